	.target	sm_90a

	.elftype	@"ET_EXEC"


//--------------------- .note.nv.tkinfo           --------------------------
	.section	.note.nv.tkinfo,"",@"SHT_NOTE"
	.sectionflags	@"SHF_NOTE_NV_TKINFO"
	.tkinfo
        /*0018*/ 	.word	0x00000002
        /*0030*/ 	.string	""
        /*0030*/ 	.string	"ptxas"
        /*0030*/ 	.string	"Cuda compilation tools, release 13.0, V13.0.88"
        /*0030*/ 	.string	"Build cuda_13.0.r13.0/compiler.36424714_0"
        /*0030*/ 	.string	"-arch sm_90a -m 64 "



//--------------------- .note.nv.cuinfo           --------------------------
	.section	.note.nv.cuinfo,"",@"SHT_NOTE"
	.sectionflags	@"SHF_NOTE_NV_CUINFO"
        /*0018*/ 	.short	0x0002
        /*001a*/ 	.short	0x005a
        /*001c*/ 	.short	0x0082
	.zero		2


//--------------------- .nv.info                  --------------------------
	.section	.nv.info,"",@"SHT_CUDA_INFO"
	.align	4


	//----- nvinfo : EIATTR_REGCOUNT
	.align		4
        /*0000*/ 	.byte	0x04, 0x2f
        /*0002*/ 	.short	(.L_26 - .L_25)
	.align		4
.L_25:
        /*0004*/ 	.word	index@(_ZN7cutlass13device_kernelIN5flash11enable_sm90INS1_16FlashAttnFwdSm90INS1_25CollectiveMainloopFwdSm90ILi2EN4cute5tupleIJNS5_1CILi1EEES8_S8_EEENS6_IJNS7_ILi128EEESA_NS7_ILi256EEEEEELi256ENS_12float_e4m3_tEfNS_4arch4Sm90ELb1ELb0ELb0ELb1ELb1ELb1ELb0ELb1ELb0ELb1ELb0ELb0EEENS1_21CollectiveEpilogueFwdINS6_IJSA_SB_SA_EEES9_NS_10bfloat16_tESF_Li256ELb1ELb1ELb0ELb1EEENS1_36VarlenDynamicPersistentTileSchedulerILi128ELi128ELi256ELi128ELb0ELb1ELb1ELb1ELb1ELb1EEEEEEEEEvNT_6ParamsE)
        /*0008*/ 	.word	0x000000a8


	//----- nvinfo : EIATTR_FRAME_SIZE
	.align		4
.L_26:
        /*000c*/ 	.byte	0x04, 0x11
        /*000e*/ 	.short	(.L_28 - .L_27)
	.align		4
.L_27:
        /*0010*/ 	.word	index@(_ZN7cutlass13device_kernelIN5flash11enable_sm90INS1_16FlashAttnFwdSm90INS1_25CollectiveMainloopFwdSm90ILi2EN4cute5tupleIJNS5_1CILi1EEES8_S8_EEENS6_IJNS7_ILi128EEESA_NS7_ILi256EEEEEELi256ENS_12float_e4m3_tEfNS_4arch4Sm90ELb1ELb0ELb0ELb1ELb1ELb1ELb0ELb1ELb0ELb1ELb0ELb0EEENS1_21CollectiveEpilogueFwdINS6_IJSA_SB_SA_EEES9_NS_10bfloat16_tESF_Li256ELb1ELb1ELb0ELb1EEENS1_36VarlenDynamicPersistentTileSchedulerILi128ELi128ELi256ELi128ELb0ELb1ELb1ELb1ELb1ELb1EEEEEEEEEvNT_6ParamsE)
        /*0014*/ 	.word	0x00000050


	//----- nvinfo : EIATTR_REGCOUNT
	.align		4
.L_28:
        /*0018*/ 	.byte	0x04, 0x2f
        /*001a*/ 	.short	(.L_30 - .L_29)
	.align		4
.L_29:
        /*001c*/ 	.word	index@(_ZN7cutlass13device_kernelIN5flash11enable_sm90INS1_16FlashAttnFwdSm90INS1_25CollectiveMainloopFwdSm90ILi2EN4cute5tupleIJNS5_1CILi1EEES8_S8_EEENS6_IJNS7_ILi128EEESA_NS7_ILi256EEEEEELi256ENS_12float_e4m3_tEfNS_4arch4Sm90ELb1ELb0ELb0ELb1ELb1ELb0ELb0ELb1ELb0ELb1ELb0ELb0EEENS1_21CollectiveEpilogueFwdINS6_IJSA_SB_SA_EEES9_NS_10bfloat16_tESF_Li256ELb1ELb1ELb0ELb1EEENS1_36VarlenDynamicPersistentTileSchedulerILi128ELi128ELi256ELi128ELb0ELb1ELb1ELb1ELb1ELb1EEEEEEEEEvNT_6ParamsE)
        /*0020*/ 	.word	0x000000a8


	//----- nvinfo : EIATTR_FRAME_SIZE
	.align		4
.L_30:
        /*0024*/ 	.byte	0x04, 0x11
        /*0026*/ 	.short	(.L_32 - .L_31)
	.align		4
.L_31:
        /*0028*/ 	.word	index@(_ZN7cutlass13device_kernelIN5flash11enable_sm90INS1_16FlashAttnFwdSm90INS1_25CollectiveMainloopFwdSm90ILi2EN4cute5tupleIJNS5_1CILi1EEES8_S8_EEENS6_IJNS7_ILi128EEESA_NS7_ILi256EEEEEELi256ENS_12float_e4m3_tEfNS_4arch4Sm90ELb1ELb0ELb0ELb1ELb1ELb0ELb0ELb1ELb0ELb1ELb0ELb0EEENS1_21CollectiveEpilogueFwdINS6_IJSA_SB_SA_EEES9_NS_10bfloat16_tESF_Li256ELb1ELb1ELb0ELb1EEENS1_36VarlenDynamicPersistentTileSchedulerILi128ELi128ELi256ELi128ELb0ELb1ELb1ELb1ELb1ELb1EEEEEEEEEvNT_6ParamsE)
        /*002c*/ 	.word	0x00000010


	//----- nvinfo : EIATTR_REGCOUNT
	.align		4
.L_32:
        /*0030*/ 	.byte	0x04, 0x2f
        /*0032*/ 	.short	(.L_34 - .L_33)
	.align		4
.L_33:
        /*0034*/ 	.word	index@(_ZN7cutlass13device_kernelIN5flash11enable_sm90INS1_16FlashAttnFwdSm90INS1_25CollectiveMainloopFwdSm90ILi2EN4cute5tupleIJNS5_1CILi1EEES8_S8_EEENS6_IJNS7_ILi128EEESA_NS7_ILi256EEEEEELi256ENS_12float_e4m3_tEfNS_4arch4Sm90ELb1ELb0ELb0ELb0ELb1ELb0ELb0ELb1ELb0ELb1ELb0ELb0EEENS1_21CollectiveEpilogueFwdINS6_IJSA_SB_SA_EEES9_NS_10bfloat16_tESF_Li256ELb0ELb1ELb0ELb1EEENS1_30DynamicPersistentTileSchedulerILi256ELi128ELb0ELb1ELb1EEEEEEEEEvNT_6ParamsE)
        /*0038*/ 	.word	0x000000a8


	//----- nvinfo : EIATTR_FRAME_SIZE
	.align		4
.L_34:
        /*003c*/ 	.byte	0x04, 0x11
        /*003e*/ 	.short	(.L_36 - .L_35)
	.align		4
.L_35:
        /*0040*/ 	.word	index@(_ZN7cutlass13device_kernelIN5flash11enable_sm90INS1_16FlashAttnFwdSm90INS1_25CollectiveMainloopFwdSm90ILi2EN4cute5tupleIJNS5_1CILi1EEES8_S8_EEENS6_IJNS7_ILi128EEESA_NS7_ILi256EEEEEELi256ENS_12float_e4m3_tEfNS_4arch4Sm90ELb1ELb0ELb0ELb0ELb1ELb0ELb0ELb1ELb0ELb1ELb0ELb0EEENS1_21CollectiveEpilogueFwdINS6_IJSA_SB_SA_EEES9_NS_10bfloat16_tESF_Li256ELb0ELb1ELb0ELb1EEENS1_30DynamicPersistentTileSchedulerILi256ELi128ELb0ELb1ELb1EEEEEEEEEvNT_6ParamsE)
        /*0044*/ 	.word	0x00000018


	//----- nvinfo : EIATTR_REGCOUNT
	.align		4
.L_36:
        /*0048*/ 	.byte	0x04, 0x2f
        /*004a*/ 	.short	(.L_38 - .L_37)
	.align		4
.L_37:
        /*004c*/ 	.word	index@(_ZN7cutlass13device_kernelIN5flash11enable_sm90INS1_16FlashAttnFwdSm90INS1_25CollectiveMainloopFwdSm90ILi2EN4cute5tupleIJNS5_1CILi1EEES8_S8_EEENS6_IJNS7_ILi128EEENS7_ILi64EEENS7_ILi256EEEEEELi256ENS_12float_e4m3_tEfNS_4arch4Sm90ELb0ELb1ELb0ELb1ELb1ELb1ELb0ELb1ELb0ELb1ELb0ELb0EEENS1_21CollectiveEpilogueFwdINS6_IJSA_SC_SB_EEES9_NS_10bfloat16_tESG_Li256ELb1ELb1ELb0ELb1EEENS1_36VarlenDynamicPersistentTileSchedulerILi128ELi64ELi256ELi128ELb0ELb1ELb1ELb1ELb0ELb1EEEEEEEEEvNT_6ParamsE)
        /*0050*/ 	.word	0x000000a8


	//----- nvinfo : EIATTR_FRAME_SIZE
	.align		4
.L_38:
        /*0054*/ 	.byte	0x04, 0x11
        /*0056*/ 	.short	(.L_40 - .L_39)
	.align		4
.L_39:
        /*0058*/ 	.word	index@(_ZN7cutlass13device_kernelIN5flash11enable_sm90INS1_16FlashAttnFwdSm90INS1_25CollectiveMainloopFwdSm90ILi2EN4cute5tupleIJNS5_1CILi1EEES8_S8_EEENS6_IJNS7_ILi128EEENS7_ILi64EEENS7_ILi256EEEEEELi256ENS_12float_e4m3_tEfNS_4arch4Sm90ELb0ELb1ELb0ELb1ELb1ELb1ELb0ELb1ELb0ELb1ELb0ELb0EEENS1_21CollectiveEpilogueFwdINS6_IJSA_SC_SB_EEES9_NS_10bfloat16_tESG_Li256ELb1ELb1ELb0ELb1EEENS1_36VarlenDynamicPersistentTileSchedulerILi128ELi64ELi256ELi128ELb0ELb1ELb1ELb1ELb0ELb1EEEEEEEEEvNT_6ParamsE)
        /*005c*/ 	.word	0x00000030


	//----- nvinfo : EIATTR_REGCOUNT
	.align		4
.L_40:
        /*0060*/ 	.byte	0x04, 0x2f
        /*0062*/ 	.short	(.L_42 - .L_41)
	.align		4
.L_41:
        /*0064*/ 	.word	index@(_ZN7cutlass13device_kernelIN5flash11enable_sm90INS1_16FlashAttnFwdSm90INS1_25CollectiveMainloopFwdSm90ILi2EN4cute5tupleIJNS5_1CILi1EEES8_S8_EEENS6_IJNS7_ILi128EEENS7_ILi64EEENS7_ILi256EEEEEELi256ENS_12float_e4m3_tEfNS_4arch4Sm90ELb0ELb1ELb0ELb1ELb1ELb0ELb0ELb1ELb0ELb1ELb0ELb0EEENS1_21CollectiveEpilogueFwdINS6_IJSA_SC_SB_EEES9_NS_10bfloat16_tESG_Li256ELb1ELb1ELb0ELb1EEENS1_36VarlenDynamicPersistentTileSchedulerILi128ELi64ELi256ELi128ELb0ELb1ELb1ELb1ELb0ELb1EEEEEEEEEvNT_6ParamsE)
        /*0068*/ 	.word	0x000000a8


	//----- nvinfo : EIATTR_FRAME_SIZE
	.align		4
.L_42:
        /*006c*/ 	.byte	0x04, 0x11
        /*006e*/ 	.short	(.L_44 - .L_43)
	.align		4
.L_43:
        /*0070*/ 	.word	index@(_ZN7cutlass13device_kernelIN5flash11enable_sm90INS1_16FlashAttnFwdSm90INS1_25CollectiveMainloopFwdSm90ILi2EN4cute5tupleIJNS5_1CILi1EEES8_S8_EEENS6_IJNS7_ILi128EEENS7_ILi64EEENS7_ILi256EEEEEELi256ENS_12float_e4m3_tEfNS_4arch4Sm90ELb0ELb1ELb0ELb1ELb1ELb0ELb0ELb1ELb0ELb1ELb0ELb0EEENS1_21CollectiveEpilogueFwdINS6_IJSA_SC_SB_EEES9_NS_10bfloat16_tESG_Li256ELb1ELb1ELb0ELb1EEENS1_36VarlenDynamicPersistentTileSchedulerILi128ELi64ELi256ELi128ELb0ELb1ELb1ELb1ELb0ELb1EEEEEEEEEvNT_6ParamsE)
        /*0074*/ 	.word	0x00000010


	//----- nvinfo : EIATTR_REGCOUNT
	.align		4
.L_44:
        /*0078*/ 	.byte	0x04, 0x2f
        /*007a*/ 	.short	(.L_46 - .L_45)
	.align		4
.L_45:
        /*007c*/ 	.word	index@(_ZN7cutlass13device_kernelIN5flash11enable_sm90INS1_16FlashAttnFwdSm90INS1_25CollectiveMainloopFwdSm90ILi2EN4cute5tupleIJNS5_1CILi1EEES8_S8_EEENS6_IJNS7_ILi128EEENS7_ILi64EEENS7_ILi256EEEEEELi256ENS_12float_e4m3_tEfNS_4arch4Sm90ELb0ELb1ELb0ELb0ELb1ELb0ELb0ELb1ELb0ELb1ELb0ELb0EEENS1_21CollectiveEpilogueFwdINS6_IJSA_SC_SB_EEES9_NS_10bfloat16_tESG_Li256ELb0ELb1ELb0ELb1EEENS1_30DynamicPersistentTileSchedulerILi256ELi128ELb0ELb1ELb1EEEEEEEEEvNT_6ParamsE)
        /*0080*/ 	.word	0x000000a8


	//----- nvinfo : EIATTR_FRAME_SIZE
	.align		4
.L_46:
        /*0084*/ 	.byte	0x04, 0x11
        /*0086*/ 	.short	(.L_48 - .L_47)
	.align		4
.L_47:
        /*0088*/ 	.word	index@(_ZN7cutlass13device_kernelIN5flash11enable_sm90INS1_16FlashAttnFwdSm90INS1_25CollectiveMainloopFwdSm90ILi2EN4cute5tupleIJNS5_1CILi1EEES8_S8_EEENS6_IJNS7_ILi128EEENS7_ILi64EEENS7_ILi256EEEEEELi256ENS_12float_e4m3_tEfNS_4arch4Sm90ELb0ELb1ELb0ELb0ELb1ELb0ELb0ELb1ELb0ELb1ELb0ELb0EEENS1_21CollectiveEpilogueFwdINS6_IJSA_SC_SB_EEES9_NS_10bfloat16_tESG_Li256ELb0ELb1ELb0ELb1EEENS1_30DynamicPersistentTileSchedulerILi256ELi128ELb0ELb1ELb1EEEEEEEEEvNT_6ParamsE)
        /*008c*/ 	.word	0x00000010


	//----- nvinfo : EIATTR_REGCOUNT
	.align		4
.L_48:
        /*0090*/ 	.byte	0x04, 0x2f
        /*0092*/ 	.short	(.L_50 - .L_49)
	.align		4
.L_49:
        /*0094*/ 	.word	index@(_ZN7cutlass13device_kernelIN5flash11enable_sm90INS1_16FlashAttnFwdSm90INS1_25CollectiveMainloopFwdSm90ILi2EN4cute5tupleIJNS5_1CILi1EEES8_S8_EEENS6_IJNS7_ILi128EEESA_NS7_ILi256EEEEEELi256ENS_12float_e4m3_tEfNS_4arch4Sm90ELb0ELb0ELb0ELb1ELb1ELb1ELb0ELb1ELb0ELb1ELb0ELb0EEENS1_21CollectiveEpilogueFwdINS6_IJSA_SB_SA_EEES9_NS_10bfloat16_tESF_Li256ELb1ELb1ELb0ELb1EEENS1_36VarlenDynamicPersistentTileSchedulerILi128ELi128ELi256ELi128ELb0ELb1ELb1ELb0ELb1ELb1EEEEEEEEEvNT_6ParamsE)
        /*0098*/ 	.word	0x000000a8


	//----- nvinfo : EIATTR_FRAME_SIZE
	.align		4
.L_50:
        /*009c*/ 	.byte	0x04, 0x11
        /*009e*/ 	.short	(.L_52 - .L_51)
	.align		4
.L_51:
        /*00a0*/ 	.word	index@(_ZN7cutlass13device_kernelIN5flash11enable_sm90INS1_16FlashAttnFwdSm90INS1_25CollectiveMainloopFwdSm90ILi2EN4cute5tupleIJNS5_1CILi1EEES8_S8_EEENS6_IJNS7_ILi128EEESA_NS7_ILi256EEEEEELi256ENS_12float_e4m3_tEfNS_4arch4Sm90ELb0ELb0ELb0ELb1ELb1ELb1ELb0ELb1ELb0ELb1ELb0ELb0EEENS1_21CollectiveEpilogueFwdINS6_IJSA_SB_SA_EEES9_NS_10bfloat16_tESF_Li256ELb1ELb1ELb0ELb1EEENS1_36VarlenDynamicPersistentTileSchedulerILi128ELi128ELi256ELi128ELb0ELb1ELb1ELb0ELb1ELb1EEEEEEEEEvNT_6ParamsE)
        /*00a4*/ 	.word	0x00000058


	//----- nvinfo : EIATTR_REGCOUNT
	.align		4
.L_52:
        /*00a8*/ 	.byte	0x04, 0x2f
        /*00aa*/ 	.short	(.L_54 - .L_53)
	.align		4
.L_53:
        /*00ac*/ 	.word	index@(_ZN7cutlass13device_kernelIN5flash11enable_sm90INS1_16FlashAttnFwdSm90INS1_25CollectiveMainloopFwdSm90ILi2EN4cute5tupleIJNS5_1CILi1EEES8_S8_EEENS6_IJNS7_ILi128EEESA_NS7_ILi256EEEEEELi256ENS_12float_e4m3_tEfNS_4arch4Sm90ELb0ELb0ELb0ELb1ELb1ELb0ELb0ELb1ELb0ELb1ELb0ELb0EEENS1_21CollectiveEpilogueFwdINS6_IJSA_SB_SA_EEES9_NS_10bfloat16_tESF_Li256ELb1ELb1ELb0ELb1EEENS1_36VarlenDynamicPersistentTileSchedulerILi128ELi128ELi256ELi128ELb0ELb1ELb1ELb0ELb1ELb1EEEEEEEEEvNT_6ParamsE)
        /*00b0*/ 	.word	0x000000a8


	//----- nvinfo : EIATTR_FRAME_SIZE
	.align		4
.L_54:
        /*00b4*/ 	.byte	0x04, 0x11
        /*00b6*/ 	.short	(.L_56 - .L_55)
	.align		4
.L_55:
        /*00b8*/ 	.word	index@(_ZN7cutlass13device_kernelIN5flash11enable_sm90INS1_16FlashAttnFwdSm90INS1_25CollectiveMainloopFwdSm90ILi2EN4cute5tupleIJNS5_1CILi1EEES8_S8_EEENS6_IJNS7_ILi128EEESA_NS7_ILi256EEEEEELi256ENS_12float_e4m3_tEfNS_4arch4Sm90ELb0ELb0ELb0ELb1ELb1ELb0ELb0ELb1ELb0ELb1ELb0ELb0EEENS1_21CollectiveEpilogueFwdINS6_IJSA_SB_SA_EEES9_NS_10bfloat16_tESF_Li256ELb1ELb1ELb0ELb1EEENS1_36VarlenDynamicPersistentTileSchedulerILi128ELi128ELi256ELi128ELb0ELb1ELb1ELb0ELb1ELb1EEEEEEEEEvNT_6ParamsE)
        /*00bc*/ 	.word	0x00000010


	//----- nvinfo : EIATTR_REGCOUNT
	.align		4
.L_56:
        /*00c0*/ 	.byte	0x04, 0x2f
        /*00c2*/ 	.short	(.L_58 - .L_57)
	.align		4
.L_57:
        /*00c4*/ 	.word	index@(_ZN7cutlass13device_kernelIN5flash11enable_sm90INS1_16FlashAttnFwdSm90INS1_25CollectiveMainloopFwdSm90ILi2EN4cute5tupleIJNS5_1CILi1EEES8_S8_EEENS6_IJNS7_ILi128EEESA_NS7_ILi256EEEEEELi256ENS_12float_e4m3_tEfNS_4arch4Sm90ELb0ELb0ELb0ELb0ELb1ELb0ELb0ELb1ELb0ELb1ELb0ELb0EEENS1_21CollectiveEpilogueFwdINS6_IJSA_SB_SA_EEES9_NS_10bfloat16_tESF_Li256ELb0ELb1ELb0ELb1EEENS1_29StaticPersistentTileSchedulerILb0EEEEEEEEEvNT_6ParamsE)
        /*00c8*/ 	.word	0x000000a8


	//----- nvinfo : EIATTR_FRAME_SIZE
	.align		4
.L_58:
        /*00cc*/ 	.byte	0x04, 0x11
        /*00ce*/ 	.short	(.L_60 - .L_59)
	.align		4
.L_59:
        /*00d0*/ 	.word	index@(_ZN7cutlass13device_kernelIN5flash11enable_sm90INS1_16FlashAttnFwdSm90INS1_25CollectiveMainloopFwdSm90ILi2EN4cute5tupleIJNS5_1CILi1EEES8_S8_EEENS6_IJNS7_ILi128EEESA_NS7_ILi256EEEEEELi256ENS_12float_e4m3_tEfNS_4arch4Sm90ELb0ELb0ELb0ELb0ELb1ELb0ELb0ELb1ELb0ELb1ELb0ELb0EEENS1_21CollectiveEpilogueFwdINS6_IJSA_SB_SA_EEES9_NS_10bfloat16_tESF_Li256ELb0ELb1ELb0ELb1EEENS1_29StaticPersistentTileSchedulerILb0EEEEEEEEEvNT_6ParamsE)
        /*00d4*/ 	.word	0x00000020


	//----- nvinfo : EIATTR_MIN_STACK_SIZE
	.align		4
.L_60:
        /*00d8*/ 	.byte	0x04, 0x12
        /*00da*/ 	.short	(.L_62 - .L_61)
	.align		4
.L_61:
        /*00dc*/ 	.word	index@(_ZN7cutlass13device_kernelIN5flash11enable_sm90INS1_16FlashAttnFwdSm90INS1_25CollectiveMainloopFwdSm90ILi2EN4cute5tupleIJNS5_1CILi1EEES8_S8_EEENS6_IJNS7_ILi128EEESA_NS7_ILi256EEEEEELi256ENS_12float_e4m3_tEfNS_4arch4Sm90ELb0ELb0ELb0ELb0ELb1ELb0ELb0ELb1ELb0ELb1ELb0ELb0EEENS1_21CollectiveEpilogueFwdINS6_IJSA_SB_SA_EEES9_NS_10bfloat16_tESF_Li256ELb0ELb1ELb0ELb1EEENS1_29StaticPersistentTileSchedulerILb0EEEEEEEEEvNT_6ParamsE)
        /*00e0*/ 	.word	0x00000020


	//----- nvinfo : EIATTR_MIN_STACK_SIZE
	.align		4
.L_62:
        /*00e4*/ 	.byte	0x04, 0x12
        /*00e6*/ 	.short	(.L_64 - .L_63)
	.align		4
.L_63:
        /*00e8*/ 	.word	index@(_ZN7cutlass13device_kernelIN5flash11enable_sm90INS1_16FlashAttnFwdSm90INS1_25CollectiveMainloopFwdSm90ILi2EN4cute5tupleIJNS5_1CILi1EEES8_S8_EEENS6_IJNS7_ILi128EEESA_NS7_ILi256EEEEEELi256ENS_12float_e4m3_tEfNS_4arch4Sm90ELb0ELb0ELb0ELb1ELb1ELb0ELb0ELb1ELb0ELb1ELb0ELb0EEENS1_21CollectiveEpilogueFwdINS6_IJSA_SB_SA_EEES9_NS_10bfloat16_tESF_Li256ELb1ELb1ELb0ELb1EEENS1_36VarlenDynamicPersistentTileSchedulerILi128ELi128ELi256ELi128ELb0ELb1ELb1ELb0ELb1ELb1EEEEEEEEEvNT_6ParamsE)
        /*00ec*/ 	.word	0x00000010


	//----- nvinfo : EIATTR_MIN_STACK_SIZE
	.align		4
.L_64:
        /*00f0*/ 	.byte	0x04, 0x12
        /*00f2*/ 	.short	(.L_66 - .L_65)
	.align		4
.L_65:
        /*00f4*/ 	.word	index@(_ZN7cutlass13device_kernelIN5flash11enable_sm90INS1_16FlashAttnFwdSm90INS1_25CollectiveMainloopFwdSm90ILi2EN4cute5tupleIJNS5_1CILi1EEES8_S8_EEENS6_IJNS7_ILi128EEESA_NS7_ILi256EEEEEELi256ENS_12float_e4m3_tEfNS_4arch4Sm90ELb0ELb0ELb0ELb1ELb1ELb1ELb0ELb1ELb0ELb1ELb0ELb0EEENS1_21CollectiveEpilogueFwdINS6_IJSA_SB_SA_EEES9_NS_10bfloat16_tESF_Li256ELb1ELb1ELb0ELb1EEENS1_36VarlenDynamicPersistentTileSchedulerILi128ELi128ELi256ELi128ELb0ELb1ELb1ELb0ELb1ELb1EEEEEEEEEvNT_6ParamsE)
        /*00f8*/ 	.word	0x00000058


	//----- nvinfo : EIATTR_MIN_STACK_SIZE
	.align		4
.L_66:
        /*00fc*/ 	.byte	0x04, 0x12
        /*00fe*/ 	.short	(.L_68 - .L_67)
	.align		4
.L_67:
        /*0100*/ 	.word	index@(_ZN7cutlass13device_kernelIN5flash11enable_sm90INS1_16FlashAttnFwdSm90INS1_25CollectiveMainloopFwdSm90ILi2EN4cute5tupleIJNS5_1CILi1EEES8_S8_EEENS6_IJNS7_ILi128EEENS7_ILi64EEENS7_ILi256EEEEEELi256ENS_12float_e4m3_tEfNS_4arch4Sm90ELb0ELb1ELb0ELb0ELb1ELb0ELb0ELb1ELb0ELb1ELb0ELb0EEENS1_21CollectiveEpilogueFwdINS6_IJSA_SC_SB_EEES9_NS_10bfloat16_tESG_Li256ELb0ELb1ELb0ELb1EEENS1_30DynamicPersistentTileSchedulerILi256ELi128ELb0ELb1ELb1EEEEEEEEEvNT_6ParamsE)
        /*0104*/ 	.word	0x00000010


	//----- nvinfo : EIATTR_MIN_STACK_SIZE
	.align		4
.L_68:
        /*0108*/ 	.byte	0x04, 0x12
        /*010a*/ 	.short	(.L_70 - .L_69)
	.align		4
.L_69:
        /*010c*/ 	.word	index@(_ZN7cutlass13device_kernelIN5flash11enable_sm90INS1_16FlashAttnFwdSm90INS1_25CollectiveMainloopFwdSm90ILi2EN4cute5tupleIJNS5_1CILi1EEES8_S8_EEENS6_IJNS7_ILi128EEENS7_ILi64EEENS7_ILi256EEEEEELi256ENS_12float_e4m3_tEfNS_4arch4Sm90ELb0ELb1ELb0ELb1ELb1ELb0ELb0ELb1ELb0ELb1ELb0ELb0EEENS1_21CollectiveEpilogueFwdINS6_IJSA_SC_SB_EEES9_NS_10bfloat16_tESG_Li256ELb1ELb1ELb0ELb1EEENS1_36VarlenDynamicPersistentTileSchedulerILi128ELi64ELi256ELi128ELb0ELb1ELb1ELb1ELb0ELb1EEEEEEEEEvNT_6ParamsE)
        /*0110*/ 	.word	0x00000010


	//----- nvinfo : EIATTR_MIN_STACK_SIZE
	.align		4
.L_70:
        /*0114*/ 	.byte	0x04, 0x12
        /*0116*/ 	.short	(.L_72 - .L_71)
	.align		4
.L_71:
        /*0118*/ 	.word	index@(_ZN7cutlass13device_kernelIN5flash11enable_sm90INS1_16FlashAttnFwdSm90INS1_25CollectiveMainloopFwdSm90ILi2EN4cute5tupleIJNS5_1CILi1EEES8_S8_EEENS6_IJNS7_ILi128EEENS7_ILi64EEENS7_ILi256EEEEEELi256ENS_12float_e4m3_tEfNS_4arch4Sm90ELb0ELb1ELb0ELb1ELb1ELb1ELb0ELb1ELb0ELb1ELb0ELb0EEENS1_21CollectiveEpilogueFwdINS6_IJSA_SC_SB_EEES9_NS_10bfloat16_tESG_Li256ELb1ELb1ELb0ELb1EEENS1_36VarlenDynamicPersistentTileSchedulerILi128ELi64ELi256ELi128ELb0ELb1ELb1ELb1ELb0ELb1EEEEEEEEEvNT_6ParamsE)
        /*011c*/ 	.word	0x00000030


	//----- nvinfo : EIATTR_MIN_STACK_SIZE
	.align		4
.L_72:
        /*0120*/ 	.byte	0x04, 0x12
        /*0122*/ 	.short	(.L_74 - .L_73)
	.align		4
.L_73:
        /*0124*/ 	.word	index@(_ZN7cutlass13device_kernelIN5flash11enable_sm90INS1_16FlashAttnFwdSm90INS1_25CollectiveMainloopFwdSm90ILi2EN4cute5tupleIJNS5_1CILi1EEES8_S8_EEENS6_IJNS7_ILi128EEESA_NS7_ILi256EEEEEELi256ENS_12float_e4m3_tEfNS_4arch4Sm90ELb1ELb0ELb0ELb0ELb1ELb0ELb0ELb1ELb0ELb1ELb0ELb0EEENS1_21CollectiveEpilogueFwdINS6_IJSA_SB_SA_EEES9_NS_10bfloat16_tESF_Li256ELb0ELb1ELb0ELb1EEENS1_30DynamicPersistentTileSchedulerILi256ELi128ELb0ELb1ELb1EEEEEEEEEvNT_6ParamsE)
        /*0128*/ 	.word	0x00000018


	//----- nvinfo : EIATTR_MIN_STACK_SIZE
	.align		4
.L_74:
        /*012c*/ 	.byte	0x04, 0x12
        /*012e*/ 	.short	(.L_76 - .L_75)
	.align		4
.L_75:
        /*0130*/ 	.word	index@(_ZN7cutlass13device_kernelIN5flash11enable_sm90INS1_16FlashAttnFwdSm90INS1_25CollectiveMainloopFwdSm90ILi2EN4cute5tupleIJNS5_1CILi1EEES8_S8_EEENS6_IJNS7_ILi128EEESA_NS7_ILi256EEEEEELi256ENS_12float_e4m3_tEfNS_4arch4Sm90ELb1ELb0ELb0ELb1ELb1ELb0ELb0ELb1ELb0ELb1ELb0ELb0EEENS1_21CollectiveEpilogueFwdINS6_IJSA_SB_SA_EEES9_NS_10bfloat16_tESF_Li256ELb1ELb1ELb0ELb1EEENS1_36VarlenDynamicPersistentTileSchedulerILi128ELi128ELi256ELi128ELb0ELb1ELb1ELb1ELb1ELb1EEEEEEEEEvNT_6ParamsE)
        /*0134*/ 	.word	0x00000010


	//----- nvinfo : EIATTR_MIN_STACK_SIZE
	.align		4
.L_76:
        /*0138*/ 	.byte	0x04, 0x12
        /*013a*/ 	.short	(.L_78 - .L_77)
	.align		4
.L_77:
        /*013c*/ 	.word	index@(_ZN7cutlass13device_kernelIN5flash11enable_sm90INS1_16FlashAttnFwdSm90INS1_25CollectiveMainloopFwdSm90ILi2EN4cute5tupleIJNS5_1CILi1EEES8_S8_EEENS6_IJNS7_ILi128EEESA_NS7_ILi256EEEEEELi256ENS_12float_e4m3_tEfNS_4arch4Sm90ELb1ELb0ELb0ELb1ELb1ELb1ELb0ELb1ELb0ELb1ELb0ELb0EEENS1_21CollectiveEpilogueFwdINS6_IJSA_SB_SA_EEES9_NS_10bfloat16_tESF_Li256ELb1ELb1ELb0ELb1EEENS1_36VarlenDynamicPersistentTileSchedulerILi128ELi128ELi256ELi128ELb0ELb1ELb1ELb1ELb1ELb1EEEEEEEEEvNT_6ParamsE)
        /*0140*/ 	.word	0x00000050
.L_78:


//--------------------- .nv.compat                --------------------------
	.section	.nv.compat,"",@"SHT_CUDA_COMPAT_INFO"
	.align	4
        /*0000*/ 	.byte	0x02, 0x09, 0x01, 0x00, 0x02, 0x02, 0x04, 0x00, 0x02, 0x05, 0x05, 0x00, 0x03, 0x07, 0x01, 0x01
        /*0010*/ 	.byte	0x02, 0x03, 0x01, 0x00, 0x02, 0x06, 0x01, 0x00, 0x04, 0x0b, 0x08, 0x00, 0x00, 0x00, 0x00, 0x00
        /*0020*/ 	.byte	0x00, 0x00, 0x00, 0x00


//--------------------- .nv.info._ZN7cutlass13device_kernelIN5flash11enable_sm90INS1_16FlashAttnFwdSm90INS1_25CollectiveMainloopFwdSm90ILi2EN4cute5tupleIJNS5_1CILi1EEES8_S8_EEENS6_IJNS7_ILi128EEESA_NS7_ILi256EEEEEELi256ENS_12float_e4m3_tEfNS_4arch4Sm90ELb0ELb0ELb0ELb0ELb1ELb0ELb0ELb1ELb0ELb1ELb0ELb0EEENS1_21CollectiveEpilogueFwdINS6_IJSA_SB_SA_EEES9_NS_10bfloat16_tESF_Li256ELb0ELb1ELb0ELb1EEENS1_29StaticPersistentTileSchedulerILb0EEEEEEEEEvNT_6ParamsE --------------------------
	.section	.nv.info._ZN7cutlass13device_kernelIN5flash11enable_sm90INS1_16FlashAttnFwdSm90INS1_25CollectiveMainloopFwdSm90ILi2EN4cute5tupleIJNS5_1CILi1EEES8_S8_EEENS6_IJNS7_ILi128EEESA_NS7_ILi256EEEEEELi256ENS_12float_e4m3_tEfNS_4arch4Sm90ELb0ELb0ELb0ELb0ELb1ELb0ELb0ELb1ELb0ELb1ELb0ELb0EEENS1_21CollectiveEpilogueFwdINS6_IJSA_SB_SA_EEES9_NS_10bfloat16_tESF_Li256ELb0ELb1ELb0ELb1EEENS1_29StaticPersistentTileSchedulerILb0EEEEEEEEEvNT_6ParamsE,"",@"SHT_CUDA_INFO"
	.sectionflags	@""
	.align	4


	//----- nvinfo : EIATTR_CUDA_API_VERSION
	.align		4
        /*0000*/ 	.byte	0x04, 0x37
        /*0002*/ 	.short	(.L_80 - .L_79)
.L_79:
        /*0004*/ 	.word	0x00000082


	//----- nvinfo : EIATTR_KPARAM_INFO
	.align		4
.L_80:
        /*0008*/ 	.byte	0x04, 0x17
        /*000a*/ 	.short	(.L_82 - .L_81)
.L_81:
        /*000c*/ 	.word	0x00000000
        /*0010*/ 	.short	0x0000
        /*0012*/ 	.short	0x0070
        /*0014*/ 	.byte	0x00, 0xf0, 0x01, 0x28


	//----- nvinfo : EIATTR_SPARSE_MMA_MASK
	.align		4
.L_82:
        /*0018*/ 	.byte	0x03, 0x50
        /*001a*/ 	.short	0x0000


	//----- nvinfo : EIATTR_MAXREG_COUNT
	.align		4
        /*001c*/ 	.byte	0x03, 0x1b
        /*001e*/ 	.short	0x00a8


	//----- nvinfo : EIATTR_NUM_BARRIERS
	.align		4
        /*0020*/ 	.byte	0x02, 0x4c
        /*0022*/ 	.byte	0x10
	.zero		1


	//----- nvinfo : EIATTR_EXTERNS
	.align		4
        /*0024*/ 	.byte	0x04, 0x0f
        /*0026*/ 	.short	(.L_84 - .L_83)


	//   ....[0]....
	.align		4
.L_83:
        /*0028*/ 	.word	index@(__assertfail)


	//----- nvinfo : EIATTR_ANNOTATIONS
	.align		4
.L_84:
        /*002c*/ 	.byte	0x04, 0x55
        /*002e*/ 	.short	(.L_86 - .L_85)


	//   ....[0]....
.L_85:
        /*0030*/ 	.word	0x00000001
        /*0034*/ 	.byte	0xa0, 0x93, 0x00, 0x00, 0x01, 0x00, 0x00, 0x00, 0x30, 0x94, 0x00, 0x00, 0x01, 0x00, 0x00, 0x00
        /* <DEDUP_REMOVED lines=8> */
        /*00c4*/ 	.byte	0x80, 0xd5, 0x00, 0x00


	//----- nvinfo : EIATTR_MERCURY_ISA_VERSION
	.align		4
.L_86:
        /*00c8*/ 	.byte	0x03, 0x5f
        /*00ca*/ 	.short	0x0101


	//----- nvinfo : EIATTR_INT_WARP_WIDE_INSTR_OFFSETS
	.align		4
        /*00cc*/ 	.byte	0x04, 0x31
        /*00ce*/ 	.short	(.L_88 - .L_87)


	//   ....[0]....
.L_87:
        /*00d0*/ 	.word	0x000000c0


	//   ....[1]....
        /*00d4*/ 	.word	0x000000d0


	//   ....[2]....
        /*00d8*/ 	.word	0x00000170


	//----- nvinfo : EIATTR_COOP_GROUP_MASK_REGIDS
	.align		4
.L_88:
        /*00dc*/ 	.byte	0x04, 0x29
        /*00de*/ 	.short	(.L_90 - .L_89)


	//   ....[0]....
.L_89:
        /*00e0*/ 	.word	0xffffffff


	//   ....[1]....
        /*00e4*/ 	.word	0xffffffff


	//   ....[2]....
        /*00e8*/ 	.word	0xffffffff


	//   ....[3]....
        /*00ec*/ 	.word	0xffffffff


	//   ....[4]....
        /*00f0*/ 	.word	0xffffffff


	//   ....[5]....
        /*00f4*/ 	.word	0xffffffff


	//   ....[6]....
        /*00f8*/ 	.word	0xffffffff


	//   ....[7]....
        /*00fc*/ 	.word	0xffffffff


	//   ....[8]....
        /*0100*/ 	.word	0xffffffff


	//   ....[9]....
        /*0104*/ 	.word	0xffffffff


	//   ....[10]....
        /*0108*/ 	.word	0xffffffff


	//   ....[11]....
        /*010c*/ 	.word	0xffffffff


	//   ....[12]....
        /*0110*/ 	.word	0xffffffff


	//   ....[13]....
        /*0114*/ 	.word	0xffffffff


	//   ....[14]....
        /*0118*/ 	.word	0xffffffff


	//   ....[15]....
        /*011c*/ 	.word	0xffffffff


	//   ....[16]....
        /*0120*/ 	.word	0xffffffff


	//   ....[17]....
        /*0124*/ 	.word	0xffffffff


	//   ....[18]....
        /*0128*/ 	.word	0xffffffff


	//   ....[19]....
        /*012c*/ 	.word	0xffffffff


	//   ....[20]....
        /*0130*/ 	.word	0xffffffff


	//   ....[21]....
        /*0134*/ 	.word	0xffffffff


	//   ....[22]....
        /*0138*/ 	.word	0xffffffff


	//   ....[23]....
        /*013c*/ 	.word	0xffffffff


	//   ....[24]....
        /*0140*/ 	.word	0xffffffff


	//   ....[25]....
        /*0144*/ 	.word	0xffffffff


	//   ....[26]....
        /*0148*/ 	.word	0xffffffff


	//   ....[27]....
        /*014c*/ 	.word	0xffffffff


	//   ....[28]....
        /*0150*/ 	.word	0xffffffff


	//   ....[29]....
        /*0154*/ 	.word	0xffffffff


	//   ....[30]....
        /*0158*/ 	.word	0xffffffff


	//   ....[31]....
        /*015c*/ 	.word	0xffffffff


	//   ....[32]....
        /*0160*/ 	.word	0xffffffff


	//   ....[33]....
        /*0164*/ 	.word	0xffffffff


	//   ....[34]....
        /*0168*/ 	.word	0xffffffff


	//   ....[35]....
        /*016c*/ 	.word	0xffffffff


	//   ....[36]....
        /*0170*/ 	.word	0xffffffff


	//   ....[37]....
        /*0174*/ 	.word	0xffffffff


	//   ....[38]....
        /*0178*/ 	.word	0xffffffff


	//   ....[39]....
        /*017c*/ 	.word	0xffffffff


	//   ....[40]....
        /*0180*/ 	.word	0xffffffff


	//   ....[41]....
        /*0184*/ 	.word	0xffffffff


	//   ....[42]....
        /*0188*/ 	.word	0xffffffff


	//   ....[43]....
        /*018c*/ 	.word	0xffffffff


	//   ....[44]....
        /*0190*/ 	.word	0xffffffff


	//   ....[45]....
        /*0194*/ 	.word	0xffffffff


	//   ....[46]....
        /*0198*/ 	.word	0xffffffff


	//   ....[47]....
        /*019c*/ 	.word	0xffffffff


	//   ....[48]....
        /*01a0*/ 	.word	0xffffffff


	//   ....[49]....
        /*01a4*/ 	.word	0xffffffff


	//   ....[50]....
        /*01a8*/ 	.word	0xffffffff


	//   ....[51]....
        /*01ac*/ 	.word	0xffffffff


	//   ....[52]....
        /*01b0*/ 	.word	0xffffffff


	//   ....[53]....
        /*01b4*/ 	.word	0xffffffff


	//   ....[54]....
        /*01b8*/ 	.word	0xffffffff


	//   ....[55]....
        /*01bc*/ 	.word	0xffffffff


	//   ....[56]....
        /*01c0*/ 	.word	0xffffffff


	//   ....[57]....
        /*01c4*/ 	.word	0xffffffff


	//   ....[58]....
        /*01c8*/ 	.word	0xffffffff


	//   ....[59]....
        /*01cc*/ 	.word	0xffffffff


	//   ....[60]....
        /*01d0*/ 	.word	0xffffffff


	//   ....[61]....
        /*01d4*/ 	.word	0xffffffff


	//   ....[62]....
        /*01d8*/ 	.word	0xffffffff


	//   ....[63]....
        /*01dc*/ 	.word	0xffffffff


	//   ....[64]....
        /*01e0*/ 	.word	0xffffffff


	//   ....[65]....
        /*01e4*/ 	.word	0xffffffff


	//   ....[66]....
        /*01e8*/ 	.word	0xffffffff


	//   ....[67]....
        /*01ec*/ 	.word	0xffffffff


	//   ....[68]....
        /*01f0*/ 	.word	0xffffffff


	//   ....[69]....
        /*01f4*/ 	.word	0xffffffff


	//   ....[70]....
        /*01f8*/ 	.word	0xffffffff


	//   ....[71]....
        /*01fc*/ 	.word	0xffffffff


	//   ....[72]....
        /*0200*/ 	.word	0xffffffff


	//   ....[73]....
        /*0204*/ 	.word	0xffffffff


	//   ....[74]....
        /*0208*/ 	.word	0xffffffff


	//   ....[75]....
        /*020c*/ 	.word	0xffffffff


	//   ....[76]....
        /*0210*/ 	.word	0xffffffff


	//   ....[77]....
        /*0214*/ 	.word	0xffffffff


	//   ....[78]....
        /*0218*/ 	.word	0xffffffff


	//   ....[79]....
        /*021c*/ 	.word	0xffffffff


	//   ....[80]....
        /*0220*/ 	.word	0xffffffff


	//   ....[81]....
        /*0224*/ 	.word	0xffffffff


	//   ....[82]....
        /*0228*/ 	.word	0xffffffff


	//   ....[83]....
        /*022c*/ 	.word	0xffffffff


	//   ....[84]....
        /*0230*/ 	.word	0xffffffff


	//   ....[85]....
        /*0234*/ 	.word	0xffffffff


	//   ....[86]....
        /*0238*/ 	.word	0xffffffff


	//   ....[87]....
        /*023c*/ 	.word	0xffffffff


	//   ....[88]....
        /*0240*/ 	.word	0xffffffff


	//   ....[89]....
        /*0244*/ 	.word	0xffffffff


	//   ....[90]....
        /*0248*/ 	.word	0xffffffff


	//   ....[91]....
        /*024c*/ 	.word	0xffffffff


	//   ....[92]....
        /*0250*/ 	.word	0xffffffff


	//   ....[93]....
        /*0254*/ 	.word	0xffffffff


	//   ....[94]....
        /*0258*/ 	.word	0xffffffff


	//   ....[95]....
        /*025c*/ 	.word	0xffffffff


	//   ....[96]....
        /*0260*/ 	.word	0xffffffff


	//   ....[97]....
        /*0264*/ 	.word	0xffffffff


	//   ....[98]....
        /*0268*/ 	.word	0xffffffff


	//   ....[99]....
        /*026c*/ 	.word	0xffffffff


	//   ....[100]....
        /*0270*/ 	.word	0xffffffff


	//   ....[101]....
        /*0274*/ 	.word	0xffffffff


	//   ....[102]....
        /*0278*/ 	.word	0xffffffff


	//   ....[103]....
        /*027c*/ 	.word	0xffffffff


	//   ....[104]....
        /*0280*/ 	.word	0xffffffff


	//   ....[105]....
        /*0284*/ 	.word	0xffffffff


	//   ....[106]....
        /*0288*/ 	.word	0xffffffff


	//   ....[107]....
        /*028c*/ 	.word	0xffffffff


	//   ....[108]....
        /*0290*/ 	.word	0xffffffff


	//   ....[109]....
        /*0294*/ 	.word	0xffffffff


	//   ....[110]....
        /*0298*/ 	.word	0xffffffff


	//   ....[111]....
        /*029c*/ 	.word	0xffffffff


	//   ....[112]....
        /*02a0*/ 	.word	0xffffffff


	//   ....[113]....
        /*02a4*/ 	.word	0xffffffff


	//   ....[114]....
        /*02a8*/ 	.word	0xffffffff


	//   ....[115]....
        /*02ac*/ 	.word	0xffffffff


	//   ....[116]....
        /*02b0*/ 	.word	0xffffffff


	//   ....[117]....
        /*02b4*/ 	.word	0xffffffff


	//   ....[118]....
        /*02b8*/ 	.word	0xffffffff


	//   ....[119]....
        /*02bc*/ 	.word	0xffffffff


	//   ....[120]....
        /*02c0*/ 	.word	0xffffffff


	//   ....[121]....
        /*02c4*/ 	.word	0xffffffff


	//   ....[122]....
        /*02c8*/ 	.word	0xffffffff


	//   ....[123]....
        /*02cc*/ 	.word	0xffffffff


	//   ....[124]....
        /*02d0*/ 	.word	0xffffffff


	//   ....[125]....
        /*02d4*/ 	.word	0xffffffff


	//   ....[126]....
        /*02d8*/ 	.word	0xffffffff


	//   ....[127]....
        /*02dc*/ 	.word	0xffffffff


	//   ....[128]....
        /*02e0*/ 	.word	0xffffffff


	//   ....[129]....
        /*02e4*/ 	.word	0xffffffff


	//   ....[130]....
        /*02e8*/ 	.word	0xffffffff


	//   ....[131]....
        /*02ec*/ 	.word	0xffffffff


	//   ....[132]....
        /*02f0*/ 	.word	0xffffffff


	//   ....[133]....
        /*02f4*/ 	.word	0xffffffff


	//   ....[134]....
        /*02f8*/ 	.word	0xffffffff


	//   ....[135]....
        /*02fc*/ 	.word	0xffffffff


	//   ....[136]....
        /*0300*/ 	.word	0xffffffff


	//   ....[137]....
        /*0304*/ 	.word	0xffffffff


	//   ....[138]....
        /*0308*/ 	.word	0xffffffff


	//   ....[139]....
        /*030c*/ 	.word	0xffffffff


	//   ....[140]....
        /*0310*/ 	.word	0xffffffff


	//   ....[141]....
        /*0314*/ 	.word	0xffffffff


	//   ....[142]....
        /*0318*/ 	.word	0xffffffff


	//   ....[143]....
        /*031c*/ 	.word	0xffffffff


	//   ....[144]....
        /*0320*/ 	.word	0xffffffff


	//   ....[145]....
        /*0324*/ 	.word	0xffffffff


	//   ....[146]....
        /*0328*/ 	.word	0xffffffff


	//   ....[147]....
        /*032c*/ 	.word	0xffffffff


	//   ....[148]....
        /*0330*/ 	.word	0xffffffff


	//   ....[149]....
        /*0334*/ 	.word	0xffffffff


	//   ....[150]....
        /*0338*/ 	.word	0xffffffff


	//   ....[151]....
        /*033c*/ 	.word	0xffffffff


	//   ....[152]....
        /*0340*/ 	.word	0xffffffff


	//   ....[153]....
        /*0344*/ 	.word	0xffffffff


	//   ....[154]....
        /*0348*/ 	.word	0xffffffff


	//   ....[155]....
        /*034c*/ 	.word	0xffffffff


	//   ....[156]....
        /*0350*/ 	.word	0xffffffff


	//   ....[157]....
        /*0354*/ 	.word	0xffffffff


	//   ....[158]....
        /*0358*/ 	.word	0xffffffff


	//   ....[159]....
        /*035c*/ 	.word	0xffffffff


	//   ....[160]....
        /*0360*/ 	.word	0xffffffff


	//   ....[161]....
        /*0364*/ 	.word	0xffffffff


	//   ....[162]....
        /*0368*/ 	.word	0xffffffff


	//   ....[163]....
        /*036c*/ 	.word	0xffffffff


	//   ....[164]....
        /*0370*/ 	.word	0xffffffff


	//   ....[165]....
        /*0374*/ 	.word	0xffffffff


	//   ....[166]....
        /*0378*/ 	.word	0xffffffff


	//   ....[167]....
        /*037c*/ 	.word	0xffffffff


	//   ....[168]....
        /*0380*/ 	.word	0xffffffff


	//   ....[169]....
        /*0384*/ 	.word	0xffffffff


	//   ....[170]....
        /*0388*/ 	.word	0xffffffff


	//   ....[171]....
        /*038c*/ 	.word	0xffffffff


	//   ....[172]....
        /*0390*/ 	.word	0xffffffff


	//   ....[173]....
        /*0394*/ 	.word	0xffffffff


	//   ....[174]....
        /*0398*/ 	.word	0xffffffff


	//   ....[175]....
        /*039c*/ 	.word	0xffffffff


	//   ....[176]....
        /*03a0*/ 	.word	0x0500000f


	//   ....[177]....
        /*03a4*/ 	.word	0x0500000f


	//   ....[178]....
        /*03a8*/ 	.word	0x0500000f


	//   ....[179]....
        /*03ac*/ 	.word	0x0500000f


	//   ....[180]....
        /*03b0*/ 	.word	0x0500000f


	//   ....[181]....
        /*03b4*/ 	.word	0x0500000f


	//   ....[182]....
        /*03b8*/ 	.word	0x0500000f


	//   ....[183]....
        /*03bc*/ 	.word	0x0500000f


	//   ....[184]....
        /*03c0*/ 	.word	0x0500000f


	//   ....[185]....
        /*03c4*/ 	.word	0x0500000f


	//   ....[186]....
        /*03c8*/ 	.word	0x0500000f


	//   ....[187]....
        /*03cc*/ 	.word	0x0500000f


	//   ....[188]....
        /*03d0*/ 	.word	0x0500000f


	//   ....[189]....
        /*03d4*/ 	.word	0x0500000f


	//   ....[190]....
        /*03d8*/ 	.word	0x0500000f


	//   ....[191]....
        /*03dc*/ 	.word	0x0500000f


	//   ....[192]....
        /*03e0*/ 	.word	0x0500000f


	//   ....[193]....
        /*03e4*/ 	.word	0x0500000f


	//   ....[194]....
        /*03e8*/ 	.word	0x0500000f


	//   ....[195]....
        /*03ec*/ 	.word	0x0500000f


	//   ....[196]....
        /*03f0*/ 	.word	0x0500000f


	//   ....[197]....
        /*03f4*/ 	.word	0x0500000f


	//   ....[198]....
        /*03f8*/ 	.word	0x0500000f


	//   ....[199]....
        /*03fc*/ 	.word	0x0500000f


	//   ....[200]....
        /*0400*/ 	.word	0x0500000f


	//   ....[201]....
        /*0404*/ 	.word	0x0500000f


	//   ....[202]....
        /*0408*/ 	.word	0x0500000f


	//   ....[203]....
        /*040c*/ 	.word	0x0500000f


	//   ....[204]....
        /*0410*/ 	.word	0x0500000f


	//   ....[205]....
        /*0414*/ 	.word	0x0500000f


	//   ....[206]....
        /*0418*/ 	.word	0x0500000f


	//   ....[207]....
        /*041c*/ 	.word	0x0500000f


	//   ....[208]....
        /*0420*/ 	.word	0x0500000f


	//   ....[209]....
        /*0424*/ 	.word	0x0500000f


	//   ....[210]....
        /*0428*/ 	.word	0x0500000f


	//   ....[211]....
        /*042c*/ 	.word	0x0500000f


	//   ....[212]....
        /*0430*/ 	.word	0x0500000f


	//   ....[213]....
        /*0434*/ 	.word	0x0500000f


	//   ....[214]....
        /*0438*/ 	.word	0x0500000f


	//   ....[215]....
        /*043c*/ 	.word	0x0500000f


	//   ....[216]....
        /*0440*/ 	.word	0x0500000f


	//   ....[217]....
        /*0444*/ 	.word	0x0500000f


	//   ....[218]....
        /*0448*/ 	.word	0x0500000f


	//   ....[219]....
        /*044c*/ 	.word	0x0500000f


	//   ....[220]....
        /*0450*/ 	.word	0x0500000f


	//   ....[221]....
        /*0454*/ 	.word	0x0500000f


	//   ....[222]....
        /*0458*/ 	.word	0x0500000f


	//   ....[223]....
        /*045c*/ 	.word	0x0500000f


	//   ....[224]....
        /*0460*/ 	.word	0x0500000f


	//   ....[225]....
        /*0464*/ 	.word	0x0500000f


	//   ....[226]....
        /*0468*/ 	.word	0x0500000f


	//   ....[227]....
        /*046c*/ 	.word	0x0500000f


	//   ....[228]....
        /*0470*/ 	.word	0x0500000f


	//   ....[229]....
        /*0474*/ 	.word	0x0500000f


	//   ....[230]....
        /*0478*/ 	.word	0x0500000f


	//   ....[231]....
        /*047c*/ 	.word	0x0500000f


	//   ....[232]....
        /*0480*/ 	.word	0x0500000f


	//   ....[233]....
        /*0484*/ 	.word	0x0500000f


	//   ....[234]....
        /*0488*/ 	.word	0x0500000f


	//   ....[235]....
        /*048c*/ 	.word	0x0500000f


	//   ....[236]....
        /*0490*/ 	.word	0x0500000f


	//   ....[237]....
        /*0494*/ 	.word	0x0500000f


	//   ....[238]....
        /*0498*/ 	.word	0x0500000f


	//   ....[239]....
        /*049c*/ 	.word	0x0500000f


	//   ....[240]....
        /*04a0*/ 	.word	0x0500000f


	//   ....[241]....
        /*04a4*/ 	.word	0x0500000f


	//   ....[242]....
        /*04a8*/ 	.word	0x0500000f


	//   ....[243]....
        /*04ac*/ 	.word	0x0500000f


	//   ....[244]....
        /*04b0*/ 	.word	0x0500000f


	//   ....[245]....
        /*04b4*/ 	.word	0x0500000f


	//   ....[246]....
        /*04b8*/ 	.word	0x0500000f


	//   ....[247]....
        /*04bc*/ 	.word	0x0500000f


	//   ....[248]....
        /*04c0*/ 	.word	0x0500000f


	//   ....[249]....
        /*04c4*/ 	.word	0x0500000f


	//   ....[250]....
        /*04c8*/ 	.word	0x0500000f


	//   ....[251]....
        /*04cc*/ 	.word	0x0500000f


	//   ....[252]....
        /*04d0*/ 	.word	0x0500000f


	//   ....[253]....
        /*04d4*/ 	.word	0x0500000f


	//   ....[254]....
        /*04d8*/ 	.word	0x0500000f


	//   ....[255]....
        /*04dc*/ 	.word	0x0500000f


	//   ....[0]....
        /*04e0*/ 	.word	0x0500000f


	//----- nvinfo : EIATTR_COOP_GROUP_INSTR_OFFSETS
	.align		4
.L_90:
        /*04e4*/ 	.byte	0x04, 0x28
        /*04e6*/ 	.short	(.L_92 - .L_91)


	//   ....[0]....
.L_91:
        /*04e8*/ 	.word	0x00000080


	//   ....[1]....
        /*04ec*/ 	.word	0x00000090


	//   ....[2]....
        /*04f0*/ 	.word	0x000002d0


	//   ....[3]....
        /*04f4*/ 	.word	0x00000430


	//   ....[4]....
        /*04f8*/ 	.word	0x00000550


	//   ....[5]....
        /*04fc*/ 	.word	0x000006b0


	//   ....[6]....
        /*0500*/ 	.word	0x00000e90


	//   ....[7]....
        /*0504*/ 	.word	0x00002150


	//   ....[8]....
        /*0508*/ 	.word	0x00002250


	//   ....[9]....
        /*050c*/ 	.word	0x000027c0


	//   ....[10]....
        /*0510*/ 	.word	0x00002830


	//   ....[11]....
        /*0514*/ 	.word	0x00003df0


	//   ....[12]....
        /*0518*/ 	.word	0x00003e10


	//   ....[13]....
        /*051c*/ 	.word	0x00004220


	//   ....[14]....
        /*0520*/ 	.word	0x000043f0


	//   ....[15]....
        /*0524*/ 	.word	0x00005930


	//   ....[16]....
        /*0528*/ 	.word	0x00005a80


	//   ....[17]....
        /*052c*/ 	.word	0x00005b00


	//   ....[18]....
        /*0530*/ 	.word	0x00005c10


	//   ....[19]....
        /*0534*/ 	.word	0x00006e20


	//   ....[20]....
        /*0538*/ 	.word	0x00006e70


	//   ....[21]....
        /*053c*/ 	.word	0x00006eb0


	//   ....[22]....
        /*0540*/ 	.word	0x00006ef0


	//   ....[23]....
        /*0544*/ 	.word	0x00006f30


	//   ....[24]....
        /*0548*/ 	.word	0x00006f60


	//   ....[25]....
        /*054c*/ 	.word	0x00006f90


	//   ....[26]....
        /*0550*/ 	.word	0x00006fc0


	//   ....[27]....
        /*0554*/ 	.word	0x00006ff0


	//   ....[28]....
        /*0558*/ 	.word	0x00007020


	//   ....[29]....
        /*055c*/ 	.word	0x00007130


	//   ....[30]....
        /*0560*/ 	.word	0x000072d0


	//   ....[31]....
        /*0564*/ 	.word	0x00007440


	//   ....[32]....
        /*0568*/ 	.word	0x00007470


	//   ....[33]....
        /*056c*/ 	.word	0x000074a0


	//   ....[34]....
        /*0570*/ 	.word	0x000074d0


	//   ....[35]....
        /*0574*/ 	.word	0x000075e0


	//   ....[36]....
        /*0578*/ 	.word	0x00007610


	//   ....[37]....
        /*057c*/ 	.word	0x00007640


	//   ....[38]....
        /*0580*/ 	.word	0x00007700


	//   ....[39]....
        /*0584*/ 	.word	0x00007720


	//   ....[40]....
        /*0588*/ 	.word	0x00007750


	//   ....[41]....
        /*058c*/ 	.word	0x00007780


	//   ....[42]....
        /*0590*/ 	.word	0x000077c0


	//   ....[43]....
        /*0594*/ 	.word	0x00007800


	//   ....[44]....
        /*0598*/ 	.word	0x00007830


	//   ....[45]....
        /*059c*/ 	.word	0x00007860


	//   ....[46]....
        /*05a0*/ 	.word	0x00007890


	//   ....[47]....
        /*05a4*/ 	.word	0x000078c0


	//   ....[48]....
        /*05a8*/ 	.word	0x000079b0


	//   ....[49]....
        /*05ac*/ 	.word	0x000079e0


	//   ....[50]....
        /*05b0*/ 	.word	0x00007a10


	//   ....[51]....
        /*05b4*/ 	.word	0x00007a70


	//   ....[52]....
        /*05b8*/ 	.word	0x00007a80


	//   ....[53]....
        /*05bc*/ 	.word	0x00007a90


	//   ....[54]....
        /*05c0*/ 	.word	0x00007aa0


	//   ....[55]....
        /*05c4*/ 	.word	0x00007ab0


	//   ....[56]....
        /*05c8*/ 	.word	0x00007ac0


	//   ....[57]....
        /*05cc*/ 	.word	0x00007ad0


	//   ....[58]....
        /*05d0*/ 	.word	0x00007ae0


	//   ....[59]....
        /*05d4*/ 	.word	0x00007af0


	//   ....[60]....
        /*05d8*/ 	.word	0x00007b00


	//   ....[61]....
        /*05dc*/ 	.word	0x00007b10


	//   ....[62]....
        /*05e0*/ 	.word	0x00007b20


	//   ....[63]....
        /*05e4*/ 	.word	0x00007b30


	//   ....[64]....
        /*05e8*/ 	.word	0x00007b40


	//   ....[65]....
        /*05ec*/ 	.word	0x00007b50


	//   ....[66]....
        /*05f0*/ 	.word	0x00007ba0


	//   ....[67]....
        /*05f4*/ 	.word	0x00007bd0


	//   ....[68]....
        /*05f8*/ 	.word	0x00007c00


	//   ....[69]....
        /*05fc*/ 	.word	0x00007c40


	//   ....[70]....
        /*0600*/ 	.word	0x00007c70


	//   ....[71]....
        /*0604*/ 	.word	0x00007ca0


	//   ....[72]....
        /*0608*/ 	.word	0x00007ce0


	//   ....[73]....
        /*060c*/ 	.word	0x00007e50


	//   ....[74]....
        /*0610*/ 	.word	0x00007e80


	//   ....[75]....
        /*0614*/ 	.word	0x00007e90


	//   ....[76]....
        /*0618*/ 	.word	0x00007ec0


	//   ....[77]....
        /*061c*/ 	.word	0x00007ed0


	//   ....[78]....
        /*0620*/ 	.word	0x00007ee0


	//   ....[79]....
        /*0624*/ 	.word	0x00007f20


	//   ....[80]....
        /*0628*/ 	.word	0x00007f30


	//   ....[81]....
        /*062c*/ 	.word	0x00007f50


	//   ....[82]....
        /*0630*/ 	.word	0x00007f60


	//   ....[83]....
        /*0634*/ 	.word	0x00008330


	//   ....[84]....
        /*0638*/ 	.word	0x00008360


	//   ....[85]....
        /*063c*/ 	.word	0x00008440


	//   ....[86]....
        /*0640*/ 	.word	0x00008460


	//   ....[87]....
        /*0644*/ 	.word	0x00008950


	//   ....[88]....
        /*0648*/ 	.word	0x00008990


	//   ....[89]....
        /*064c*/ 	.word	0x00008ae0


	//   ....[90]....
        /*0650*/ 	.word	0x00008b00


	//   ....[91]....
        /*0654*/ 	.word	0x00008c30


	//   ....[92]....
        /*0658*/ 	.word	0x00008c50


	//   ....[93]....
        /*065c*/ 	.word	0x00008d90


	//   ....[94]....
        /*0660*/ 	.word	0x00008dd0


	//   ....[95]....
        /*0664*/ 	.word	0x0000a490


	//   ....[96]....
        /*0668*/ 	.word	0x0000a4d0


	//   ....[97]....
        /*066c*/ 	.word	0x0000a4e0


	//   ....[98]....
        /*0670*/ 	.word	0x0000a500


	//   ....[99]....
        /*0674*/ 	.word	0x0000a520


	//   ....[100]....
        /*0678*/ 	.word	0x0000a550


	//   ....[101]....
        /*067c*/ 	.word	0x0000a580


	//   ....[102]....
        /*0680*/ 	.word	0x0000a630


	//   ....[103]....
        /*0684*/ 	.word	0x0000a700


	//   ....[104]....
        /*0688*/ 	.word	0x0000a750


	//   ....[105]....
        /*068c*/ 	.word	0x0000a780


	//   ....[106]....
        /*0690*/ 	.word	0x0000a7b0


	//   ....[107]....
        /*0694*/ 	.word	0x0000a7e0


	//   ....[108]....
        /*0698*/ 	.word	0x0000a830


	//   ....[109]....
        /*069c*/ 	.word	0x0000a840


	//   ....[110]....
        /*06a0*/ 	.word	0x0000a8e0


	//   ....[111]....
        /*06a4*/ 	.word	0x0000ac20


	//   ....[112]....
        /*06a8*/ 	.word	0x0000ac50


	//   ....[113]....
        /*06ac*/ 	.word	0x0000ac80


	//   ....[114]....
        /*06b0*/ 	.word	0x0000aca0


	//   ....[115]....
        /*06b4*/ 	.word	0x0000acb0


	//   ....[116]....
        /*06b8*/ 	.word	0x0000acd0


	//   ....[117]....
        /*06bc*/ 	.word	0x0000acf0


	//   ....[118]....
        /*06c0*/ 	.word	0x0000ad00


	//   ....[119]....
        /*06c4*/ 	.word	0x0000ad30


	//   ....[120]....
        /*06c8*/ 	.word	0x0000ad50


	//   ....[121]....
        /*06cc*/ 	.word	0x0000ad90


	//   ....[122]....
        /*06d0*/ 	.word	0x0000adf0


	//   ....[123]....
        /*06d4*/ 	.word	0x0000ae10


	//   ....[124]....
        /*06d8*/ 	.word	0x0000ae20


	//   ....[125]....
        /*06dc*/ 	.word	0x0000ae70


	//   ....[126]....
        /*06e0*/ 	.word	0x0000afa0


	//   ....[127]....
        /*06e4*/ 	.word	0x0000b6d0


	//   ....[128]....
        /*06e8*/ 	.word	0x0000b6f0


	//   ....[129]....
        /*06ec*/ 	.word	0x0000b720


	//   ....[130]....
        /*06f0*/ 	.word	0x0000b760


	//   ....[131]....
        /*06f4*/ 	.word	0x0000b7d0


	//   ....[132]....
        /*06f8*/ 	.word	0x0000b7f0


	//   ....[133]....
        /*06fc*/ 	.word	0x0000b870


	//   ....[134]....
        /*0700*/ 	.word	0x0000b890


	//   ....[135]....
        /*0704*/ 	.word	0x0000b910


	//   ....[136]....
        /*0708*/ 	.word	0x0000b930


	//   ....[137]....
        /*070c*/ 	.word	0x0000b9b0


	//   ....[138]....
        /*0710*/ 	.word	0x0000b9d0


	//   ....[139]....
        /*0714*/ 	.word	0x0000ba50


	//   ....[140]....
        /*0718*/ 	.word	0x0000ba70


	//   ....[141]....
        /*071c*/ 	.word	0x0000baf0


	//   ....[142]....
        /*0720*/ 	.word	0x0000bb10


	//   ....[143]....
        /*0724*/ 	.word	0x0000c130


	//   ....[144]....
        /*0728*/ 	.word	0x0000c150


	//   ....[145]....
        /*072c*/ 	.word	0x0000c160


	//   ....[146]....
        /*0730*/ 	.word	0x0000c170


	//   ....[147]....
        /*0734*/ 	.word	0x0000c190


	//   ....[148]....
        /*0738*/ 	.word	0x0000c210


	//   ....[149]....
        /*073c*/ 	.word	0x0000c220


	//   ....[150]....
        /*0740*/ 	.word	0x0000c230


	//   ....[151]....
        /*0744*/ 	.word	0x0000c240


	//   ....[152]....
        /*0748*/ 	.word	0x0000c2d0


	//   ....[153]....
        /*074c*/ 	.word	0x0000c2e0


	//   ....[154]....
        /*0750*/ 	.word	0x0000c2f0


	//   ....[155]....
        /*0754*/ 	.word	0x0000c300


	//   ....[156]....
        /*0758*/ 	.word	0x0000c390


	//   ....[157]....
        /*075c*/ 	.word	0x0000c3a0


	//   ....[158]....
        /*0760*/ 	.word	0x0000c3b0


	//   ....[159]....
        /*0764*/ 	.word	0x0000c700


	//   ....[160]....
        /*0768*/ 	.word	0x0000c710


	//   ....[161]....
        /*076c*/ 	.word	0x0000c720


	//   ....[162]....
        /*0770*/ 	.word	0x0000c740


	//   ....[163]....
        /*0774*/ 	.word	0x0000c760


	//   ....[164]....
        /*0778*/ 	.word	0x0000c7a0


	//   ....[165]....
        /*077c*/ 	.word	0x0000c7b0


	//   ....[166]....
        /*0780*/ 	.word	0x0000c7f0


	//   ....[167]....
        /*0784*/ 	.word	0x0000c810


	//   ....[168]....
        /*0788*/ 	.word	0x0000c830


	//   ....[169]....
        /*078c*/ 	.word	0x0000c870


	//   ....[170]....
        /*0790*/ 	.word	0x0000c8c0


	//   ....[171]....
        /*0794*/ 	.word	0x0000c910


	//   ....[172]....
        /*0798*/ 	.word	0x0000c930


	//   ....[173]....
        /*079c*/ 	.word	0x0000c960


	//   ....[174]....
        /*07a0*/ 	.word	0x0000c980


	//   ....[175]....
        /*07a4*/ 	.word	0x0000de70


	//   ....[176]....
        /*07a8*/ 	.word	0x0000e3d0


	//   ....[177]....
        /*07ac*/ 	.word	0x0000e4b0


	//   ....[178]....
        /*07b0*/ 	.word	0x0000e590


	//   ....[179]....
        /*07b4*/ 	.word	0x0000e5f0


	//   ....[180]....
        /*07b8*/ 	.word	0x0000e6c0


	//   ....[181]....
        /*07bc*/ 	.word	0x0000e720


	//   ....[182]....
        /*07c0*/ 	.word	0x0000e7f0


	//   ....[183]....
        /*07c4*/ 	.word	0x0000e850


	//   ....[184]....
        /*07c8*/ 	.word	0x0000e930


	//   ....[185]....
        /*07cc*/ 	.word	0x0000e990


	//   ....[186]....
        /*07d0*/ 	.word	0x0000ea60


	//   ....[187]....
        /*07d4*/ 	.word	0x0000eac0


	//   ....[188]....
        /*07d8*/ 	.word	0x0000eba0


	//   ....[189]....
        /*07dc*/ 	.word	0x0000ec00


	//   ....[190]....
        /*07e0*/ 	.word	0x0000ecc0


	//   ....[191]....
        /*07e4*/ 	.word	0x0000ed20


	//   ....[192]....
        /*07e8*/ 	.word	0x0000ede0


	//   ....[193]....
        /*07ec*/ 	.word	0x0000eec0


	//   ....[194]....
        /*07f0*/ 	.word	0x0000ef60


	//   ....[195]....
        /*07f4*/ 	.word	0x0000efc0


	//   ....[196]....
        /*07f8*/ 	.word	0x0000f0a0


	//   ....[197]....
        /*07fc*/ 	.word	0x0000f100


	//   ....[198]....
        /*0800*/ 	.word	0x0000f1e0


	//   ....[199]....
        /*0804*/ 	.word	0x0000f270


	//   ....[200]....
        /*0808*/ 	.word	0x0000f330


	//   ....[201]....
        /*080c*/ 	.word	0x0000f3c0


	//   ....[202]....
        /*0810*/ 	.word	0x0000f470


	//   ....[203]....
        /*0814*/ 	.word	0x0000f560


	//   ....[204]....
        /*0818*/ 	.word	0x0000f600


	//   ....[205]....
        /*081c*/ 	.word	0x0000f660


	//   ....[206]....
        /*0820*/ 	.word	0x0000f750


	//   ....[207]....
        /*0824*/ 	.word	0x0000f7b0


	//   ....[208]....
        /*0828*/ 	.word	0x0000f890


	//   ....[209]....
        /*082c*/ 	.word	0x0000f920


	//   ....[210]....
        /*0830*/ 	.word	0x0000f990


	//   ....[211]....
        /*0834*/ 	.word	0x0000fa10


	//   ....[212]....
        /*0838*/ 	.word	0x0000fac0


	//   ....[213]....
        /*083c*/ 	.word	0x0000fb30


	//   ....[214]....
        /*0840*/ 	.word	0x0000fc10


	//   ....[215]....
        /*0844*/ 	.word	0x0000fc80


	//   ....[216]....
        /*0848*/ 	.word	0x0000fd60


	//   ....[217]....
        /*084c*/ 	.word	0x0000fdd0


	//   ....[218]....
        /*0850*/ 	.word	0x0000feb0


	//   ....[219]....
        /*0854*/ 	.word	0x0000ff20


	//   ....[220]....
        /*0858*/ 	.word	0x00010000


	//   ....[221]....
        /*085c*/ 	.word	0x00010070


	//   ....[222]....
        /*0860*/ 	.word	0x00010150


	//   ....[223]....
        /*0864*/ 	.word	0x000101c0


	//   ....[224]....
        /*0868*/ 	.word	0x00010280


	//   ....[225]....
        /*086c*/ 	.word	0x000103c0


	//   ....[226]....
        /*0870*/ 	.word	0x00010460


	//   ....[227]....
        /*0874*/ 	.word	0x000104c0


	//   ....[228]....
        /*0878*/ 	.word	0x00010570


	//   ....[229]....
        /*087c*/ 	.word	0x000105d0


	//   ....[230]....
        /*0880*/ 	.word	0x00010690


	//   ....[231]....
        /*0884*/ 	.word	0x000106f0


	//   ....[232]....
        /*0888*/ 	.word	0x000107b0


	//   ....[233]....
        /*088c*/ 	.word	0x00010810


	//   ....[234]....
        /*0890*/ 	.word	0x000108d0


	//   ....[235]....
        /*0894*/ 	.word	0x00010930


	//   ....[236]....
        /*0898*/ 	.word	0x000109f0


	//   ....[237]....
        /*089c*/ 	.word	0x00010a50


	//   ....[238]....
        /*08a0*/ 	.word	0x00010b10


	//   ....[239]....
        /*08a4*/ 	.word	0x00010b70


	//   ....[240]....
        /*08a8*/ 	.word	0x00010c30


	//   ....[241]....
        /*08ac*/ 	.word	0x00010d10


	//   ....[242]....
        /*08b0*/ 	.word	0x00010da0


	//   ....[243]....
        /*08b4*/ 	.word	0x00010e00


	//   ....[244]....
        /*08b8*/ 	.word	0x00010eb0


	//   ....[245]....
        /*08bc*/ 	.word	0x00010f10


	//   ....[246]....
        /*08c0*/ 	.word	0x00010fc0


	//   ....[247]....
        /*08c4*/ 	.word	0x00011020


	//   ....[248]....
        /*08c8*/ 	.word	0x000110d0


	//   ....[249]....
        /*08cc*/ 	.word	0x00011130


	//   ....[250]....
        /*08d0*/ 	.word	0x000111e0


	//   ....[251]....
        /*08d4*/ 	.word	0x00011240


	//   ....[252]....
        /*08d8*/ 	.word	0x000112f0


	//   ....[253]....
        /*08dc*/ 	.word	0x00011350


	//   ....[254]....
        /*08e0*/ 	.word	0x00011400


	//   ....[255]....
        /*08e4*/ 	.word	0x00011460


	//   ....[0]....
        /*08e8*/ 	.word	0x00011510


	//----- nvinfo : EIATTR_REG_RECONFIG
	.align		4
.L_92:
        /*08ec*/ 	.byte	0x01, 0x54
	.zero		2


	//----- nvinfo : EIATTR_SYSCALL_OFFSETS
	.align		4
        /*08f0*/ 	.byte	0x04, 0x46
        /*08f2*/ 	.short	(.L_94 - .L_93)


	//   ....[0]....
.L_93:
        /*08f4*/ 	.word	0x000013b0


	//   ....[1]....
        /*08f8*/ 	.word	0x00009bc0


	//   ....[2]....
        /*08fc*/ 	.word	0x00009d20


	//   ....[3]....
        /*0900*/ 	.word	0x00009e60


	//   ....[4]....
        /*0904*/ 	.word	0x00009f80


	//   ....[5]....
        /*0908*/ 	.word	0x0000b340


	//----- nvinfo : EIATTR_MBARRIER_INSTR_OFFSETS
	.align		4
.L_94:
        /*090c*/ 	.byte	0x04, 0x39
        /*090e*/ 	.short	(.L_96 - .L_95)


	//   ....[0]....
.L_95:
        /*0910*/ 	.word	0x00000180
        /*0914*/ 	.word	0x000000ff
        /*0918*/ 	.word	0x00038800
        /*091c*/ 	.short	0x0100
        /*091e*/ 	.byte	0x08
	.zero		1


	//   ....[1]....
        /*0920*/ 	.word	0x00000190
        /*0924*/ 	.word	0x000000ff
        /*0928*/ 	.word	0x00038820
        /*092c*/ 	.short	0x0100
        /*092e*/ 	.byte	0x08
	.zero		1


	//   ....[2]....
        /*0930*/ 	.word	0x00000280
        /*0934*/ 	.word	0x000000ff
        /*0938*/ 	.word	0x00038830
        /*093c*/ 	.short	0x0100
        /*093e*/ 	.byte	0x08
	.zero		1


	//   ....[3]....
        /*0940*/ 	.word	0x00000290
        /*0944*/ 	.word	0x000000ff
        /*0948*/ 	.word	0x00038840
        /*094c*/ 	.short	0x0100
        /*094e*/ 	.byte	0x08
	.zero		1


	//   ....[4]....
        /*0950*/ 	.word	0x000002a0
        /*0954*/ 	.word	0x000000ff
        /*0958*/ 	.word	0x00038838
        /*095c*/ 	.short	0x0100
        /*095e*/ 	.byte	0x08
	.zero		1


	//   ....[5]....
        /*0960*/ 	.word	0x000002b0
        /*0964*/ 	.word	0x000000ff
        /*0968*/ 	.word	0x00038848
        /*096c*/ 	.short	0x0100
        /*096e*/ 	.byte	0x08
	.zero		1


	//   ....[6]....
        /*0970*/ 	.word	0x000003e0
        /*0974*/ 	.word	0x000000ff
        /*0978*/ 	.word	0x00038850
        /*097c*/ 	.short	0x0100
        /*097e*/ 	.byte	0x08
	.zero		1


	//   ....[7]....
        /*0980*/ 	.word	0x000003f0
        /*0984*/ 	.word	0x000000ff
        /*0988*/ 	.word	0x00038860
        /*098c*/ 	.short	0x0100
        /*098e*/ 	.byte	0x08
	.zero		1


	//   ....[8]....
        /*0990*/ 	.word	0x00000400
        /*0994*/ 	.word	0x000000ff
        /*0998*/ 	.word	0x00038858
        /*099c*/ 	.short	0x0100
        /*099e*/ 	.byte	0x08
	.zero		1


	//   ....[9]....
        /*09a0*/ 	.word	0x00000410
        /*09a4*/ 	.word	0x000000ff
        /*09a8*/ 	.word	0x00038868
        /*09ac*/ 	.short	0x0100
        /*09ae*/ 	.byte	0x08
	.zero		1


	//   ....[10]....
        /*09b0*/ 	.word	0x00000500
        /*09b4*/ 	.word	0x000000ff
        /*09b8*/ 	.word	0x00038870
        /*09bc*/ 	.short	0x0100
        /*09be*/ 	.byte	0x06
	.zero		1


	//   ....[11]....
        /*09c0*/ 	.word	0x00000510
        /*09c4*/ 	.word	0x000000ff
        /*09c8*/ 	.word	0x00038880
        /*09cc*/ 	.short	0x0100
        /*09ce*/ 	.byte	0x06
	.zero		1


	//   ....[12]....
        /*09d0*/ 	.word	0x00000520
        /*09d4*/ 	.word	0x000000ff
        /*09d8*/ 	.word	0x00038878
        /*09dc*/ 	.short	0x0100
        /*09de*/ 	.byte	0x06
	.zero		1


	//   ....[13]....
        /*09e0*/ 	.word	0x00000530
        /*09e4*/ 	.word	0x000000ff
        /*09e8*/ 	.word	0x00038888
        /*09ec*/ 	.short	0x0100
        /*09ee*/ 	.byte	0x06
	.zero		1


	//   ....[14]....
        /*09f0*/ 	.word	0x00000660
        /*09f4*/ 	.word	0x000000ff
        /*09f8*/ 	.word	0x00038890
        /*09fc*/ 	.short	0x0100
        /*09fe*/ 	.byte	0x08
	.zero		1


	//   ....[15]....
        /*0a00*/ 	.word	0x00000670
        /*0a04*/ 	.word	0x000000ff
        /*0a08*/ 	.word	0x000388a0
        /*0a0c*/ 	.short	0x0100
        /*0a0e*/ 	.byte	0x08
	.zero		1


	//   ....[16]....
        /*0a10*/ 	.word	0x00000680
        /*0a14*/ 	.word	0x000000ff
        /*0a18*/ 	.word	0x00038898
        /*0a1c*/ 	.short	0x0100
        /*0a1e*/ 	.byte	0x08
	.zero		1


	//   ....[17]....
        /*0a20*/ 	.word	0x00000690
        /*0a24*/ 	.word	0x000000ff
        /*0a28*/ 	.word	0x000388a8
        /*0a2c*/ 	.short	0x0100
        /*0a2e*/ 	.byte	0x08
	.zero		1


	//   ....[18]....
        /*0a30*/ 	.word	0x000007e0
        /*0a34*/ 	.word	0x000000ff
        /*0a38*/ 	.word	0x000388b0
        /*0a3c*/ 	.short	0x0100
        /*0a3e*/ 	.byte	0x08
	.zero		1


	//   ....[19]....
        /*0a40*/ 	.word	0x000007f0
        /*0a44*/ 	.word	0x000000ff
        /*0a48*/ 	.word	0x000388c0
        /*0a4c*/ 	.short	0x0100
        /*0a4e*/ 	.byte	0x08
	.zero		1


	//   ....[20]....
        /*0a50*/ 	.word	0x00000800
        /*0a54*/ 	.word	0x000000ff
        /*0a58*/ 	.word	0x000388b8
        /*0a5c*/ 	.short	0x0100
        /*0a5e*/ 	.byte	0x08
	.zero		1


	//   ....[21]....
        /*0a60*/ 	.word	0x00000810
        /*0a64*/ 	.word	0x000000ff
        /*0a68*/ 	.word	0x000388c8
        /*0a6c*/ 	.short	0x0100
        /*0a6e*/ 	.byte	0x08
	.zero		1


	//   ....[22]....
        /*0a70*/ 	.word	0x00001400
        /*0a74*/ 	.word	0x000000ff
        /*0a78*/ 	.word	0x00038800
        /*0a7c*/ 	.short	0x010a
        /*0a7e*/ 	.byte	0x31
	.zero		1


	//   ....[23]....
        /*0a80*/ 	.word	0x000014d0
        /*0a84*/ 	.word	0x000000ff
        /*0a88*/ 	.word	0x00038830
        /*0a8c*/ 	.short	0x010a
        /*0a8e*/ 	.byte	0x34
	.zero		1


	//   ....[24]....
        /*0a90*/ 	.word	0x00001510
        /*0a94*/ 	.word	0x000000ff
        /*0a98*/ 	.word	0x00038830
        /*0a9c*/ 	.short	0x010a
        /*0a9e*/ 	.byte	0x34
	.zero		1


	//   ....[25]....
        /*0aa0*/ 	.word	0x000019f0
        /*0aa4*/ 	.word	0x000000ff
        /*0aa8*/ 	.word	0x00000000
        /*0aac*/ 	.short	0x0101
        /*0aae*/ 	.byte	0x06
	.zero		1


	//   ....[26]....
        /*0ab0*/ 	.word	0x00003370
        /*0ab4*/ 	.word	0x000000ff
        /*0ab8*/ 	.word	0x00038850
        /*0abc*/ 	.short	0x010a
        /*0abe*/ 	.byte	0x34
	.zero		1


	//   ....[27]....
        /*0ac0*/ 	.word	0x000033b0
        /*0ac4*/ 	.word	0x000000ff
        /*0ac8*/ 	.word	0x00038850
        /*0acc*/ 	.short	0x010a
        /*0ace*/ 	.byte	0x34
	.zero		1


	//   ....[28]....
        /*0ad0*/ 	.word	0x00003600
        /*0ad4*/ 	.word	0x000000ff
        /*0ad8*/ 	.word	0x00000000
        /*0adc*/ 	.short	0x0101
        /*0ade*/ 	.byte	0x34
	.zero		1


	//   ....[29]....
        /*0ae0*/ 	.word	0x00003770
        /*0ae4*/ 	.word	0x000000ff
        /*0ae8*/ 	.word	0x00038830
        /*0aec*/ 	.short	0x010a
        /*0aee*/ 	.byte	0x2d
	.zero		1


	//   ....[30]....
        /*0af0*/ 	.word	0x000037c0
        /*0af4*/ 	.word	0x000000ff
        /*0af8*/ 	.word	0x00038830
        /*0afc*/ 	.short	0x010a
        /*0afe*/ 	.byte	0x2d
	.zero		1


	//   ....[31]....
        /*0b00*/ 	.word	0x00003b80
        /*0b04*/ 	.word	0x000000ff
        /*0b08*/ 	.word	0x00000000
        /*0b0c*/ 	.short	0x0101
        /*0b0e*/ 	.byte	0x06
	.zero		1


	//   ....[32]....
        /*0b10*/ 	.word	0x00005640
        /*0b14*/ 	.word	0x000000ff
        /*0b18*/ 	.word	0x00038850
        /*0b1c*/ 	.short	0x010a
        /*0b1e*/ 	.byte	0x2d
	.zero		1


	//   ....[33]....
        /*0b20*/ 	.word	0x000056a0
        /*0b24*/ 	.word	0x000000ff
        /*0b28*/ 	.word	0x00038850
        /*0b2c*/ 	.short	0x010a
        /*0b2e*/ 	.byte	0x2d
	.zero		1


	//   ....[34]....
        /*0b30*/ 	.word	0x000058b0
        /*0b34*/ 	.word	0x000000ff
        /*0b38*/ 	.word	0x00000000
        /*0b3c*/ 	.short	0x0101
        /*0b3e*/ 	.byte	0x2d
	.zero		1


	//   ....[35]....
        /*0b40*/ 	.word	0x00008970
        /*0b44*/ 	.word	0x000000ff
        /*0b48*/ 	.word	0x00000000
        /*0b4c*/ 	.short	0x0101
        /*0b4e*/ 	.byte	0x06
	.zero		1


	//   ....[36]....
        /*0b50*/ 	.word	0x0000a2f0
        /*0b54*/ 	.word	0x00000006
        /*0b58*/ 	.word	0x00038880
        /*0b5c*/ 	.short	0x010a
        /*0b5e*/ 	.byte	0x3f
	.zero		1


	//   ....[37]....
        /*0b60*/ 	.word	0x0000a990
        /*0b64*/ 	.word	0x00000006
        /*0b68*/ 	.word	0x00038870
        /*0b6c*/ 	.short	0x0107
        /*0b6e*/ 	.byte	0x3f
	.zero		1


	//   ....[38]....
        /*0b70*/ 	.word	0x0000aa50
        /*0b74*/ 	.word	0x00000006
        /*0b78*/ 	.word	0x00038870
        /*0b7c*/ 	.short	0x0101
        /*0b7e*/ 	.byte	0x3f
	.zero		1


	//   ....[39]....
        /*0b80*/ 	.word	0x0000aa80
        /*0b84*/ 	.word	0x00000006
        /*0b88*/ 	.word	0x00038840
        /*0b8c*/ 	.short	0x010a
        /*0b8e*/ 	.byte	0x3f
	.zero		1


	//   ....[40]....
        /*0b90*/ 	.word	0x0000b120
        /*0b94*/ 	.word	0x00000006
        /*0b98*/ 	.word	0x00038830
        /*0b9c*/ 	.short	0x0107
        /*0b9e*/ 	.byte	0x3f
	.zero		1


	//   ....[41]....
        /*0ba0*/ 	.word	0x0000b1e0
        /*0ba4*/ 	.word	0x00000006
        /*0ba8*/ 	.word	0x00038830
        /*0bac*/ 	.short	0x0101
        /*0bae*/ 	.byte	0x3f
	.zero		1


	//   ....[42]....
        /*0bb0*/ 	.word	0x0000bbd0
        /*0bb4*/ 	.word	0x000000ff
        /*0bb8*/ 	.word	0x00038800
        /*0bbc*/ 	.short	0x0107
        /*0bbe*/ 	.byte	0x29
	.zero		1


	//   ....[43]....
        /*0bc0*/ 	.word	0x0000bc20
        /*0bc4*/ 	.word	0x000000ff
        /*0bc8*/ 	.word	0x00038800
        /*0bcc*/ 	.short	0x0101
        /*0bce*/ 	.byte	0x29
	.zero		1


	//   ....[44]....
        /*0bd0*/ 	.word	0x0000bc60
        /*0bd4*/ 	.word	0x000000ff
        /*0bd8*/ 	.word	0x00038820
        /*0bdc*/ 	.short	0x010a
        /*0bde*/ 	.byte	0x29
	.zero		1


	//   ....[45]....
        /*0be0*/ 	.word	0x0000bf90
        /*0be4*/ 	.word	0x00000000
        /*0be8*/ 	.word	0x00038880
        /*0bec*/ 	.short	0x010a
        /*0bee*/ 	.byte	0x3f
	.zero		1


	//   ....[46]....
        /*0bf0*/ 	.word	0x0000c480
        /*0bf4*/ 	.word	0x00000000
        /*0bf8*/ 	.word	0x00038870
        /*0bfc*/ 	.short	0x0107
        /*0bfe*/ 	.byte	0x3f
	.zero		1


	//   ....[47]....
        /*0c00*/ 	.word	0x0000c540
        /*0c04*/ 	.word	0x00000000
        /*0c08*/ 	.word	0x00038870
        /*0c0c*/ 	.short	0x0101
        /*0c0e*/ 	.byte	0x3f
	.zero		1


	//   ....[48]....
        /*0c10*/ 	.word	0x0000c570
        /*0c14*/ 	.word	0x00000000
        /*0c18*/ 	.word	0x00038840
        /*0c1c*/ 	.short	0x010a
        /*0c1e*/ 	.byte	0x3f
	.zero		1


	//   ....[49]....
        /*0c20*/ 	.word	0x0000ca40
        /*0c24*/ 	.word	0x00000000
        /*0c28*/ 	.word	0x00038830
        /*0c2c*/ 	.short	0x0107
        /*0c2e*/ 	.byte	0x3f
	.zero		1


	//   ....[50]....
        /*0c30*/ 	.word	0x0000cb00
        /*0c34*/ 	.word	0x00000000
        /*0c38*/ 	.word	0x00038830
        /*0c3c*/ 	.short	0x0101
        /*0c3e*/ 	.byte	0x3f
	.zero		1


	//   ....[51]....
        /*0c40*/ 	.word	0x0000cb90
        /*0c44*/ 	.word	0x00000011
        /*0c48*/ 	.word	0x00038870
        /*0c4c*/ 	.short	0x010a
        /*0c4e*/ 	.byte	0x3f
	.zero		1


	//   ....[52]....
        /*0c50*/ 	.word	0x0000cc20
        /*0c54*/ 	.word	0x00000011
        /*0c58*/ 	.word	0x00038860
        /*0c5c*/ 	.short	0x010a
        /*0c5e*/ 	.byte	0x3f
	.zero		1


	//   ....[53]....
        /*0c60*/ 	.word	0x0000d380
        /*0c64*/ 	.word	0x00000011
        /*0c68*/ 	.word	0x00038850
        /*0c6c*/ 	.short	0x0101
        /*0c6e*/ 	.byte	0x3f
	.zero		1


	//   ....[54]....
        /*0c70*/ 	.word	0x0000d410
        /*0c74*/ 	.word	0x00000011
        /*0c78*/ 	.word	0x00000000
        /*0c7c*/ 	.short	0x0101
        /*0c7e*/ 	.byte	0x3f
	.zero		1


	//   ....[55]....
        /*0c80*/ 	.word	0x0000d4b0
        /*0c84*/ 	.word	0x00000012
        /*0c88*/ 	.word	0x00038870
        /*0c8c*/ 	.short	0x010a
        /*0c8e*/ 	.byte	0x3f
	.zero		1


	//   ....[56]....
        /*0c90*/ 	.word	0x0000d550
        /*0c94*/ 	.word	0x00000012
        /*0c98*/ 	.word	0x00038860
        /*0c9c*/ 	.short	0x010a
        /*0c9e*/ 	.byte	0x3f
	.zero		1


	//   ....[57]....
        /*0ca0*/ 	.word	0x0000dca0
        /*0ca4*/ 	.word	0x00000012
        /*0ca8*/ 	.word	0x00038850
        /*0cac*/ 	.short	0x0101
        /*0cae*/ 	.byte	0x3f
	.zero		1


	//   ....[58]....
        /*0cb0*/ 	.word	0x0000dd90
        /*0cb4*/ 	.word	0x00000012
        /*0cb8*/ 	.word	0x00000000
        /*0cbc*/ 	.short	0x0101
        /*0cbe*/ 	.byte	0x3f
	.zero		1


	//   ....[59]....
        /*0cc0*/ 	.word	0x0000de20
        /*0cc4*/ 	.word	0x00000004
        /*0cc8*/ 	.word	0x00038820
        /*0ccc*/ 	.short	0x010a
        /*0cce*/ 	.byte	0x3f
	.zero		1


	//   ....[60]....
        /*0cd0*/ 	.word	0x0000df50
        /*0cd4*/ 	.word	0x00000003
        /*0cd8*/ 	.word	0x00038840
        /*0cdc*/ 	.short	0x010a
        /*0cde*/ 	.byte	0x3f
	.zero		1


	//   ....[61]....
        /*0ce0*/ 	.word	0x0000dff0
        /*0ce4*/ 	.word	0x0000001d
        /*0ce8*/ 	.word	0x00038840
        /*0cec*/ 	.short	0x010a
        /*0cee*/ 	.byte	0x3f
	.zero		1


	//   ....[62]....
        /*0cf0*/ 	.word	0x0000e030
        /*0cf4*/ 	.word	0x00000003
        /*0cf8*/ 	.word	0x00038860
        /*0cfc*/ 	.short	0x010a
        /*0cfe*/ 	.byte	0x3f
	.zero		1


	//   ....[63]....
        /*0d00*/ 	.word	0x0000e070
        /*0d04*/ 	.word	0x0000001d
        /*0d08*/ 	.word	0x00038860
        /*0d0c*/ 	.short	0x010a
        /*0d0e*/ 	.byte	0x3f
	.zero		1


	//   ....[64]....
        /*0d10*/ 	.word	0x0000e0b0
        /*0d14*/ 	.word	0x00000003
        /*0d18*/ 	.word	0x00038880
        /*0d1c*/ 	.short	0x010a
        /*0d1e*/ 	.byte	0x3f
	.zero		1


	//   ....[65]....
        /*0d20*/ 	.word	0x0000e0f0
        /*0d24*/ 	.word	0x0000001d
        /*0d28*/ 	.word	0x00038880
        /*0d2c*/ 	.short	0x010a
        /*0d2e*/ 	.byte	0x3f
	.zero		1


	//   ....[66]....
        /*0d30*/ 	.word	0x0000e160
        /*0d34*/ 	.word	0x00000003
        /*0d38*/ 	.word	0x00038800
        /*0d3c*/ 	.short	0x010a
        /*0d3e*/ 	.byte	0x3f
	.zero		1


	//   ....[67]....
        /*0d40*/ 	.word	0x0000e1c0
        /*0d44*/ 	.word	0x00000000
        /*0d48*/ 	.word	0x00038830
        /*0d4c*/ 	.short	0x010a
        /*0d4e*/ 	.byte	0x3f
	.zero		1


	//   ....[68]....
        /*0d50*/ 	.word	0x0000e220
        /*0d54*/ 	.word	0x00000008
        /*0d58*/ 	.word	0x00038850
        /*0d5c*/ 	.short	0x010a
        /*0d5e*/ 	.byte	0x3f
	.zero		1


	//   ....[69]....
        /*0d60*/ 	.word	0x0000e290
        /*0d64*/ 	.word	0x00000000
        /*0d68*/ 	.word	0x00038830
        /*0d6c*/ 	.short	0x010a
        /*0d6e*/ 	.byte	0x3f
	.zero		1


	//   ....[70]....
        /*0d70*/ 	.word	0x0000e300
        /*0d74*/ 	.word	0x00000007
        /*0d78*/ 	.word	0x00038850
        /*0d7c*/ 	.short	0x010a
        /*0d7e*/ 	.byte	0x3f
	.zero		1


	//   ....[71]....
        /*0d80*/ 	.word	0x0000e400
        /*0d84*/ 	.word	0x00000006
        /*0d88*/ 	.word	0x00038880
        /*0d8c*/ 	.short	0x010a
        /*0d8e*/ 	.byte	0x3f
	.zero		1


	//   ....[72]....
        /*0d90*/ 	.word	0x0000ee10
        /*0d94*/ 	.word	0x00000006
        /*0d98*/ 	.word	0x00038840
        /*0d9c*/ 	.short	0x010a
        /*0d9e*/ 	.byte	0x3f
	.zero		1


	//   ....[73]....
        /*0da0*/ 	.word	0x000102c0
        /*0da4*/ 	.word	0x00000003
        /*0da8*/ 	.word	0x00038820
        /*0dac*/ 	.short	0x010a
        /*0dae*/ 	.byte	0x3f
	.zero		1


	//   ....[74]....
        /*0db0*/ 	.word	0x00010310
        /*0db4*/ 	.word	0x00000000
        /*0db8*/ 	.word	0x00038880
        /*0dbc*/ 	.short	0x010a
        /*0dbe*/ 	.byte	0x3f
	.zero		1


	//   ....[75]....
        /*0dc0*/ 	.word	0x00010c60
        /*0dc4*/ 	.word	0x00000000
        /*0dc8*/ 	.word	0x00038840
        /*0dcc*/ 	.short	0x010a
        /*0dce*/ 	.byte	0x3f
	.zero		1


	//   ....[76]....
        /*0dd0*/ 	.word	0x00011540
        /*0dd4*/ 	.word	0x00000011
        /*0dd8*/ 	.word	0x00038870
        /*0ddc*/ 	.short	0x010a
        /*0dde*/ 	.byte	0x3f
	.zero		1


	//   ....[77]....
        /*0de0*/ 	.word	0x00011590
        /*0de4*/ 	.word	0x00000011
        /*0de8*/ 	.word	0x00038860
        /*0dec*/ 	.short	0x010a
        /*0dee*/ 	.byte	0x3f
	.zero		1


	//   ....[78]....
        /*0df0*/ 	.word	0x000115e0
        /*0df4*/ 	.word	0x00000012
        /*0df8*/ 	.word	0x00038870
        /*0dfc*/ 	.short	0x010a
        /*0dfe*/ 	.byte	0x3f
	.zero		1


	//   ....[79]....
        /*0e00*/ 	.word	0x00011630
        /*0e04*/ 	.word	0x00000012
        /*0e08*/ 	.word	0x00038860
        /*0e0c*/ 	.short	0x010a
        /*0e0e*/ 	.byte	0x3f
	.zero		1


	//   ....[80]....
        /*0e10*/ 	.word	0x00011680
        /*0e14*/ 	.word	0x00000004
        /*0e18*/ 	.word	0x00038820
        /*0e1c*/ 	.short	0x010a
        /*0e1e*/ 	.byte	0x3f
	.zero		1


	//   ....[81]....
        /*0e20*/ 	.word	0x000116d0
        /*0e24*/ 	.word	0x00000003
        /*0e28*/ 	.word	0x00038840
        /*0e2c*/ 	.short	0x010a
        /*0e2e*/ 	.byte	0x3f
	.zero		1


	//   ....[82]....
        /*0e30*/ 	.word	0x00011720
        /*0e34*/ 	.word	0x0000001d
        /*0e38*/ 	.word	0x00038840
        /*0e3c*/ 	.short	0x010a
        /*0e3e*/ 	.byte	0x3f
	.zero		1


	//   ....[83]....
        /*0e40*/ 	.word	0x00011770
        /*0e44*/ 	.word	0x00000003
        /*0e48*/ 	.word	0x00038860
        /*0e4c*/ 	.short	0x010a
        /*0e4e*/ 	.byte	0x3f
	.zero		1


	//   ....[84]....
        /*0e50*/ 	.word	0x000117c0
        /*0e54*/ 	.word	0x0000001d
        /*0e58*/ 	.word	0x00038860
        /*0e5c*/ 	.short	0x010a
        /*0e5e*/ 	.byte	0x3f
	.zero		1


	//   ....[85]....
        /*0e60*/ 	.word	0x00011810
        /*0e64*/ 	.word	0x00000003
        /*0e68*/ 	.word	0x00038880
        /*0e6c*/ 	.short	0x010a
        /*0e6e*/ 	.byte	0x3f
	.zero		1


	//----- nvinfo : EIATTR_NUM_MBARRIERS
	.align		4
.L_96:
        /*0e70*/ 	.byte	0x03, 0x38
        /*0e72*/ 	.short	0x0016


	//----- nvinfo : EIATTR_EXIT_INSTR_OFFSETS
	.align		4
        /*0e74*/ 	.byte	0x04, 0x1c
        /*0e76*/ 	.short	(.L_98 - .L_97)


	//   ....[0]....
.L_97:
        /*0e78*/ 	.word	0x00000970


	//   ....[1]....
        /*0e7c*/ 	.word	0x00008f30


	//   ....[2]....
        /*0e80*/ 	.word	0x0000de90


	//   ....[3]....
        /*0e84*/ 	.word	0x0000e140


	//----- nvinfo : EIATTR_MAX_THREADS
	.align		4
.L_98:
        /*0e88*/ 	.byte	0x04, 0x05
        /*0e8a*/ 	.short	(.L_100 - .L_99)
.L_99:
        /*0e8c*/ 	.word	0x00000180
        /*0e90*/ 	.word	0x00000001
        /*0e94*/ 	.word	0x00000001


	//----- nvinfo : EIATTR_CRS_STACK_SIZE
	.align		4
.L_100:
        /*0e98*/ 	.byte	0x04, 0x1e
        /*0e9a*/ 	.short	(.L_102 - .L_101)
.L_101:
        /*0e9c*/ 	.word	0x00000000


	//----- nvinfo : EIATTR_CBANK_PARAM_SIZE
	.align		4
.L_102:
        /*0ea0*/ 	.byte	0x03, 0x19
        /*0ea2*/ 	.short	0x0a70


	//----- nvinfo : EIATTR_PARAM_CBANK
	.align		4
        /*0ea4*/ 	.byte	0x04, 0x0a
        /*0ea6*/ 	.short	(.L_104 - .L_103)
	.align		4
.L_103:
        /*0ea8*/ 	.word	index@(.nv.constant0._ZN7cutlass13device_kernelIN5flash11enable_sm90INS1_16FlashAttnFwdSm90INS1_25CollectiveMainloopFwdSm90ILi2EN4cute5tupleIJNS5_1CILi1EEES8_S8_EEENS6_IJNS7_ILi128EEESA_NS7_ILi256EEEEEELi256ENS_12float_e4m3_tEfNS_4arch4Sm90ELb0ELb0ELb0ELb0ELb1ELb0ELb0ELb1ELb0ELb1ELb0ELb0EEENS1_21CollectiveEpilogueFwdINS6_IJSA_SB_SA_EEES9_NS_10bfloat16_tESF_Li256ELb0ELb1ELb0ELb1EEENS1_29StaticPersistentTileSchedulerILb0EEEEEEEEEvNT_6ParamsE)
        /*0eac*/ 	.short	0x0210
        /*0eae*/ 	.short	0x0a70


	//----- nvinfo : EIATTR_SW_WAR
	.align		4
.L_104:
        /*0eb0*/ 	.byte	0x04, 0x36
        /*0eb2*/ 	.short	(.L_106 - .L_105)
.L_105:
        /*0eb4*/ 	.word	0x00000008
.L_106:


//--------------------- .nv.info._ZN7cutlass13device_kernelIN5flash11enable_sm90INS1_16FlashAttnFwdSm90INS1_25CollectiveMainloopFwdSm90ILi2EN4cute5tupleIJNS5_1CILi1EEES8_S8_EEENS6_IJNS7_ILi128EEESA_NS7_ILi256EEEEEELi256ENS_12float_e4m3_tEfNS_4arch4Sm90ELb0ELb0ELb0ELb1ELb1ELb0ELb0ELb1ELb0ELb1ELb0ELb0EEENS1_21CollectiveEpilogueFwdINS6_IJSA_SB_SA_EEES9_NS_10bfloat16_tESF_Li256ELb1ELb1ELb0ELb1EEENS1_36VarlenDynamicPersistentTileSchedulerILi128ELi128ELi256ELi128ELb0ELb1ELb1ELb0ELb1ELb1EEEEEEEEEvNT_6ParamsE --------------------------
	.section	.nv.info._ZN7cutlass13device_kernelIN5flash11enable_sm90INS1_16FlashAttnFwdSm90INS1_25CollectiveMainloopFwdSm90ILi2EN4cute5tupleIJNS5_1CILi1EEES8_S8_EEENS6_IJNS7_ILi128EEESA_NS7_ILi256EEEEEELi256ENS_12float_e4m3_tEfNS_4arch4Sm90ELb0ELb0ELb0ELb1ELb1ELb0ELb0ELb1ELb0ELb1ELb0ELb0EEENS1_21CollectiveEpilogueFwdINS6_IJSA_SB_SA_EEES9_NS_10bfloat16_tESF_Li256ELb1ELb1ELb0ELb1EEENS1_36VarlenDynamicPersistentTileSchedulerILi128ELi128ELi256ELi128ELb0ELb1ELb1ELb0ELb1ELb1EEEEEEEEEvNT_6ParamsE,"",@"SHT_CUDA_INFO"
	.sectionflags	@""
	.align	4


	//----- nvinfo : EIATTR_CUDA_API_VERSION
	.align		4
        /*0000*/ 	.byte	0x04, 0x37
        /*0002*/ 	.short	(.L_108 - .L_107)
.L_107:
        /*0004*/ 	.word	0x00000082


	//----- nvinfo : EIATTR_KPARAM_INFO
	.align		4
.L_108:
        /*0008*/ 	.byte	0x04, 0x17
        /*000a*/ 	.short	(.L_110 - .L_109)
.L_109:
        /*000c*/ 	.word	0x00000000
        /*0010*/ 	.short	0x0000
        /*0012*/ 	.short	0x0070
        /*0014*/ 	.byte	0x00, 0xf0, 0x01, 0x2a


	//----- nvinfo : EIATTR_SPARSE_MMA_MASK
	.align		4
.L_110:
        /*0018*/ 	.byte	0x03, 0x50
        /*001a*/ 	.short	0x0000


	//----- nvinfo : EIATTR_MAXREG_COUNT
	.align		4
        /*001c*/ 	.byte	0x03, 0x1b
        /*001e*/ 	.short	0x00a8


	//----- nvinfo : EIATTR_NUM_BARRIERS
	.align		4
        /*0020*/ 	.byte	0x02, 0x4c
        /*0022*/ 	.byte	0x10
	.zero		1


	//----- nvinfo : EIATTR_EXTERNS
	.align		4
        /*0024*/ 	.byte	0x04, 0x0f
        /*0026*/ 	.short	(.L_112 - .L_111)


	//   ....[0]....
	.align		4
.L_111:
        /*0028*/ 	.word	index@(__assertfail)


	//----- nvinfo : EIATTR_ANNOTATIONS
	.align		4
.L_112:
        /*002c*/ 	.byte	0x04, 0x55
        /*002e*/ 	.short	(.L_114 - .L_113)


	//   ....[0]....
.L_113:
        /*0030*/ 	.word	0x00000001
        /*0034*/ 	.byte	0xc0, 0xaf, 0x00, 0x00, 0x01, 0x00, 0x00, 0x00, 0x00, 0xb2, 0x00, 0x00, 0x01, 0x00, 0x00, 0x00
        /*0044*/ 	.byte	0x30, 0xb2, 0x00, 0x00, 0x01, 0x00, 0x00, 0x00, 0x50, 0xb2, 0x00, 0x00, 0x01, 0x00, 0x00, 0x00
        /*0054*/ 	.byte	0xa0, 0xb2, 0x00, 0x00, 0x01, 0x00, 0x00, 0x00, 0x70, 0xd4, 0x00, 0x00, 0x01, 0x00, 0x00, 0x00
        /*0064*/ 	.byte	0xb0, 0xdd, 0x00, 0x00, 0x01, 0x00, 0x00, 0x00, 0xd0, 0xdd, 0x00, 0x00, 0x01, 0x00, 0x00, 0x00
        /*0074*/ 	.byte	0x90, 0xee, 0x00, 0x00, 0x01, 0x00, 0x00, 0x00, 0xa0, 0xee, 0x00, 0x00, 0x01, 0x00, 0x00, 0x00
        /*0084*/ 	.byte	0xb0, 0xf8, 0x00, 0x00, 0x01, 0x00, 0x00, 0x00, 0xc0, 0xf8, 0x00, 0x00, 0x01, 0x00, 0x00, 0x00
        /*0094*/ 	.byte	0x20, 0x0a, 0x01, 0x00


	//----- nvinfo : EIATTR_MERCURY_ISA_VERSION
	.align		4
.L_114:
        /*0098*/ 	.byte	0x03, 0x5f
        /*009a*/ 	.short	0x0101


	//----- nvinfo : EIATTR_UNUSED_LOAD_BYTE_OFFSET
	.align		4
        /*009c*/ 	.byte	0x04, 0x44
        /*009e*/ 	.short	(.L_116 - .L_115)


	//   ....[0]....
.L_115:
        /*00a0*/ 	.word	0x00000980
        /*00a4*/ 	.word	0x0000fff0


	//   ....[1]....
        /*00a8*/ 	.word	0x00006bf0
        /*00ac*/ 	.word	0x0000fff0


	//----- nvinfo : EIATTR_INT_WARP_WIDE_INSTR_OFFSETS
	.align		4
.L_116:
        /*00b0*/ 	.byte	0x04, 0x31
        /*00b2*/ 	.short	(.L_118 - .L_117)


	//   ....[0]....
.L_117:
        /*00b4*/ 	.word	0x000000c0


	//   ....[1]....
        /*00b8*/ 	.word	0x000000d0


	//   ....[2]....
        /*00bc*/ 	.word	0x00000170


	//   ....[3]....
        /*00c0*/ 	.word	0x0000b890


	//   ....[4]....
        /*00c4*/ 	.word	0x0000b920


	//   ....[5]....
        /*00c8*/ 	.word	0x0000f6f0


	//   ....[6]....
        /*00cc*/ 	.word	0x0000f780


	//----- nvinfo : EIATTR_COOP_GROUP_MASK_REGIDS
	.align		4
.L_118:
        /*00d0*/ 	.byte	0x04, 0x29
        /*00d2*/ 	.short	(.L_120 - .L_119)


	//   ....[0]....
.L_119:
        /*00d4*/ 	.word	0xffffffff


	//   ....[1]....
        /*00d8*/ 	.word	0xffffffff


	//   ....[2]....
        /*00dc*/ 	.word	0xffffffff


	//   ....[3]....
        /*00e0*/ 	.word	0xffffffff


	//   ....[4]....
        /*00e4*/ 	.word	0xffffffff


	//   ....[5]....
        /*00e8*/ 	.word	0xffffffff


	//   ....[6]....
        /*00ec*/ 	.word	0xffffffff


	//   ....[7]....
        /*00f0*/ 	.word	0xffffffff


	//   ....[8]....
        /*00f4*/ 	.word	0xffffffff


	//   ....[9]....
        /*00f8*/ 	.word	0xffffffff


	//   ....[10]....
        /*00fc*/ 	.word	0xffffffff


	//   ....[11]....
        /*0100*/ 	.word	0xffffffff


	//   ....[12]....
        /*0104*/ 	.word	0xffffffff


	//   ....[13]....
        /*0108*/ 	.word	0xffffffff


	//   ....[14]....
        /*010c*/ 	.word	0xffffffff


	//   ....[15]....
        /*0110*/ 	.word	0xffffffff


	//   ....[16]....
        /*0114*/ 	.word	0xffffffff


	//   ....[17]....
        /*0118*/ 	.word	0xffffffff


	//   ....[18]....
        /*011c*/ 	.word	0xffffffff


	//   ....[19]....
        /*0120*/ 	.word	0xffffffff


	//   ....[20]....
        /*0124*/ 	.word	0xffffffff


	//   ....[21]....
        /*0128*/ 	.word	0xffffffff


	//   ....[22]....
        /*012c*/ 	.word	0xffffffff


	//   ....[23]....
        /*0130*/ 	.word	0xffffffff


	//   ....[24]....
        /*0134*/ 	.word	0xffffffff


	//   ....[25]....
        /*0138*/ 	.word	0xffffffff


	//   ....[26]....
        /*013c*/ 	.word	0xffffffff


	//   ....[27]....
        /*0140*/ 	.word	0xffffffff


	//   ....[28]....
        /*0144*/ 	.word	0xffffffff


	//   ....[29]....
        /*0148*/ 	.word	0xffffffff


	//   ....[30]....
        /*014c*/ 	.word	0xffffffff


	//   ....[31]....
        /*0150*/ 	.word	0xffffffff


	//   ....[32]....
        /*0154*/ 	.word	0xffffffff


	//   ....[33]....
        /*0158*/ 	.word	0xffffffff


	//   ....[34]....
        /*015c*/ 	.word	0xffffffff


	//   ....[35]....
        /*0160*/ 	.word	0xffffffff


	//   ....[36]....
        /*0164*/ 	.word	0xffffffff


	//   ....[37]....
        /*0168*/ 	.word	0xffffffff


	//   ....[38]....
        /*016c*/ 	.word	0xffffffff


	//   ....[39]....
        /*0170*/ 	.word	0xffffffff


	//   ....[40]....
        /*0174*/ 	.word	0xffffffff


	//   ....[41]....
        /*0178*/ 	.word	0xffffffff


	//   ....[42]....
        /*017c*/ 	.word	0xffffffff


	//   ....[43]....
        /*0180*/ 	.word	0xffffffff


	//   ....[44]....
        /*0184*/ 	.word	0xffffffff


	//   ....[45]....
        /*0188*/ 	.word	0xffffffff


	//   ....[46]....
        /*018c*/ 	.word	0xffffffff


	//   ....[47]....
        /*0190*/ 	.word	0xffffffff


	//   ....[48]....
        /*0194*/ 	.word	0xffffffff


	//   ....[49]....
        /*0198*/ 	.word	0xffffffff


	//   ....[50]....
        /*019c*/ 	.word	0xffffffff


	//   ....[51]....
        /*01a0*/ 	.word	0xffffffff


	//   ....[52]....
        /*01a4*/ 	.word	0xffffffff


	//   ....[53]....
        /*01a8*/ 	.word	0xffffffff


	//   ....[54]....
        /*01ac*/ 	.word	0xffffffff


	//   ....[55]....
        /*01b0*/ 	.word	0xffffffff


	//   ....[56]....
        /*01b4*/ 	.word	0xffffffff


	//   ....[57]....
        /*01b8*/ 	.word	0xffffffff


	//   ....[58]....
        /*01bc*/ 	.word	0xffffffff


	//   ....[59]....
        /*01c0*/ 	.word	0xffffffff


	//   ....[60]....
        /*01c4*/ 	.word	0xffffffff


	//   ....[61]....
        /*01c8*/ 	.word	0xffffffff


	//   ....[62]....
        /*01cc*/ 	.word	0xffffffff


	//   ....[63]....
        /*01d0*/ 	.word	0xffffffff


	//   ....[64]....
        /*01d4*/ 	.word	0xffffffff


	//   ....[65]....
        /*01d8*/ 	.word	0xffffffff


	//   ....[66]....
        /*01dc*/ 	.word	0xffffffff


	//   ....[67]....
        /*01e0*/ 	.word	0xffffffff


	//   ....[68]....
        /*01e4*/ 	.word	0xffffffff


	//   ....[69]....
        /*01e8*/ 	.word	0xffffffff


	//   ....[70]....
        /*01ec*/ 	.word	0xffffffff


	//   ....[71]....
        /*01f0*/ 	.word	0xffffffff


	//   ....[72]....
        /*01f4*/ 	.word	0xffffffff


	//   ....[73]....
        /*01f8*/ 	.word	0xffffffff


	//   ....[74]....
        /*01fc*/ 	.word	0xffffffff


	//   ....[75]....
        /*0200*/ 	.word	0xffffffff


	//   ....[76]....
        /*0204*/ 	.word	0xffffffff


	//   ....[77]....
        /*0208*/ 	.word	0xffffffff


	//   ....[78]....
        /*020c*/ 	.word	0xffffffff


	//   ....[79]....
        /*0210*/ 	.word	0xffffffff


	//   ....[80]....
        /*0214*/ 	.word	0xffffffff


	//   ....[81]....
        /*0218*/ 	.word	0xffffffff


	//   ....[82]....
        /*021c*/ 	.word	0xffffffff


	//   ....[83]....
        /*0220*/ 	.word	0xffffffff


	//   ....[84]....
        /*0224*/ 	.word	0xffffffff


	//   ....[85]....
        /*0228*/ 	.word	0xffffffff


	//   ....[86]....
        /*022c*/ 	.word	0xffffffff


	//   ....[87]....
        /*0230*/ 	.word	0xffffffff


	//   ....[88]....
        /*0234*/ 	.word	0xffffffff


	//   ....[89]....
        /*0238*/ 	.word	0xffffffff


	//   ....[90]....
        /*023c*/ 	.word	0xffffffff


	//   ....[91]....
        /*0240*/ 	.word	0xffffffff


	//   ....[92]....
        /*0244*/ 	.word	0xffffffff


	//   ....[93]....
        /*0248*/ 	.word	0xffffffff


	//   ....[94]....
        /*024c*/ 	.word	0xffffffff


	//   ....[95]....
        /*0250*/ 	.word	0xffffffff


	//   ....[96]....
        /*0254*/ 	.word	0xffffffff


	//   ....[97]....
        /*0258*/ 	.word	0xffffffff


	//   ....[98]....
        /*025c*/ 	.word	0xffffffff


	//   ....[99]....
        /*0260*/ 	.word	0xffffffff


	//   ....[100]....
        /*0264*/ 	.word	0xffffffff


	//   ....[101]....
        /*0268*/ 	.word	0xffffffff


	//   ....[102]....
        /*026c*/ 	.word	0xffffffff


	//   ....[103]....
        /*0270*/ 	.word	0xffffffff


	//   ....[104]....
        /*0274*/ 	.word	0xffffffff


	//   ....[105]....
        /*0278*/ 	.word	0xffffffff


	//   ....[106]....
        /*027c*/ 	.word	0xffffffff


	//   ....[107]....
        /*0280*/ 	.word	0xffffffff


	//   ....[108]....
        /*0284*/ 	.word	0xffffffff


	//   ....[109]....
        /*0288*/ 	.word	0xffffffff


	//   ....[110]....
        /*028c*/ 	.word	0xffffffff


	//   ....[111]....
        /*0290*/ 	.word	0xffffffff


	//   ....[112]....
        /*0294*/ 	.word	0xffffffff


	//   ....[113]....
        /*0298*/ 	.word	0xffffffff


	//   ....[114]....
        /*029c*/ 	.word	0xffffffff


	//   ....[115]....
        /*02a0*/ 	.word	0xffffffff


	//   ....[116]....
        /*02a4*/ 	.word	0xffffffff


	//   ....[117]....
        /*02a8*/ 	.word	0xffffffff


	//   ....[118]....
        /*02ac*/ 	.word	0xffffffff


	//   ....[119]....
        /*02b0*/ 	.word	0xffffffff


	//   ....[120]....
        /*02b4*/ 	.word	0xffffffff


	//   ....[121]....
        /*02b8*/ 	.word	0xffffffff


	//   ....[122]....
        /*02bc*/ 	.word	0xffffffff


	//   ....[123]....
        /*02c0*/ 	.word	0xffffffff


	//   ....[124]....
        /*02c4*/ 	.word	0xffffffff


	//   ....[125]....
        /*02c8*/ 	.word	0xffffffff


	//   ....[126]....
        /*02cc*/ 	.word	0xffffffff


	//   ....[127]....
        /*02d0*/ 	.word	0xffffffff


	//   ....[128]....
        /*02d4*/ 	.word	0xffffffff


	//   ....[129]....
        /*02d8*/ 	.word	0xffffffff


	//   ....[130]....
        /*02dc*/ 	.word	0xffffffff


	//   ....[131]....
        /*02e0*/ 	.word	0xffffffff


	//   ....[132]....
        /*02e4*/ 	.word	0xffffffff


	//   ....[133]....
        /*02e8*/ 	.word	0xffffffff


	//   ....[134]....
        /*02ec*/ 	.word	0xffffffff


	//   ....[135]....
        /*02f0*/ 	.word	0xffffffff


	//   ....[136]....
        /*02f4*/ 	.word	0xffffffff


	//   ....[137]....
        /*02f8*/ 	.word	0xffffffff


	//   ....[138]....
        /*02fc*/ 	.word	0xffffffff


	//   ....[139]....
        /*0300*/ 	.word	0xffffffff


	//   ....[140]....
        /*0304*/ 	.word	0xffffffff


	//   ....[141]....
        /*0308*/ 	.word	0xffffffff


	//   ....[142]....
        /*030c*/ 	.word	0xffffffff


	//   ....[143]....
        /*0310*/ 	.word	0xffffffff


	//   ....[144]....
        /*0314*/ 	.word	0xffffffff


	//   ....[145]....
        /*0318*/ 	.word	0xffffffff


	//   ....[146]....
        /*031c*/ 	.word	0xffffffff


	//   ....[147]....
        /*0320*/ 	.word	0xffffffff


	//   ....[148]....
        /*0324*/ 	.word	0xffffffff


	//   ....[149]....
        /*0328*/ 	.word	0xffffffff


	//   ....[150]....
        /*032c*/ 	.word	0xffffffff


	//   ....[151]....
        /*0330*/ 	.word	0xffffffff


	//   ....[152]....
        /*0334*/ 	.word	0xffffffff


	//   ....[153]....
        /*0338*/ 	.word	0xffffffff


	//   ....[154]....
        /*033c*/ 	.word	0xffffffff


	//   ....[155]....
        /*0340*/ 	.word	0xffffffff


	//   ....[156]....
        /*0344*/ 	.word	0xffffffff


	//   ....[157]....
        /*0348*/ 	.word	0xffffffff


	//   ....[158]....
        /*034c*/ 	.word	0xffffffff


	//   ....[159]....
        /*0350*/ 	.word	0xffffffff


	//   ....[160]....
        /*0354*/ 	.word	0xffffffff


	//   ....[161]....
        /*0358*/ 	.word	0xffffffff


	//   ....[162]....
        /*035c*/ 	.word	0xffffffff


	//   ....[163]....
        /*0360*/ 	.word	0xffffffff


	//   ....[164]....
        /*0364*/ 	.word	0xffffffff


	//   ....[165]....
        /*0368*/ 	.word	0xffffffff


	//   ....[166]....
        /*036c*/ 	.word	0xffffffff


	//   ....[167]....
        /*0370*/ 	.word	0xffffffff


	//   ....[168]....
        /*0374*/ 	.word	0xffffffff


	//   ....[169]....
        /*0378*/ 	.word	0xffffffff


	//   ....[170]....
        /*037c*/ 	.word	0xffffffff


	//   ....[171]....
        /*0380*/ 	.word	0xffffffff


	//   ....[172]....
        /*0384*/ 	.word	0xffffffff


	//   ....[173]....
        /*0388*/ 	.word	0xffffffff


	//   ....[174]....
        /*038c*/ 	.word	0xffffffff


	//   ....[175]....
        /*0390*/ 	.word	0xffffffff


	//   ....[176]....
        /*0394*/ 	.word	0xffffffff


	//   ....[177]....
        /*0398*/ 	.word	0xffffffff


	//   ....[178]....
        /*039c*/ 	.word	0xffffffff


	//   ....[179]....
        /*03a0*/ 	.word	0xffffffff


	//   ....[180]....
        /*03a4*/ 	.word	0xffffffff


	//   ....[181]....
        /*03a8*/ 	.word	0xffffffff


	//   ....[182]....
        /*03ac*/ 	.word	0xffffffff


	//   ....[183]....
        /*03b0*/ 	.word	0xffffffff


	//   ....[184]....
        /*03b4*/ 	.word	0xffffffff


	//   ....[185]....
        /*03b8*/ 	.word	0xffffffff


	//   ....[186]....
        /*03bc*/ 	.word	0xffffffff


	//   ....[187]....
        /*03c0*/ 	.word	0xffffffff


	//   ....[188]....
        /*03c4*/ 	.word	0xffffffff


	//   ....[189]....
        /*03c8*/ 	.word	0xffffffff


	//   ....[190]....
        /*03cc*/ 	.word	0xffffffff


	//   ....[191]....
        /*03d0*/ 	.word	0xffffffff


	//   ....[192]....
        /*03d4*/ 	.word	0xffffffff


	//   ....[193]....
        /*03d8*/ 	.word	0xffffffff


	//   ....[194]....
        /*03dc*/ 	.word	0xffffffff


	//   ....[195]....
        /*03e0*/ 	.word	0xffffffff


	//   ....[196]....
        /*03e4*/ 	.word	0xffffffff


	//   ....[197]....
        /*03e8*/ 	.word	0xffffffff


	//   ....[198]....
        /*03ec*/ 	.word	0xffffffff


	//   ....[199]....
        /*03f0*/ 	.word	0xffffffff


	//   ....[200]....
        /*03f4*/ 	.word	0xffffffff


	//   ....[201]....
        /*03f8*/ 	.word	0xffffffff


	//   ....[202]....
        /*03fc*/ 	.word	0xffffffff


	//   ....[203]....
        /*0400*/ 	.word	0xffffffff


	//   ....[204]....
        /*0404*/ 	.word	0xffffffff


	//   ....[205]....
        /*0408*/ 	.word	0xffffffff


	//   ....[206]....
        /*040c*/ 	.word	0xffffffff


	//   ....[207]....
        /*0410*/ 	.word	0xffffffff


	//   ....[208]....
        /*0414*/ 	.word	0xffffffff


	//   ....[209]....
        /*0418*/ 	.word	0xffffffff


	//   ....[210]....
        /*041c*/ 	.word	0xffffffff


	//   ....[211]....
        /*0420*/ 	.word	0xffffffff


	//   ....[212]....
        /*0424*/ 	.word	0xffffffff


	//   ....[213]....
        /*0428*/ 	.word	0xffffffff


	//   ....[214]....
        /*042c*/ 	.word	0xffffffff


	//   ....[215]....
        /*0430*/ 	.word	0xffffffff


	//   ....[216]....
        /*0434*/ 	.word	0xffffffff


	//   ....[217]....
        /*0438*/ 	.word	0x0500000f


	//   ....[218]....
        /*043c*/ 	.word	0x0500000f


	//   ....[219]....
        /*0440*/ 	.word	0x0500000f


	//   ....[220]....
        /*0444*/ 	.word	0x0500000f


	//   ....[221]....
        /*0448*/ 	.word	0x0500000f


	//   ....[222]....
        /*044c*/ 	.word	0x0500000f


	//   ....[223]....
        /*0450*/ 	.word	0x0500000f


	//   ....[224]....
        /*0454*/ 	.word	0x0500000f


	//   ....[225]....
        /*0458*/ 	.word	0x0500000f


	//   ....[226]....
        /*045c*/ 	.word	0x0500000f


	//   ....[227]....
        /*0460*/ 	.word	0x0500000f


	//   ....[228]....
        /*0464*/ 	.word	0x0500000f


	//   ....[229]....
        /*0468*/ 	.word	0x0500000f


	//   ....[230]....
        /*046c*/ 	.word	0x0500000f


	//   ....[231]....
        /*0470*/ 	.word	0x0500000f


	//   ....[232]....
        /*0474*/ 	.word	0x0500000f


	//   ....[233]....
        /*0478*/ 	.word	0x0500000f


	//   ....[234]....
        /*047c*/ 	.word	0x0500000f


	//   ....[235]....
        /*0480*/ 	.word	0x0500000f


	//   ....[236]....
        /*0484*/ 	.word	0x0500000f


	//   ....[237]....
        /*0488*/ 	.word	0x0500000f


	//   ....[238]....
        /*048c*/ 	.word	0x0500000f


	//   ....[239]....
        /*0490*/ 	.word	0x0500000f


	//   ....[240]....
        /*0494*/ 	.word	0x0500000f


	//   ....[241]....
        /*0498*/ 	.word	0x0500000f


	//   ....[242]....
        /*049c*/ 	.word	0x0500000f


	//   ....[243]....
        /*04a0*/ 	.word	0x0500000f


	//   ....[244]....
        /*04a4*/ 	.word	0x0500000f


	//   ....[245]....
        /*04a8*/ 	.word	0x0500000f


	//   ....[246]....
        /*04ac*/ 	.word	0x0500000f


	//   ....[247]....
        /*04b0*/ 	.word	0x0500000f


	//   ....[248]....
        /*04b4*/ 	.word	0x0500000f


	//   ....[249]....
        /*04b8*/ 	.word	0x0500000f


	//   ....[250]....
        /*04bc*/ 	.word	0x0500000f


	//   ....[251]....
        /*04c0*/ 	.word	0x0500000f


	//   ....[252]....
        /*04c4*/ 	.word	0x0500000f


	//   ....[253]....
        /*04c8*/ 	.word	0x0500000f


	//   ....[254]....
        /*04cc*/ 	.word	0x0500000f


	//   ....[255]....
        /*04d0*/ 	.word	0x0500000f


	//   ....[0]....
        /*04d4*/ 	.word	0x0500000f


	//   ....[1]....
        /*04d8*/ 	.word	0x0500000f


	//   ....[2]....
        /*04dc*/ 	.word	0x0500000f


	//   ....[3]....
        /*04e0*/ 	.word	0x0500000f


	//   ....[4]....
        /*04e4*/ 	.word	0x0500000f


	//   ....[5]....
        /*04e8*/ 	.word	0x0500000f


	//   ....[6]....
        /*04ec*/ 	.word	0x0500000f


	//   ....[7]....
        /*04f0*/ 	.word	0x0500000f


	//   ....[8]....
        /*04f4*/ 	.word	0x0500000f


	//   ....[9]....
        /*04f8*/ 	.word	0x0500000f


	//   ....[10]....
        /*04fc*/ 	.word	0x0500000f


	//   ....[11]....
        /*0500*/ 	.word	0x0500000f


	//   ....[12]....
        /*0504*/ 	.word	0x0500000f


	//   ....[13]....
        /*0508*/ 	.word	0x0500000f


	//   ....[14]....
        /*050c*/ 	.word	0x0500000f


	//   ....[15]....
        /*0510*/ 	.word	0x0500000f


	//   ....[16]....
        /*0514*/ 	.word	0x0500000f


	//   ....[17]....
        /*0518*/ 	.word	0x0500000f


	//   ....[18]....
        /*051c*/ 	.word	0x0500000f


	//   ....[19]....
        /*0520*/ 	.word	0x0500000f


	//   ....[20]....
        /*0524*/ 	.word	0x0500000f


	//   ....[21]....
        /*0528*/ 	.word	0x0500000f


	//   ....[22]....
        /*052c*/ 	.word	0x0500000f


	//   ....[23]....
        /*0530*/ 	.word	0x0500000f


	//   ....[24]....
        /*0534*/ 	.word	0x0500000f


	//   ....[25]....
        /*0538*/ 	.word	0x0500000f


	//   ....[26]....
        /*053c*/ 	.word	0x0500000f


	//   ....[27]....
        /*0540*/ 	.word	0x0500000f


	//   ....[28]....
        /*0544*/ 	.word	0x0500000f


	//   ....[29]....
        /*0548*/ 	.word	0x0500000f


	//   ....[30]....
        /*054c*/ 	.word	0x0500000f


	//   ....[31]....
        /*0550*/ 	.word	0x0500000f


	//   ....[32]....
        /*0554*/ 	.word	0x0500000f


	//   ....[33]....
        /*0558*/ 	.word	0x0500000f


	//   ....[34]....
        /*055c*/ 	.word	0x0500000f


	//   ....[35]....
        /*0560*/ 	.word	0x0500000f


	//   ....[36]....
        /*0564*/ 	.word	0x0500000f


	//   ....[37]....
        /*0568*/ 	.word	0x0500000f


	//   ....[38]....
        /*056c*/ 	.word	0x0500000f


	//   ....[39]....
        /*0570*/ 	.word	0x0500000f


	//   ....[40]....
        /*0574*/ 	.word	0x0500000f


	//   ....[41]....
        /*0578*/ 	.word	0x0500000f


	//   ....[42]....
        /*057c*/ 	.word	0x0500000f


	//----- nvinfo : EIATTR_COOP_GROUP_INSTR_OFFSETS
	.align		4
.L_120:
        /*0580*/ 	.byte	0x04, 0x28
        /*0582*/ 	.short	(.L_122 - .L_121)


	//   ....[0]....
.L_121:
        /*0584*/ 	.word	0x00000080


	//   ....[1]....
        /*0588*/ 	.word	0x00000090


	//   ....[2]....
        /*058c*/ 	.word	0x000002d0


	//   ....[3]....
        /*0590*/ 	.word	0x00000430


	//   ....[4]....
        /*0594*/ 	.word	0x00000550


	//   ....[5]....
        /*0598*/ 	.word	0x000006b0


	//   ....[6]....
        /*059c*/ 	.word	0x00001890


	//   ....[7]....
        /*05a0*/ 	.word	0x00002840


	//   ....[8]....
        /*05a4*/ 	.word	0x00002940


	//   ....[9]....
        /*05a8*/ 	.word	0x00002e90


	//   ....[10]....
        /*05ac*/ 	.word	0x00002f10


	//   ....[11]....
        /*05b0*/ 	.word	0x000043f0


	//   ....[12]....
        /*05b4*/ 	.word	0x00004410


	//   ....[13]....
        /*05b8*/ 	.word	0x00004bb0


	//   ....[14]....
        /*05bc*/ 	.word	0x00004d80


	//   ....[15]....
        /*05c0*/ 	.word	0x00006160


	//   ....[16]....
        /*05c4*/ 	.word	0x00006190


	//   ....[17]....
        /*05c8*/ 	.word	0x00006210


	//   ....[18]....
        /*05cc*/ 	.word	0x00006220


	//   ....[19]....
        /*05d0*/ 	.word	0x00007b70


	//   ....[20]....
        /*05d4*/ 	.word	0x00007ba0


	//   ....[21]....
        /*05d8*/ 	.word	0x00007bc0


	//   ....[22]....
        /*05dc*/ 	.word	0x00007bd0


	//   ....[23]....
        /*05e0*/ 	.word	0x00007be0


	//   ....[24]....
        /*05e4*/ 	.word	0x00007bf0


	//   ....[25]....
        /*05e8*/ 	.word	0x00007c00


	//   ....[26]....
        /*05ec*/ 	.word	0x00007c10


	//   ....[27]....
        /*05f0*/ 	.word	0x00007c20


	//   ....[28]....
        /*05f4*/ 	.word	0x00007c50


	//   ....[29]....
        /*05f8*/ 	.word	0x00007c60


	//   ....[30]....
        /*05fc*/ 	.word	0x00007c90


	//   ....[31]....
        /*0600*/ 	.word	0x00007cc0


	//   ....[32]....
        /*0604*/ 	.word	0x00007cd0


	//   ....[33]....
        /*0608*/ 	.word	0x00007ce0


	//   ....[34]....
        /*060c*/ 	.word	0x00007d10


	//   ....[35]....
        /*0610*/ 	.word	0x00007d20


	//   ....[36]....
        /*0614*/ 	.word	0x00007d30


	//   ....[37]....
        /*0618*/ 	.word	0x00007d40


	//   ....[38]....
        /*061c*/ 	.word	0x00007d60


	//   ....[39]....
        /*0620*/ 	.word	0x00007d70


	//   ....[40]....
        /*0624*/ 	.word	0x00007d90


	//   ....[41]....
        /*0628*/ 	.word	0x00007dc0


	//   ....[42]....
        /*062c*/ 	.word	0x00007dd0


	//   ....[43]....
        /*0630*/ 	.word	0x00007e20


	//   ....[44]....
        /*0634*/ 	.word	0x00007e30


	//   ....[45]....
        /*0638*/ 	.word	0x00007e40


	//   ....[46]....
        /*063c*/ 	.word	0x00007e60


	//   ....[47]....
        /*0640*/ 	.word	0x00007e80


	//   ....[48]....
        /*0644*/ 	.word	0x00007ea0


	//   ....[49]....
        /*0648*/ 	.word	0x00007eb0


	//   ....[50]....
        /*064c*/ 	.word	0x00007ec0


	//   ....[51]....
        /*0650*/ 	.word	0x00007ed0


	//   ....[52]....
        /*0654*/ 	.word	0x00007ef0


	//   ....[53]....
        /*0658*/ 	.word	0x00007f00


	//   ....[54]....
        /*065c*/ 	.word	0x00007f10


	//   ....[55]....
        /*0660*/ 	.word	0x00007f20


	//   ....[56]....
        /*0664*/ 	.word	0x00007f40


	//   ....[57]....
        /*0668*/ 	.word	0x00007f50


	//   ....[58]....
        /*066c*/ 	.word	0x00007f60


	//   ....[59]....
        /*0670*/ 	.word	0x00007f70


	//   ....[60]....
        /*0674*/ 	.word	0x00007f80


	//   ....[61]....
        /*0678*/ 	.word	0x00007f90


	//   ....[62]....
        /*067c*/ 	.word	0x00007fa0


	//   ....[63]....
        /*0680*/ 	.word	0x00007fb0


	//   ....[64]....
        /*0684*/ 	.word	0x00007fc0


	//   ....[65]....
        /*0688*/ 	.word	0x00007fd0


	//   ....[66]....
        /*068c*/ 	.word	0x00007fe0


	//   ....[67]....
        /*0690*/ 	.word	0x00007ff0


	//   ....[68]....
        /*0694*/ 	.word	0x00008010


	//   ....[69]....
        /*0698*/ 	.word	0x00008030


	//   ....[70]....
        /*069c*/ 	.word	0x00008040


	//   ....[71]....
        /*06a0*/ 	.word	0x00008050


	//   ....[72]....
        /*06a4*/ 	.word	0x00008060


	//   ....[73]....
        /*06a8*/ 	.word	0x00008070


	//   ....[74]....
        /*06ac*/ 	.word	0x00008080


	//   ....[75]....
        /*06b0*/ 	.word	0x00008090


	//   ....[76]....
        /*06b4*/ 	.word	0x000080a0


	//   ....[77]....
        /*06b8*/ 	.word	0x000080b0


	//   ....[78]....
        /*06bc*/ 	.word	0x000080c0


	//   ....[79]....
        /*06c0*/ 	.word	0x000080d0


	//   ....[80]....
        /*06c4*/ 	.word	0x000080e0


	//   ....[81]....
        /*06c8*/ 	.word	0x000080f0


	//   ....[82]....
        /*06cc*/ 	.word	0x00008100


	//   ....[83]....
        /*06d0*/ 	.word	0x000089d0


	//   ....[84]....
        /*06d4*/ 	.word	0x00008a30


	//   ....[85]....
        /*06d8*/ 	.word	0x00008a60


	//   ....[86]....
        /*06dc*/ 	.word	0x00008a90


	//   ....[87]....
        /*06e0*/ 	.word	0x000092e0


	//   ....[88]....
        /*06e4*/ 	.word	0x00009310


	//   ....[89]....
        /*06e8*/ 	.word	0x00009460


	//   ....[90]....
        /*06ec*/ 	.word	0x00009480


	//   ....[91]....
        /*06f0*/ 	.word	0x000095c0


	//   ....[92]....
        /*06f4*/ 	.word	0x000095e0


	//   ....[93]....
        /*06f8*/ 	.word	0x00009730


	//   ....[94]....
        /*06fc*/ 	.word	0x00009750


	//   ....[95]....
        /*0700*/ 	.word	0x0000a0a0


	//   ....[96]....
        /*0704*/ 	.word	0x0000a0d0


	//   ....[97]....
        /*0708*/ 	.word	0x0000a220


	//   ....[98]....
        /*070c*/ 	.word	0x0000a240


	//   ....[99]....
        /*0710*/ 	.word	0x0000a380


	//   ....[100]....
        /*0714*/ 	.word	0x0000a3a0


	//   ....[101]....
        /*0718*/ 	.word	0x0000a4f0


	//   ....[102]....
        /*071c*/ 	.word	0x0000a510


	//   ....[103]....
        /*0720*/ 	.word	0x0000a6e0


	//   ....[104]....
        /*0724*/ 	.word	0x0000a890


	//   ....[105]....
        /*0728*/ 	.word	0x0000a8c0


	//   ....[106]....
        /*072c*/ 	.word	0x0000a8f0


	//   ....[107]....
        /*0730*/ 	.word	0x0000a920


	//   ....[108]....
        /*0734*/ 	.word	0x0000a950


	//   ....[109]....
        /*0738*/ 	.word	0x0000a990


	//   ....[110]....
        /*073c*/ 	.word	0x0000aae0


	//   ....[111]....
        /*0740*/ 	.word	0x0000ab10


	//   ....[112]....
        /*0744*/ 	.word	0x0000ab40


	//   ....[113]....
        /*0748*/ 	.word	0x0000ab70


	//   ....[114]....
        /*074c*/ 	.word	0x0000aba0


	//   ....[115]....
        /*0750*/ 	.word	0x0000abe0


	//   ....[116]....
        /*0754*/ 	.word	0x0000ac60


	//   ....[117]....
        /*0758*/ 	.word	0x0000aca0


	//   ....[118]....
        /*075c*/ 	.word	0x0000ad30


	//   ....[119]....
        /*0760*/ 	.word	0x0000c4a0


	//   ....[120]....
        /*0764*/ 	.word	0x0000c4d0


	//   ....[121]....
        /*0768*/ 	.word	0x0000c5f0


	//   ....[122]....
        /*076c*/ 	.word	0x0000c600


	//   ....[123]....
        /*0770*/ 	.word	0x0000c670


	//   ....[124]....
        /*0774*/ 	.word	0x0000c680


	//   ....[125]....
        /*0778*/ 	.word	0x0000c6f0


	//   ....[126]....
        /*077c*/ 	.word	0x0000c700


	//   ....[127]....
        /*0780*/ 	.word	0x0000c770


	//   ....[128]....
        /*0784*/ 	.word	0x0000c780


	//   ....[129]....
        /*0788*/ 	.word	0x0000c7f0


	//   ....[130]....
        /*078c*/ 	.word	0x0000c800


	//   ....[131]....
        /*0790*/ 	.word	0x0000c870


	//   ....[132]....
        /*0794*/ 	.word	0x0000c880


	//   ....[133]....
        /*0798*/ 	.word	0x0000c890


	//   ....[134]....
        /*079c*/ 	.word	0x0000c910


	//   ....[135]....
        /*07a0*/ 	.word	0x0000cc90


	//   ....[136]....
        /*07a4*/ 	.word	0x0000ccc0


	//   ....[137]....
        /*07a8*/ 	.word	0x0000ccf0


	//   ....[138]....
        /*07ac*/ 	.word	0x0000cdc0


	//   ....[139]....
        /*07b0*/ 	.word	0x0000cdd0


	//   ....[140]....
        /*07b4*/ 	.word	0x0000ce50


	//   ....[141]....
        /*07b8*/ 	.word	0x0000ce90


	//   ....[142]....
        /*07bc*/ 	.word	0x0000ced0


	//   ....[143]....
        /*07c0*/ 	.word	0x0000cf20


	//   ....[144]....
        /*07c4*/ 	.word	0x0000cf50


	//   ....[145]....
        /*07c8*/ 	.word	0x0000cfa0


	//   ....[146]....
        /*07cc*/ 	.word	0x0000cfd0


	//   ....[147]....
        /*07d0*/ 	.word	0x0000d020


	//   ....[148]....
        /*07d4*/ 	.word	0x0000d050


	//   ....[149]....
        /*07d8*/ 	.word	0x0000d070


	//   ....[150]....
        /*07dc*/ 	.word	0x0000d0b0


	//   ....[151]....
        /*07e0*/ 	.word	0x0000d7f0


	//   ....[152]....
        /*07e4*/ 	.word	0x0000d820


	//   ....[153]....
        /*07e8*/ 	.word	0x0000d850


	//   ....[154]....
        /*07ec*/ 	.word	0x0000d890


	//   ....[155]....
        /*07f0*/ 	.word	0x0000d910


	//   ....[156]....
        /*07f4*/ 	.word	0x0000d930


	//   ....[157]....
        /*07f8*/ 	.word	0x0000d9b0


	//   ....[158]....
        /*07fc*/ 	.word	0x0000d9d0


	//   ....[159]....
        /*0800*/ 	.word	0x0000da50


	//   ....[160]....
        /*0804*/ 	.word	0x0000da70


	//   ....[161]....
        /*0808*/ 	.word	0x0000daf0


	//   ....[162]....
        /*080c*/ 	.word	0x0000db10


	//   ....[163]....
        /*0810*/ 	.word	0x0000db90


	//   ....[164]....
        /*0814*/ 	.word	0x0000dbb0


	//   ....[165]....
        /*0818*/ 	.word	0x0000dbf0


	//   ....[166]....
        /*081c*/ 	.word	0x0000dc40


	//   ....[167]....
        /*0820*/ 	.word	0x0000e350


	//   ....[168]....
        /*0824*/ 	.word	0x0000e370


	//   ....[169]....
        /*0828*/ 	.word	0x0000e3d0


	//   ....[170]....
        /*082c*/ 	.word	0x0000e3e0


	//   ....[171]....
        /*0830*/ 	.word	0x0000e430


	//   ....[172]....
        /*0834*/ 	.word	0x0000e440


	//   ....[173]....
        /*0838*/ 	.word	0x0000e490


	//   ....[174]....
        /*083c*/ 	.word	0x0000e4a0


	//   ....[175]....
        /*0840*/ 	.word	0x0000e4f0


	//   ....[176]....
        /*0844*/ 	.word	0x0000e500


	//   ....[177]....
        /*0848*/ 	.word	0x0000e550


	//   ....[178]....
        /*084c*/ 	.word	0x0000e560


	//   ....[179]....
        /*0850*/ 	.word	0x0000e5b0


	//   ....[180]....
        /*0854*/ 	.word	0x0000e5c0


	//   ....[181]....
        /*0858*/ 	.word	0x0000e5d0


	//   ....[182]....
        /*085c*/ 	.word	0x0000e620


	//   ....[183]....
        /*0860*/ 	.word	0x0000e950


	//   ....[184]....
        /*0864*/ 	.word	0x0000e960


	//   ....[185]....
        /*0868*/ 	.word	0x0000e970


	//   ....[186]....
        /*086c*/ 	.word	0x0000e980


	//   ....[187]....
        /*0870*/ 	.word	0x0000e990


	//   ....[188]....
        /*0874*/ 	.word	0x0000e9b0


	//   ....[189]....
        /*0878*/ 	.word	0x0000e9d0


	//   ....[190]....
        /*087c*/ 	.word	0x0000ea10


	//   ....[191]....
        /*0880*/ 	.word	0x0000ea20


	//   ....[192]....
        /*0884*/ 	.word	0x0000ea70


	//   ....[193]....
        /*0888*/ 	.word	0x0000ea90


	//   ....[194]....
        /*088c*/ 	.word	0x0000eb40


	//   ....[195]....
        /*0890*/ 	.word	0x0000eb50


	//   ....[196]....
        /*0894*/ 	.word	0x0000eb60


	//   ....[197]....
        /*0898*/ 	.word	0x0000eb70


	//   ....[198]....
        /*089c*/ 	.word	0x0000eb80


	//   ....[199]....
        /*08a0*/ 	.word	0x00010280


	//   ....[200]....
        /*08a4*/ 	.word	0x000102b0


	//   ....[201]....
        /*08a8*/ 	.word	0x000102e0


	//   ....[202]....
        /*08ac*/ 	.word	0x000102f0


	//   ....[203]....
        /*08b0*/ 	.word	0x00010320


	//   ....[204]....
        /*08b4*/ 	.word	0x00010330


	//   ....[205]....
        /*08b8*/ 	.word	0x00010360


	//   ....[206]....
        /*08bc*/ 	.word	0x000103a0


	//   ....[207]....
        /*08c0*/ 	.word	0x000104e0


	//   ....[208]....
        /*08c4*/ 	.word	0x00010510


	//   ....[209]....
        /*08c8*/ 	.word	0x00010540


	//   ....[210]....
        /*08cc*/ 	.word	0x00010570


	//   ....[211]....
        /*08d0*/ 	.word	0x000105a0


	//   ....[212]....
        /*08d4*/ 	.word	0x000105e0


	//   ....[213]....
        /*08d8*/ 	.word	0x00010670


	//   ....[214]....
        /*08dc*/ 	.word	0x000106b0


	//   ....[215]....
        /*08e0*/ 	.word	0x00010740


	//   ....[216]....
        /*08e4*/ 	.word	0x00010b40


	//   ....[217]....
        /*08e8*/ 	.word	0x000110c0


	//   ....[218]....
        /*08ec*/ 	.word	0x000111a0


	//   ....[219]....
        /*08f0*/ 	.word	0x00011280


	//   ....[220]....
        /*08f4*/ 	.word	0x00011340


	//   ....[221]....
        /*08f8*/ 	.word	0x00011430


	//   ....[222]....
        /*08fc*/ 	.word	0x00011490


	//   ....[223]....
        /*0900*/ 	.word	0x00011570


	//   ....[224]....
        /*0904*/ 	.word	0x000115d0


	//   ....[225]....
        /*0908*/ 	.word	0x000116b0


	//   ....[226]....
        /*090c*/ 	.word	0x00011710


	//   ....[227]....
        /*0910*/ 	.word	0x000117f0


	//   ....[228]....
        /*0914*/ 	.word	0x00011850


	//   ....[229]....
        /*0918*/ 	.word	0x00011930


	//   ....[230]....
        /*091c*/ 	.word	0x00011990


	//   ....[231]....
        /*0920*/ 	.word	0x00011a70


	//   ....[232]....
        /*0924*/ 	.word	0x00011ad0


	//   ....[233]....
        /*0928*/ 	.word	0x00011ba0


	//   ....[234]....
        /*092c*/ 	.word	0x00011d30


	//   ....[235]....
        /*0930*/ 	.word	0x00011dc0


	//   ....[236]....
        /*0934*/ 	.word	0x00011ee0


	//   ....[237]....
        /*0938*/ 	.word	0x00011f30


	//   ....[238]....
        /*093c*/ 	.word	0x00012030


	//   ....[239]....
        /*0940*/ 	.word	0x00012080


	//   ....[240]....
        /*0944*/ 	.word	0x00012180


	//   ....[241]....
        /*0948*/ 	.word	0x000121d0


	//   ....[242]....
        /*094c*/ 	.word	0x000122b0


	//   ....[243]....
        /*0950*/ 	.word	0x00012350


	//   ....[244]....
        /*0954*/ 	.word	0x000123d0


	//   ....[245]....
        /*0958*/ 	.word	0x00012480


	//   ....[246]....
        /*095c*/ 	.word	0x00012500


	//   ....[247]....
        /*0960*/ 	.word	0x000125b0


	//   ....[248]....
        /*0964*/ 	.word	0x00012630


	//   ....[249]....
        /*0968*/ 	.word	0x000126e0


	//   ....[250]....
        /*096c*/ 	.word	0x00012780


	//   ....[251]....
        /*0970*/ 	.word	0x000127f0


	//   ....[252]....
        /*0974*/ 	.word	0x00012870


	//   ....[253]....
        /*0978*/ 	.word	0x00012930


	//   ....[254]....
        /*097c*/ 	.word	0x000129a0


	//   ....[255]....
        /*0980*/ 	.word	0x00012a80


	//   ....[0]....
        /*0984*/ 	.word	0x00012af0


	//   ....[1]....
        /*0988*/ 	.word	0x00012bd0


	//   ....[2]....
        /*098c*/ 	.word	0x00012c40


	//   ....[3]....
        /*0990*/ 	.word	0x00012d20


	//   ....[4]....
        /*0994*/ 	.word	0x00012d90


	//   ....[5]....
        /*0998*/ 	.word	0x00012e70


	//   ....[6]....
        /*099c*/ 	.word	0x00012ee0


	//   ....[7]....
        /*09a0*/ 	.word	0x00012fb0


	//   ....[8]....
        /*09a4*/ 	.word	0x00013020


	//   ....[9]....
        /*09a8*/ 	.word	0x000130e0


	//   ....[10]....
        /*09ac*/ 	.word	0x00013210


	//   ....[11]....
        /*09b0*/ 	.word	0x000132b0


	//   ....[12]....
        /*09b4*/ 	.word	0x00013310


	//   ....[13]....
        /*09b8*/ 	.word	0x000133d0


	//   ....[14]....
        /*09bc*/ 	.word	0x00013430


	//   ....[15]....
        /*09c0*/ 	.word	0x000134f0


	//   ....[16]....
        /*09c4*/ 	.word	0x00013550


	//   ....[17]....
        /*09c8*/ 	.word	0x00013610


	//   ....[18]....
        /*09cc*/ 	.word	0x00013670


	//   ....[19]....
        /*09d0*/ 	.word	0x00013730


	//   ....[20]....
        /*09d4*/ 	.word	0x00013790


	//   ....[21]....
        /*09d8*/ 	.word	0x00013850


	//   ....[22]....
        /*09dc*/ 	.word	0x000138b0


	//   ....[23]....
        /*09e0*/ 	.word	0x00013970


	//   ....[24]....
        /*09e4*/ 	.word	0x000139d0


	//   ....[25]....
        /*09e8*/ 	.word	0x00013a90


	//   ....[26]....
        /*09ec*/ 	.word	0x00013b80


	//   ....[27]....
        /*09f0*/ 	.word	0x00013c10


	//   ....[28]....
        /*09f4*/ 	.word	0x00013c70


	//   ....[29]....
        /*09f8*/ 	.word	0x00013d20


	//   ....[30]....
        /*09fc*/ 	.word	0x00013d80


	//   ....[31]....
        /*0a00*/ 	.word	0x00013e40


	//   ....[32]....
        /*0a04*/ 	.word	0x00013ea0


	//   ....[33]....
        /*0a08*/ 	.word	0x00013f60


	//   ....[34]....
        /*0a0c*/ 	.word	0x00013ff0


	//   ....[35]....
        /*0a10*/ 	.word	0x00014090


	//   ....[36]....
        /*0a14*/ 	.word	0x00014110


	//   ....[37]....
        /*0a18*/ 	.word	0x000141b0


	//   ....[38]....
        /*0a1c*/ 	.word	0x00014210


	//   ....[39]....
        /*0a20*/ 	.word	0x000142d0


	//   ....[40]....
        /*0a24*/ 	.word	0x00014330


	//   ....[41]....
        /*0a28*/ 	.word	0x000143f0


	//   ....[42]....
        /*0a2c*/ 	.word	0x00014640


	//----- nvinfo : EIATTR_REG_RECONFIG
	.align		4
.L_122:
        /*0a30*/ 	.byte	0x01, 0x54
	.zero		2


	//----- nvinfo : EIATTR_SYSCALL_OFFSETS
	.align		4
        /*0a34*/ 	.byte	0x04, 0x46
        /*0a36*/ 	.short	(.L_124 - .L_123)


	//   ....[0]....
.L_123:
        /*0a38*/ 	.word	0x00001a80


	//   ....[1]....
        /*0a3c*/ 	.word	0x0000ba80


	//   ....[2]....
        /*0a40*/ 	.word	0x0000bbf0


	//   ....[3]....
        /*0a44*/ 	.word	0x0000bd40


	//   ....[4]....
        /*0a48*/ 	.word	0x0000be80


	//   ....[5]....
        /*0a4c*/ 	.word	0x0000d450


	//----- nvinfo : EIATTR_MBARRIER_INSTR_OFFSETS
	.align		4
.L_124:
        /*0a50*/ 	.byte	0x04, 0x39
        /*0a52*/ 	.short	(.L_126 - .L_125)


	//   ....[0]....
.L_125:
        /*0a54*/ 	.word	0x00000180
        /*0a58*/ 	.word	0x000000ff
        /*0a5c*/ 	.word	0x00038800
        /*0a60*/ 	.short	0x0100
        /*0a62*/ 	.byte	0x08
	.zero		1


	//   ....[1]....
        /*0a64*/ 	.word	0x00000190
        /*0a68*/ 	.word	0x000000ff
        /*0a6c*/ 	.word	0x00038820
        /*0a70*/ 	.short	0x0100
        /*0a72*/ 	.byte	0x08
	.zero		1


	//   ....[2]....
        /*0a74*/ 	.word	0x00000280
        /*0a78*/ 	.word	0x000000ff
        /*0a7c*/ 	.word	0x00038830
        /*0a80*/ 	.short	0x0100
        /*0a82*/ 	.byte	0x08
	.zero		1


	//   ....[3]....
        /*0a84*/ 	.word	0x00000290
        /*0a88*/ 	.word	0x000000ff
        /*0a8c*/ 	.word	0x00038840
        /*0a90*/ 	.short	0x0100
        /*0a92*/ 	.byte	0x08
	.zero		1


	//   ....[4]....
        /*0a94*/ 	.word	0x000002a0
        /*0a98*/ 	.word	0x000000ff
        /*0a9c*/ 	.word	0x00038838
        /*0aa0*/ 	.short	0x0100
        /*0aa2*/ 	.byte	0x08
	.zero		1


	//   ....[5]....
        /*0aa4*/ 	.word	0x000002b0
        /*0aa8*/ 	.word	0x000000ff
        /*0aac*/ 	.word	0x00038848
        /*0ab0*/ 	.short	0x0100
        /*0ab2*/ 	.byte	0x08
	.zero		1


	//   ....[6]....
        /*0ab4*/ 	.word	0x000003e0
        /*0ab8*/ 	.word	0x000000ff
        /*0abc*/ 	.word	0x00038850
        /*0ac0*/ 	.short	0x0100
        /*0ac2*/ 	.byte	0x08
	.zero		1


	//   ....[7]....
        /*0ac4*/ 	.word	0x000003f0
        /*0ac8*/ 	.word	0x000000ff
        /*0acc*/ 	.word	0x00038860
        /*0ad0*/ 	.short	0x0100
        /*0ad2*/ 	.byte	0x08
	.zero		1


	//   ....[8]....
        /*0ad4*/ 	.word	0x00000400
        /*0ad8*/ 	.word	0x000000ff
        /*0adc*/ 	.word	0x00038858
        /*0ae0*/ 	.short	0x0100
        /*0ae2*/ 	.byte	0x08
	.zero		1


	//   ....[9]....
        /*0ae4*/ 	.word	0x00000410
        /*0ae8*/ 	.word	0x000000ff
        /*0aec*/ 	.word	0x00038868
        /*0af0*/ 	.short	0x0100
        /*0af2*/ 	.byte	0x08
	.zero		1


	//   ....[10]....
        /*0af4*/ 	.word	0x00000500
        /*0af8*/ 	.word	0x000000ff
        /*0afc*/ 	.word	0x00038870
        /*0b00*/ 	.short	0x0100
        /*0b02*/ 	.byte	0x06
	.zero		1


	//   ....[11]....
        /*0b04*/ 	.word	0x00000510
        /*0b08*/ 	.word	0x000000ff
        /*0b0c*/ 	.word	0x00038880
        /*0b10*/ 	.short	0x0100
        /*0b12*/ 	.byte	0x06
	.zero		1


	//   ....[12]....
        /*0b14*/ 	.word	0x00000520
        /*0b18*/ 	.word	0x000000ff
        /*0b1c*/ 	.word	0x00038878
        /*0b20*/ 	.short	0x0100
        /*0b22*/ 	.byte	0x06
	.zero		1


	//   ....[13]....
        /*0b24*/ 	.word	0x00000530
        /*0b28*/ 	.word	0x000000ff
        /*0b2c*/ 	.word	0x00038888
        /*0b30*/ 	.short	0x0100
        /*0b32*/ 	.byte	0x06
	.zero		1


	//   ....[14]....
        /*0b34*/ 	.word	0x00000660
        /*0b38*/ 	.word	0x000000ff
        /*0b3c*/ 	.word	0x00038890
        /*0b40*/ 	.short	0x0100
        /*0b42*/ 	.byte	0x08
	.zero		1


	//   ....[15]....
        /*0b44*/ 	.word	0x00000670
        /*0b48*/ 	.word	0x000000ff
        /*0b4c*/ 	.word	0x000388a0
        /*0b50*/ 	.short	0x0100
        /*0b52*/ 	.byte	0x08
	.zero		1


	//   ....[16]....
        /*0b54*/ 	.word	0x00000680
        /*0b58*/ 	.word	0x000000ff
        /*0b5c*/ 	.word	0x00038898
        /*0b60*/ 	.short	0x0100
        /*0b62*/ 	.byte	0x08
	.zero		1


	//   ....[17]....
        /*0b64*/ 	.word	0x00000690
        /*0b68*/ 	.word	0x000000ff
        /*0b6c*/ 	.word	0x000388a8
        /*0b70*/ 	.short	0x0100
        /*0b72*/ 	.byte	0x08
	.zero		1


	//   ....[18]....
        /*0b74*/ 	.word	0x000007e0
        /*0b78*/ 	.word	0x000000ff
        /*0b7c*/ 	.word	0x000388b0
        /*0b80*/ 	.short	0x0100
        /*0b82*/ 	.byte	0x08
	.zero		1


	//   ....[19]....
        /*0b84*/ 	.word	0x000007f0
        /*0b88*/ 	.word	0x000000ff
        /*0b8c*/ 	.word	0x000388c0
        /*0b90*/ 	.short	0x0100
        /*0b92*/ 	.byte	0x08
	.zero		1


	//   ....[20]....
        /*0b94*/ 	.word	0x00000800
        /*0b98*/ 	.word	0x000000ff
        /*0b9c*/ 	.word	0x000388b8
        /*0ba0*/ 	.short	0x0100
        /*0ba2*/ 	.byte	0x08
	.zero		1


	//   ....[21]....
        /*0ba4*/ 	.word	0x00000810
        /*0ba8*/ 	.word	0x000000ff
        /*0bac*/ 	.word	0x000388c8
        /*0bb0*/ 	.short	0x0100
        /*0bb2*/ 	.byte	0x08
	.zero		1


	//   ....[22]....
        /*0bb4*/ 	.word	0x00001af0
        /*0bb8*/ 	.word	0x000000ff
        /*0bbc*/ 	.word	0x00038800
        /*0bc0*/ 	.short	0x010a
        /*0bc2*/ 	.byte	0x33
	.zero		1


	//   ....[23]....
        /*0bc4*/ 	.word	0x00001bc0
        /*0bc8*/ 	.word	0x000000ff
        /*0bcc*/ 	.word	0x00038830
        /*0bd0*/ 	.short	0x010a
        /*0bd2*/ 	.byte	0x36
	.zero		1


	//   ....[24]....
        /*0bd4*/ 	.word	0x00001c00
        /*0bd8*/ 	.word	0x000000ff
        /*0bdc*/ 	.word	0x00038830
        /*0be0*/ 	.short	0x010a
        /*0be2*/ 	.byte	0x36
	.zero		1


	//   ....[25]....
        /*0be4*/ 	.word	0x000020e0
        /*0be8*/ 	.word	0x000000ff
        /*0bec*/ 	.word	0x00000000
        /*0bf0*/ 	.short	0x0101
        /*0bf2*/ 	.byte	0x06
	.zero		1


	//   ....[26]....
        /*0bf4*/ 	.word	0x00003a60
        /*0bf8*/ 	.word	0x000000ff
        /*0bfc*/ 	.word	0x00038850
        /*0c00*/ 	.short	0x010a
        /*0c02*/ 	.byte	0x36
	.zero		1


	//   ....[27]....
        /*0c04*/ 	.word	0x00003aa0
        /*0c08*/ 	.word	0x000000ff
        /*0c0c*/ 	.word	0x00038850
        /*0c10*/ 	.short	0x010a
        /*0c12*/ 	.byte	0x36
	.zero		1


	//   ....[28]....
        /*0c14*/ 	.word	0x00003cf0
        /*0c18*/ 	.word	0x000000ff
        /*0c1c*/ 	.word	0x00000000
        /*0c20*/ 	.short	0x0101
        /*0c22*/ 	.byte	0x36
	.zero		1


	//   ....[29]....
        /*0c24*/ 	.word	0x00003e60
        /*0c28*/ 	.word	0x000000ff
        /*0c2c*/ 	.word	0x00038830
        /*0c30*/ 	.short	0x010a
        /*0c32*/ 	.byte	0x2f
	.zero		1


	//   ....[30]....
        /*0c34*/ 	.word	0x00003eb0
        /*0c38*/ 	.word	0x000000ff
        /*0c3c*/ 	.word	0x00038830
        /*0c40*/ 	.short	0x010a
        /*0c42*/ 	.byte	0x2f
	.zero		1


	//   ....[31]....
        /*0c44*/ 	.word	0x00004220
        /*0c48*/ 	.word	0x000000ff
        /*0c4c*/ 	.word	0x00000000
        /*0c50*/ 	.short	0x0101
        /*0c52*/ 	.byte	0x06
	.zero		1


	//   ....[32]....
        /*0c54*/ 	.word	0x00005d30
        /*0c58*/ 	.word	0x000000ff
        /*0c5c*/ 	.word	0x00038850
        /*0c60*/ 	.short	0x010a
        /*0c62*/ 	.byte	0x2f
	.zero		1


	//   ....[33]....
        /*0c64*/ 	.word	0x00005d90
        /*0c68*/ 	.word	0x000000ff
        /*0c6c*/ 	.word	0x00038850
        /*0c70*/ 	.short	0x010a
        /*0c72*/ 	.byte	0x2f
	.zero		1


	//   ....[34]....
        /*0c74*/ 	.word	0x00005fa0
        /*0c78*/ 	.word	0x000000ff
        /*0c7c*/ 	.word	0x00000000
        /*0c80*/ 	.short	0x0101
        /*0c82*/ 	.byte	0x2f
	.zero		1


	//   ....[35]....
        /*0c84*/ 	.word	0x00009300
        /*0c88*/ 	.word	0x000000ff
        /*0c8c*/ 	.word	0x00000000
        /*0c90*/ 	.short	0x0101
        /*0c92*/ 	.byte	0x07
	.zero		1


	//   ....[36]....
        /*0c94*/ 	.word	0x0000c2a0
        /*0c98*/ 	.word	0x00000006
        /*0c9c*/ 	.word	0x00038880
        /*0ca0*/ 	.short	0x010a
        /*0ca2*/ 	.byte	0x3f
	.zero		1


	//   ....[37]....
        /*0ca4*/ 	.word	0x0000ca00
        /*0ca8*/ 	.word	0x00000006
        /*0cac*/ 	.word	0x00038870
        /*0cb0*/ 	.short	0x0107
        /*0cb2*/ 	.byte	0x3f
	.zero		1


	//   ....[38]....
        /*0cb4*/ 	.word	0x0000cac0
        /*0cb8*/ 	.word	0x00000006
        /*0cbc*/ 	.word	0x00038870
        /*0cc0*/ 	.short	0x0101
        /*0cc2*/ 	.byte	0x3f
	.zero		1


	//   ....[39]....
        /*0cc4*/ 	.word	0x0000caf0
        /*0cc8*/ 	.word	0x00000006
        /*0ccc*/ 	.word	0x00038840
        /*0cd0*/ 	.short	0x010a
        /*0cd2*/ 	.byte	0x3f
	.zero		1


	//   ....[40]....
        /*0cd4*/ 	.word	0x0000d180
        /*0cd8*/ 	.word	0x00000006
        /*0cdc*/ 	.word	0x00038830
        /*0ce0*/ 	.short	0x0107
        /*0ce2*/ 	.byte	0x3f
	.zero		1


	//   ....[41]....
        /*0ce4*/ 	.word	0x0000d240
        /*0ce8*/ 	.word	0x00000006
        /*0cec*/ 	.word	0x00038830
        /*0cf0*/ 	.short	0x0101
        /*0cf2*/ 	.byte	0x3f
	.zero		1


	//   ....[42]....
        /*0cf4*/ 	.word	0x0000dd30
        /*0cf8*/ 	.word	0x00000016
        /*0cfc*/ 	.word	0x00038800
        /*0d00*/ 	.short	0x0107
        /*0d02*/ 	.byte	0x3f
	.zero		1


	//   ....[43]....
        /*0d04*/ 	.word	0x0000de30
        /*0d08*/ 	.word	0x00000016
        /*0d0c*/ 	.word	0x00038800
        /*0d10*/ 	.short	0x0101
        /*0d12*/ 	.byte	0x3f
	.zero		1


	//   ....[44]....
        /*0d14*/ 	.word	0x0000de50
        /*0d18*/ 	.word	0x00000016
        /*0d1c*/ 	.word	0x00038820
        /*0d20*/ 	.short	0x010a
        /*0d22*/ 	.byte	0x3f
	.zero		1


	//   ....[45]....
        /*0d24*/ 	.word	0x0000e1a0
        /*0d28*/ 	.word	0x00000000
        /*0d2c*/ 	.word	0x00038880
        /*0d30*/ 	.short	0x010a
        /*0d32*/ 	.byte	0x3f
	.zero		1


	//   ....[46]....
        /*0d34*/ 	.word	0x0000e6b0
        /*0d38*/ 	.word	0x00000000
        /*0d3c*/ 	.word	0x00038870
        /*0d40*/ 	.short	0x0107
        /*0d42*/ 	.byte	0x3f
	.zero		1


	//   ....[47]....
        /*0d44*/ 	.word	0x0000e770
        /*0d48*/ 	.word	0x00000000
        /*0d4c*/ 	.word	0x00038870
        /*0d50*/ 	.short	0x0101
        /*0d52*/ 	.byte	0x3f
	.zero		1


	//   ....[48]....
        /*0d54*/ 	.word	0x0000e7a0
        /*0d58*/ 	.word	0x00000000
        /*0d5c*/ 	.word	0x00038840
        /*0d60*/ 	.short	0x010a
        /*0d62*/ 	.byte	0x3f
	.zero		1


	//   ....[49]....
        /*0d64*/ 	.word	0x0000ec90
        /*0d68*/ 	.word	0x00000000
        /*0d6c*/ 	.word	0x00038830
        /*0d70*/ 	.short	0x0107
        /*0d72*/ 	.byte	0x3f
	.zero		1


	//   ....[50]....
        /*0d74*/ 	.word	0x0000ed50
        /*0d78*/ 	.word	0x00000000
        /*0d7c*/ 	.word	0x00038830
        /*0d80*/ 	.short	0x0101
        /*0d82*/ 	.byte	0x3f
	.zero		1


	//   ....[51]....
        /*0d84*/ 	.word	0x0000ede0
        /*0d88*/ 	.word	0x00000011
        /*0d8c*/ 	.word	0x00038870
        /*0d90*/ 	.short	0x010a
        /*0d92*/ 	.byte	0x3f
	.zero		1


	//   ....[52]....
        /*0d94*/ 	.word	0x0000ee70
        /*0d98*/ 	.word	0x00000011
        /*0d9c*/ 	.word	0x00038860
        /*0da0*/ 	.short	0x010a
        /*0da2*/ 	.byte	0x3f
	.zero		1


	//   ....[53]....
        /*0da4*/ 	.word	0x0000f5d0
        /*0da8*/ 	.word	0x00000011
        /*0dac*/ 	.word	0x00038850
        /*0db0*/ 	.short	0x0101
        /*0db2*/ 	.byte	0x3f
	.zero		1


	//   ....[54]....
        /*0db4*/ 	.word	0x0000f650
        /*0db8*/ 	.word	0x00000011
        /*0dbc*/ 	.word	0x00000000
        /*0dc0*/ 	.short	0x0101
        /*0dc2*/ 	.byte	0x3f
	.zero		1


	//   ....[55]....
        /*0dc4*/ 	.word	0x0000f810
        /*0dc8*/ 	.word	0x00000012
        /*0dcc*/ 	.word	0x00038870
        /*0dd0*/ 	.short	0x010a
        /*0dd2*/ 	.byte	0x3f
	.zero		1


	//   ....[56]....
        /*0dd4*/ 	.word	0x0000f890
        /*0dd8*/ 	.word	0x00000012
        /*0ddc*/ 	.word	0x00038860
        /*0de0*/ 	.short	0x010a
        /*0de2*/ 	.byte	0x3f
	.zero		1


	//   ....[57]....
        /*0de4*/ 	.word	0x00010000
        /*0de8*/ 	.word	0x00000012
        /*0dec*/ 	.word	0x00038850
        /*0df0*/ 	.short	0x0101
        /*0df2*/ 	.byte	0x3f
	.zero		1


	//   ....[58]....
        /*0df4*/ 	.word	0x00010080
        /*0df8*/ 	.word	0x00000003
        /*0dfc*/ 	.word	0x00000000
        /*0e00*/ 	.short	0x0101
        /*0e02*/ 	.byte	0x3f
	.zero		1


	//   ....[59]....
        /*0e04*/ 	.word	0x00010ac0
        /*0e08*/ 	.word	0x00000004
        /*0e0c*/ 	.word	0x00038820
        /*0e10*/ 	.short	0x010a
        /*0e12*/ 	.byte	0x3f
	.zero		1


	//   ....[60]....
        /*0e14*/ 	.word	0x00010c40
        /*0e18*/ 	.word	0x00000005
        /*0e1c*/ 	.word	0x00038840
        /*0e20*/ 	.short	0x010a
        /*0e22*/ 	.byte	0x3f
	.zero		1


	//   ....[61]....
        /*0e24*/ 	.word	0x00010ce0
        /*0e28*/ 	.word	0x00000017
        /*0e2c*/ 	.word	0x00038840
        /*0e30*/ 	.short	0x010a
        /*0e32*/ 	.byte	0x3f
	.zero		1


	//   ....[62]....
        /*0e34*/ 	.word	0x00010d20
        /*0e38*/ 	.word	0x00000005
        /*0e3c*/ 	.word	0x00038860
        /*0e40*/ 	.short	0x010a
        /*0e42*/ 	.byte	0x3f
	.zero		1


	//   ....[63]....
        /*0e44*/ 	.word	0x00010d60
        /*0e48*/ 	.word	0x00000017
        /*0e4c*/ 	.word	0x00038860
        /*0e50*/ 	.short	0x010a
        /*0e52*/ 	.byte	0x3f
	.zero		1


	//   ....[64]....
        /*0e54*/ 	.word	0x00010da0
        /*0e58*/ 	.word	0x00000005
        /*0e5c*/ 	.word	0x00038880
        /*0e60*/ 	.short	0x010a
        /*0e62*/ 	.byte	0x3f
	.zero		1


	//   ....[65]....
        /*0e64*/ 	.word	0x00010de0
        /*0e68*/ 	.word	0x00000017
        /*0e6c*/ 	.word	0x00038880
        /*0e70*/ 	.short	0x010a
        /*0e72*/ 	.byte	0x3f
	.zero		1


	//   ....[66]....
        /*0e74*/ 	.word	0x00010e50
        /*0e78*/ 	.word	0x00000003
        /*0e7c*/ 	.word	0x00038800
        /*0e80*/ 	.short	0x010a
        /*0e82*/ 	.byte	0x3f
	.zero		1


	//   ....[67]....
        /*0e84*/ 	.word	0x00010eb0
        /*0e88*/ 	.word	0x00000000
        /*0e8c*/ 	.word	0x00038830
        /*0e90*/ 	.short	0x010a
        /*0e92*/ 	.byte	0x3f
	.zero		1


	//   ....[68]....
        /*0e94*/ 	.word	0x00010f10
        /*0e98*/ 	.word	0x00000008
        /*0e9c*/ 	.word	0x00038850
        /*0ea0*/ 	.short	0x010a
        /*0ea2*/ 	.byte	0x3f
	.zero		1


	//   ....[69]....
        /*0ea4*/ 	.word	0x00010f80
        /*0ea8*/ 	.word	0x00000000
        /*0eac*/ 	.word	0x00038830
        /*0eb0*/ 	.short	0x010a
        /*0eb2*/ 	.byte	0x3f
	.zero		1


	//   ....[70]....
        /*0eb4*/ 	.word	0x00010ff0
        /*0eb8*/ 	.word	0x00000007
        /*0ebc*/ 	.word	0x00038850
        /*0ec0*/ 	.short	0x010a
        /*0ec2*/ 	.byte	0x3f
	.zero		1


	//   ....[71]....
        /*0ec4*/ 	.word	0x000110f0
        /*0ec8*/ 	.word	0x00000006
        /*0ecc*/ 	.word	0x00038880
        /*0ed0*/ 	.short	0x010a
        /*0ed2*/ 	.byte	0x3f
	.zero		1


	//   ....[72]....
        /*0ed4*/ 	.word	0x00011c80
        /*0ed8*/ 	.word	0x00000006
        /*0edc*/ 	.word	0x00038840
        /*0ee0*/ 	.short	0x010a
        /*0ee2*/ 	.byte	0x3f
	.zero		1


	//   ....[73]....
        /*0ee4*/ 	.word	0x00013110
        /*0ee8*/ 	.word	0x00000016
        /*0eec*/ 	.word	0x00038820
        /*0ef0*/ 	.short	0x010a
        /*0ef2*/ 	.byte	0x3f
	.zero		1


	//   ....[74]....
        /*0ef4*/ 	.word	0x00013160
        /*0ef8*/ 	.word	0x00000000
        /*0efc*/ 	.word	0x00038880
        /*0f00*/ 	.short	0x010a
        /*0f02*/ 	.byte	0x3f
	.zero		1


	//   ....[75]....
        /*0f04*/ 	.word	0x00013ad0
        /*0f08*/ 	.word	0x00000000
        /*0f0c*/ 	.word	0x00038840
        /*0f10*/ 	.short	0x010a
        /*0f12*/ 	.byte	0x3f
	.zero		1


	//   ....[76]....
        /*0f14*/ 	.word	0x00014420
        /*0f18*/ 	.word	0x00000011
        /*0f1c*/ 	.word	0x00038870
        /*0f20*/ 	.short	0x010a
        /*0f22*/ 	.byte	0x3f
	.zero		1


	//   ....[77]....
        /*0f24*/ 	.word	0x00014470
        /*0f28*/ 	.word	0x00000011
        /*0f2c*/ 	.word	0x00038860
        /*0f30*/ 	.short	0x010a
        /*0f32*/ 	.byte	0x3f
	.zero		1


	//   ....[78]....
        /*0f34*/ 	.word	0x000144c0
        /*0f38*/ 	.word	0x00000012
        /*0f3c*/ 	.word	0x00038870
        /*0f40*/ 	.short	0x010a
        /*0f42*/ 	.byte	0x3f
	.zero		1


	//   ....[79]....
        /*0f44*/ 	.word	0x00014510
        /*0f48*/ 	.word	0x00000012
        /*0f4c*/ 	.word	0x00038860
        /*0f50*/ 	.short	0x010a
        /*0f52*/ 	.byte	0x3f
	.zero		1


	//   ....[80]....
        /*0f54*/ 	.word	0x00014560
        /*0f58*/ 	.word	0x00000004
        /*0f5c*/ 	.word	0x00038820
        /*0f60*/ 	.short	0x010a
        /*0f62*/ 	.byte	0x3f
	.zero		1


	//   ....[81]....
        /*0f64*/ 	.word	0x00014700
        /*0f68*/ 	.word	0x00000005
        /*0f6c*/ 	.word	0x00038840
        /*0f70*/ 	.short	0x010a
        /*0f72*/ 	.byte	0x3f
	.zero		1


	//   ....[82]....
        /*0f74*/ 	.word	0x00014750
        /*0f78*/ 	.word	0x00000017
        /*0f7c*/ 	.word	0x00038840
        /*0f80*/ 	.short	0x010a
        /*0f82*/ 	.byte	0x3f
	.zero		1


	//   ....[83]....
        /*0f84*/ 	.word	0x000147a0
        /*0f88*/ 	.word	0x00000005
        /*0f8c*/ 	.word	0x00038860
        /*0f90*/ 	.short	0x010a
        /*0f92*/ 	.byte	0x3f
	.zero		1


	//   ....[84]....
        /*0f94*/ 	.word	0x000147f0
        /*0f98*/ 	.word	0x00000017
        /*0f9c*/ 	.word	0x00038860
        /*0fa0*/ 	.short	0x010a
        /*0fa2*/ 	.byte	0x3f
	.zero		1


	//   ....[85]....
        /*0fa4*/ 	.word	0x00014840
        /*0fa8*/ 	.word	0x00000005
        /*0fac*/ 	.word	0x00038880
        /*0fb0*/ 	.short	0x010a
        /*0fb2*/ 	.byte	0x3f
	.zero		1


	//----- nvinfo : EIATTR_NUM_MBARRIERS
	.align		4
.L_126:
        /*0fb4*/ 	.byte	0x03, 0x38
        /*0fb6*/ 	.short	0x0016


	//----- nvinfo : EIATTR_EXIT_INSTR_OFFSETS
	.align		4
        /*0fb8*/ 	.byte	0x04, 0x1c
        /*0fba*/ 	.short	(.L_128 - .L_127)


	//   ....[0]....
.L_127:
        /*0fbc*/ 	.word	0x000009c0


	//   ....[1]....
        /*0fc0*/ 	.word	0x0000a690


	//   ....[2]....
        /*0fc4*/ 	.word	0x00010e30


	//----- nvinfo : EIATTR_MAX_THREADS
	.align		4
.L_128:
        /*0fc8*/ 	.byte	0x04, 0x05
        /*0fca*/ 	.short	(.L_130 - .L_129)
.L_129:
        /*0fcc*/ 	.word	0x00000180
        /*0fd0*/ 	.word	0x00000001
        /*0fd4*/ 	.word	0x00000001


	//----- nvinfo : EIATTR_CRS_STACK_SIZE
	.align		4
.L_130:
        /*0fd8*/ 	.byte	0x04, 0x1e
        /*0fda*/ 	.short	(.L_132 - .L_131)
.L_131:
        /*0fdc*/ 	.word	0x00000000


	//----- nvinfo : EIATTR_CBANK_PARAM_SIZE
	.align		4
.L_132:
        /*0fe0*/ 	.byte	0x03, 0x19
        /*0fe2*/ 	.short	0x0af0


	//----- nvinfo : EIATTR_PARAM_CBANK
	.align		4
        /*0fe4*/ 	.byte	0x04, 0x0a
        /*0fe6*/ 	.short	(.L_134 - .L_133)
	.align		4
.L_133:
        /*0fe8*/ 	.word	index@(.nv.constant0._ZN7cutlass13device_kernelIN5flash11enable_sm90INS1_16FlashAttnFwdSm90INS1_25CollectiveMainloopFwdSm90ILi2EN4cute5tupleIJNS5_1CILi1EEES8_S8_EEENS6_IJNS7_ILi128EEESA_NS7_ILi256EEEEEELi256ENS_12float_e4m3_tEfNS_4arch4Sm90ELb0ELb0ELb0ELb1ELb1ELb0ELb0ELb1ELb0ELb1ELb0ELb0EEENS1_21CollectiveEpilogueFwdINS6_IJSA_SB_SA_EEES9_NS_10bfloat16_tESF_Li256ELb1ELb1ELb0ELb1EEENS1_36VarlenDynamicPersistentTileSchedulerILi128ELi128ELi256ELi128ELb0ELb1ELb1ELb0ELb1ELb1EEEEEEEEEvNT_6ParamsE)
        /*0fec*/ 	.short	0x0210
        /*0fee*/ 	.short	0x0af0


	//----- nvinfo : EIATTR_SW_WAR
	.align		4
.L_134:
        /*0ff0*/ 	.byte	0x04, 0x36
        /*0ff2*/ 	.short	(.L_136 - .L_135)
.L_135:
        /*0ff4*/ 	.word	0x00000008
.L_136:


//--------------------- .nv.info._ZN7cutlass13device_kernelIN5flash11enable_sm90INS1_16FlashAttnFwdSm90INS1_25CollectiveMainloopFwdSm90ILi2EN4cute5tupleIJNS5_1CILi1EEES8_S8_EEENS6_IJNS7_ILi128EEESA_NS7_ILi256EEEEEELi256ENS_12float_e4m3_tEfNS_4arch4Sm90ELb0ELb0ELb0ELb1ELb1ELb1ELb0ELb1ELb0ELb1ELb0ELb0EEENS1_21CollectiveEpilogueFwdINS6_IJSA_SB_SA_EEES9_NS_10bfloat16_tESF_Li256ELb1ELb1ELb0ELb1EEENS1_36VarlenDynamicPersistentTileSchedulerILi128ELi128ELi256ELi128ELb0ELb1ELb1ELb0ELb1ELb1EEEEEEEEEvNT_6ParamsE --------------------------
	.section	.nv.info._ZN7cutlass13device_kernelIN5flash11enable_sm90INS1_16FlashAttnFwdSm90INS1_25CollectiveMainloopFwdSm90ILi2EN4cute5tupleIJNS5_1CILi1EEES8_S8_EEENS6_IJNS7_ILi128EEESA_NS7_ILi256EEEEEELi256ENS_12float_e4m3_tEfNS_4arch4Sm90ELb0ELb0ELb0ELb1ELb1ELb1ELb0ELb1ELb0ELb1ELb0ELb0EEENS1_21CollectiveEpilogueFwdINS6_IJSA_SB_SA_EEES9_NS_10bfloat16_tESF_Li256ELb1ELb1ELb0ELb1EEENS1_36VarlenDynamicPersistentTileSchedulerILi128ELi128ELi256ELi128ELb0ELb1ELb1ELb0ELb1ELb1EEEEEEEEEvNT_6ParamsE,"",@"SHT_CUDA_INFO"
	.sectionflags	@""
	.align	4


	//----- nvinfo : EIATTR_CUDA_API_VERSION
	.align		4
        /*0000*/ 	.byte	0x04, 0x37
        /*0002*/ 	.short	(.L_138 - .L_137)
.L_137:
        /*0004*/ 	.word	0x00000082


	//----- nvinfo : EIATTR_KPARAM_INFO
	.align		4
.L_138:
        /*0008*/ 	.byte	0x04, 0x17
        /*000a*/ 	.short	(.L_140 - .L_139)
.L_139:
        /*000c*/ 	.word	0x00000000
        /*0010*/ 	.short	0x0000
        /*0012*/ 	.short	0x0070
        /*0014*/ 	.byte	0x00, 0xf0, 0x01, 0x2a


	//----- nvinfo : EIATTR_SPARSE_MMA_MASK
	.align		4
.L_140:
        /*0018*/ 	.byte	0x03, 0x50
        /*001a*/ 	.short	0x0000


	//----- nvinfo : EIATTR_MAXREG_COUNT
	.align		4
        /*001c*/ 	.byte	0x03, 0x1b
        /*001e*/ 	.short	0x00a8


	//----- nvinfo : EIATTR_NUM_BARRIERS
	.align		4
        /*0020*/ 	.byte	0x02, 0x4c
        /*0022*/ 	.byte	0x10
	.zero		1


	//----- nvinfo : EIATTR_EXTERNS
	.align		4
        /*0024*/ 	.byte	0x04, 0x0f
        /*0026*/ 	.short	(.L_142 - .L_141)


	//   ....[0]....
	.align		4
.L_141:
        /*0028*/ 	.word	index@(__assertfail)


	//----- nvinfo : EIATTR_ANNOTATIONS
	.align		4
.L_142:
        /*002c*/ 	.byte	0x04, 0x55
        /*002e*/ 	.short	(.L_144 - .L_143)


	//   ....[0]....
.L_143:
        /* <DEDUP_REMOVED lines=49> */


	//----- nvinfo : EIATTR_MERCURY_ISA_VERSION
	.align		4
.L_144:
        /*0328*/ 	.byte	0x03, 0x5f
        /*032a*/ 	.short	0x0101


	//----- nvinfo : EIATTR_UNUSED_LOAD_BYTE_OFFSET
	.align		4
        /*032c*/ 	.byte	0x04, 0x44
        /*032e*/ 	.short	(.L_146 - .L_145)


	//   ....[0]....
.L_145:
        /*0330*/ 	.word	0x00000aa0
        /*0334*/ 	.word	0x0000fff0


	//   ....[1]....
        /*0338*/ 	.word	0x00018e70
        /*033c*/ 	.word	0x0000fff0


	//----- nvinfo : EIATTR_INT_WARP_WIDE_INSTR_OFFSETS
	.align		4
.L_146:
        /*0340*/ 	.byte	0x04, 0x31
        /*0342*/ 	.short	(.L_148 - .L_147)


	//   ....[0]....
.L_147:
        /*0344*/ 	.word	0x00000130


	//   ....[1]....
        /*0348*/ 	.word	0x00000170


	//   ....[2]....
        /*034c*/ 	.word	0x000001e0


	//   ....[3]....
        /*0350*/ 	.word	0x0001eeb0


	//   ....[4]....
        /*0354*/ 	.word	0x0001ef40


	//   ....[5]....
        /*0358*/ 	.word	0x00022dc0


	//   ....[6]....
        /*035c*/ 	.word	0x00022e50


	//----- nvinfo : EIATTR_COOP_GROUP_MASK_REGIDS
	.align		4
.L_148:
        /*0360*/ 	.byte	0x04, 0x29
        /*0362*/ 	.short	(.L_150 - .L_149)


	//   ....[0]....
.L_149:
        /*0364*/ 	.word	0xffffffff


	//   ....[1]....
        /*0368*/ 	.word	0xffffffff


	//   ....[2]....
        /*036c*/ 	.word	0xffffffff


	//   ....[3]....
        /*0370*/ 	.word	0xffffffff


	//   ....[4]....
        /*0374*/ 	.word	0xffffffff


	//   ....[5]....
        /*0378*/ 	.word	0xffffffff


	//   ....[6]....
        /*037c*/ 	.word	0xffffffff


	//   ....[7]....
        /*0380*/ 	.word	0xffffffff


	//   ....[8]....
        /*0384*/ 	.word	0xffffffff


	//   ....[9]....
        /*0388*/ 	.word	0xffffffff


	//   ....[10]....
        /*038c*/ 	.word	0xffffffff


	//   ....[11]....
        /*0390*/ 	.word	0xffffffff


	//   ....[12]....
        /*0394*/ 	.word	0xffffffff


	//   ....[13]....
        /*0398*/ 	.word	0xffffffff


	//   ....[14]....
        /*039c*/ 	.word	0xffffffff


	//   ....[15]....
        /*03a0*/ 	.word	0xffffffff


	//   ....[16]....
        /*03a4*/ 	.word	0xffffffff


	//   ....[17]....
        /*03a8*/ 	.word	0xffffffff


	//   ....[18]....
        /*03ac*/ 	.word	0xffffffff


	//   ....[19]....
        /*03b0*/ 	.word	0xffffffff


	//   ....[20]....
        /*03b4*/ 	.word	0xffffffff


	//   ....[21]....
        /*03b8*/ 	.word	0xffffffff


	//   ....[22]....
        /*03bc*/ 	.word	0xffffffff


	//   ....[23]....
        /*03c0*/ 	.word	0xffffffff


	//   ....[24]....
        /*03c4*/ 	.word	0xffffffff


	//   ....[25]....
        /*03c8*/ 	.word	0xffffffff


	//   ....[26]....
        /*03cc*/ 	.word	0xffffffff


	//   ....[27]....
        /*03d0*/ 	.word	0xffffffff


	//   ....[28]....
        /*03d4*/ 	.word	0xffffffff


	//   ....[29]....
        /*03d8*/ 	.word	0xffffffff


	//   ....[30]....
        /*03dc*/ 	.word	0xffffffff


	//   ....[31]....
        /*03e0*/ 	.word	0xffffffff


	//   ....[32]....
        /*03e4*/ 	.word	0xffffffff


	//   ....[33]....
        /*03e8*/ 	.word	0xffffffff


	//   ....[34]....
        /*03ec*/ 	.word	0xffffffff


	//   ....[35]....
        /*03f0*/ 	.word	0xffffffff


	//   ....[36]....
        /*03f4*/ 	.word	0xffffffff


	//   ....[37]....
        /*03f8*/ 	.word	0xffffffff


	//   ....[38]....
        /*03fc*/ 	.word	0xffffffff


	//   ....[39]....
        /*0400*/ 	.word	0xffffffff


	//   ....[40]....
        /*0404*/ 	.word	0xffffffff


	//   ....[41]....
        /*0408*/ 	.word	0xffffffff


	//   ....[42]....
        /*040c*/ 	.word	0xffffffff


	//   ....[43]....
        /*0410*/ 	.word	0xffffffff


	//   ....[44]....
        /*0414*/ 	.word	0xffffffff


	//   ....[45]....
        /*0418*/ 	.word	0xffffffff


	//   ....[46]....
        /*041c*/ 	.word	0xffffffff


	//   ....[47]....
        /*0420*/ 	.word	0xffffffff


	//   ....[48]....
        /*0424*/ 	.word	0xffffffff


	//   ....[49]....
        /*0428*/ 	.word	0xffffffff


	//   ....[50]....
        /*042c*/ 	.word	0xffffffff


	//   ....[51]....
        /*0430*/ 	.word	0xffffffff


	//   ....[52]....
        /*0434*/ 	.word	0xffffffff


	//   ....[53]....
        /*0438*/ 	.word	0xffffffff


	//   ....[54]....
        /*043c*/ 	.word	0xffffffff


	//   ....[55]....
        /*0440*/ 	.word	0xffffffff


	//   ....[56]....
        /*0444*/ 	.word	0xffffffff


	//   ....[57]....
        /*0448*/ 	.word	0xffffffff


	//   ....[58]....
        /*044c*/ 	.word	0xffffffff


	//   ....[59]....
        /*0450*/ 	.word	0xffffffff


	//   ....[60]....
        /*0454*/ 	.word	0xffffffff


	//   ....[61]....
        /*0458*/ 	.word	0xffffffff


	//   ....[62]....
        /*045c*/ 	.word	0xffffffff


	//   ....[63]....
        /*0460*/ 	.word	0xffffffff


	//   ....[64]....
        /*0464*/ 	.word	0xffffffff


	//   ....[65]....
        /*0468*/ 	.word	0xffffffff


	//   ....[66]....
        /*046c*/ 	.word	0xffffffff


	//   ....[67]....
        /*0470*/ 	.word	0xffffffff


	//   ....[68]....
        /*0474*/ 	.word	0xffffffff


	//   ....[69]....
        /*0478*/ 	.word	0xffffffff


	//   ....[70]....
        /*047c*/ 	.word	0xffffffff


	//   ....[71]....
        /*0480*/ 	.word	0xffffffff


	//   ....[72]....
        /*0484*/ 	.word	0xffffffff


	//   ....[73]....
        /*0488*/ 	.word	0xffffffff


	//   ....[74]....
        /*048c*/ 	.word	0xffffffff


	//   ....[75]....
        /*0490*/ 	.word	0xffffffff


	//   ....[76]....
        /*0494*/ 	.word	0xffffffff


	//   ....[77]....
        /*0498*/ 	.word	0xffffffff


	//   ....[78]....
        /*049c*/ 	.word	0xffffffff


	//   ....[79]....
        /*04a0*/ 	.word	0xffffffff


	//   ....[80]....
        /*04a4*/ 	.word	0xffffffff


	//   ....[81]....
        /*04a8*/ 	.word	0xffffffff


	//   ....[82]....
        /*04ac*/ 	.word	0xffffffff


	//   ....[83]....
        /*04b0*/ 	.word	0xffffffff


	//   ....[84]....
        /*04b4*/ 	.word	0xffffffff


	//   ....[85]....
        /*04b8*/ 	.word	0xffffffff


	//   ....[86]....
        /*04bc*/ 	.word	0xffffffff


	//   ....[87]....
        /*04c0*/ 	.word	0xffffffff


	//   ....[88]....
        /*04c4*/ 	.word	0xffffffff


	//   ....[89]....
        /*04c8*/ 	.word	0xffffffff


	//   ....[90]....
        /*04cc*/ 	.word	0xffffffff


	//   ....[91]....
        /*04d0*/ 	.word	0xffffffff


	//   ....[92]....
        /*04d4*/ 	.word	0xffffffff


	//   ....[93]....
        /*04d8*/ 	.word	0xffffffff


	//   ....[94]....
        /*04dc*/ 	.word	0xffffffff


	//   ....[95]....
        /*04e0*/ 	.word	0xffffffff


	//   ....[96]....
        /*04e4*/ 	.word	0xffffffff


	//   ....[97]....
        /*04e8*/ 	.word	0xffffffff


	//   ....[98]....
        /*04ec*/ 	.word	0xffffffff


	//   ....[99]....
        /*04f0*/ 	.word	0xffffffff


	//   ....[100]....
        /*04f4*/ 	.word	0xffffffff


	//   ....[101]....
        /*04f8*/ 	.word	0xffffffff


	//   ....[102]....
        /*04fc*/ 	.word	0xffffffff


	//   ....[103]....
        /*0500*/ 	.word	0xffffffff


	//   ....[104]....
        /*0504*/ 	.word	0xffffffff


	//   ....[105]....
        /*0508*/ 	.word	0xffffffff


	//   ....[106]....
        /*050c*/ 	.word	0xffffffff


	//   ....[107]....
        /*0510*/ 	.word	0xffffffff


	//   ....[108]....
        /*0514*/ 	.word	0xffffffff


	//   ....[109]....
        /*0518*/ 	.word	0xffffffff


	//   ....[110]....
        /*051c*/ 	.word	0xffffffff


	//   ....[111]....
        /*0520*/ 	.word	0xffffffff


	//   ....[112]....
        /*0524*/ 	.word	0xffffffff


	//   ....[113]....
        /*0528*/ 	.word	0xffffffff


	//   ....[114]....
        /*052c*/ 	.word	0xffffffff


	//   ....[115]....
        /*0530*/ 	.word	0xffffffff


	//   ....[116]....
        /*0534*/ 	.word	0xffffffff


	//   ....[117]....
        /*0538*/ 	.word	0xffffffff


	//   ....[118]....
        /*053c*/ 	.word	0xffffffff


	//   ....[119]....
        /*0540*/ 	.word	0xffffffff


	//   ....[120]....
        /*0544*/ 	.word	0xffffffff


	//   ....[121]....
        /*0548*/ 	.word	0xffffffff


	//   ....[122]....
        /*054c*/ 	.word	0xffffffff


	//   ....[123]....
        /*0550*/ 	.word	0xffffffff


	//   ....[124]....
        /*0554*/ 	.word	0xffffffff


	//   ....[125]....
        /*0558*/ 	.word	0xffffffff


	//   ....[126]....
        /*055c*/ 	.word	0xffffffff


	//   ....[127]....
        /*0560*/ 	.word	0xffffffff


	//   ....[128]....
        /*0564*/ 	.word	0xffffffff


	//   ....[129]....
        /*0568*/ 	.word	0xffffffff


	//   ....[130]....
        /*056c*/ 	.word	0xffffffff


	//   ....[131]....
        /*0570*/ 	.word	0xffffffff


	//   ....[132]....
        /*0574*/ 	.word	0xffffffff


	//   ....[133]....
        /*0578*/ 	.word	0xffffffff


	//   ....[134]....
        /*057c*/ 	.word	0xffffffff


	//   ....[135]....
        /*0580*/ 	.word	0xffffffff


	//   ....[136]....
        /*0584*/ 	.word	0xffffffff


	//   ....[137]....
        /*0588*/ 	.word	0xffffffff


	//   ....[138]....
        /*058c*/ 	.word	0xffffffff


	//   ....[139]....
        /*0590*/ 	.word	0xffffffff


	//   ....[140]....
        /*0594*/ 	.word	0xffffffff


	//   ....[141]....
        /*0598*/ 	.word	0xffffffff


	//   ....[142]....
        /*059c*/ 	.word	0xffffffff


	//   ....[143]....
        /*05a0*/ 	.word	0xffffffff


	//   ....[144]....
        /*05a4*/ 	.word	0xffffffff


	//   ....[145]....
        /*05a8*/ 	.word	0xffffffff


	//   ....[146]....
        /*05ac*/ 	.word	0xffffffff


	//   ....[147]....
        /*05b0*/ 	.word	0xffffffff


	//   ....[148]....
        /*05b4*/ 	.word	0xffffffff


	//   ....[149]....
        /*05b8*/ 	.word	0xffffffff


	//   ....[150]....
        /*05bc*/ 	.word	0xffffffff


	//   ....[151]....
        /*05c0*/ 	.word	0xffffffff


	//   ....[152]....
        /*05c4*/ 	.word	0xffffffff


	//   ....[153]....
        /*05c8*/ 	.word	0xffffffff


	//   ....[154]....
        /*05cc*/ 	.word	0xffffffff


	//   ....[155]....
        /*05d0*/ 	.word	0xffffffff


	//   ....[156]....
        /*05d4*/ 	.word	0xffffffff


	//   ....[157]....
        /*05d8*/ 	.word	0xffffffff


	//   ....[158]....
        /*05dc*/ 	.word	0xffffffff


	//   ....[159]....
        /*05e0*/ 	.word	0xffffffff


	//   ....[160]....
        /*05e4*/ 	.word	0xffffffff


	//   ....[161]....
        /*05e8*/ 	.word	0xffffffff


	//   ....[162]....
        /*05ec*/ 	.word	0xffffffff


	//   ....[163]....
        /*05f0*/ 	.word	0xffffffff


	//   ....[164]....
        /*05f4*/ 	.word	0xffffffff


	//   ....[165]....
        /*05f8*/ 	.word	0xffffffff


	//   ....[166]....
        /*05fc*/ 	.word	0xffffffff


	//   ....[167]....
        /*0600*/ 	.word	0xffffffff


	//   ....[168]....
        /*0604*/ 	.word	0xffffffff


	//   ....[169]....
        /*0608*/ 	.word	0xffffffff


	//   ....[170]....
        /*060c*/ 	.word	0xffffffff


	//   ....[171]....
        /*0610*/ 	.word	0xffffffff


	//   ....[172]....
        /*0614*/ 	.word	0xffffffff


	//   ....[173]....
        /*0618*/ 	.word	0xffffffff


	//   ....[174]....
        /*061c*/ 	.word	0xffffffff


	//   ....[175]....
        /*0620*/ 	.word	0xffffffff


	//   ....[176]....
        /*0624*/ 	.word	0xffffffff


	//   ....[177]....
        /*0628*/ 	.word	0xffffffff


	//   ....[178]....
        /*062c*/ 	.word	0xffffffff


	//   ....[179]....
        /*0630*/ 	.word	0xffffffff


	//   ....[180]....
        /*0634*/ 	.word	0xffffffff


	//   ....[181]....
        /*0638*/ 	.word	0xffffffff


	//   ....[182]....
        /*063c*/ 	.word	0xffffffff


	//   ....[183]....
        /*0640*/ 	.word	0xffffffff


	//   ....[184]....
        /*0644*/ 	.word	0xffffffff


	//   ....[185]....
        /*0648*/ 	.word	0xffffffff


	//   ....[186]....
        /*064c*/ 	.word	0xffffffff


	//   ....[187]....
        /*0650*/ 	.word	0xffffffff


	//   ....[188]....
        /*0654*/ 	.word	0xffffffff


	//   ....[189]....
        /*0658*/ 	.word	0xffffffff


	//   ....[190]....
        /*065c*/ 	.word	0xffffffff


	//   ....[191]....
        /*0660*/ 	.word	0xffffffff


	//   ....[192]....
        /*0664*/ 	.word	0xffffffff


	//   ....[193]....
        /*0668*/ 	.word	0xffffffff


	//   ....[194]....
        /*066c*/ 	.word	0xffffffff


	//   ....[195]....
        /*0670*/ 	.word	0xffffffff


	//   ....[196]....
        /*0674*/ 	.word	0xffffffff


	//   ....[197]....
        /*0678*/ 	.word	0xffffffff


	//   ....[198]....
        /*067c*/ 	.word	0xffffffff


	//   ....[199]....
        /*0680*/ 	.word	0xffffffff


	//   ....[200]....
        /*0684*/ 	.word	0xffffffff


	//   ....[201]....
        /*0688*/ 	.word	0xffffffff


	//   ....[202]....
        /*068c*/ 	.word	0xffffffff


	//   ....[203]....
        /*0690*/ 	.word	0xffffffff


	//   ....[204]....
        /*0694*/ 	.word	0xffffffff


	//   ....[205]....
        /*0698*/ 	.word	0xffffffff


	//   ....[206]....
        /*069c*/ 	.word	0xffffffff


	//   ....[207]....
        /*06a0*/ 	.word	0xffffffff


	//   ....[208]....
        /*06a4*/ 	.word	0xffffffff


	//   ....[209]....
        /*06a8*/ 	.word	0xffffffff


	//   ....[210]....
        /*06ac*/ 	.word	0xffffffff


	//   ....[211]....
        /*06b0*/ 	.word	0xffffffff


	//   ....[212]....
        /*06b4*/ 	.word	0xffffffff


	//   ....[213]....
        /*06b8*/ 	.word	0xffffffff


	//   ....[214]....
        /*06bc*/ 	.word	0xffffffff


	//   ....[215]....
        /*06c0*/ 	.word	0xffffffff


	//   ....[216]....
        /*06c4*/ 	.word	0xffffffff


	//   ....[217]....
        /*06c8*/ 	.word	0xffffffff


	//   ....[218]....
        /*06cc*/ 	.word	0xffffffff


	//   ....[219]....
        /*06d0*/ 	.word	0xffffffff


	//   ....[220]....
        /*06d4*/ 	.word	0xffffffff


	//   ....[221]....
        /*06d8*/ 	.word	0xffffffff


	//   ....[222]....
        /*06dc*/ 	.word	0xffffffff


	//   ....[223]....
        /*06e0*/ 	.word	0xffffffff


	//   ....[224]....
        /*06e4*/ 	.word	0xffffffff


	//   ....[225]....
        /*06e8*/ 	.word	0xffffffff


	//   ....[226]....
        /*06ec*/ 	.word	0xffffffff


	//   ....[227]....
        /*06f0*/ 	.word	0xffffffff


	//   ....[228]....
        /*06f4*/ 	.word	0xffffffff


	//   ....[229]....
        /*06f8*/ 	.word	0xffffffff


	//   ....[230]....
        /*06fc*/ 	.word	0xffffffff


	//   ....[231]....
        /*0700*/ 	.word	0xffffffff


	//   ....[232]....
        /*0704*/ 	.word	0xffffffff


	//   ....[233]....
        /*0708*/ 	.word	0xffffffff


	//   ....[234]....
        /*070c*/ 	.word	0xffffffff


	//   ....[235]....
        /*0710*/ 	.word	0xffffffff


	//   ....[236]....
        /*0714*/ 	.word	0xffffffff


	//   ....[237]....
        /*0718*/ 	.word	0xffffffff


	//   ....[238]....
        /*071c*/ 	.word	0xffffffff


	//   ....[239]....
        /*0720*/ 	.word	0xffffffff


	//   ....[240]....
        /*0724*/ 	.word	0xffffffff


	//   ....[241]....
        /*0728*/ 	.word	0xffffffff


	//   ....[242]....
        /*072c*/ 	.word	0xffffffff


	//   ....[243]....
        /*0730*/ 	.word	0xffffffff


	//   ....[244]....
        /*0734*/ 	.word	0xffffffff


	//   ....[245]....
        /*0738*/ 	.word	0xffffffff


	//   ....[246]....
        /*073c*/ 	.word	0xffffffff


	//   ....[247]....
        /*0740*/ 	.word	0xffffffff


	//   ....[248]....
        /*0744*/ 	.word	0xffffffff


	//   ....[249]....
        /*0748*/ 	.word	0xffffffff


	//   ....[250]....
        /*074c*/ 	.word	0xffffffff


	//   ....[251]....
        /*0750*/ 	.word	0xffffffff


	//   ....[252]....
        /*0754*/ 	.word	0xffffffff


	//   ....[253]....
        /*0758*/ 	.word	0xffffffff


	//   ....[254]....
        /*075c*/ 	.word	0xffffffff


	//   ....[255]....
        /*0760*/ 	.word	0xffffffff


	//   ....[0]....
        /*0764*/ 	.word	0xffffffff


	//   ....[1]....
        /*0768*/ 	.word	0xffffffff


	//   ....[2]....
        /*076c*/ 	.word	0xffffffff


	//   ....[3]....
        /*0770*/ 	.word	0x0500000f


	//   ....[4]....
        /*0774*/ 	.word	0x0500000f


	//   ....[5]....
        /*0778*/ 	.word	0x0500000f


	//   ....[6]....
        /*077c*/ 	.word	0x0500000f


	//   ....[7]....
        /*0780*/ 	.word	0x0500000f


	//   ....[8]....
        /*0784*/ 	.word	0x0500000f


	//   ....[9]....
        /*0788*/ 	.word	0x0500000f


	//   ....[10]....
        /*078c*/ 	.word	0x0500000f


	//   ....[11]....
        /*0790*/ 	.word	0x0500000f


	//   ....[12]....
        /*0794*/ 	.word	0x0500000f


	//   ....[13]....
        /*0798*/ 	.word	0x0500000f


	//   ....[14]....
        /*079c*/ 	.word	0x0500000f


	//   ....[15]....
        /*07a0*/ 	.word	0x0500000f


	//   ....[16]....
        /*07a4*/ 	.word	0x0500000f


	//   ....[17]....
        /*07a8*/ 	.word	0x0500000f


	//   ....[18]....
        /*07ac*/ 	.word	0x0500000f


	//   ....[19]....
        /*07b0*/ 	.word	0x0500000f


	//   ....[20]....
        /*07b4*/ 	.word	0x0500000f


	//   ....[21]....
        /*07b8*/ 	.word	0x0500000f


	//   ....[22]....
        /*07bc*/ 	.word	0x0500000f


	//   ....[23]....
        /*07c0*/ 	.word	0x0500000f


	//   ....[24]....
        /*07c4*/ 	.word	0x0500000f


	//   ....[25]....
        /*07c8*/ 	.word	0x0500000f


	//   ....[26]....
        /*07cc*/ 	.word	0x0500000f


	//   ....[27]....
        /*07d0*/ 	.word	0x0500000f


	//   ....[28]....
        /*07d4*/ 	.word	0x0500000f


	//   ....[29]....
        /*07d8*/ 	.word	0x0500000f


	//   ....[30]....
        /*07dc*/ 	.word	0x0500000f


	//   ....[31]....
        /*07e0*/ 	.word	0x0500000f


	//   ....[32]....
        /*07e4*/ 	.word	0x0500000f


	//   ....[33]....
        /*07e8*/ 	.word	0x0500000f


	//   ....[34]....
        /*07ec*/ 	.word	0x0500000f


	//   ....[35]....
        /*07f0*/ 	.word	0x0500000f


	//   ....[36]....
        /*07f4*/ 	.word	0x0500000f


	//   ....[37]....
        /*07f8*/ 	.word	0x0500000f


	//   ....[38]....
        /*07fc*/ 	.word	0x0500000f


	//   ....[39]....
        /*0800*/ 	.word	0x0500000f


	//   ....[40]....
        /*0804*/ 	.word	0x0500000f


	//   ....[41]....
        /*0808*/ 	.word	0x0500000f


	//   ....[42]....
        /*080c*/ 	.word	0x0500000f


	//   ....[43]....
        /*0810*/ 	.word	0x0500000f


	//   ....[44]....
        /*0814*/ 	.word	0x0500000f


	//   ....[45]....
        /*0818*/ 	.word	0x0500000f


	//   ....[46]....
        /*081c*/ 	.word	0x0500000f


	//   ....[47]....
        /*0820*/ 	.word	0x0500000f


	//   ....[48]....
        /*0824*/ 	.word	0x0500000f


	//   ....[49]....
        /*0828*/ 	.word	0x0500000f


	//   ....[50]....
        /*082c*/ 	.word	0x0500000f


	//   ....[51]....
        /*0830*/ 	.word	0x0500000f


	//   ....[52]....
        /*0834*/ 	.word	0x0500000f


	//   ....[53]....
        /*0838*/ 	.word	0x0500000f


	//   ....[54]....
        /*083c*/ 	.word	0x0500000f


	//   ....[55]....
        /*0840*/ 	.word	0x0500000f


	//   ....[56]....
        /*0844*/ 	.word	0x0500000f


	//   ....[57]....
        /*0848*/ 	.word	0x0500000f


	//   ....[58]....
        /*084c*/ 	.word	0x0500000f


	//   ....[59]....
        /*0850*/ 	.word	0x0500000f


	//   ....[60]....
        /*0854*/ 	.word	0x0500000f


	//   ....[61]....
        /*0858*/ 	.word	0x0500000f


	//   ....[62]....
        /*085c*/ 	.word	0x0500000f


	//   ....[63]....
        /*0860*/ 	.word	0x0500000f


	//   ....[64]....
        /*0864*/ 	.word	0x0500000f


	//   ....[65]....
        /*0868*/ 	.word	0x0500000f


	//   ....[66]....
        /*086c*/ 	.word	0x0500000f


	//   ....[67]....
        /*0870*/ 	.word	0x0500000f


	//   ....[68]....
        /*0874*/ 	.word	0x0500000f


	//   ....[69]....
        /*0878*/ 	.word	0x0500000f


	//   ....[70]....
        /*087c*/ 	.word	0x0500000f


	//   ....[71]....
        /*0880*/ 	.word	0x0500000f


	//   ....[72]....
        /*0884*/ 	.word	0x0500000f


	//   ....[73]....
        /*0888*/ 	.word	0x0500000f


	//   ....[74]....
        /*088c*/ 	.word	0x0500000f


	//   ....[75]....
        /*0890*/ 	.word	0x0500000f


	//   ....[76]....
        /*0894*/ 	.word	0x0500000f


	//   ....[77]....
        /*0898*/ 	.word	0x0500000f


	//   ....[78]....
        /*089c*/ 	.word	0x0500000f


	//   ....[79]....
        /*08a0*/ 	.word	0x0500000f


	//   ....[80]....
        /*08a4*/ 	.word	0x0500000f


	//   ....[81]....
        /*08a8*/ 	.word	0x0500000f


	//   ....[82]....
        /*08ac*/ 	.word	0x0500000f


	//   ....[83]....
        /*08b0*/ 	.word	0x0500000f


	//   ....[84]....
        /*08b4*/ 	.word	0x0500000f


	//   ....[85]....
        /*08b8*/ 	.word	0x0500000f


	//   ....[86]....
        /*08bc*/ 	.word	0x0500000f


	//   ....[87]....
        /*08c0*/ 	.word	0x0500000f


	//   ....[88]....
        /*08c4*/ 	.word	0x0500000f


	//   ....[89]....
        /*08c8*/ 	.word	0x0500000f


	//   ....[90]....
        /*08cc*/ 	.word	0x0500000f


	//   ....[91]....
        /*08d0*/ 	.word	0x0500000f


	//   ....[92]....
        /*08d4*/ 	.word	0x0500000f


	//   ....[93]....
        /*08d8*/ 	.word	0x0500000f


	//   ....[94]....
        /*08dc*/ 	.word	0x0500000f


	//   ....[95]....
        /*08e0*/ 	.word	0x0500000f


	//   ....[96]....
        /*08e4*/ 	.word	0x0500000f


	//   ....[97]....
        /*08e8*/ 	.word	0x0500000f


	//   ....[98]....
        /*08ec*/ 	.word	0x0500000f


	//   ....[99]....
        /*08f0*/ 	.word	0x0500000f


	//   ....[100]....
        /*08f4*/ 	.word	0x0500000f


	//   ....[101]....
        /*08f8*/ 	.word	0x0500000f


	//   ....[102]....
        /*08fc*/ 	.word	0x0500000f


	//   ....[103]....
        /*0900*/ 	.word	0x0500000f


	//   ....[104]....
        /*0904*/ 	.word	0x0500000f


	//   ....[105]....
        /*0908*/ 	.word	0x0500000f


	//   ....[106]....
        /*090c*/ 	.word	0x0500000f


	//   ....[107]....
        /*0910*/ 	.word	0x0500000f


	//   ....[108]....
        /*0914*/ 	.word	0x0500000f


	//   ....[109]....
        /*0918*/ 	.word	0x0500000f


	//   ....[110]....
        /*091c*/ 	.word	0x0500000f


	//   ....[111]....
        /*0920*/ 	.word	0x0500000f


	//   ....[112]....
        /*0924*/ 	.word	0x0500000f


	//   ....[113]....
        /*0928*/ 	.word	0x0500000f


	//   ....[114]....
        /*092c*/ 	.word	0x0500000f


	//   ....[115]....
        /*0930*/ 	.word	0x0500000f


	//   ....[116]....
        /*0934*/ 	.word	0x0500000f


	//   ....[117]....
        /*0938*/ 	.word	0x0500000f


	//   ....[118]....
        /*093c*/ 	.word	0x0500000f


	//   ....[119]....
        /*0940*/ 	.word	0x0500000f


	//   ....[120]....
        /*0944*/ 	.word	0x0500000f


	//   ....[121]....
        /*0948*/ 	.word	0x0500000f


	//   ....[122]....
        /*094c*/ 	.word	0x0500000f


	//   ....[123]....
        /*0950*/ 	.word	0x0500000f


	//   ....[124]....
        /*0954*/ 	.word	0x0500000f


	//   ....[125]....
        /*0958*/ 	.word	0x0500000f


	//   ....[126]....
        /*095c*/ 	.word	0x0500000f


	//   ....[127]....
        /*0960*/ 	.word	0x0500000f


	//   ....[128]....
        /*0964*/ 	.word	0x0500000f


	//   ....[129]....
        /*0968*/ 	.word	0x0500000f


	//   ....[130]....
        /*096c*/ 	.word	0x0500000f


	//   ....[131]....
        /*0970*/ 	.word	0x0500000f


	//   ....[132]....
        /*0974*/ 	.word	0x0500000f


	//   ....[133]....
        /*0978*/ 	.word	0x0500000f


	//   ....[134]....
        /*097c*/ 	.word	0x0500000f


	//   ....[135]....
        /*0980*/ 	.word	0x0500000f


	//   ....[136]....
        /*0984*/ 	.word	0x0500000f


	//   ....[137]....
        /*0988*/ 	.word	0x0500000f


	//   ....[138]....
        /*098c*/ 	.word	0x0500000f


	//   ....[139]....
        /*0990*/ 	.word	0x0500000f


	//   ....[140]....
        /*0994*/ 	.word	0x0500000f


	//   ....[141]....
        /*0998*/ 	.word	0x0500000f


	//   ....[142]....
        /*099c*/ 	.word	0x0500000f


	//   ....[143]....
        /*09a0*/ 	.word	0x0500000f


	//   ....[144]....
        /*09a4*/ 	.word	0x0500000f


	//   ....[145]....
        /*09a8*/ 	.word	0x0500000f


	//   ....[146]....
        /*09ac*/ 	.word	0x0500000f


	//   ....[147]....
        /*09b0*/ 	.word	0x0500000f


	//   ....[148]....
        /*09b4*/ 	.word	0x0500000f


	//   ....[149]....
        /*09b8*/ 	.word	0x0500000f


	//   ....[150]....
        /*09bc*/ 	.word	0x0500000f


	//   ....[151]....
        /*09c0*/ 	.word	0x0500000f


	//   ....[152]....
        /*09c4*/ 	.word	0x0500000f


	//   ....[153]....
        /*09c8*/ 	.word	0x0500000f


	//   ....[154]....
        /*09cc*/ 	.word	0x0500000f


	//   ....[155]....
        /*09d0*/ 	.word	0x0500000f


	//   ....[156]....
        /*09d4*/ 	.word	0x0500000f


	//   ....[157]....
        /*09d8*/ 	.word	0x0500000f


	//   ....[158]....
        /*09dc*/ 	.word	0x0500000f


	//   ....[159]....
        /*09e0*/ 	.word	0x0500000f


	//   ....[160]....
        /*09e4*/ 	.word	0x0500000f


	//   ....[161]....
        /*09e8*/ 	.word	0x0500000f


	//   ....[162]....
        /*09ec*/ 	.word	0x0500000f


	//   ....[163]....
        /*09f0*/ 	.word	0x0500000f


	//   ....[164]....
        /*09f4*/ 	.word	0x0500000f


	//   ....[165]....
        /*09f8*/ 	.word	0x0500000f


	//   ....[166]....
        /*09fc*/ 	.word	0x0500000f


	//   ....[167]....
        /*0a00*/ 	.word	0x0500000f


	//   ....[168]....
        /*0a04*/ 	.word	0x0500000f


	//   ....[169]....
        /*0a08*/ 	.word	0x0500000f


	//   ....[170]....
        /*0a0c*/ 	.word	0x0500000f


	//   ....[171]....
        /*0a10*/ 	.word	0x0500000f


	//   ....[172]....
        /*0a14*/ 	.word	0x0500000f


	//   ....[173]....
        /*0a18*/ 	.word	0x0500000f


	//   ....[174]....
        /*0a1c*/ 	.word	0x0500000f


	//   ....[175]....
        /*0a20*/ 	.word	0x0500000f


	//   ....[176]....
        /*0a24*/ 	.word	0x0500000f


	//   ....[177]....
        /*0a28*/ 	.word	0x0500000f


	//   ....[178]....
        /*0a2c*/ 	.word	0x0500000f


	//   ....[179]....
        /*0a30*/ 	.word	0x0500000f


	//   ....[180]....
        /*0a34*/ 	.word	0x0500000f


	//   ....[181]....
        /*0a38*/ 	.word	0x0500000f


	//   ....[182]....
        /*0a3c*/ 	.word	0x0500000f


	//   ....[183]....
        /*0a40*/ 	.word	0x0500000f


	//   ....[184]....
        /*0a44*/ 	.word	0x0500000f


	//   ....[185]....
        /*0a48*/ 	.word	0x0500000f


	//   ....[186]....
        /*0a4c*/ 	.word	0x0500000f


	//   ....[187]....
        /*0a50*/ 	.word	0x0500000f


	//   ....[188]....
        /*0a54*/ 	.word	0x0500000f


	//   ....[189]....
        /*0a58*/ 	.word	0x0500000f


	//   ....[190]....
        /*0a5c*/ 	.word	0x0500000f


	//   ....[191]....
        /*0a60*/ 	.word	0x0500000f


	//   ....[192]....
        /*0a64*/ 	.word	0x0500000f


	//   ....[193]....
        /*0a68*/ 	.word	0x0500000f


	//   ....[194]....
        /*0a6c*/ 	.word	0x0500000f


	//   ....[195]....
        /*0a70*/ 	.word	0x0500000f


	//   ....[196]....
        /*0a74*/ 	.word	0x0500000f


	//   ....[197]....
        /*0a78*/ 	.word	0x0500000f


	//   ....[198]....
        /*0a7c*/ 	.word	0x0500000f


	//   ....[199]....
        /*0a80*/ 	.word	0x0500000f


	//   ....[200]....
        /*0a84*/ 	.word	0x0500000f


	//   ....[201]....
        /*0a88*/ 	.word	0x0500000f


	//   ....[202]....
        /*0a8c*/ 	.word	0x0500000f


	//   ....[203]....
        /*0a90*/ 	.word	0x0500000f


	//   ....[204]....
        /*0a94*/ 	.word	0x0500000f


	//   ....[205]....
        /*0a98*/ 	.word	0x0500000f


	//   ....[206]....
        /*0a9c*/ 	.word	0x0500000f


	//   ....[207]....
        /*0aa0*/ 	.word	0x0500000f


	//----- nvinfo : EIATTR_COOP_GROUP_INSTR_OFFSETS
	.align		4
.L_150:
        /*0aa4*/ 	.byte	0x04, 0x28
        /*0aa6*/ 	.short	(.L_152 - .L_151)


	//   ....[0]....
.L_151:
        /*0aa8*/ 	.word	0x00000070


	//   ....[1]....
        /*0aac*/ 	.word	0x00000140


	//   ....[2]....
        /*0ab0*/ 	.word	0x00000190


	//   ....[3]....
        /*0ab4*/ 	.word	0x000003c0


	//   ....[4]....
        /*0ab8*/ 	.word	0x00000520


	//   ....[5]....
        /*0abc*/ 	.word	0x00000640


	//   ....[6]....
        /*0ac0*/ 	.word	0x000007a0


	//   ....[7]....
        /*0ac4*/ 	.word	0x00002d80


	//   ....[8]....
        /*0ac8*/ 	.word	0x00002d90


	//   ....[9]....
        /*0acc*/ 	.word	0x00003c20


	//   ....[10]....
        /*0ad0*/ 	.word	0x00003c30


	//   ....[11]....
        /*0ad4*/ 	.word	0x00004af0


	//   ....[12]....
        /*0ad8*/ 	.word	0x00004b00


	//   ....[13]....
        /*0adc*/ 	.word	0x000059d0


	//   ....[14]....
        /*0ae0*/ 	.word	0x000059e0


	//   ....[15]....
        /*0ae4*/ 	.word	0x00006f60


	//   ....[16]....
        /*0ae8*/ 	.word	0x00006f70


	//   ....[17]....
        /*0aec*/ 	.word	0x00007eb0


	//   ....[18]....
        /*0af0*/ 	.word	0x00007ec0


	//   ....[19]....
        /*0af4*/ 	.word	0x00008e50


	//   ....[20]....
        /*0af8*/ 	.word	0x00008e60


	//   ....[21]....
        /*0afc*/ 	.word	0x00009df0


	//   ....[22]....
        /*0b00*/ 	.word	0x00009e00


	//   ....[23]....
        /*0b04*/ 	.word	0x0000afd0


	//   ....[24]....
        /*0b08*/ 	.word	0x0000afe0


	//   ....[25]....
        /*0b0c*/ 	.word	0x0000b0f0


	//   ....[26]....
        /*0b10*/ 	.word	0x0000b100


	//   ....[27]....
        /*0b14*/ 	.word	0x0000b220


	//   ....[28]....
        /*0b18*/ 	.word	0x0000b230


	//   ....[29]....
        /*0b1c*/ 	.word	0x0000b350


	//   ....[30]....
        /*0b20*/ 	.word	0x0000b360


	//   ....[31]....
        /*0b24*/ 	.word	0x0000b6e0


	//   ....[32]....
        /*0b28*/ 	.word	0x0000b700


	//   ....[33]....
        /*0b2c*/ 	.word	0x0000b7e0


	//   ....[34]....
        /*0b30*/ 	.word	0x0000b800


	//   ....[35]....
        /*0b34*/ 	.word	0x0000b8e0


	//   ....[36]....
        /*0b38*/ 	.word	0x0000b900


	//   ....[37]....
        /*0b3c*/ 	.word	0x0000b9e0


	//   ....[38]....
        /*0b40*/ 	.word	0x0000ba00


	//   ....[39]....
        /*0b44*/ 	.word	0x0000c3f0


	//   ....[40]....
        /*0b48*/ 	.word	0x0000c950


	//   ....[41]....
        /*0b4c*/ 	.word	0x0000c960


	//   ....[42]....
        /*0b50*/ 	.word	0x0000c970


	//   ....[43]....
        /*0b54*/ 	.word	0x0000c980


	//   ....[44]....
        /*0b58*/ 	.word	0x0000ffd0


	//   ....[45]....
        /*0b5c*/ 	.word	0x0000ffe0


	//   ....[46]....
        /*0b60*/ 	.word	0x0000fff0


	//   ....[47]....
        /*0b64*/ 	.word	0x00010000


	//   ....[48]....
        /*0b68*/ 	.word	0x000147d0


	//   ....[49]....
        /*0b6c*/ 	.word	0x00014860


	//   ....[50]....
        /*0b70*/ 	.word	0x00014dd0


	//   ....[51]....
        /*0b74*/ 	.word	0x00014e60


	//   ....[52]....
        /*0b78*/ 	.word	0x00016780


	//   ....[53]....
        /*0b7c*/ 	.word	0x00016790


	//   ....[54]....
        /*0b80*/ 	.word	0x000167c0


	//   ....[55]....
        /*0b84*/ 	.word	0x000167d0


	//   ....[56]....
        /*0b88*/ 	.word	0x000183a0


	//   ....[57]....
        /*0b8c*/ 	.word	0x000183b0


	//   ....[58]....
        /*0b90*/ 	.word	0x000183e0


	//   ....[59]....
        /*0b94*/ 	.word	0x000183f0


	//   ....[60]....
        /*0b98*/ 	.word	0x00019a40


	//   ....[61]....
        /*0b9c*/ 	.word	0x00019a70


	//   ....[62]....
        /*0ba0*/ 	.word	0x00019ac0


	//   ....[63]....
        /*0ba4*/ 	.word	0x00019af0


	//   ....[64]....
        /*0ba8*/ 	.word	0x00019b20


	//   ....[65]....
        /*0bac*/ 	.word	0x00019b50


	//   ....[66]....
        /*0bb0*/ 	.word	0x00019b80


	//   ....[67]....
        /*0bb4*/ 	.word	0x00019bb0


	//   ....[68]....
        /*0bb8*/ 	.word	0x00019be0


	//   ....[69]....
        /*0bbc*/ 	.word	0x00019c10


	//   ....[70]....
        /*0bc0*/ 	.word	0x00019c40


	//   ....[71]....
        /*0bc4*/ 	.word	0x00019c70


	//   ....[72]....
        /*0bc8*/ 	.word	0x00019ca0


	//   ....[73]....
        /*0bcc*/ 	.word	0x00019cd0


	//   ....[74]....
        /*0bd0*/ 	.word	0x00019d00


	//   ....[75]....
        /*0bd4*/ 	.word	0x00019d30


	//   ....[76]....
        /*0bd8*/ 	.word	0x00019d60


	//   ....[77]....
        /*0bdc*/ 	.word	0x00019d90


	//   ....[78]....
        /*0be0*/ 	.word	0x00019dc0


	//   ....[79]....
        /*0be4*/ 	.word	0x00019df0


	//   ....[80]....
        /*0be8*/ 	.word	0x00019e20


	//   ....[81]....
        /*0bec*/ 	.word	0x00019e50


	//   ....[82]....
        /*0bf0*/ 	.word	0x00019e80


	//   ....[83]....
        /*0bf4*/ 	.word	0x00019eb0


	//   ....[84]....
        /*0bf8*/ 	.word	0x00019ee0


	//   ....[85]....
        /*0bfc*/ 	.word	0x00019f10


	//   ....[86]....
        /*0c00*/ 	.word	0x00019f40


	//   ....[87]....
        /*0c04*/ 	.word	0x00019f70


	//   ....[88]....
        /*0c08*/ 	.word	0x00019fa0


	//   ....[89]....
        /*0c0c*/ 	.word	0x00019fd0


	//   ....[90]....
        /*0c10*/ 	.word	0x0001a000


	//   ....[91]....
        /*0c14*/ 	.word	0x0001a030


	//   ....[92]....
        /*0c18*/ 	.word	0x0001a060


	//   ....[93]....
        /*0c1c*/ 	.word	0x0001a090


	//   ....[94]....
        /*0c20*/ 	.word	0x0001a0c0


	//   ....[95]....
        /*0c24*/ 	.word	0x0001a0f0


	//   ....[96]....
        /*0c28*/ 	.word	0x0001a120


	//   ....[97]....
        /*0c2c*/ 	.word	0x0001a150


	//   ....[98]....
        /*0c30*/ 	.word	0x0001a180


	//   ....[99]....
        /*0c34*/ 	.word	0x0001a1b0


	//   ....[100]....
        /*0c38*/ 	.word	0x0001a1e0


	//   ....[101]....
        /*0c3c*/ 	.word	0x0001a210


	//   ....[102]....
        /*0c40*/ 	.word	0x0001a240


	//   ....[103]....
        /*0c44*/ 	.word	0x0001a270


	//   ....[104]....
        /*0c48*/ 	.word	0x0001a2a0


	//   ....[105]....
        /*0c4c*/ 	.word	0x0001a2d0


	//   ....[106]....
        /*0c50*/ 	.word	0x0001a300


	//   ....[107]....
        /*0c54*/ 	.word	0x0001a330


	//   ....[108]....
        /*0c58*/ 	.word	0x0001a360


	//   ....[109]....
        /*0c5c*/ 	.word	0x0001a380


	//   ....[110]....
        /*0c60*/ 	.word	0x0001a390


	//   ....[111]....
        /*0c64*/ 	.word	0x0001a3a0


	//   ....[112]....
        /*0c68*/ 	.word	0x0001a3b0


	//   ....[113]....
        /*0c6c*/ 	.word	0x0001a3c0


	//   ....[114]....
        /*0c70*/ 	.word	0x0001a3e0


	//   ....[115]....
        /*0c74*/ 	.word	0x0001a410


	//   ....[116]....
        /*0c78*/ 	.word	0x0001a440


	//   ....[117]....
        /*0c7c*/ 	.word	0x0001a470


	//   ....[118]....
        /*0c80*/ 	.word	0x0001a4a0


	//   ....[119]....
        /*0c84*/ 	.word	0x0001a4d0


	//   ....[120]....
        /*0c88*/ 	.word	0x0001a500


	//   ....[121]....
        /*0c8c*/ 	.word	0x0001a510


	//   ....[122]....
        /*0c90*/ 	.word	0x0001a520


	//   ....[123]....
        /*0c94*/ 	.word	0x0001a530


	//   ....[124]....
        /*0c98*/ 	.word	0x0001b070


	//   ....[125]....
        /*0c9c*/ 	.word	0x0001b0b0


	//   ....[126]....
        /*0ca0*/ 	.word	0x0001b0e0


	//   ....[127]....
        /*0ca4*/ 	.word	0x0001b110


	//   ....[128]....
        /*0ca8*/ 	.word	0x0001b6c0


	//   ....[129]....
        /*0cac*/ 	.word	0x0001b710


	//   ....[130]....
        /*0cb0*/ 	.word	0x0001b890


	//   ....[131]....
        /*0cb4*/ 	.word	0x0001b8b0


	//   ....[132]....
        /*0cb8*/ 	.word	0x0001b9f0


	//   ....[133]....
        /*0cbc*/ 	.word	0x0001ba10


	//   ....[134]....
        /*0cc0*/ 	.word	0x0001bb60


	//   ....[135]....
        /*0cc4*/ 	.word	0x0001bb80


	//   ....[136]....
        /*0cc8*/ 	.word	0x0001c4e0


	//   ....[137]....
        /*0ccc*/ 	.word	0x0001c4f0


	//   ....[138]....
        /*0cd0*/ 	.word	0x0001c680


	//   ....[139]....
        /*0cd4*/ 	.word	0x0001c690


	//   ....[140]....
        /*0cd8*/ 	.word	0x0001c820


	//   ....[141]....
        /*0cdc*/ 	.word	0x0001c830


	//   ....[142]....
        /*0ce0*/ 	.word	0x0001c9c0


	//   ....[143]....
        /*0ce4*/ 	.word	0x0001c9d0


	//   ....[144]....
        /*0ce8*/ 	.word	0x0001cbb0


	//   ....[145]....
        /*0cec*/ 	.word	0x0001cd60


	//   ....[146]....
        /*0cf0*/ 	.word	0x0001cd90


	//   ....[147]....
        /*0cf4*/ 	.word	0x0001cdc0


	//   ....[148]....
        /*0cf8*/ 	.word	0x0001cdf0


	//   ....[149]....
        /*0cfc*/ 	.word	0x0001ce20


	//   ....[150]....
        /*0d00*/ 	.word	0x0001ce50


	//   ....[151]....
        /*0d04*/ 	.word	0x0001cfc0


	//   ....[152]....
        /*0d08*/ 	.word	0x0001cff0


	//   ....[153]....
        /*0d0c*/ 	.word	0x0001d020


	//   ....[154]....
        /*0d10*/ 	.word	0x0001d050


	//   ....[155]....
        /*0d14*/ 	.word	0x0001d080


	//   ....[156]....
        /*0d18*/ 	.word	0x0001d0b0


	//   ....[157]....
        /*0d1c*/ 	.word	0x0001d140


	//   ....[158]....
        /*0d20*/ 	.word	0x0001d170


	//   ....[159]....
        /*0d24*/ 	.word	0x0001d1f0


	//   ....[160]....
        /*0d28*/ 	.word	0x0001de50


	//   ....[161]....
        /*0d2c*/ 	.word	0x0001fa80


	//   ....[162]....
        /*0d30*/ 	.word	0x0001fab0


	//   ....[163]....
        /*0d34*/ 	.word	0x0001fbd0


	//   ....[164]....
        /*0d38*/ 	.word	0x0001fbe0


	//   ....[165]....
        /*0d3c*/ 	.word	0x0001fc50


	//   ....[166]....
        /*0d40*/ 	.word	0x0001fc60


	//   ....[167]....
        /*0d44*/ 	.word	0x0001fcd0


	//   ....[168]....
        /*0d48*/ 	.word	0x0001fce0


	//   ....[169]....
        /*0d4c*/ 	.word	0x0001fd50


	//   ....[170]....
        /*0d50*/ 	.word	0x0001fd60


	//   ....[171]....
        /*0d54*/ 	.word	0x0001fdd0


	//   ....[172]....
        /*0d58*/ 	.word	0x0001fde0


	//   ....[173]....
        /*0d5c*/ 	.word	0x0001fe50


	//   ....[174]....
        /*0d60*/ 	.word	0x0001fe60


	//   ....[175]....
        /*0d64*/ 	.word	0x0001fe70


	//   ....[176]....
        /*0d68*/ 	.word	0x0001fe80


	//   ....[177]....
        /*0d6c*/ 	.word	0x00020260


	//   ....[178]....
        /*0d70*/ 	.word	0x00020290


	//   ....[179]....
        /*0d74*/ 	.word	0x000203b0


	//   ....[180]....
        /*0d78*/ 	.word	0x000203c0


	//   ....[181]....
        /*0d7c*/ 	.word	0x00020450


	//   ....[182]....
        /*0d80*/ 	.word	0x00020460


	//   ....[183]....
        /*0d84*/ 	.word	0x000204f0


	//   ....[184]....
        /*0d88*/ 	.word	0x00020500


	//   ....[185]....
        /*0d8c*/ 	.word	0x00020580


	//   ....[186]....
        /*0d90*/ 	.word	0x00020590


	//   ....[187]....
        /*0d94*/ 	.word	0x00020610


	//   ....[188]....
        /*0d98*/ 	.word	0x00020620


	//   ....[189]....
        /*0d9c*/ 	.word	0x000206a0


	//   ....[190]....
        /*0da0*/ 	.word	0x000206b0


	//   ....[191]....
        /*0da4*/ 	.word	0x000206c0


	//   ....[192]....
        /*0da8*/ 	.word	0x000206d0


	//   ....[193]....
        /*0dac*/ 	.word	0x00020e60


	//   ....[194]....
        /*0db0*/ 	.word	0x00020e90


	//   ....[195]....
        /*0db4*/ 	.word	0x00020ec0


	//   ....[196]....
        /*0db8*/ 	.word	0x00020f60


	//   ....[197]....
        /*0dbc*/ 	.word	0x00020f70


	//   ....[198]....
        /*0dc0*/ 	.word	0x00021010


	//   ....[199]....
        /*0dc4*/ 	.word	0x00021020


	//   ....[200]....
        /*0dc8*/ 	.word	0x000210c0


	//   ....[201]....
        /*0dcc*/ 	.word	0x000210d0


	//   ....[202]....
        /*0dd0*/ 	.word	0x00021170


	//   ....[203]....
        /*0dd4*/ 	.word	0x00021180


	//   ....[204]....
        /*0dd8*/ 	.word	0x00021220


	//   ....[205]....
        /*0ddc*/ 	.word	0x00021230


	//   ....[206]....
        /*0de0*/ 	.word	0x000212c0


	//   ....[207]....
        /*0de4*/ 	.word	0x000212d0


	//   ....[208]....
        /*0de8*/ 	.word	0x000212e0


	//   ....[209]....
        /*0dec*/ 	.word	0x00021a30


	//   ....[210]....
        /*0df0*/ 	.word	0x00021a50


	//   ....[211]....
        /*0df4*/ 	.word	0x00021ab0


	//   ....[212]....
        /*0df8*/ 	.word	0x00021ac0


	//   ....[213]....
        /*0dfc*/ 	.word	0x00021b10


	//   ....[214]....
        /*0e00*/ 	.word	0x00021b20


	//   ....[215]....
        /*0e04*/ 	.word	0x00021b70


	//   ....[216]....
        /*0e08*/ 	.word	0x00021b80


	//   ....[217]....
        /*0e0c*/ 	.word	0x00021bd0


	//   ....[218]....
        /*0e10*/ 	.word	0x00021be0


	//   ....[219]....
        /*0e14*/ 	.word	0x00021c30


	//   ....[220]....
        /*0e18*/ 	.word	0x00021c40


	//   ....[221]....
        /*0e1c*/ 	.word	0x00021c90


	//   ....[222]....
        /*0e20*/ 	.word	0x00021ca0


	//   ....[223]....
        /*0e24*/ 	.word	0x00021cb0


	//   ....[224]....
        /*0e28*/ 	.word	0x00021d00


	//   ....[225]....
        /*0e2c*/ 	.word	0x00022020


	//   ....[226]....
        /*0e30*/ 	.word	0x00022030


	//   ....[227]....
        /*0e34*/ 	.word	0x00022090


	//   ....[228]....
        /*0e38*/ 	.word	0x000220a0


	//   ....[229]....
        /*0e3c*/ 	.word	0x000220f0


	//   ....[230]....
        /*0e40*/ 	.word	0x00022100


	//   ....[231]....
        /*0e44*/ 	.word	0x00022150


	//   ....[232]....
        /*0e48*/ 	.word	0x00022160


	//   ....[233]....
        /*0e4c*/ 	.word	0x000221b0


	//   ....[234]....
        /*0e50*/ 	.word	0x000221c0


	//   ....[235]....
        /*0e54*/ 	.word	0x00022210


	//   ....[236]....
        /*0e58*/ 	.word	0x00022220


	//   ....[237]....
        /*0e5c*/ 	.word	0x00022270


	//   ....[238]....
        /*0e60*/ 	.word	0x00022280


	//   ....[239]....
        /*0e64*/ 	.word	0x00022290


	//   ....[240]....
        /*0e68*/ 	.word	0x000222e0


	//   ....[241]....
        /*0e6c*/ 	.word	0x00023930


	//   ....[242]....
        /*0e70*/ 	.word	0x00023960


	//   ....[243]....
        /*0e74*/ 	.word	0x00023990


	//   ....[244]....
        /*0e78*/ 	.word	0x000239c0


	//   ....[245]....
        /*0e7c*/ 	.word	0x000239f0


	//   ....[246]....
        /*0e80*/ 	.word	0x00023a20


	//   ....[247]....
        /*0e84*/ 	.word	0x00023a50


	//   ....[248]....
        /*0e88*/ 	.word	0x00023a80


	//   ....[249]....
        /*0e8c*/ 	.word	0x00023c00


	//   ....[250]....
        /*0e90*/ 	.word	0x00023c30


	//   ....[251]....
        /*0e94*/ 	.word	0x00023c60


	//   ....[252]....
        /*0e98*/ 	.word	0x00023c90


	//   ....[253]....
        /*0e9c*/ 	.word	0x00023cc0


	//   ....[254]....
        /*0ea0*/ 	.word	0x00023cf0


	//   ....[255]....
        /*0ea4*/ 	.word	0x00023db0


	//   ....[0]....
        /*0ea8*/ 	.word	0x00023dd0


	//   ....[1]....
        /*0eac*/ 	.word	0x00023e40


	//   ....[2]....
        /*0eb0*/ 	.word	0x000242d0


	//   ....[3]....
        /*0eb4*/ 	.word	0x00024690


	//   ....[4]....
        /*0eb8*/ 	.word	0x00024720


	//   ....[5]....
        /*0ebc*/ 	.word	0x000247c0


	//   ....[6]....
        /*0ec0*/ 	.word	0x00024850


	//   ....[7]....
        /*0ec4*/ 	.word	0x000248f0


	//   ....[8]....
        /*0ec8*/ 	.word	0x00024980


	//   ....[9]....
        /*0ecc*/ 	.word	0x00024a20


	//   ....[10]....
        /*0ed0*/ 	.word	0x00024ab0


	//   ....[11]....
        /*0ed4*/ 	.word	0x00024ba0


	//   ....[12]....
        /*0ed8*/ 	.word	0x00024c30


	//   ....[13]....
        /*0edc*/ 	.word	0x00024cd0


	//   ....[14]....
        /*0ee0*/ 	.word	0x00024d60


	//   ....[15]....
        /*0ee4*/ 	.word	0x00024e00


	//   ....[16]....
        /*0ee8*/ 	.word	0x00024e90


	//   ....[17]....
        /*0eec*/ 	.word	0x00024f30


	//   ....[18]....
        /*0ef0*/ 	.word	0x00024fc0


	//   ....[19]....
        /*0ef4*/ 	.word	0x000250b0


	//   ....[20]....
        /*0ef8*/ 	.word	0x00025140


	//   ....[21]....
        /*0efc*/ 	.word	0x000251d0


	//   ....[22]....
        /*0f00*/ 	.word	0x00025260


	//   ....[23]....
        /*0f04*/ 	.word	0x000252f0


	//   ....[24]....
        /*0f08*/ 	.word	0x00025380


	//   ....[25]....
        /*0f0c*/ 	.word	0x00025410


	//   ....[26]....
        /*0f10*/ 	.word	0x000254a0


	//   ....[27]....
        /*0f14*/ 	.word	0x00025570


	//   ....[28]....
        /*0f18*/ 	.word	0x00025610


	//   ....[29]....
        /*0f1c*/ 	.word	0x000256a0


	//   ....[30]....
        /*0f20*/ 	.word	0x000256f0


	//   ....[31]....
        /*0f24*/ 	.word	0x00025740


	//   ....[32]....
        /*0f28*/ 	.word	0x00025820


	//   ....[33]....
        /*0f2c*/ 	.word	0x000258b0


	//   ....[34]....
        /*0f30*/ 	.word	0x00025900


	//   ....[35]....
        /*0f34*/ 	.word	0x00025950


	//   ....[36]....
        /*0f38*/ 	.word	0x00025c10


	//   ....[37]....
        /*0f3c*/ 	.word	0x00025d30


	//   ....[38]....
        /*0f40*/ 	.word	0x00025e60


	//   ....[39]....
        /*0f44*/ 	.word	0x00025f80


	//   ....[40]....
        /*0f48*/ 	.word	0x000260a0


	//   ....[41]....
        /*0f4c*/ 	.word	0x00026150


	//   ....[42]....
        /*0f50*/ 	.word	0x000261b0


	//   ....[43]....
        /*0f54*/ 	.word	0x00026220


	//   ....[44]....
        /*0f58*/ 	.word	0x00026280


	//   ....[45]....
        /*0f5c*/ 	.word	0x00026300


	//   ....[46]....
        /*0f60*/ 	.word	0x00026360


	//   ....[47]....
        /*0f64*/ 	.word	0x000263d0


	//   ....[48]....
        /*0f68*/ 	.word	0x00026430


	//   ....[49]....
        /*0f6c*/ 	.word	0x000264a0


	//   ....[50]....
        /*0f70*/ 	.word	0x00026500


	//   ....[51]....
        /*0f74*/ 	.word	0x00026560


	//   ....[52]....
        /*0f78*/ 	.word	0x000265c0


	//   ....[53]....
        /*0f7c*/ 	.word	0x00026640


	//   ....[54]....
        /*0f80*/ 	.word	0x000266a0


	//   ....[55]....
        /*0f84*/ 	.word	0x00026720


	//   ....[56]....
        /*0f88*/ 	.word	0x00026780


	//   ....[57]....
        /*0f8c*/ 	.word	0x00026800


	//   ....[58]....
        /*0f90*/ 	.word	0x00026860


	//   ....[59]....
        /*0f94*/ 	.word	0x000268e0


	//   ....[60]....
        /*0f98*/ 	.word	0x00026940


	//   ....[61]....
        /*0f9c*/ 	.word	0x000269c0


	//   ....[62]....
        /*0fa0*/ 	.word	0x00026a20


	//   ....[63]....
        /*0fa4*/ 	.word	0x00026aa0


	//   ....[64]....
        /*0fa8*/ 	.word	0x00026b00


	//   ....[65]....
        /*0fac*/ 	.word	0x00026b80


	//   ....[66]....
        /*0fb0*/ 	.word	0x00026be0


	//   ....[67]....
        /*0fb4*/ 	.word	0x00026c60


	//   ....[68]....
        /*0fb8*/ 	.word	0x00026cc0


	//   ....[69]....
        /*0fbc*/ 	.word	0x00026d40


	//   ....[70]....
        /*0fc0*/ 	.word	0x00026da0


	//   ....[71]....
        /*0fc4*/ 	.word	0x00026e10


	//   ....[72]....
        /*0fc8*/ 	.word	0x00026e70


	//   ....[73]....
        /*0fcc*/ 	.word	0x00026ee0


	//   ....[74]....
        /*0fd0*/ 	.word	0x00026f40


	//   ....[75]....
        /*0fd4*/ 	.word	0x00026fa0


	//   ....[76]....
        /*0fd8*/ 	.word	0x00027000


	//   ....[77]....
        /*0fdc*/ 	.word	0x00027070


	//   ....[78]....
        /*0fe0*/ 	.word	0x000270d0


	//   ....[79]....
        /*0fe4*/ 	.word	0x00027130


	//   ....[80]....
        /*0fe8*/ 	.word	0x00027190


	//   ....[81]....
        /*0fec*/ 	.word	0x00027210


	//   ....[82]....
        /*0ff0*/ 	.word	0x00027270


	//   ....[83]....
        /*0ff4*/ 	.word	0x000272f0


	//   ....[84]....
        /*0ff8*/ 	.word	0x00027350


	//   ....[85]....
        /*0ffc*/ 	.word	0x000273d0


	//   ....[86]....
        /*1000*/ 	.word	0x00027430


	//   ....[87]....
        /*1004*/ 	.word	0x000274b0


	//   ....[88]....
        /*1008*/ 	.word	0x00027510


	//   ....[89]....
        /*100c*/ 	.word	0x00027580


	//   ....[90]....
        /*1010*/ 	.word	0x000275e0


	//   ....[91]....
        /*1014*/ 	.word	0x00027640


	//   ....[92]....
        /*1018*/ 	.word	0x000276a0


	//   ....[93]....
        /*101c*/ 	.word	0x00027700


	//   ....[94]....
        /*1020*/ 	.word	0x00027760


	//   ....[95]....
        /*1024*/ 	.word	0x000277c0


	//   ....[96]....
        /*1028*/ 	.word	0x00027820


	//   ....[97]....
        /*102c*/ 	.word	0x000278a0


	//   ....[98]....
        /*1030*/ 	.word	0x00027910


	//   ....[99]....
        /*1034*/ 	.word	0x000279b0


	//   ....[100]....
        /*1038*/ 	.word	0x00027b60


	//   ....[101]....
        /*103c*/ 	.word	0x00027bb0


	//   ....[102]....
        /*1040*/ 	.word	0x00027c40


	//   ....[103]....
        /*1044*/ 	.word	0x00027cd0


	//   ....[104]....
        /*1048*/ 	.word	0x00027d60


	//   ....[105]....
        /*104c*/ 	.word	0x00027df0


	//   ....[106]....
        /*1050*/ 	.word	0x00027e80


	//   ....[107]....
        /*1054*/ 	.word	0x00027f10


	//   ....[108]....
        /*1058*/ 	.word	0x00027fd0


	//   ....[109]....
        /*105c*/ 	.word	0x000282b0


	//   ....[110]....
        /*1060*/ 	.word	0x000283a0


	//   ....[111]....
        /*1064*/ 	.word	0x00028450


	//   ....[112]....
        /*1068*/ 	.word	0x00028590


	//   ....[113]....
        /*106c*/ 	.word	0x00028640


	//   ....[114]....
        /*1070*/ 	.word	0x000286a0


	//   ....[115]....
        /*1074*/ 	.word	0x00028780


	//   ....[116]....
        /*1078*/ 	.word	0x000287e0


	//   ....[117]....
        /*107c*/ 	.word	0x000288c0


	//   ....[118]....
        /*1080*/ 	.word	0x00028920


	//   ....[119]....
        /*1084*/ 	.word	0x00028a00


	//   ....[120]....
        /*1088*/ 	.word	0x00028a60


	//   ....[121]....
        /*108c*/ 	.word	0x00028b40


	//   ....[122]....
        /*1090*/ 	.word	0x00028ba0


	//   ....[123]....
        /*1094*/ 	.word	0x00028c80


	//   ....[124]....
        /*1098*/ 	.word	0x00028ce0


	//   ....[125]....
        /*109c*/ 	.word	0x00028db0


	//   ....[126]....
        /*10a0*/ 	.word	0x00028f40


	//   ....[127]....
        /*10a4*/ 	.word	0x00028fd0


	//   ....[128]....
        /*10a8*/ 	.word	0x000290f0


	//   ....[129]....
        /*10ac*/ 	.word	0x00029140


	//   ....[130]....
        /*10b0*/ 	.word	0x00029260


	//   ....[131]....
        /*10b4*/ 	.word	0x000292b0


	//   ....[132]....
        /*10b8*/ 	.word	0x000293d0


	//   ....[133]....
        /*10bc*/ 	.word	0x00029420


	//   ....[134]....
        /*10c0*/ 	.word	0x00029520


	//   ....[135]....
        /*10c4*/ 	.word	0x000295c0


	//   ....[136]....
        /*10c8*/ 	.word	0x00029620


	//   ....[137]....
        /*10cc*/ 	.word	0x00029710


	//   ....[138]....
        /*10d0*/ 	.word	0x00029770


	//   ....[139]....
        /*10d4*/ 	.word	0x00029860


	//   ....[140]....
        /*10d8*/ 	.word	0x000298c0


	//   ....[141]....
        /*10dc*/ 	.word	0x000299a0


	//   ....[142]....
        /*10e0*/ 	.word	0x00029a90


	//   ....[143]....
        /*10e4*/ 	.word	0x00029b00


	//   ....[144]....
        /*10e8*/ 	.word	0x00029b60


	//   ....[145]....
        /*10ec*/ 	.word	0x00029c70


	//   ....[146]....
        /*10f0*/ 	.word	0x00029cd0


	//   ....[147]....
        /*10f4*/ 	.word	0x00029de0


	//   ....[148]....
        /*10f8*/ 	.word	0x00029e40


	//   ....[149]....
        /*10fc*/ 	.word	0x00029f50


	//   ....[150]....
        /*1100*/ 	.word	0x00029fb0


	//   ....[151]....
        /*1104*/ 	.word	0x0002a0c0


	//   ....[152]....
        /*1108*/ 	.word	0x0002a120


	//   ....[153]....
        /*110c*/ 	.word	0x0002a230


	//   ....[154]....
        /*1110*/ 	.word	0x0002a290


	//   ....[155]....
        /*1114*/ 	.word	0x0002a390


	//   ....[156]....
        /*1118*/ 	.word	0x0002a3f0


	//   ....[157]....
        /*111c*/ 	.word	0x0002a4e0


	//   ....[158]....
        /*1120*/ 	.word	0x0002a610


	//   ....[159]....
        /*1124*/ 	.word	0x0002a6b0


	//   ....[160]....
        /*1128*/ 	.word	0x0002a710


	//   ....[161]....
        /*112c*/ 	.word	0x0002a7d0


	//   ....[162]....
        /*1130*/ 	.word	0x0002a830


	//   ....[163]....
        /*1134*/ 	.word	0x0002a8f0


	//   ....[164]....
        /*1138*/ 	.word	0x0002a950


	//   ....[165]....
        /*113c*/ 	.word	0x0002aa10


	//   ....[166]....
        /*1140*/ 	.word	0x0002aa70


	//   ....[167]....
        /*1144*/ 	.word	0x0002ab30


	//   ....[168]....
        /*1148*/ 	.word	0x0002ab90


	//   ....[169]....
        /*114c*/ 	.word	0x0002ac50


	//   ....[170]....
        /*1150*/ 	.word	0x0002acb0


	//   ....[171]....
        /*1154*/ 	.word	0x0002ad70


	//   ....[172]....
        /*1158*/ 	.word	0x0002add0


	//   ....[173]....
        /*115c*/ 	.word	0x0002ae90


	//   ....[174]....
        /*1160*/ 	.word	0x0002af80


	//   ....[175]....
        /*1164*/ 	.word	0x0002b010


	//   ....[176]....
        /*1168*/ 	.word	0x0002b070


	//   ....[177]....
        /*116c*/ 	.word	0x0002b130


	//   ....[178]....
        /*1170*/ 	.word	0x0002b190


	//   ....[179]....
        /*1174*/ 	.word	0x0002b250


	//   ....[180]....
        /*1178*/ 	.word	0x0002b2b0


	//   ....[181]....
        /*117c*/ 	.word	0x0002b370


	//   ....[182]....
        /*1180*/ 	.word	0x0002b3d0


	//   ....[183]....
        /*1184*/ 	.word	0x0002b490


	//   ....[184]....
        /*1188*/ 	.word	0x0002b4f0


	//   ....[185]....
        /*118c*/ 	.word	0x0002b5b0


	//   ....[186]....
        /*1190*/ 	.word	0x0002b610


	//   ....[187]....
        /*1194*/ 	.word	0x0002b6d0


	//   ....[188]....
        /*1198*/ 	.word	0x0002b730


	//   ....[189]....
        /*119c*/ 	.word	0x0002b7f0


	//   ....[190]....
        /*11a0*/ 	.word	0x0002b9d0


	//   ....[191]....
        /*11a4*/ 	.word	0x0002ba70


	//   ....[192]....
        /*11a8*/ 	.word	0x0002bb90


	//   ....[193]....
        /*11ac*/ 	.word	0x0002bc00


	//   ....[194]....
        /*11b0*/ 	.word	0x0002bc70


	//   ....[195]....
        /*11b4*/ 	.word	0x0002bce0


	//   ....[196]....
        /*11b8*/ 	.word	0x0002bd50


	//   ....[197]....
        /*11bc*/ 	.word	0x0002bdd0


	//   ....[198]....
        /*11c0*/ 	.word	0x0002be60


	//   ....[199]....
        /*11c4*/ 	.word	0x0002bef0


	//   ....[200]....
        /*11c8*/ 	.word	0x0002bf60


	//   ....[201]....
        /*11cc*/ 	.word	0x0002bfd0


	//   ....[202]....
        /*11d0*/ 	.word	0x0002c040


	//   ....[203]....
        /*11d4*/ 	.word	0x0002c0c0


	//   ....[204]....
        /*11d8*/ 	.word	0x0002c130


	//   ....[205]....
        /*11dc*/ 	.word	0x0002c1d0


	//   ....[206]....
        /*11e0*/ 	.word	0x0002c260


	//   ....[207]....
        /*11e4*/ 	.word	0x0002c380


	//----- nvinfo : EIATTR_REG_RECONFIG
	.align		4
.L_152:
        /*11e8*/ 	.byte	0x01, 0x54
	.zero		2


	//----- nvinfo : EIATTR_SYSCALL_OFFSETS
	.align		4
        /*11ec*/ 	.byte	0x04, 0x46
        /*11ee*/ 	.short	(.L_154 - .L_153)


	//   ....[0]....
.L_153:
        /*11f0*/ 	.word	0x000017c0


	//   ....[1]....
        /*11f4*/ 	.word	0x00001910


	//   ....[2]....
        /*11f8*/ 	.word	0x0000c5b0


	//   ....[3]....
        /*11fc*/ 	.word	0x0000c8d0


	//   ....[4]....
        /*1200*/ 	.word	0x0001f0a0


	//   ....[5]....
        /*1204*/ 	.word	0x0001f210


	//   ....[6]....
        /*1208*/ 	.word	0x0001f360


	//   ....[7]....
        /*120c*/ 	.word	0x0001f4a0


	//   ....[8]....
        /*1210*/ 	.word	0x00020ae0


	//----- nvinfo : EIATTR_MBARRIER_INSTR_OFFSETS
	.align		4
.L_154:
        /*1214*/ 	.byte	0x04, 0x39
        /*1216*/ 	.short	(.L_156 - .L_155)


	//   ....[0]....
.L_155:
        /*1218*/ 	.word	0x00000270
        /*121c*/ 	.word	0x000000ff
        /*1220*/ 	.word	0x00038800
        /*1224*/ 	.short	0x0100
        /*1226*/ 	.byte	0x08
	.zero		1


	//   ....[1]....
        /*1228*/ 	.word	0x00000280
        /*122c*/ 	.word	0x000000ff
        /*1230*/ 	.word	0x00038820
        /*1234*/ 	.short	0x0100
        /*1236*/ 	.byte	0x08
	.zero		1


	//   ....[2]....
        /*1238*/ 	.word	0x00000370
        /*123c*/ 	.word	0x000000ff
        /*1240*/ 	.word	0x00038830
        /*1244*/ 	.short	0x0100
        /*1246*/ 	.byte	0x08
	.zero		1


	//   ....[3]....
        /*1248*/ 	.word	0x00000380
        /*124c*/ 	.word	0x000000ff
        /*1250*/ 	.word	0x00038840
        /*1254*/ 	.short	0x0100
        /*1256*/ 	.byte	0x08
	.zero		1


	//   ....[4]....
        /*1258*/ 	.word	0x00000390
        /*125c*/ 	.word	0x000000ff
        /*1260*/ 	.word	0x00038838
        /*1264*/ 	.short	0x0100
        /*1266*/ 	.byte	0x08
	.zero		1


	//   ....[5]....
        /*1268*/ 	.word	0x000003a0
        /*126c*/ 	.word	0x000000ff
        /*1270*/ 	.word	0x00038848
        /*1274*/ 	.short	0x0100
        /*1276*/ 	.byte	0x08
	.zero		1


	//   ....[6]....
        /*1278*/ 	.word	0x000004d0
        /*127c*/ 	.word	0x000000ff
        /*1280*/ 	.word	0x00038850
        /*1284*/ 	.short	0x0100
        /*1286*/ 	.byte	0x08
	.zero		1


	//   ....[7]....
        /*1288*/ 	.word	0x000004e0
        /*128c*/ 	.word	0x000000ff
        /*1290*/ 	.word	0x00038860
        /*1294*/ 	.short	0x0100
        /*1296*/ 	.byte	0x08
	.zero		1


	//   ....[8]....
        /*1298*/ 	.word	0x000004f0
        /*129c*/ 	.word	0x000000ff
        /*12a0*/ 	.word	0x00038858
        /*12a4*/ 	.short	0x0100
        /*12a6*/ 	.byte	0x08
	.zero		1


	//   ....[9]....
        /*12a8*/ 	.word	0x00000500
        /*12ac*/ 	.word	0x000000ff
        /*12b0*/ 	.word	0x00038868
        /*12b4*/ 	.short	0x0100
        /*12b6*/ 	.byte	0x08
	.zero		1


	//   ....[10]....
        /*12b8*/ 	.word	0x000005f0
        /*12bc*/ 	.word	0x000000ff
        /*12c0*/ 	.word	0x00038870
        /*12c4*/ 	.short	0x0100
        /*12c6*/ 	.byte	0x06
	.zero		1


	//   ....[11]....
        /*12c8*/ 	.word	0x00000600
        /*12cc*/ 	.word	0x000000ff
        /*12d0*/ 	.word	0x00038880
        /*12d4*/ 	.short	0x0100
        /*12d6*/ 	.byte	0x06
	.zero		1


	//   ....[12]....
        /*12d8*/ 	.word	0x00000610
        /*12dc*/ 	.word	0x000000ff
        /*12e0*/ 	.word	0x00038878
        /*12e4*/ 	.short	0x0100
        /*12e6*/ 	.byte	0x06
	.zero		1


	//   ....[13]....
        /*12e8*/ 	.word	0x00000620
        /*12ec*/ 	.word	0x000000ff
        /*12f0*/ 	.word	0x00038888
        /*12f4*/ 	.short	0x0100
        /*12f6*/ 	.byte	0x06
	.zero		1


	//   ....[14]....
        /*12f8*/ 	.word	0x00000750
        /*12fc*/ 	.word	0x000000ff
        /*1300*/ 	.word	0x00038890
        /*1304*/ 	.short	0x0100
        /*1306*/ 	.byte	0x08
	.zero		1


	//   ....[15]....
        /*1308*/ 	.word	0x00000760
        /*130c*/ 	.word	0x000000ff
        /*1310*/ 	.word	0x000388a0
        /*1314*/ 	.short	0x0100
        /*1316*/ 	.byte	0x08
	.zero		1


	//   ....[16]....
        /*1318*/ 	.word	0x00000770
        /*131c*/ 	.word	0x000000ff
        /*1320*/ 	.word	0x00038898
        /*1324*/ 	.short	0x0100
        /*1326*/ 	.byte	0x08
	.zero		1


	//   ....[17]....
        /*1328*/ 	.word	0x00000780
        /*132c*/ 	.word	0x000000ff
        /*1330*/ 	.word	0x000388a8
        /*1334*/ 	.short	0x0100
        /*1336*/ 	.byte	0x08
	.zero		1


	//   ....[18]....
        /*1338*/ 	.word	0x000008c0
        /*133c*/ 	.word	0x000000ff
        /*1340*/ 	.word	0x000388b0
        /*1344*/ 	.short	0x0100
        /*1346*/ 	.byte	0x08
	.zero		1


	//   ....[19]....
        /*1348*/ 	.word	0x000008d0
        /*134c*/ 	.word	0x000000ff
        /*1350*/ 	.word	0x000388c0
        /*1354*/ 	.short	0x0100
        /*1356*/ 	.byte	0x08
	.zero		1


	//   ....[20]....
        /*1358*/ 	.word	0x000008e0
        /*135c*/ 	.word	0x000000ff
        /*1360*/ 	.word	0x000388b8
        /*1364*/ 	.short	0x0100
        /*1366*/ 	.byte	0x08
	.zero		1


	//   ....[21]....
        /*1368*/ 	.word	0x000008f0
        /*136c*/ 	.word	0x000000ff
        /*1370*/ 	.word	0x000388c8
        /*1374*/ 	.short	0x0100
        /*1376*/ 	.byte	0x08
	.zero		1


	//   ....[22]....
        /*1378*/ 	.word	0x00002d30
        /*137c*/ 	.word	0x00000004
        /*1380*/ 	.word	0x00038890
        /*1384*/ 	.short	0x010a
        /*1386*/ 	.byte	0x3f
	.zero		1


	//   ....[23]....
        /*1388*/ 	.word	0x00006f00
        /*138c*/ 	.word	0x00000004
        /*1390*/ 	.word	0x00038890
        /*1394*/ 	.short	0x010a
        /*1396*/ 	.byte	0x3f
	.zero		1


	//   ....[24]....
        /*1398*/ 	.word	0x0000ae20
        /*139c*/ 	.word	0x00000004
        /*13a0*/ 	.word	0x00038890
        /*13a4*/ 	.short	0x010a
        /*13a6*/ 	.byte	0x3f
	.zero		1


	//   ....[25]....
        /*13a8*/ 	.word	0x0000b520
        /*13ac*/ 	.word	0x0000000b
        /*13b0*/ 	.word	0x00000000
        /*13b4*/ 	.short	0x0101
        /*13b6*/ 	.byte	0x3f
	.zero		1


	//   ....[26]....
        /*13b8*/ 	.word	0x0000b560
        /*13bc*/ 	.word	0x00000004
        /*13c0*/ 	.word	0x000388b0
        /*13c4*/ 	.short	0x010a
        /*13c6*/ 	.byte	0x3f
	.zero		1


	//   ....[27]....
        /*13c8*/ 	.word	0x0000bb80
        /*13cc*/ 	.word	0x00000004
        /*13d0*/ 	.word	0x00000000
        /*13d4*/ 	.short	0x0101
        /*13d6*/ 	.byte	0x3f
	.zero		1


	//   ....[28]....
        /*13d8*/ 	.word	0x0000c640
        /*13dc*/ 	.word	0x00000017
        /*13e0*/ 	.word	0x00038800
        /*13e4*/ 	.short	0x010a
        /*13e6*/ 	.byte	0x3f
	.zero		1


	//   ....[29]....
        /*13e8*/ 	.word	0x0000c690
        /*13ec*/ 	.word	0x00000017
        /*13f0*/ 	.word	0x00038800
        /*13f4*/ 	.short	0x010a
        /*13f6*/ 	.byte	0x3f
	.zero		1


	//   ....[30]....
        /*13f8*/ 	.word	0x0000cbc0
        /*13fc*/ 	.word	0x00000017
        /*1400*/ 	.word	0x00038800
        /*1404*/ 	.short	0x010a
        /*1406*/ 	.byte	0x3f
	.zero		1


	//   ....[31]....
        /*1408*/ 	.word	0x00010210
        /*140c*/ 	.word	0x00000017
        /*1410*/ 	.word	0x00038800
        /*1414*/ 	.short	0x010a
        /*1416*/ 	.byte	0x3f
	.zero		1


	//   ....[32]....
        /*1418*/ 	.word	0x00013910
        /*141c*/ 	.word	0x00000003
        /*1420*/ 	.word	0x00038830
        /*1424*/ 	.short	0x010a
        /*1426*/ 	.byte	0x3f
	.zero		1


	//   ....[33]....
        /*1428*/ 	.word	0x00013950
        /*142c*/ 	.word	0x00000003
        /*1430*/ 	.word	0x00038830
        /*1434*/ 	.short	0x010a
        /*1436*/ 	.byte	0x3f
	.zero		1


	//   ....[34]....
        /*1438*/ 	.word	0x000155a0
        /*143c*/ 	.word	0x0000000b
        /*1440*/ 	.word	0x00000000
        /*1444*/ 	.short	0x0101
        /*1446*/ 	.byte	0x3f
	.zero		1


	//   ....[35]....
        /*1448*/ 	.word	0x000159c0
        /*144c*/ 	.word	0x00000003
        /*1450*/ 	.word	0x00038850
        /*1454*/ 	.short	0x010a
        /*1456*/ 	.byte	0x3f
	.zero		1


	//   ....[36]....
        /*1458*/ 	.word	0x00015a10
        /*145c*/ 	.word	0x00000003
        /*1460*/ 	.word	0x00038850
        /*1464*/ 	.short	0x010a
        /*1466*/ 	.byte	0x3f
	.zero		1


	//   ....[37]....
        /*1468*/ 	.word	0x00015d00
        /*146c*/ 	.word	0x00000003
        /*1470*/ 	.word	0x00000000
        /*1474*/ 	.short	0x0101
        /*1476*/ 	.byte	0x3f
	.zero		1


	//   ....[38]....
        /*1478*/ 	.word	0x00015e20
        /*147c*/ 	.word	0x00000006
        /*1480*/ 	.word	0x00038830
        /*1484*/ 	.short	0x010a
        /*1486*/ 	.byte	0x3f
	.zero		1


	//   ....[39]....
        /*1488*/ 	.word	0x00015ea0
        /*148c*/ 	.word	0x00000006
        /*1490*/ 	.word	0x00038830
        /*1494*/ 	.short	0x010a
        /*1496*/ 	.byte	0x3f
	.zero		1


	//   ....[40]....
        /*1498*/ 	.word	0x00016ae0
        /*149c*/ 	.word	0x0000000e
        /*14a0*/ 	.word	0x00000000
        /*14a4*/ 	.short	0x0101
        /*14a6*/ 	.byte	0x3f
	.zero		1


	//   ....[41]....
        /*14a8*/ 	.word	0x00017ed0
        /*14ac*/ 	.word	0x00000006
        /*14b0*/ 	.word	0x00038850
        /*14b4*/ 	.short	0x010a
        /*14b6*/ 	.byte	0x3f
	.zero		1


	//   ....[42]....
        /*14b8*/ 	.word	0x00017f40
        /*14bc*/ 	.word	0x00000006
        /*14c0*/ 	.word	0x00038850
        /*14c4*/ 	.short	0x010a
        /*14c6*/ 	.byte	0x3f
	.zero		1


	//   ....[43]....
        /*14c8*/ 	.word	0x00018200
        /*14cc*/ 	.word	0x00000006
        /*14d0*/ 	.word	0x00000000
        /*14d4*/ 	.short	0x0101
        /*14d6*/ 	.byte	0x3f
	.zero		1


	//   ....[44]....
        /*14d8*/ 	.word	0x0001b750
        /*14dc*/ 	.word	0x00000000
        /*14e0*/ 	.word	0x00000000
        /*14e4*/ 	.short	0x0101
        /*14e6*/ 	.byte	0x3f
	.zero		1


	//   ....[45]....
        /*14e8*/ 	.word	0x0001df30
        /*14ec*/ 	.word	0x00000017
        /*14f0*/ 	.word	0x00038820
        /*14f4*/ 	.short	0x010a
        /*14f6*/ 	.byte	0x3f
	.zero		1


	//   ....[46]....
        /*14f8*/ 	.word	0x0001dfc0
        /*14fc*/ 	.word	0x00000009
        /*1500*/ 	.word	0x000388a0
        /*1504*/ 	.short	0x010a
        /*1506*/ 	.byte	0x3f
	.zero		1


	//   ....[47]....
        /*1508*/ 	.word	0x0001e310
        /*150c*/ 	.word	0x00000009
        /*1510*/ 	.word	0x000388c0
        /*1514*/ 	.short	0x010a
        /*1516*/ 	.byte	0x3f
	.zero		1


	//   ....[48]....
        /*1518*/ 	.word	0x0001e730
        /*151c*/ 	.word	0x00000008
        /*1520*/ 	.word	0x000388a0
        /*1524*/ 	.short	0x010a
        /*1526*/ 	.byte	0x3f
	.zero		1


	//   ....[49]....
        /*1528*/ 	.word	0x0001ea70
        /*152c*/ 	.word	0x00000008
        /*1530*/ 	.word	0x000388c0
        /*1534*/ 	.short	0x010a
        /*1536*/ 	.byte	0x3f
	.zero		1


	//   ....[50]....
        /*1538*/ 	.word	0x0001f870
        /*153c*/ 	.word	0x00000006
        /*1540*/ 	.word	0x00038880
        /*1544*/ 	.short	0x010a
        /*1546*/ 	.byte	0x3f
	.zero		1


	//   ....[51]....
        /*1548*/ 	.word	0x0001ffe0
        /*154c*/ 	.word	0x00000006
        /*1550*/ 	.word	0x00038870
        /*1554*/ 	.short	0x0107
        /*1556*/ 	.byte	0x3f
	.zero		1


	//   ....[52]....
        /*1558*/ 	.word	0x00020090
        /*155c*/ 	.word	0x00000006
        /*1560*/ 	.word	0x00038870
        /*1564*/ 	.short	0x0101
        /*1566*/ 	.byte	0x3f
	.zero		1


	//   ....[53]....
        /*1568*/ 	.word	0x000200c0
        /*156c*/ 	.word	0x00000006
        /*1570*/ 	.word	0x00038840
        /*1574*/ 	.short	0x010a
        /*1576*/ 	.byte	0x3f
	.zero		1


	//   ....[54]....
        /*1578*/ 	.word	0x00020800
        /*157c*/ 	.word	0x00000006
        /*1580*/ 	.word	0x00038830
        /*1584*/ 	.short	0x0107
        /*1586*/ 	.byte	0x3f
	.zero		1


	//   ....[55]....
        /*1588*/ 	.word	0x000208c0
        /*158c*/ 	.word	0x00000006
        /*1590*/ 	.word	0x00038830
        /*1594*/ 	.short	0x0101
        /*1596*/ 	.byte	0x3f
	.zero		1


	//   ....[56]....
        /*1598*/ 	.word	0x00021420
        /*159c*/ 	.word	0x00000017
        /*15a0*/ 	.word	0x00038800
        /*15a4*/ 	.short	0x0107
        /*15a6*/ 	.byte	0x3f
	.zero		1


	//   ....[57]....
        /*15a8*/ 	.word	0x00021520
        /*15ac*/ 	.word	0x00000017
        /*15b0*/ 	.word	0x00038800
        /*15b4*/ 	.short	0x0101
        /*15b6*/ 	.byte	0x3f
	.zero		1


	//   ....[58]....
        /*15b8*/ 	.word	0x00021550
        /*15bc*/ 	.word	0x00000017
        /*15c0*/ 	.word	0x00038820
        /*15c4*/ 	.short	0x010a
        /*15c6*/ 	.byte	0x3f
	.zero		1


	//   ....[59]....
        /*15c8*/ 	.word	0x00021870
        /*15cc*/ 	.word	0x00000000
        /*15d0*/ 	.word	0x00038880
        /*15d4*/ 	.short	0x010a
        /*15d6*/ 	.byte	0x3f
	.zero		1


	//   ....[60]....
        /*15d8*/ 	.word	0x00021d90
        /*15dc*/ 	.word	0x00000000
        /*15e0*/ 	.word	0x00038870
        /*15e4*/ 	.short	0x0107
        /*15e6*/ 	.byte	0x3f
	.zero		1


	//   ....[61]....
        /*15e8*/ 	.word	0x00021e40
        /*15ec*/ 	.word	0x00000000
        /*15f0*/ 	.word	0x00038870
        /*15f4*/ 	.short	0x0101
        /*15f6*/ 	.byte	0x3f
	.zero		1


	//   ....[62]....
        /*15f8*/ 	.word	0x00021e70
        /*15fc*/ 	.word	0x00000000
        /*1600*/ 	.word	0x00038840
        /*1604*/ 	.short	0x010a
        /*1606*/ 	.byte	0x3f
	.zero		1


	//   ....[63]....
        /*1608*/ 	.word	0x00022370
        /*160c*/ 	.word	0x00000000
        /*1610*/ 	.word	0x00038830
        /*1614*/ 	.short	0x0107
        /*1616*/ 	.byte	0x3f
	.zero		1


	//   ....[64]....
        /*1618*/ 	.word	0x00022420
        /*161c*/ 	.word	0x00000000
        /*1620*/ 	.word	0x00038830
        /*1624*/ 	.short	0x0101
        /*1626*/ 	.byte	0x3f
	.zero		1


	//   ....[65]....
        /*1628*/ 	.word	0x000224b0
        /*162c*/ 	.word	0x00000011
        /*1630*/ 	.word	0x00038870
        /*1634*/ 	.short	0x010a
        /*1636*/ 	.byte	0x3f
	.zero		1


	//   ....[66]....
        /*1638*/ 	.word	0x00022530
        /*163c*/ 	.word	0x00000011
        /*1640*/ 	.word	0x00038860
        /*1644*/ 	.short	0x010a
        /*1646*/ 	.byte	0x3f
	.zero		1


	//   ....[67]....
        /*1648*/ 	.word	0x00022c90
        /*164c*/ 	.word	0x00000011
        /*1650*/ 	.word	0x00038850
        /*1654*/ 	.short	0x0101
        /*1656*/ 	.byte	0x3f
	.zero		1


	//   ....[68]....
        /*1658*/ 	.word	0x00022d20
        /*165c*/ 	.word	0x00000011
        /*1660*/ 	.word	0x00000000
        /*1664*/ 	.short	0x0101
        /*1666*/ 	.byte	0x3f
	.zero		1


	//   ....[69]....
        /*1668*/ 	.word	0x00022ee0
        /*166c*/ 	.word	0x00000012
        /*1670*/ 	.word	0x00038870
        /*1674*/ 	.short	0x010a
        /*1676*/ 	.byte	0x3f
	.zero		1


	//   ....[70]....
        /*1678*/ 	.word	0x00022f50
        /*167c*/ 	.word	0x00000012
        /*1680*/ 	.word	0x00038860
        /*1684*/ 	.short	0x010a
        /*1686*/ 	.byte	0x3f
	.zero		1


	//   ....[71]....
        /*1688*/ 	.word	0x000236c0
        /*168c*/ 	.word	0x00000012
        /*1690*/ 	.word	0x00038850
        /*1694*/ 	.short	0x0101
        /*1696*/ 	.byte	0x3f
	.zero		1


	//   ....[72]....
        /*1698*/ 	.word	0x00023780
        /*169c*/ 	.word	0x00000012
        /*16a0*/ 	.word	0x00000000
        /*16a4*/ 	.short	0x0101
        /*16a6*/ 	.byte	0x3f
	.zero		1


	//   ....[73]....
        /*16a8*/ 	.word	0x00024250
        /*16ac*/ 	.word	0x00000007
        /*16b0*/ 	.word	0x00038820
        /*16b4*/ 	.short	0x010a
        /*16b6*/ 	.byte	0x3f
	.zero		1


	//   ....[74]....
        /*16b8*/ 	.word	0x000243e0
        /*16bc*/ 	.word	0x00000005
        /*16c0*/ 	.word	0x00038840
        /*16c4*/ 	.short	0x010a
        /*16c6*/ 	.byte	0x3f
	.zero		1


	//   ....[75]....
        /*16c8*/ 	.word	0x00024480
        /*16cc*/ 	.word	0x00000003
        /*16d0*/ 	.word	0x00038840
        /*16d4*/ 	.short	0x010a
        /*16d6*/ 	.byte	0x3f
	.zero		1


	//   ....[76]....
        /*16d8*/ 	.word	0x000244c0
        /*16dc*/ 	.word	0x00000005
        /*16e0*/ 	.word	0x00038860
        /*16e4*/ 	.short	0x010a
        /*16e6*/ 	.byte	0x3f
	.zero		1


	//   ....[77]....
        /*16e8*/ 	.word	0x00024500
        /*16ec*/ 	.word	0x00000003
        /*16f0*/ 	.word	0x00038860
        /*16f4*/ 	.short	0x010a
        /*16f6*/ 	.byte	0x3f
	.zero		1


	//   ....[78]....
        /*16f8*/ 	.word	0x00024540
        /*16fc*/ 	.word	0x00000005
        /*1700*/ 	.word	0x00038880
        /*1704*/ 	.short	0x010a
        /*1706*/ 	.byte	0x3f
	.zero		1


	//   ....[79]....
        /*1708*/ 	.word	0x00024580
        /*170c*/ 	.word	0x00000003
        /*1710*/ 	.word	0x00038880
        /*1714*/ 	.short	0x010a
        /*1716*/ 	.byte	0x3f
	.zero		1


	//   ....[80]....
        /*1718*/ 	.word	0x000245e0
        /*171c*/ 	.word	0x00000004
        /*1720*/ 	.word	0x00038890
        /*1724*/ 	.short	0x010a
        /*1726*/ 	.byte	0x3f
	.zero		1


	//   ....[81]....
        /*1728*/ 	.word	0x00024af0
        /*172c*/ 	.word	0x00000004
        /*1730*/ 	.word	0x00038890
        /*1734*/ 	.short	0x010a
        /*1736*/ 	.byte	0x3f
	.zero		1


	//   ....[82]....
        /*1738*/ 	.word	0x00025000
        /*173c*/ 	.word	0x00000004
        /*1740*/ 	.word	0x00038890
        /*1744*/ 	.short	0x010a
        /*1746*/ 	.byte	0x3f
	.zero		1


	//   ....[83]....
        /*1748*/ 	.word	0x000254d0
        /*174c*/ 	.word	0x00000004
        /*1750*/ 	.word	0x000388b0
        /*1754*/ 	.short	0x010a
        /*1756*/ 	.byte	0x3f
	.zero		1


	//   ....[84]....
        /*1758*/ 	.word	0x00025770
        /*175c*/ 	.word	0x00000017
        /*1760*/ 	.word	0x00038800
        /*1764*/ 	.short	0x010a
        /*1766*/ 	.byte	0x3f
	.zero		1


	//   ....[85]....
        /*1768*/ 	.word	0x00025980
        /*176c*/ 	.word	0x00000017
        /*1770*/ 	.word	0x00038800
        /*1774*/ 	.short	0x010a
        /*1776*/ 	.byte	0x3f
	.zero		1


	//   ....[86]....
        /*1778*/ 	.word	0x000259d0
        /*177c*/ 	.word	0x00000003
        /*1780*/ 	.word	0x00038830
        /*1784*/ 	.short	0x010a
        /*1786*/ 	.byte	0x3f
	.zero		1


	//   ....[87]....
        /*1788*/ 	.word	0x00025a20
        /*178c*/ 	.word	0x00000003
        /*1790*/ 	.word	0x00038850
        /*1794*/ 	.short	0x010a
        /*1796*/ 	.byte	0x3f
	.zero		1


	//   ....[88]....
        /*1798*/ 	.word	0x00025a70
        /*179c*/ 	.word	0x00000006
        /*17a0*/ 	.word	0x00038830
        /*17a4*/ 	.short	0x010a
        /*17a6*/ 	.byte	0x3f
	.zero		1


	//   ....[89]....
        /*17a8*/ 	.word	0x00025ac0
        /*17ac*/ 	.word	0x00000006
        /*17b0*/ 	.word	0x00038850
        /*17b4*/ 	.short	0x010a
        /*17b6*/ 	.byte	0x3f
	.zero		1


	//   ....[90]....
        /*17b8*/ 	.word	0x00028090
        /*17bc*/ 	.word	0x00000017
        /*17c0*/ 	.word	0x00038820
        /*17c4*/ 	.short	0x010a
        /*17c6*/ 	.byte	0x3f
	.zero		1


	//   ....[91]....
        /*17c8*/ 	.word	0x000280e0
        /*17cc*/ 	.word	0x00000009
        /*17d0*/ 	.word	0x000388a0
        /*17d4*/ 	.short	0x010a
        /*17d6*/ 	.byte	0x3f
	.zero		1


	//   ....[92]....
        /*17d8*/ 	.word	0x00028130
        /*17dc*/ 	.word	0x00000009
        /*17e0*/ 	.word	0x000388c0
        /*17e4*/ 	.short	0x010a
        /*17e6*/ 	.byte	0x3f
	.zero		1


	//   ....[93]....
        /*17e8*/ 	.word	0x00028180
        /*17ec*/ 	.word	0x00000008
        /*17f0*/ 	.word	0x000388a0
        /*17f4*/ 	.short	0x010a
        /*17f6*/ 	.byte	0x3f
	.zero		1


	//   ....[94]....
        /*17f8*/ 	.word	0x000281d0
        /*17fc*/ 	.word	0x00000008
        /*1800*/ 	.word	0x000388c0
        /*1804*/ 	.short	0x010a
        /*1806*/ 	.byte	0x3f
	.zero		1


	//   ....[95]....
        /*1808*/ 	.word	0x000282f0
        /*180c*/ 	.word	0x00000006
        /*1810*/ 	.word	0x00038880
        /*1814*/ 	.short	0x010a
        /*1816*/ 	.byte	0x3f
	.zero		1


	//   ....[96]....
        /*1818*/ 	.word	0x00028e90
        /*181c*/ 	.word	0x00000006
        /*1820*/ 	.word	0x00038840
        /*1824*/ 	.short	0x010a
        /*1826*/ 	.byte	0x3f
	.zero		1


	//   ....[97]....
        /*1828*/ 	.word	0x0002a510
        /*182c*/ 	.word	0x00000017
        /*1830*/ 	.word	0x00038820
        /*1834*/ 	.short	0x010a
        /*1836*/ 	.byte	0x3f
	.zero		1


	//   ....[98]....
        /*1838*/ 	.word	0x0002a560
        /*183c*/ 	.word	0x00000000
        /*1840*/ 	.word	0x00038880
        /*1844*/ 	.short	0x010a
        /*1846*/ 	.byte	0x3f
	.zero		1


	//   ....[99]....
        /*1848*/ 	.word	0x0002aed0
        /*184c*/ 	.word	0x00000000
        /*1850*/ 	.word	0x00038840
        /*1854*/ 	.short	0x010a
        /*1856*/ 	.byte	0x3f
	.zero		1


	//   ....[100]....
        /*1858*/ 	.word	0x0002b830
        /*185c*/ 	.word	0x00000011
        /*1860*/ 	.word	0x00038870
        /*1864*/ 	.short	0x010a
        /*1866*/ 	.byte	0x3f
	.zero		1


	//   ....[101]....
        /*1868*/ 	.word	0x0002b880
        /*186c*/ 	.word	0x00000011
        /*1870*/ 	.word	0x00038860
        /*1874*/ 	.short	0x010a
        /*1876*/ 	.byte	0x3f
	.zero		1


	//   ....[102]....
        /*1878*/ 	.word	0x0002b8d0
        /*187c*/ 	.word	0x00000012
        /*1880*/ 	.word	0x00038870
        /*1884*/ 	.short	0x010a
        /*1886*/ 	.byte	0x3f
	.zero		1


	//   ....[103]....
        /*1888*/ 	.word	0x0002b920
        /*188c*/ 	.word	0x00000012
        /*1890*/ 	.word	0x00038860
        /*1894*/ 	.short	0x010a
        /*1896*/ 	.byte	0x3f
	.zero		1


	//   ....[104]....
        /*1898*/ 	.word	0x0002c2a0
        /*189c*/ 	.word	0x00000007
        /*18a0*/ 	.word	0x00038820
        /*18a4*/ 	.short	0x010a
        /*18a6*/ 	.byte	0x3f
	.zero		1


	//   ....[105]....
        /*18a8*/ 	.word	0x0002c440
        /*18ac*/ 	.word	0x00000005
        /*18b0*/ 	.word	0x00038840
        /*18b4*/ 	.short	0x010a
        /*18b6*/ 	.byte	0x3f
	.zero		1


	//   ....[106]....
        /*18b8*/ 	.word	0x0002c490
        /*18bc*/ 	.word	0x00000003
        /*18c0*/ 	.word	0x00038840
        /*18c4*/ 	.short	0x010a
        /*18c6*/ 	.byte	0x3f
	.zero		1


	//   ....[107]....
        /*18c8*/ 	.word	0x0002c4e0
        /*18cc*/ 	.word	0x00000005
        /*18d0*/ 	.word	0x00038860
        /*18d4*/ 	.short	0x010a
        /*18d6*/ 	.byte	0x3f
	.zero		1


	//   ....[108]....
        /*18d8*/ 	.word	0x0002c530
        /*18dc*/ 	.word	0x00000003
        /*18e0*/ 	.word	0x00038860
        /*18e4*/ 	.short	0x010a
        /*18e6*/ 	.byte	0x3f
	.zero		1


	//   ....[109]....
        /*18e8*/ 	.word	0x0002c580
        /*18ec*/ 	.word	0x00000005
        /*18f0*/ 	.word	0x00038880
        /*18f4*/ 	.short	0x010a
        /*18f6*/ 	.byte	0x3f
	.zero		1


	//----- nvinfo : EIATTR_NUM_MBARRIERS
	.align		4
.L_156:
        /*18f8*/ 	.byte	0x03, 0x38
        /*18fa*/ 	.short	0x0016


	//----- nvinfo : EIATTR_EXIT_INSTR_OFFSETS
	.align		4
        /*18fc*/ 	.byte	0x04, 0x1c
        /*18fe*/ 	.short	(.L_158 - .L_157)


	//   ....[0]....
.L_157:
        /*1900*/ 	.word	0x000245d0


	//----- nvinfo : EIATTR_MAX_THREADS
	.align		4
.L_158:
        /*1904*/ 	.byte	0x04, 0x05
        /*1906*/ 	.short	(.L_160 - .L_159)
.L_159:
        /*1908*/ 	.word	0x00000180
        /*190c*/ 	.word	0x00000001
        /*1910*/ 	.word	0x00000001


	//----- nvinfo : EIATTR_CRS_STACK_SIZE
	.align		4
.L_160:
        /*1914*/ 	.byte	0x04, 0x1e
        /*1916*/ 	.short	(.L_162 - .L_161)
.L_161:
        /*1918*/ 	.word	0x00000000


	//----- nvinfo : EIATTR_CBANK_PARAM_SIZE
	.align		4
.L_162:
        /*191c*/ 	.byte	0x03, 0x19
        /*191e*/ 	.short	0x0af0


	//----- nvinfo : EIATTR_PARAM_CBANK
	.align		4
        /*1920*/ 	.byte	0x04, 0x0a
        /*1922*/ 	.short	(.L_164 - .L_163)
	.align		4
.L_163:
        /*1924*/ 	.word	index@(.nv.constant0._ZN7cutlass13device_kernelIN5flash11enable_sm90INS1_16FlashAttnFwdSm90INS1_25CollectiveMainloopFwdSm90ILi2EN4cute5tupleIJNS5_1CILi1EEES8_S8_EEENS6_IJNS7_ILi128EEESA_NS7_ILi256EEEEEELi256ENS_12float_e4m3_tEfNS_4arch4Sm90ELb0ELb0ELb0ELb1ELb1ELb1ELb0ELb1ELb0ELb1ELb0ELb0EEENS1_21CollectiveEpilogueFwdINS6_IJSA_SB_SA_EEES9_NS_10bfloat16_tESF_Li256ELb1ELb1ELb0ELb1EEENS1_36VarlenDynamicPersistentTileSchedulerILi128ELi128ELi256ELi128ELb0ELb1ELb1ELb0ELb1ELb1EEEEEEEEEvNT_6ParamsE)
        /*1928*/ 	.short	0x0210
        /*192a*/ 	.short	0x0af0


	//----- nvinfo : EIATTR_SW_WAR
	.align		4
.L_164:
        /*192c*/ 	.byte	0x04, 0x36
        /*192e*/ 	.short	(.L_166 - .L_165)
.L_165:
        /*1930*/ 	.word	0x00000008
.L_166:


//--------------------- .nv.info._ZN7cutlass13device_kernelIN5flash11enable_sm90INS1_16FlashAttnFwdSm90INS1_25CollectiveMainloopFwdSm90ILi2EN4cute5tupleIJNS5_1CILi1EEES8_S8_EEENS6_IJNS7_ILi128EEENS7_ILi64EEENS7_ILi256EEEEEELi256ENS_12float_e4m3_tEfNS_4arch4Sm90ELb0ELb1ELb0ELb0ELb1ELb0ELb0ELb1ELb0ELb1ELb0ELb0EEENS1_21CollectiveEpilogueFwdINS6_IJSA_SC_SB_EEES9_NS_10bfloat16_tESG_Li256ELb0ELb1ELb0ELb1EEENS1_30DynamicPersistentTileSchedulerILi256ELi128ELb0ELb1ELb1EEEEEEEEEvNT_6ParamsE --------------------------
	.section	.nv.info._ZN7cutlass13device_kernelIN5flash11enable_sm90INS1_16FlashAttnFwdSm90INS1_25CollectiveMainloopFwdSm90ILi2EN4cute5tupleIJNS5_1CILi1EEES8_S8_EEENS6_IJNS7_ILi128EEENS7_ILi64EEENS7_ILi256EEEEEELi256ENS_12float_e4m3_tEfNS_4arch4Sm90ELb0ELb1ELb0ELb0ELb1ELb0ELb0ELb1ELb0ELb1ELb0ELb0EEENS1_21CollectiveEpilogueFwdINS6_IJSA_SC_SB_EEES9_NS_10bfloat16_tESG_Li256ELb0ELb1ELb0ELb1EEENS1_30DynamicPersistentTileSchedulerILi256ELi128ELb0ELb1ELb1EEEEEEEEEvNT_6ParamsE,"",@"SHT_CUDA_INFO"
	.sectionflags	@""
	.align	4


	//----- nvinfo : EIATTR_CUDA_API_VERSION
	.align		4
        /*0000*/ 	.byte	0x04, 0x37
        /*0002*/ 	.short	(.L_168 - .L_167)
.L_167:
        /*0004*/ 	.word	0x00000082


	//----- nvinfo : EIATTR_KPARAM_INFO
	.align		4
.L_168:
        /*0008*/ 	.byte	0x04, 0x17
        /*000a*/ 	.short	(.L_170 - .L_169)
.L_169:
        /*000c*/ 	.word	0x00000000
        /*0010*/ 	.short	0x0000
        /*0012*/ 	.short	0x0070
        /*0014*/ 	.byte	0x00, 0xf0, 0x01, 0x2a


	//----- nvinfo : EIATTR_SPARSE_MMA_MASK
	.align		4
.L_170:
        /*0018*/ 	.byte	0x03, 0x50
        /*001a*/ 	.short	0x0000


	//----- nvinfo : EIATTR_MAXREG_COUNT
	.align		4
        /*001c*/ 	.byte	0x03, 0x1b
        /*001e*/ 	.short	0x00a8


	//----- nvinfo : EIATTR_NUM_BARRIERS
	.align		4
        /*0020*/ 	.byte	0x02, 0x4c
        /*0022*/ 	.byte	0x10
	.zero		1


	//----- nvinfo : EIATTR_EXTERNS
	.align		4
        /*0024*/ 	.byte	0x04, 0x0f
        /*0026*/ 	.short	(.L_172 - .L_171)


	//   ....[0]....
	.align		4
.L_171:
        /*0028*/ 	.word	index@(__assertfail)


	//----- nvinfo : EIATTR_ANNOTATIONS
	.align		4
.L_172:
        /*002c*/ 	.byte	0x04, 0x55
        /*002e*/ 	.short	(.L_174 - .L_173)


	//   ....[0]....
.L_173:
        /* <DEDUP_REMOVED lines=9> */
        /*00b4*/ 	.byte	0x90, 0x2d, 0x01, 0x00, 0x01, 0x00, 0x00, 0x00, 0xd0, 0x2d, 0x01, 0x00


	//----- nvinfo : EIATTR_MERCURY_ISA_VERSION
	.align		4
.L_174:
        /*00c0*/ 	.byte	0x03, 0x5f
        /*00c2*/ 	.short	0x0101


	//----- nvinfo : EIATTR_INT_WARP_WIDE_INSTR_OFFSETS
	.align		4
        /*00c4*/ 	.byte	0x04, 0x31
        /*00c6*/ 	.short	(.L_176 - .L_175)


	//   ....[0]....
.L_175:
        /*00c8*/ 	.word	0x000000c0


	//   ....[1]....
        /*00cc*/ 	.word	0x000000d0


	//   ....[2]....
        /*00d0*/ 	.word	0x00000170


	//   ....[3]....
        /*00d4*/ 	.word	0x0000f2f0


	//   ....[4]....
        /*00d8*/ 	.word	0x0000f380


	//   ....[5]....
        /*00dc*/ 	.word	0x00012500


	//   ....[6]....
        /*00e0*/ 	.word	0x00012590


	//----- nvinfo : EIATTR_COOP_GROUP_MASK_REGIDS
	.align		4
.L_176:
        /*00e4*/ 	.byte	0x04, 0x29
        /*00e6*/ 	.short	(.L_178 - .L_177)


	//   ....[0]....
.L_177:
        /*00e8*/ 	.word	0xffffffff


	//   ....[1]....
        /*00ec*/ 	.word	0xffffffff


	//   ....[2]....
        /*00f0*/ 	.word	0xffffffff


	//   ....[3]....
        /*00f4*/ 	.word	0xffffffff


	//   ....[4]....
        /*00f8*/ 	.word	0xffffffff


	//   ....[5]....
        /*00fc*/ 	.word	0xffffffff


	//   ....[6]....
        /*0100*/ 	.word	0xffffffff


	//   ....[7]....
        /*0104*/ 	.word	0xffffffff


	//   ....[8]....
        /*0108*/ 	.word	0xffffffff


	//   ....[9]....
        /*010c*/ 	.word	0xffffffff


	//   ....[10]....
        /*0110*/ 	.word	0xffffffff


	//   ....[11]....
        /*0114*/ 	.word	0xffffffff


	//   ....[12]....
        /*0118*/ 	.word	0xffffffff


	//   ....[13]....
        /*011c*/ 	.word	0xffffffff


	//   ....[14]....
        /*0120*/ 	.word	0xffffffff


	//   ....[15]....
        /*0124*/ 	.word	0xffffffff


	//   ....[16]....
        /*0128*/ 	.word	0xffffffff


	//   ....[17]....
        /*012c*/ 	.word	0xffffffff


	//   ....[18]....
        /*0130*/ 	.word	0xffffffff


	//   ....[19]....
        /*0134*/ 	.word	0xffffffff


	//   ....[20]....
        /*0138*/ 	.word	0xffffffff


	//   ....[21]....
        /*013c*/ 	.word	0xffffffff


	//   ....[22]....
        /*0140*/ 	.word	0xffffffff


	//   ....[23]....
        /*0144*/ 	.word	0xffffffff


	//   ....[24]....
        /*0148*/ 	.word	0xffffffff


	//   ....[25]....
        /*014c*/ 	.word	0xffffffff


	//   ....[26]....
        /*0150*/ 	.word	0xffffffff


	//   ....[27]....
        /*0154*/ 	.word	0xffffffff


	//   ....[28]....
        /*0158*/ 	.word	0xffffffff


	//   ....[29]....
        /*015c*/ 	.word	0xffffffff


	//   ....[30]....
        /*0160*/ 	.word	0xffffffff


	//   ....[31]....
        /*0164*/ 	.word	0xffffffff


	//   ....[32]....
        /*0168*/ 	.word	0xffffffff


	//   ....[33]....
        /*016c*/ 	.word	0xffffffff


	//   ....[34]....
        /*0170*/ 	.word	0xffffffff


	//   ....[35]....
        /*0174*/ 	.word	0xffffffff


	//   ....[36]....
        /*0178*/ 	.word	0xffffffff


	//   ....[37]....
        /*017c*/ 	.word	0xffffffff


	//   ....[38]....
        /*0180*/ 	.word	0xffffffff


	//   ....[39]....
        /*0184*/ 	.word	0xffffffff


	//   ....[40]....
        /*0188*/ 	.word	0xffffffff


	//   ....[41]....
        /*018c*/ 	.word	0xffffffff


	//   ....[42]....
        /*0190*/ 	.word	0xffffffff


	//   ....[43]....
        /*0194*/ 	.word	0xffffffff


	//   ....[44]....
        /*0198*/ 	.word	0xffffffff


	//   ....[45]....
        /*019c*/ 	.word	0xffffffff


	//   ....[46]....
        /*01a0*/ 	.word	0xffffffff


	//   ....[47]....
        /*01a4*/ 	.word	0xffffffff


	//   ....[48]....
        /*01a8*/ 	.word	0xffffffff


	//   ....[49]....
        /*01ac*/ 	.word	0xffffffff


	//   ....[50]....
        /*01b0*/ 	.word	0xffffffff


	//   ....[51]....
        /*01b4*/ 	.word	0xffffffff


	//   ....[52]....
        /*01b8*/ 	.word	0xffffffff


	//   ....[53]....
        /*01bc*/ 	.word	0xffffffff


	//   ....[54]....
        /*01c0*/ 	.word	0xffffffff


	//   ....[55]....
        /*01c4*/ 	.word	0xffffffff


	//   ....[56]....
        /*01c8*/ 	.word	0xffffffff


	//   ....[57]....
        /*01cc*/ 	.word	0xffffffff


	//   ....[58]....
        /*01d0*/ 	.word	0xffffffff


	//   ....[59]....
        /*01d4*/ 	.word	0xffffffff


	//   ....[60]....
        /*01d8*/ 	.word	0xffffffff


	//   ....[61]....
        /*01dc*/ 	.word	0xffffffff


	//   ....[62]....
        /*01e0*/ 	.word	0xffffffff


	//   ....[63]....
        /*01e4*/ 	.word	0xffffffff


	//   ....[64]....
        /*01e8*/ 	.word	0xffffffff


	//   ....[65]....
        /*01ec*/ 	.word	0xffffffff


	//   ....[66]....
        /*01f0*/ 	.word	0xffffffff


	//   ....[67]....
        /*01f4*/ 	.word	0xffffffff


	//   ....[68]....
        /*01f8*/ 	.word	0xffffffff


	//   ....[69]....
        /*01fc*/ 	.word	0xffffffff


	//   ....[70]....
        /*0200*/ 	.word	0xffffffff


	//   ....[71]....
        /*0204*/ 	.word	0xffffffff


	//   ....[72]....
        /*0208*/ 	.word	0xffffffff


	//   ....[73]....
        /*020c*/ 	.word	0xffffffff


	//   ....[74]....
        /*0210*/ 	.word	0xffffffff


	//   ....[75]....
        /*0214*/ 	.word	0xffffffff


	//   ....[76]....
        /*0218*/ 	.word	0xffffffff


	//   ....[77]....
        /*021c*/ 	.word	0xffffffff


	//   ....[78]....
        /*0220*/ 	.word	0xffffffff


	//   ....[79]....
        /*0224*/ 	.word	0xffffffff


	//   ....[80]....
        /*0228*/ 	.word	0xffffffff


	//   ....[81]....
        /*022c*/ 	.word	0xffffffff


	//   ....[82]....
        /*0230*/ 	.word	0xffffffff


	//   ....[83]....
        /*0234*/ 	.word	0xffffffff


	//   ....[84]....
        /*0238*/ 	.word	0xffffffff


	//   ....[85]....
        /*023c*/ 	.word	0xffffffff


	//   ....[86]....
        /*0240*/ 	.word	0xffffffff


	//   ....[87]....
        /*0244*/ 	.word	0xffffffff


	//   ....[88]....
        /*0248*/ 	.word	0xffffffff


	//   ....[89]....
        /*024c*/ 	.word	0xffffffff


	//   ....[90]....
        /*0250*/ 	.word	0xffffffff


	//   ....[91]....
        /*0254*/ 	.word	0xffffffff


	//   ....[92]....
        /*0258*/ 	.word	0xffffffff


	//   ....[93]....
        /*025c*/ 	.word	0xffffffff


	//   ....[94]....
        /*0260*/ 	.word	0xffffffff


	//   ....[95]....
        /*0264*/ 	.word	0xffffffff


	//   ....[96]....
        /*0268*/ 	.word	0xffffffff


	//   ....[97]....
        /*026c*/ 	.word	0xffffffff


	//   ....[98]....
        /*0270*/ 	.word	0xffffffff


	//   ....[99]....
        /*0274*/ 	.word	0xffffffff


	//   ....[100]....
        /*0278*/ 	.word	0xffffffff


	//   ....[101]....
        /*027c*/ 	.word	0xffffffff


	//   ....[102]....
        /*0280*/ 	.word	0xffffffff


	//   ....[103]....
        /*0284*/ 	.word	0xffffffff


	//   ....[104]....
        /*0288*/ 	.word	0xffffffff


	//   ....[105]....
        /*028c*/ 	.word	0xffffffff


	//   ....[106]....
        /*0290*/ 	.word	0xffffffff


	//   ....[107]....
        /*0294*/ 	.word	0xffffffff


	//   ....[108]....
        /*0298*/ 	.word	0xffffffff


	//   ....[109]....
        /*029c*/ 	.word	0xffffffff


	//   ....[110]....
        /*02a0*/ 	.word	0xffffffff


	//   ....[111]....
        /*02a4*/ 	.word	0xffffffff


	//   ....[112]....
        /*02a8*/ 	.word	0xffffffff


	//   ....[113]....
        /*02ac*/ 	.word	0xffffffff


	//   ....[114]....
        /*02b0*/ 	.word	0xffffffff


	//   ....[115]....
        /*02b4*/ 	.word	0xffffffff


	//   ....[116]....
        /*02b8*/ 	.word	0xffffffff


	//   ....[117]....
        /*02bc*/ 	.word	0xffffffff


	//   ....[118]....
        /*02c0*/ 	.word	0xffffffff


	//   ....[119]....
        /*02c4*/ 	.word	0xffffffff


	//   ....[120]....
        /*02c8*/ 	.word	0xffffffff


	//   ....[121]....
        /*02cc*/ 	.word	0xffffffff


	//   ....[122]....
        /*02d0*/ 	.word	0xffffffff


	//   ....[123]....
        /*02d4*/ 	.word	0xffffffff


	//   ....[124]....
        /*02d8*/ 	.word	0xffffffff


	//   ....[125]....
        /*02dc*/ 	.word	0xffffffff


	//   ....[126]....
        /*02e0*/ 	.word	0xffffffff


	//   ....[127]....
        /*02e4*/ 	.word	0xffffffff


	//   ....[128]....
        /*02e8*/ 	.word	0xffffffff


	//   ....[129]....
        /*02ec*/ 	.word	0xffffffff


	//   ....[130]....
        /*02f0*/ 	.word	0xffffffff


	//   ....[131]....
        /*02f4*/ 	.word	0xffffffff


	//   ....[132]....
        /*02f8*/ 	.word	0xffffffff


	//   ....[133]....
        /*02fc*/ 	.word	0xffffffff


	//   ....[134]....
        /*0300*/ 	.word	0xffffffff


	//   ....[135]....
        /*0304*/ 	.word	0xffffffff


	//   ....[136]....
        /*0308*/ 	.word	0xffffffff


	//   ....[137]....
        /*030c*/ 	.word	0xffffffff


	//   ....[138]....
        /*0310*/ 	.word	0xffffffff


	//   ....[139]....
        /*0314*/ 	.word	0xffffffff


	//   ....[140]....
        /*0318*/ 	.word	0xffffffff


	//   ....[141]....
        /*031c*/ 	.word	0xffffffff


	//   ....[142]....
        /*0320*/ 	.word	0xffffffff


	//   ....[143]....
        /*0324*/ 	.word	0xffffffff


	//   ....[144]....
        /*0328*/ 	.word	0xffffffff


	//   ....[145]....
        /*032c*/ 	.word	0xffffffff


	//   ....[146]....
        /*0330*/ 	.word	0xffffffff


	//   ....[147]....
        /*0334*/ 	.word	0xffffffff


	//   ....[148]....
        /*0338*/ 	.word	0xffffffff


	//   ....[149]....
        /*033c*/ 	.word	0xffffffff


	//   ....[150]....
        /*0340*/ 	.word	0xffffffff


	//   ....[151]....
        /*0344*/ 	.word	0xffffffff


	//   ....[152]....
        /*0348*/ 	.word	0xffffffff


	//   ....[153]....
        /*034c*/ 	.word	0xffffffff


	//   ....[154]....
        /*0350*/ 	.word	0xffffffff


	//   ....[155]....
        /*0354*/ 	.word	0xffffffff


	//   ....[156]....
        /*0358*/ 	.word	0xffffffff


	//   ....[157]....
        /*035c*/ 	.word	0xffffffff


	//   ....[158]....
        /*0360*/ 	.word	0xffffffff


	//   ....[159]....
        /*0364*/ 	.word	0xffffffff


	//   ....[160]....
        /*0368*/ 	.word	0xffffffff


	//   ....[161]....
        /*036c*/ 	.word	0xffffffff


	//   ....[162]....
        /*0370*/ 	.word	0xffffffff


	//   ....[163]....
        /*0374*/ 	.word	0xffffffff


	//   ....[164]....
        /*0378*/ 	.word	0xffffffff


	//   ....[165]....
        /*037c*/ 	.word	0xffffffff


	//   ....[166]....
        /*0380*/ 	.word	0xffffffff


	//   ....[167]....
        /*0384*/ 	.word	0xffffffff


	//   ....[168]....
        /*0388*/ 	.word	0x0500000f


	//   ....[169]....
        /*038c*/ 	.word	0x0500000f


	//   ....[170]....
        /*0390*/ 	.word	0x0500000f


	//   ....[171]....
        /*0394*/ 	.word	0x0500000f


	//   ....[172]....
        /*0398*/ 	.word	0x0500000f


	//   ....[173]....
        /*039c*/ 	.word	0x0500000f


	//   ....[174]....
        /*03a0*/ 	.word	0x0500000f


	//   ....[175]....
        /*03a4*/ 	.word	0x0500000f


	//   ....[176]....
        /*03a8*/ 	.word	0x0500000f


	//   ....[177]....
        /*03ac*/ 	.word	0x0500000f


	//   ....[178]....
        /*03b0*/ 	.word	0x0500000f


	//   ....[179]....
        /*03b4*/ 	.word	0x0500000f


	//   ....[180]....
        /*03b8*/ 	.word	0x0500000f


	//   ....[181]....
        /*03bc*/ 	.word	0x0500000f


	//   ....[182]....
        /*03c0*/ 	.word	0x0500000f


	//   ....[183]....
        /*03c4*/ 	.word	0x0500000f


	//   ....[184]....
        /*03c8*/ 	.word	0x0500000f


	//   ....[185]....
        /*03cc*/ 	.word	0x0500000f


	//   ....[186]....
        /*03d0*/ 	.word	0x0500000f


	//   ....[187]....
        /*03d4*/ 	.word	0x0500000f


	//   ....[188]....
        /*03d8*/ 	.word	0x0500000f


	//   ....[189]....
        /*03dc*/ 	.word	0x0500000f


	//   ....[190]....
        /*03e0*/ 	.word	0x0500000f


	//   ....[191]....
        /*03e4*/ 	.word	0x0500000f


	//   ....[192]....
        /*03e8*/ 	.word	0x0500000f


	//   ....[193]....
        /*03ec*/ 	.word	0x0500000f


	//   ....[194]....
        /*03f0*/ 	.word	0x0500000f


	//   ....[195]....
        /*03f4*/ 	.word	0x0500000f


	//   ....[196]....
        /*03f8*/ 	.word	0x0500000f


	//   ....[197]....
        /*03fc*/ 	.word	0x0500000f


	//   ....[198]....
        /*0400*/ 	.word	0x0500000f


	//   ....[199]....
        /*0404*/ 	.word	0x0500000f


	//   ....[200]....
        /*0408*/ 	.word	0x0500000f


	//   ....[201]....
        /*040c*/ 	.word	0x0500000f


	//   ....[202]....
        /*0410*/ 	.word	0x0500000f


	//   ....[203]....
        /*0414*/ 	.word	0x0500000f


	//   ....[204]....
        /*0418*/ 	.word	0x0500000f


	//   ....[205]....
        /*041c*/ 	.word	0x0500000f


	//   ....[206]....
        /*0420*/ 	.word	0x0500000f


	//   ....[207]....
        /*0424*/ 	.word	0x0500000f


	//   ....[208]....
        /*0428*/ 	.word	0x0500000f


	//   ....[209]....
        /*042c*/ 	.word	0x0500000f


	//   ....[210]....
        /*0430*/ 	.word	0x0500000f


	//   ....[211]....
        /*0434*/ 	.word	0x0500000f


	//   ....[212]....
        /*0438*/ 	.word	0x0500000f


	//   ....[213]....
        /*043c*/ 	.word	0x0500000f


	//   ....[214]....
        /*0440*/ 	.word	0x0500000f


	//   ....[215]....
        /*0444*/ 	.word	0x0500000f


	//   ....[216]....
        /*0448*/ 	.word	0x0500000f


	//   ....[217]....
        /*044c*/ 	.word	0x0500000f


	//----- nvinfo : EIATTR_COOP_GROUP_INSTR_OFFSETS
	.align		4
.L_178:
        /*0450*/ 	.byte	0x04, 0x28
        /*0452*/ 	.short	(.L_180 - .L_179)


	//   ....[0]....
.L_179:
        /*0454*/ 	.word	0x00000080


	//   ....[1]....
        /*0458*/ 	.word	0x00000090


	//   ....[2]....
        /*045c*/ 	.word	0x000002d0


	//   ....[3]....
        /*0460*/ 	.word	0x00000430


	//   ....[4]....
        /*0464*/ 	.word	0x00000550


	//   ....[5]....
        /*0468*/ 	.word	0x000006b0


	//   ....[6]....
        /*046c*/ 	.word	0x00001cb0


	//   ....[7]....
        /*0470*/ 	.word	0x00002590


	//   ....[8]....
        /*0474*/ 	.word	0x00002800


	//   ....[9]....
        /*0478*/ 	.word	0x00003120


	//   ....[10]....
        /*047c*/ 	.word	0x00003230


	//   ....[11]....
        /*0480*/ 	.word	0x00003580


	//   ....[12]....
        /*0484*/ 	.word	0x00003630


	//   ....[13]....
        /*0488*/ 	.word	0x00004580


	//   ....[14]....
        /*048c*/ 	.word	0x000047d0


	//   ....[15]....
        /*0490*/ 	.word	0x00004eb0


	//   ....[16]....
        /*0494*/ 	.word	0x00004fb0


	//   ....[17]....
        /*0498*/ 	.word	0x00005370


	//   ....[18]....
        /*049c*/ 	.word	0x000053f0


	//   ....[19]....
        /*04a0*/ 	.word	0x00006bf0


	//   ....[20]....
        /*04a4*/ 	.word	0x00006c30


	//   ....[21]....
        /*04a8*/ 	.word	0x00006ec0


	//   ....[22]....
        /*04ac*/ 	.word	0x00007090


	//   ....[23]....
        /*04b0*/ 	.word	0x00008440


	//   ....[24]....
        /*04b4*/ 	.word	0x00008680


	//   ....[25]....
        /*04b8*/ 	.word	0x00008d60


	//   ....[26]....
        /*04bc*/ 	.word	0x00008e60


	//   ....[27]....
        /*04c0*/ 	.word	0x00009230


	//   ....[28]....
        /*04c4*/ 	.word	0x000092a0


	//   ....[29]....
        /*04c8*/ 	.word	0x0000a470


	//   ....[30]....
        /*04cc*/ 	.word	0x0000a490


	//   ....[31]....
        /*04d0*/ 	.word	0x0000a510


	//   ....[32]....
        /*04d4*/ 	.word	0x0000a530


	//   ....[33]....
        /*04d8*/ 	.word	0x0000bea0


	//   ....[34]....
        /*04dc*/ 	.word	0x0000bed0


	//   ....[35]....
        /*04e0*/ 	.word	0x0000bef0


	//   ....[36]....
        /*04e4*/ 	.word	0x0000bf10


	//   ....[37]....
        /*04e8*/ 	.word	0x0000bf40


	//   ....[38]....
        /*04ec*/ 	.word	0x0000bf70


	//   ....[39]....
        /*04f0*/ 	.word	0x0000bfa0


	//   ....[40]....
        /*04f4*/ 	.word	0x0000bfd0


	//   ....[41]....
        /*04f8*/ 	.word	0x0000c000


	//   ....[42]....
        /*04fc*/ 	.word	0x0000c030


	//   ....[43]....
        /*0500*/ 	.word	0x0000c050


	//   ....[44]....
        /*0504*/ 	.word	0x0000c070


	//   ....[45]....
        /*0508*/ 	.word	0x0000c080


	//   ....[46]....
        /*050c*/ 	.word	0x0000c0a0


	//   ....[47]....
        /*0510*/ 	.word	0x0000c0c0


	//   ....[48]....
        /*0514*/ 	.word	0x0000c0e0


	//   ....[49]....
        /*0518*/ 	.word	0x0000c0f0


	//   ....[50]....
        /*051c*/ 	.word	0x0000c110


	//   ....[51]....
        /*0520*/ 	.word	0x0000c120


	//   ....[52]....
        /*0524*/ 	.word	0x0000c130


	//   ....[53]....
        /*0528*/ 	.word	0x0000c140


	//   ....[54]....
        /*052c*/ 	.word	0x0000c170


	//   ....[55]....
        /*0530*/ 	.word	0x0000c190


	//   ....[56]....
        /*0534*/ 	.word	0x0000c1a0


	//   ....[57]....
        /*0538*/ 	.word	0x0000c1b0


	//   ....[58]....
        /*053c*/ 	.word	0x0000c1c0


	//   ....[59]....
        /*0540*/ 	.word	0x0000c1d0


	//   ....[60]....
        /*0544*/ 	.word	0x0000c1e0


	//   ....[61]....
        /*0548*/ 	.word	0x0000c1f0


	//   ....[62]....
        /*054c*/ 	.word	0x0000c200


	//   ....[63]....
        /*0550*/ 	.word	0x0000c210


	//   ....[64]....
        /*0554*/ 	.word	0x0000c230


	//   ....[65]....
        /*0558*/ 	.word	0x0000c250


	//   ....[66]....
        /*055c*/ 	.word	0x0000c260


	//   ....[67]....
        /*0560*/ 	.word	0x0000c270


	//   ....[68]....
        /*0564*/ 	.word	0x0000c2d0


	//   ....[69]....
        /*0568*/ 	.word	0x0000c3e0


	//   ....[70]....
        /*056c*/ 	.word	0x0000c420


	//   ....[71]....
        /*0570*/ 	.word	0x0000c460


	//   ....[72]....
        /*0574*/ 	.word	0x0000c4a0


	//   ....[73]....
        /*0578*/ 	.word	0x0000c4e0


	//   ....[74]....
        /*057c*/ 	.word	0x0000c510


	//   ....[75]....
        /*0580*/ 	.word	0x0000c530


	//   ....[76]....
        /*0584*/ 	.word	0x0000c550


	//   ....[77]....
        /*0588*/ 	.word	0x0000c570


	//   ....[78]....
        /*058c*/ 	.word	0x0000c590


	//   ....[79]....
        /*0590*/ 	.word	0x0000c5b0


	//   ....[80]....
        /*0594*/ 	.word	0x0000c5c0


	//   ....[81]....
        /*0598*/ 	.word	0x0000c5d0


	//   ....[82]....
        /*059c*/ 	.word	0x0000c5e0


	//   ....[83]....
        /*05a0*/ 	.word	0x0000c5f0


	//   ....[84]....
        /*05a4*/ 	.word	0x0000c610


	//   ....[85]....
        /*05a8*/ 	.word	0x0000c630


	//   ....[86]....
        /*05ac*/ 	.word	0x0000c650


	//   ....[87]....
        /*05b0*/ 	.word	0x0000c670


	//   ....[88]....
        /*05b4*/ 	.word	0x0000c690


	//   ....[89]....
        /*05b8*/ 	.word	0x0000c6a0


	//   ....[90]....
        /*05bc*/ 	.word	0x0000c6b0


	//   ....[91]....
        /*05c0*/ 	.word	0x0000c6c0


	//   ....[92]....
        /*05c4*/ 	.word	0x0000c6d0


	//   ....[93]....
        /*05c8*/ 	.word	0x0000c6e0


	//   ....[94]....
        /*05cc*/ 	.word	0x0000c6f0


	//   ....[95]....
        /*05d0*/ 	.word	0x0000c700


	//   ....[96]....
        /*05d4*/ 	.word	0x0000c710


	//   ....[97]....
        /*05d8*/ 	.word	0x0000ccf0


	//   ....[98]....
        /*05dc*/ 	.word	0x0000cd20


	//   ....[99]....
        /*05e0*/ 	.word	0x0000cd90


	//   ....[100]....
        /*05e4*/ 	.word	0x0000cdc0


	//   ....[101]....
        /*05e8*/ 	.word	0x0000d350


	//   ....[102]....
        /*05ec*/ 	.word	0x0000d390


	//   ....[103]....
        /*05f0*/ 	.word	0x0000d4d0


	//   ....[104]....
        /*05f4*/ 	.word	0x0000d4f0


	//   ....[105]....
        /*05f8*/ 	.word	0x0000d630


	//   ....[106]....
        /*05fc*/ 	.word	0x0000d650


	//   ....[107]....
        /*0600*/ 	.word	0x0000d7a0


	//   ....[108]....
        /*0604*/ 	.word	0x0000d7c0


	//   ....[109]....
        /*0608*/ 	.word	0x0000dec0


	//   ....[110]....
        /*060c*/ 	.word	0x0000def0


	//   ....[111]....
        /*0610*/ 	.word	0x0000e040


	//   ....[112]....
        /*0614*/ 	.word	0x0000e060


	//   ....[113]....
        /*0618*/ 	.word	0x0000e1a0


	//   ....[114]....
        /*061c*/ 	.word	0x0000e1c0


	//   ....[115]....
        /*0620*/ 	.word	0x0000e310


	//   ....[116]....
        /*0624*/ 	.word	0x0000e330


	//   ....[117]....
        /*0628*/ 	.word	0x0000e540


	//   ....[118]....
        /*062c*/ 	.word	0x0000ff10


	//   ....[119]....
        /*0630*/ 	.word	0x0000ff50


	//   ....[120]....
        /*0634*/ 	.word	0x0000ff90


	//   ....[121]....
        /*0638*/ 	.word	0x0000fff0


	//   ....[122]....
        /*063c*/ 	.word	0x00010010


	//   ....[123]....
        /*0640*/ 	.word	0x00010070


	//   ....[124]....
        /*0644*/ 	.word	0x00010090


	//   ....[125]....
        /*0648*/ 	.word	0x000100a0


	//   ....[126]....
        /*064c*/ 	.word	0x00010420


	//   ....[127]....
        /*0650*/ 	.word	0x00010440


	//   ....[128]....
        /*0654*/ 	.word	0x00010450


	//   ....[129]....
        /*0658*/ 	.word	0x00010490


	//   ....[130]....
        /*065c*/ 	.word	0x000104f0


	//   ....[131]....
        /*0660*/ 	.word	0x00010510


	//   ....[132]....
        /*0664*/ 	.word	0x00010580


	//   ....[133]....
        /*0668*/ 	.word	0x000105b0


	//   ....[134]....
        /*066c*/ 	.word	0x00010bf0


	//   ....[135]....
        /*0670*/ 	.word	0x00010c10


	//   ....[136]....
        /*0674*/ 	.word	0x00010c40


	//   ....[137]....
        /*0678*/ 	.word	0x00010c80


	//   ....[138]....
        /*067c*/ 	.word	0x00010cf0


	//   ....[139]....
        /*0680*/ 	.word	0x00010d10


	//   ....[140]....
        /*0684*/ 	.word	0x00010d90


	//   ....[141]....
        /*0688*/ 	.word	0x00010db0


	//   ....[142]....
        /*068c*/ 	.word	0x00010e30


	//   ....[143]....
        /*0690*/ 	.word	0x00010e50


	//   ....[144]....
        /*0694*/ 	.word	0x00010ed0


	//   ....[145]....
        /*0698*/ 	.word	0x00010ef0


	//   ....[146]....
        /*069c*/ 	.word	0x00010f70


	//   ....[147]....
        /*06a0*/ 	.word	0x00010f90


	//   ....[148]....
        /*06a4*/ 	.word	0x00011010


	//   ....[149]....
        /*06a8*/ 	.word	0x00011030


	//   ....[150]....
        /*06ac*/ 	.word	0x00011740


	//   ....[151]....
        /*06b0*/ 	.word	0x00011760


	//   ....[152]....
        /*06b4*/ 	.word	0x000117c0


	//   ....[153]....
        /*06b8*/ 	.word	0x000117d0


	//   ....[154]....
        /*06bc*/ 	.word	0x00011820


	//   ....[155]....
        /*06c0*/ 	.word	0x00011830


	//   ....[156]....
        /*06c4*/ 	.word	0x00011840


	//   ....[157]....
        /*06c8*/ 	.word	0x00011890


	//   ....[158]....
        /*06cc*/ 	.word	0x00011ba0


	//   ....[159]....
        /*06d0*/ 	.word	0x00011bb0


	//   ....[160]....
        /*06d4*/ 	.word	0x00011bc0


	//   ....[161]....
        /*06d8*/ 	.word	0x00011be0


	//   ....[162]....
        /*06dc*/ 	.word	0x00011c30


	//   ....[163]....
        /*06e0*/ 	.word	0x00011c40


	//   ....[164]....
        /*06e4*/ 	.word	0x00011c60


	//   ....[165]....
        /*06e8*/ 	.word	0x00011ca0


	//   ....[166]....
        /*06ec*/ 	.word	0x00012d50


	//   ....[167]....
        /*06f0*/ 	.word	0x00012ef0


	//   ....[168]....
        /*06f4*/ 	.word	0x000135d0


	//   ....[169]....
        /*06f8*/ 	.word	0x000136b0


	//   ....[170]....
        /*06fc*/ 	.word	0x00013780


	//   ....[171]....
        /*0700*/ 	.word	0x000137e0


	//   ....[172]....
        /*0704*/ 	.word	0x000138b0


	//   ....[173]....
        /*0708*/ 	.word	0x00013910


	//   ....[174]....
        /*070c*/ 	.word	0x000139e0


	//   ....[175]....
        /*0710*/ 	.word	0x00013a40


	//   ....[176]....
        /*0714*/ 	.word	0x00013b10


	//   ....[177]....
        /*0718*/ 	.word	0x00013c30


	//   ....[178]....
        /*071c*/ 	.word	0x00013cc0


	//   ....[179]....
        /*0720*/ 	.word	0x00013d90


	//   ....[180]....
        /*0724*/ 	.word	0x00013e30


	//   ....[181]....
        /*0728*/ 	.word	0x00013ea0


	//   ....[182]....
        /*072c*/ 	.word	0x00013f60


	//   ....[183]....
        /*0730*/ 	.word	0x00013fd0


	//   ....[184]....
        /*0734*/ 	.word	0x00014090


	//   ....[185]....
        /*0738*/ 	.word	0x00014120


	//   ....[186]....
        /*073c*/ 	.word	0x00014190


	//   ....[187]....
        /*0740*/ 	.word	0x00014210


	//   ....[188]....
        /*0744*/ 	.word	0x000142c0


	//   ....[189]....
        /*0748*/ 	.word	0x00014330


	//   ....[190]....
        /*074c*/ 	.word	0x00014410


	//   ....[191]....
        /*0750*/ 	.word	0x00014480


	//   ....[192]....
        /*0754*/ 	.word	0x00014560


	//   ....[193]....
        /*0758*/ 	.word	0x000145d0


	//   ....[194]....
        /*075c*/ 	.word	0x000146b0


	//   ....[195]....
        /*0760*/ 	.word	0x00014720


	//   ....[196]....
        /*0764*/ 	.word	0x00014800


	//   ....[197]....
        /*0768*/ 	.word	0x00014870


	//   ....[198]....
        /*076c*/ 	.word	0x00014950


	//   ....[199]....
        /*0770*/ 	.word	0x000149c0


	//   ....[200]....
        /*0774*/ 	.word	0x00014a80


	//   ....[201]....
        /*0778*/ 	.word	0x00014bb0


	//   ....[202]....
        /*077c*/ 	.word	0x00014c50


	//   ....[203]....
        /*0780*/ 	.word	0x00014cb0


	//   ....[204]....
        /*0784*/ 	.word	0x00014d70


	//   ....[205]....
        /*0788*/ 	.word	0x00014dd0


	//   ....[206]....
        /*078c*/ 	.word	0x00014e90


	//   ....[207]....
        /*0790*/ 	.word	0x00014ef0


	//   ....[208]....
        /*0794*/ 	.word	0x00014fb0


	//   ....[209]....
        /*0798*/ 	.word	0x000150a0


	//   ....[210]....
        /*079c*/ 	.word	0x00015130


	//   ....[211]....
        /*07a0*/ 	.word	0x00015190


	//   ....[212]....
        /*07a4*/ 	.word	0x00015240


	//   ....[213]....
        /*07a8*/ 	.word	0x000152a0


	//   ....[214]....
        /*07ac*/ 	.word	0x00015350


	//   ....[215]....
        /*07b0*/ 	.word	0x000153b0


	//   ....[216]....
        /*07b4*/ 	.word	0x00015460


	//   ....[217]....
        /*07b8*/ 	.word	0x000156b0


	//----- nvinfo : EIATTR_REG_RECONFIG
	.align		4
.L_180:
        /*07bc*/ 	.byte	0x01, 0x54
	.zero		2


	//----- nvinfo : EIATTR_SYSCALL_OFFSETS
	.align		4
        /*07c0*/ 	.byte	0x04, 0x46
        /*07c2*/ 	.short	(.L_182 - .L_181)


	//   ....[0]....
.L_181:
        /*07c4*/ 	.word	0x00001e90


	//   ....[1]....
        /*07c8*/ 	.word	0x0000f4f0


	//   ....[2]....
        /*07cc*/ 	.word	0x0000f660


	//   ....[3]....
        /*07d0*/ 	.word	0x0000f7b0


	//   ....[4]....
        /*07d4*/ 	.word	0x0000f8f0


	//   ....[5]....
        /*07d8*/ 	.word	0x00010870


	//----- nvinfo : EIATTR_MBARRIER_INSTR_OFFSETS
	.align		4
.L_182:
        /*07dc*/ 	.byte	0x04, 0x39
        /*07de*/ 	.short	(.L_184 - .L_183)


	//   ....[0]....
.L_183:
        /*07e0*/ 	.word	0x00000180
        /*07e4*/ 	.word	0x000000ff
        /*07e8*/ 	.word	0x00028400
        /*07ec*/ 	.short	0x0100
        /*07ee*/ 	.byte	0x08
	.zero		1


	//   ....[1]....
        /*07f0*/ 	.word	0x00000190
        /*07f4*/ 	.word	0x000000ff
        /*07f8*/ 	.word	0x00028420
        /*07fc*/ 	.short	0x0100
        /*07fe*/ 	.byte	0x08
	.zero		1


	//   ....[2]....
        /*0800*/ 	.word	0x00000280
        /*0804*/ 	.word	0x000000ff
        /*0808*/ 	.word	0x00028430
        /*080c*/ 	.short	0x0100
        /*080e*/ 	.byte	0x08
	.zero		1


	//   ....[3]....
        /*0810*/ 	.word	0x00000290
        /*0814*/ 	.word	0x000000ff
        /*0818*/ 	.word	0x00028440
        /*081c*/ 	.short	0x0100
        /*081e*/ 	.byte	0x08
	.zero		1


	//   ....[4]....
        /*0820*/ 	.word	0x000002a0
        /*0824*/ 	.word	0x000000ff
        /*0828*/ 	.word	0x00028438
        /*082c*/ 	.short	0x0100
        /*082e*/ 	.byte	0x08
	.zero		1


	//   ....[5]....
        /*0830*/ 	.word	0x000002b0
        /*0834*/ 	.word	0x000000ff
        /*0838*/ 	.word	0x00028448
        /*083c*/ 	.short	0x0100
        /*083e*/ 	.byte	0x08
	.zero		1


	//   ....[6]....
        /*0840*/ 	.word	0x000003e0
        /*0844*/ 	.word	0x000000ff
        /*0848*/ 	.word	0x00028450
        /*084c*/ 	.short	0x0100
        /*084e*/ 	.byte	0x08
	.zero		1


	//   ....[7]....
        /*0850*/ 	.word	0x000003f0
        /*0854*/ 	.word	0x000000ff
        /*0858*/ 	.word	0x00028460
        /*085c*/ 	.short	0x0100
        /*085e*/ 	.byte	0x08
	.zero		1


	//   ....[8]....
        /*0860*/ 	.word	0x00000400
        /*0864*/ 	.word	0x000000ff
        /*0868*/ 	.word	0x00028458
        /*086c*/ 	.short	0x0100
        /*086e*/ 	.byte	0x08
	.zero		1


	//   ....[9]....
        /*0870*/ 	.word	0x00000410
        /*0874*/ 	.word	0x000000ff
        /*0878*/ 	.word	0x00028468
        /*087c*/ 	.short	0x0100
        /*087e*/ 	.byte	0x08
	.zero		1


	//   ....[10]....
        /*0880*/ 	.word	0x00000500
        /*0884*/ 	.word	0x000000ff
        /*0888*/ 	.word	0x00028470
        /*088c*/ 	.short	0x0100
        /*088e*/ 	.byte	0x06
	.zero		1


	//   ....[11]....
        /*0890*/ 	.word	0x00000510
        /*0894*/ 	.word	0x000000ff
        /*0898*/ 	.word	0x00028480
        /*089c*/ 	.short	0x0100
        /*089e*/ 	.byte	0x06
	.zero		1


	//   ....[12]....
        /*08a0*/ 	.word	0x00000520
        /*08a4*/ 	.word	0x000000ff
        /*08a8*/ 	.word	0x00028478
        /*08ac*/ 	.short	0x0100
        /*08ae*/ 	.byte	0x06
	.zero		1


	//   ....[13]....
        /*08b0*/ 	.word	0x00000530
        /*08b4*/ 	.word	0x000000ff
        /*08b8*/ 	.word	0x00028488
        /*08bc*/ 	.short	0x0100
        /*08be*/ 	.byte	0x06
	.zero		1


	//   ....[14]....
        /*08c0*/ 	.word	0x00000660
        /*08c4*/ 	.word	0x000000ff
        /*08c8*/ 	.word	0x00028490
        /*08cc*/ 	.short	0x0100
        /*08ce*/ 	.byte	0x08
	.zero		1


	//   ....[15]....
        /*08d0*/ 	.word	0x00000670
        /*08d4*/ 	.word	0x000000ff
        /*08d8*/ 	.word	0x000284a0
        /*08dc*/ 	.short	0x0100
        /*08de*/ 	.byte	0x08
	.zero		1


	//   ....[16]....
        /*08e0*/ 	.word	0x00000680
        /*08e4*/ 	.word	0x000000ff
        /*08e8*/ 	.word	0x00028498
        /*08ec*/ 	.short	0x0100
        /*08ee*/ 	.byte	0x08
	.zero		1


	//   ....[17]....
        /*08f0*/ 	.word	0x00000690
        /*08f4*/ 	.word	0x000000ff
        /*08f8*/ 	.word	0x000284a8
        /*08fc*/ 	.short	0x0100
        /*08fe*/ 	.byte	0x08
	.zero		1


	//   ....[18]....
        /*0900*/ 	.word	0x000007e0
        /*0904*/ 	.word	0x000000ff
        /*0908*/ 	.word	0x000284b0
        /*090c*/ 	.short	0x0100
        /*090e*/ 	.byte	0x08
	.zero		1


	//   ....[19]....
        /*0910*/ 	.word	0x000007f0
        /*0914*/ 	.word	0x000000ff
        /*0918*/ 	.word	0x000284c0
        /*091c*/ 	.short	0x0100
        /*091e*/ 	.byte	0x08
	.zero		1


	//   ....[20]....
        /*0920*/ 	.word	0x00000800
        /*0924*/ 	.word	0x000000ff
        /*0928*/ 	.word	0x000284b8
        /*092c*/ 	.short	0x0100
        /*092e*/ 	.byte	0x08
	.zero		1


	//   ....[21]....
        /*0930*/ 	.word	0x00000810
        /*0934*/ 	.word	0x000000ff
        /*0938*/ 	.word	0x000284c8
        /*093c*/ 	.short	0x0100
        /*093e*/ 	.byte	0x08
	.zero		1


	//   ....[22]....
        /*0940*/ 	.word	0x00001f00
        /*0944*/ 	.word	0x000000ff
        /*0948*/ 	.word	0x00028400
        /*094c*/ 	.short	0x010a
        /*094e*/ 	.byte	0x32
	.zero		1


	//   ....[23]....
        /*0950*/ 	.word	0x00001fd0
        /*0954*/ 	.word	0x000000ff
        /*0958*/ 	.word	0x00028430
        /*095c*/ 	.short	0x010a
        /*095e*/ 	.byte	0x37
	.zero		1


	//   ....[24]....
        /*0960*/ 	.word	0x00002010
        /*0964*/ 	.word	0x000000ff
        /*0968*/ 	.word	0x00028430
        /*096c*/ 	.short	0x010a
        /*096e*/ 	.byte	0x37
	.zero		1


	//   ....[25]....
        /*0970*/ 	.word	0x000025f0
        /*0974*/ 	.word	0x000000ff
        /*0978*/ 	.word	0x00000000
        /*097c*/ 	.short	0x0101
        /*097e*/ 	.byte	0x06
	.zero		1


	//   ....[26]....
        /*0980*/ 	.word	0x00003c20
        /*0984*/ 	.word	0x000000ff
        /*0988*/ 	.word	0x00028450
        /*098c*/ 	.short	0x010a
        /*098e*/ 	.byte	0x37
	.zero		1


	//   ....[27]....
        /*0990*/ 	.word	0x00003c60
        /*0994*/ 	.word	0x000000ff
        /*0998*/ 	.word	0x00028450
        /*099c*/ 	.short	0x010a
        /*099e*/ 	.byte	0x37
	.zero		1


	//   ....[28]....
        /*09a0*/ 	.word	0x00003e50
        /*09a4*/ 	.word	0x000000ff
        /*09a8*/ 	.word	0x00000000
        /*09ac*/ 	.short	0x0101
        /*09ae*/ 	.byte	0x37
	.zero		1


	//   ....[29]....
        /*09b0*/ 	.word	0x00004150
        /*09b4*/ 	.word	0x000000ff
        /*09b8*/ 	.word	0x00028430
        /*09bc*/ 	.short	0x010a
        /*09be*/ 	.byte	0x38
	.zero		1


	//   ....[30]....
        /*09c0*/ 	.word	0x00004190
        /*09c4*/ 	.word	0x000000ff
        /*09c8*/ 	.word	0x00028430
        /*09cc*/ 	.short	0x010a
        /*09ce*/ 	.byte	0x38
	.zero		1


	//   ....[31]....
        /*09d0*/ 	.word	0x000045d0
        /*09d4*/ 	.word	0x000000ff
        /*09d8*/ 	.word	0x00000000
        /*09dc*/ 	.short	0x0101
        /*09de*/ 	.byte	0x06
	.zero		1


	//   ....[32]....
        /*09e0*/ 	.word	0x00006240
        /*09e4*/ 	.word	0x000000ff
        /*09e8*/ 	.word	0x00028450
        /*09ec*/ 	.short	0x010a
        /*09ee*/ 	.byte	0x38
	.zero		1


	//   ....[33]....
        /*09f0*/ 	.word	0x00006290
        /*09f4*/ 	.word	0x000000ff
        /*09f8*/ 	.word	0x00028450
        /*09fc*/ 	.short	0x010a
        /*09fe*/ 	.byte	0x38
	.zero		1


	//   ....[34]....
        /*0a00*/ 	.word	0x000063f0
        /*0a04*/ 	.word	0x000000ff
        /*0a08*/ 	.word	0x00000000
        /*0a0c*/ 	.short	0x0101
        /*0a0e*/ 	.byte	0x38
	.zero		1


	//   ....[35]....
        /*0a10*/ 	.word	0x00006770
        /*0a14*/ 	.word	0x000000ff
        /*0a18*/ 	.word	0x00028430
        /*0a1c*/ 	.short	0x010a
        /*0a1e*/ 	.byte	0x33
	.zero		1


	//   ....[36]....
        /*0a20*/ 	.word	0x000067b0
        /*0a24*/ 	.word	0x000000ff
        /*0a28*/ 	.word	0x00028430
        /*0a2c*/ 	.short	0x010a
        /*0a2e*/ 	.byte	0x33
	.zero		1


	//   ....[37]....
        /*0a30*/ 	.word	0x00006b10
        /*0a34*/ 	.word	0x000000ff
        /*0a38*/ 	.word	0x00000000
        /*0a3c*/ 	.short	0x0101
        /*0a3e*/ 	.byte	0x06
	.zero		1


	//   ....[38]....
        /*0a40*/ 	.word	0x00007d20
        /*0a44*/ 	.word	0x000000ff
        /*0a48*/ 	.word	0x00028450
        /*0a4c*/ 	.short	0x010a
        /*0a4e*/ 	.byte	0x33
	.zero		1


	//   ....[39]....
        /*0a50*/ 	.word	0x00007d70
        /*0a54*/ 	.word	0x000000ff
        /*0a58*/ 	.word	0x00028450
        /*0a5c*/ 	.short	0x010a
        /*0a5e*/ 	.byte	0x33
	.zero		1


	//   ....[40]....
        /*0a60*/ 	.word	0x00007eb0
        /*0a64*/ 	.word	0x000000ff
        /*0a68*/ 	.word	0x00000000
        /*0a6c*/ 	.short	0x0101
        /*0a6e*/ 	.byte	0x33
	.zero		1


	//   ....[41]....
        /*0a70*/ 	.word	0x00008020
        /*0a74*/ 	.word	0x000000ff
        /*0a78*/ 	.word	0x00028430
        /*0a7c*/ 	.short	0x010a
        /*0a7e*/ 	.byte	0x39
	.zero		1


	//   ....[42]....
        /*0a80*/ 	.word	0x00008060
        /*0a84*/ 	.word	0x000000ff
        /*0a88*/ 	.word	0x00028430
        /*0a8c*/ 	.short	0x010a
        /*0a8e*/ 	.byte	0x39
	.zero		1


	//   ....[43]....
        /*0a90*/ 	.word	0x00008470
        /*0a94*/ 	.word	0x000000ff
        /*0a98*/ 	.word	0x00000000
        /*0a9c*/ 	.short	0x0101
        /*0a9e*/ 	.byte	0x06
	.zero		1


	//   ....[44]....
        /*0aa0*/ 	.word	0x0000a0f0
        /*0aa4*/ 	.word	0x000000ff
        /*0aa8*/ 	.word	0x00028450
        /*0aac*/ 	.short	0x010a
        /*0aae*/ 	.byte	0x39
	.zero		1


	//   ....[45]....
        /*0ab0*/ 	.word	0x0000a140
        /*0ab4*/ 	.word	0x000000ff
        /*0ab8*/ 	.word	0x00028450
        /*0abc*/ 	.short	0x010a
        /*0abe*/ 	.byte	0x39
	.zero		1


	//   ....[46]....
        /*0ac0*/ 	.word	0x0000a2a0
        /*0ac4*/ 	.word	0x000000ff
        /*0ac8*/ 	.word	0x00000000
        /*0acc*/ 	.short	0x0101
        /*0ace*/ 	.byte	0x39
	.zero		1


	//   ....[47]....
        /*0ad0*/ 	.word	0x0000d380
        /*0ad4*/ 	.word	0x000000ff
        /*0ad8*/ 	.word	0x00000000
        /*0adc*/ 	.short	0x0101
        /*0ade*/ 	.byte	0x05
	.zero		1


	//   ....[48]....
        /*0ae0*/ 	.word	0x0000fd30
        /*0ae4*/ 	.word	0x00000000
        /*0ae8*/ 	.word	0x00028480
        /*0aec*/ 	.short	0x010a
        /*0aee*/ 	.byte	0x3f
	.zero		1


	//   ....[49]....
        /*0af0*/ 	.word	0x000101b0
        /*0af4*/ 	.word	0x00000000
        /*0af8*/ 	.word	0x00028470
        /*0afc*/ 	.short	0x0107
        /*0afe*/ 	.byte	0x3f
	.zero		1


	//   ....[50]....
        /*0b00*/ 	.word	0x00010270
        /*0b04*/ 	.word	0x00000000
        /*0b08*/ 	.word	0x00028470
        /*0b0c*/ 	.short	0x0101
        /*0b0e*/ 	.byte	0x3f
	.zero		1


	//   ....[51]....
        /*0b10*/ 	.word	0x000102a0
        /*0b14*/ 	.word	0x00000000
        /*0b18*/ 	.word	0x00028440
        /*0b1c*/ 	.short	0x010a
        /*0b1e*/ 	.byte	0x3f
	.zero		1


	//   ....[52]....
        /*0b20*/ 	.word	0x00010650
        /*0b24*/ 	.word	0x00000000
        /*0b28*/ 	.word	0x00028430
        /*0b2c*/ 	.short	0x0107
        /*0b2e*/ 	.byte	0x3f
	.zero		1


	//   ....[53]....
        /*0b30*/ 	.word	0x00010710
        /*0b34*/ 	.word	0x00000000
        /*0b38*/ 	.word	0x00028430
        /*0b3c*/ 	.short	0x0101
        /*0b3e*/ 	.byte	0x3f
	.zero		1


	//   ....[54]....
        /*0b40*/ 	.word	0x00011100
        /*0b44*/ 	.word	0x00000010
        /*0b48*/ 	.word	0x00028400
        /*0b4c*/ 	.short	0x0107
        /*0b4e*/ 	.byte	0x3f
	.zero		1


	//   ....[55]....
        /*0b50*/ 	.word	0x000111f0
        /*0b54*/ 	.word	0x00000010
        /*0b58*/ 	.word	0x00028400
        /*0b5c*/ 	.short	0x0101
        /*0b5e*/ 	.byte	0x3f
	.zero		1


	//   ....[56]....
        /*0b60*/ 	.word	0x00011210
        /*0b64*/ 	.word	0x00000010
        /*0b68*/ 	.word	0x00028420
        /*0b6c*/ 	.short	0x010a
        /*0b6e*/ 	.byte	0x3f
	.zero		1


	//   ....[57]....
        /*0b70*/ 	.word	0x000115a0
        /*0b74*/ 	.word	0x00000000
        /*0b78*/ 	.word	0x00028480
        /*0b7c*/ 	.short	0x010a
        /*0b7e*/ 	.byte	0x3f
	.zero		1


	//   ....[58]....
        /*0b80*/ 	.word	0x00011920
        /*0b84*/ 	.word	0x00000000
        /*0b88*/ 	.word	0x00028470
        /*0b8c*/ 	.short	0x0107
        /*0b8e*/ 	.byte	0x3f
	.zero		1


	//   ....[59]....
        /*0b90*/ 	.word	0x000119e0
        /*0b94*/ 	.word	0x00000000
        /*0b98*/ 	.word	0x00028470
        /*0b9c*/ 	.short	0x0101
        /*0b9e*/ 	.byte	0x3f
	.zero		1


	//   ....[60]....
        /*0ba0*/ 	.word	0x00011a10
        /*0ba4*/ 	.word	0x00000000
        /*0ba8*/ 	.word	0x00028440
        /*0bac*/ 	.short	0x010a
        /*0bae*/ 	.byte	0x3f
	.zero		1


	//   ....[61]....
        /*0bb0*/ 	.word	0x00011d60
        /*0bb4*/ 	.word	0x00000000
        /*0bb8*/ 	.word	0x00028430
        /*0bbc*/ 	.short	0x0107
        /*0bbe*/ 	.byte	0x3f
	.zero		1


	//   ....[62]....
        /*0bc0*/ 	.word	0x00011e20
        /*0bc4*/ 	.word	0x00000000
        /*0bc8*/ 	.word	0x00028430
        /*0bcc*/ 	.short	0x0101
        /*0bce*/ 	.byte	0x3f
	.zero		1


	//   ....[63]....
        /*0bd0*/ 	.word	0x00011eb0
        /*0bd4*/ 	.word	0x00000000
        /*0bd8*/ 	.word	0x00028470
        /*0bdc*/ 	.short	0x010a
        /*0bde*/ 	.byte	0x3f
	.zero		1


	//   ....[64]....
        /*0be0*/ 	.word	0x00011f40
        /*0be4*/ 	.word	0x00000000
        /*0be8*/ 	.word	0x00028460
        /*0bec*/ 	.short	0x010a
        /*0bee*/ 	.byte	0x3f
	.zero		1


	//   ....[65]....
        /*0bf0*/ 	.word	0x000123f0
        /*0bf4*/ 	.word	0x00000000
        /*0bf8*/ 	.word	0x00028450
        /*0bfc*/ 	.short	0x0101
        /*0bfe*/ 	.byte	0x3f
	.zero		1


	//   ....[66]....
        /*0c00*/ 	.word	0x00012470
        /*0c04*/ 	.word	0x00000000
        /*0c08*/ 	.word	0x00000000
        /*0c0c*/ 	.short	0x0101
        /*0c0e*/ 	.byte	0x3f
	.zero		1


	//   ....[67]....
        /*0c10*/ 	.word	0x00012640
        /*0c14*/ 	.word	0x00000012
        /*0c18*/ 	.word	0x00028470
        /*0c1c*/ 	.short	0x010a
        /*0c1e*/ 	.byte	0x3f
	.zero		1


	//   ....[68]....
        /*0c20*/ 	.word	0x000126d0
        /*0c24*/ 	.word	0x00000012
        /*0c28*/ 	.word	0x00028460
        /*0c2c*/ 	.short	0x010a
        /*0c2e*/ 	.byte	0x3f
	.zero		1


	//   ....[69]....
        /*0c30*/ 	.word	0x00012b80
        /*0c34*/ 	.word	0x00000012
        /*0c38*/ 	.word	0x00028450
        /*0c3c*/ 	.short	0x0101
        /*0c3e*/ 	.byte	0x3f
	.zero		1


	//   ....[70]....
        /*0c40*/ 	.word	0x00012c00
        /*0c44*/ 	.word	0x00000012
        /*0c48*/ 	.word	0x00000000
        /*0c4c*/ 	.short	0x0101
        /*0c4e*/ 	.byte	0x3f
	.zero		1


	//   ....[71]....
        /*0c50*/ 	.word	0x00012e70
        /*0c54*/ 	.word	0x00000005
        /*0c58*/ 	.word	0x00028420
        /*0c5c*/ 	.short	0x010a
        /*0c5e*/ 	.byte	0x3f
	.zero		1


	//   ....[72]....
        /*0c60*/ 	.word	0x00012ff0
        /*0c64*/ 	.word	0x00000003
        /*0c68*/ 	.word	0x00028440
        /*0c6c*/ 	.short	0x010a
        /*0c6e*/ 	.byte	0x3f
	.zero		1


	//   ....[73]....
        /*0c70*/ 	.word	0x00013090
        /*0c74*/ 	.word	0x00000013
        /*0c78*/ 	.word	0x00028440
        /*0c7c*/ 	.short	0x010a
        /*0c7e*/ 	.byte	0x3f
	.zero		1


	//   ....[74]....
        /*0c80*/ 	.word	0x000130d0
        /*0c84*/ 	.word	0x00000003
        /*0c88*/ 	.word	0x00028460
        /*0c8c*/ 	.short	0x010a
        /*0c8e*/ 	.byte	0x3f
	.zero		1


	//   ....[75]....
        /*0c90*/ 	.word	0x00013110
        /*0c94*/ 	.word	0x00000013
        /*0c98*/ 	.word	0x00028460
        /*0c9c*/ 	.short	0x010a
        /*0c9e*/ 	.byte	0x3f
	.zero		1


	//   ....[76]....
        /*0ca0*/ 	.word	0x00013150
        /*0ca4*/ 	.word	0x00000003
        /*0ca8*/ 	.word	0x00028480
        /*0cac*/ 	.short	0x010a
        /*0cae*/ 	.byte	0x3f
	.zero		1


	//   ....[77]....
        /*0cb0*/ 	.word	0x00013190
        /*0cb4*/ 	.word	0x00000013
        /*0cb8*/ 	.word	0x00028480
        /*0cbc*/ 	.short	0x010a
        /*0cbe*/ 	.byte	0x3f
	.zero		1


	//   ....[78]....
        /*0cc0*/ 	.word	0x00013200
        /*0cc4*/ 	.word	0x00000003
        /*0cc8*/ 	.word	0x00028400
        /*0ccc*/ 	.short	0x010a
        /*0cce*/ 	.byte	0x3f
	.zero		1


	//   ....[79]....
        /*0cd0*/ 	.word	0x00013260
        /*0cd4*/ 	.word	0x00000003
        /*0cd8*/ 	.word	0x00028430
        /*0cdc*/ 	.short	0x010a
        /*0cde*/ 	.byte	0x3f
	.zero		1


	//   ....[80]....
        /*0ce0*/ 	.word	0x000132c0
        /*0ce4*/ 	.word	0x0000000b
        /*0ce8*/ 	.word	0x00028450
        /*0cec*/ 	.short	0x010a
        /*0cee*/ 	.byte	0x3f
	.zero		1


	//   ....[81]....
        /*0cf0*/ 	.word	0x00013320
        /*0cf4*/ 	.word	0x00000005
        /*0cf8*/ 	.word	0x00028430
        /*0cfc*/ 	.short	0x010a
        /*0cfe*/ 	.byte	0x3f
	.zero		1


	//   ....[82]....
        /*0d00*/ 	.word	0x00013380
        /*0d04*/ 	.word	0x0000000d
        /*0d08*/ 	.word	0x00028450
        /*0d0c*/ 	.short	0x010a
        /*0d0e*/ 	.byte	0x3f
	.zero		1


	//   ....[83]....
        /*0d10*/ 	.word	0x000133e0
        /*0d14*/ 	.word	0x00000000
        /*0d18*/ 	.word	0x00028430
        /*0d1c*/ 	.short	0x010a
        /*0d1e*/ 	.byte	0x3f
	.zero		1


	//   ....[84]....
        /*0d20*/ 	.word	0x00013440
        /*0d24*/ 	.word	0x0000000a
        /*0d28*/ 	.word	0x00028450
        /*0d2c*/ 	.short	0x010a
        /*0d2e*/ 	.byte	0x3f
	.zero		1


	//   ....[85]....
        /*0d30*/ 	.word	0x000134a0
        /*0d34*/ 	.word	0x00000000
        /*0d38*/ 	.word	0x00028430
        /*0d3c*/ 	.short	0x010a
        /*0d3e*/ 	.byte	0x3f
	.zero		1


	//   ....[86]....
        /*0d40*/ 	.word	0x00013500
        /*0d44*/ 	.word	0x0000000a
        /*0d48*/ 	.word	0x00028450
        /*0d4c*/ 	.short	0x010a
        /*0d4e*/ 	.byte	0x3f
	.zero		1


	//   ....[87]....
        /*0d50*/ 	.word	0x00013600
        /*0d54*/ 	.word	0x00000000
        /*0d58*/ 	.word	0x00028480
        /*0d5c*/ 	.short	0x010a
        /*0d5e*/ 	.byte	0x3f
	.zero		1


	//   ....[88]....
        /*0d60*/ 	.word	0x00013b80
        /*0d64*/ 	.word	0x00000000
        /*0d68*/ 	.word	0x00028440
        /*0d6c*/ 	.short	0x010a
        /*0d6e*/ 	.byte	0x3f
	.zero		1


	//   ....[89]....
        /*0d70*/ 	.word	0x00014ab0
        /*0d74*/ 	.word	0x00000010
        /*0d78*/ 	.word	0x00028420
        /*0d7c*/ 	.short	0x010a
        /*0d7e*/ 	.byte	0x3f
	.zero		1


	//   ....[90]....
        /*0d80*/ 	.word	0x00014b00
        /*0d84*/ 	.word	0x00000000
        /*0d88*/ 	.word	0x00028480
        /*0d8c*/ 	.short	0x010a
        /*0d8e*/ 	.byte	0x3f
	.zero		1


	//   ....[91]....
        /*0d90*/ 	.word	0x00014ff0
        /*0d94*/ 	.word	0x00000000
        /*0d98*/ 	.word	0x00028440
        /*0d9c*/ 	.short	0x010a
        /*0d9e*/ 	.byte	0x3f
	.zero		1


	//   ....[92]....
        /*0da0*/ 	.word	0x00015490
        /*0da4*/ 	.word	0x00000000
        /*0da8*/ 	.word	0x00028470
        /*0dac*/ 	.short	0x010a
        /*0dae*/ 	.byte	0x3f
	.zero		1


	//   ....[93]....
        /*0db0*/ 	.word	0x000154e0
        /*0db4*/ 	.word	0x00000000
        /*0db8*/ 	.word	0x00028460
        /*0dbc*/ 	.short	0x010a
        /*0dbe*/ 	.byte	0x3f
	.zero		1


	//   ....[94]....
        /*0dc0*/ 	.word	0x00015530
        /*0dc4*/ 	.word	0x00000012
        /*0dc8*/ 	.word	0x00028470
        /*0dcc*/ 	.short	0x010a
        /*0dce*/ 	.byte	0x3f
	.zero		1


	//   ....[95]....
        /*0dd0*/ 	.word	0x00015580
        /*0dd4*/ 	.word	0x00000012
        /*0dd8*/ 	.word	0x00028460
        /*0ddc*/ 	.short	0x010a
        /*0dde*/ 	.byte	0x3f
	.zero		1


	//   ....[96]....
        /*0de0*/ 	.word	0x000155d0
        /*0de4*/ 	.word	0x00000005
        /*0de8*/ 	.word	0x00028420
        /*0dec*/ 	.short	0x010a
        /*0dee*/ 	.byte	0x3f
	.zero		1


	//   ....[97]....
        /*0df0*/ 	.word	0x00015770
        /*0df4*/ 	.word	0x00000003
        /*0df8*/ 	.word	0x00028440
        /*0dfc*/ 	.short	0x010a
        /*0dfe*/ 	.byte	0x3f
	.zero		1


	//   ....[98]....
        /*0e00*/ 	.word	0x000157c0
        /*0e04*/ 	.word	0x00000013
        /*0e08*/ 	.word	0x00028440
        /*0e0c*/ 	.short	0x010a
        /*0e0e*/ 	.byte	0x3f
	.zero		1


	//   ....[99]....
        /*0e10*/ 	.word	0x00015810
        /*0e14*/ 	.word	0x00000003
        /*0e18*/ 	.word	0x00028460
        /*0e1c*/ 	.short	0x010a
        /*0e1e*/ 	.byte	0x3f
	.zero		1


	//   ....[100]....
        /*0e20*/ 	.word	0x00015860
        /*0e24*/ 	.word	0x00000013
        /*0e28*/ 	.word	0x00028460
        /*0e2c*/ 	.short	0x010a
        /*0e2e*/ 	.byte	0x3f
	.zero		1


	//   ....[101]....
        /*0e30*/ 	.word	0x000158b0
        /*0e34*/ 	.word	0x00000003
        /*0e38*/ 	.word	0x00028480
        /*0e3c*/ 	.short	0x010a
        /*0e3e*/ 	.byte	0x3f
	.zero		1


	//----- nvinfo : EIATTR_NUM_MBARRIERS
	.align		4
.L_184:
        /*0e40*/ 	.byte	0x03, 0x38
        /*0e42*/ 	.short	0x0016


	//----- nvinfo : EIATTR_EXIT_INSTR_OFFSETS
	.align		4
        /*0e44*/ 	.byte	0x04, 0x1c
        /*0e46*/ 	.short	(.L_186 - .L_185)


	//   ....[0]....
.L_185:
        /*0e48*/ 	.word	0x00000990


	//   ....[1]....
        /*0e4c*/ 	.word	0x0000e4b0


	//   ....[2]....
        /*0e50*/ 	.word	0x000131e0


	//----- nvinfo : EIATTR_MAX_THREADS
	.align		4
.L_186:
        /*0e54*/ 	.byte	0x04, 0x05
        /*0e56*/ 	.short	(.L_188 - .L_187)
.L_187:
        /*0e58*/ 	.word	0x00000180
        /*0e5c*/ 	.word	0x00000001
        /*0e60*/ 	.word	0x00000001


	//----- nvinfo : EIATTR_CRS_STACK_SIZE
	.align		4
.L_188:
        /*0e64*/ 	.byte	0x04, 0x1e
        /*0e66*/ 	.short	(.L_190 - .L_189)
.L_189:
        /*0e68*/ 	.word	0x00000000


	//----- nvinfo : EIATTR_CBANK_PARAM_SIZE
	.align		4
.L_190:
        /*0e6c*/ 	.byte	0x03, 0x19
        /*0e6e*/ 	.short	0x0af0


	//----- nvinfo : EIATTR_PARAM_CBANK
	.align		4
        /*0e70*/ 	.byte	0x04, 0x0a
        /*0e72*/ 	.short	(.L_192 - .L_191)
	.align		4
.L_191:
        /*0e74*/ 	.word	index@(.nv.constant0._ZN7cutlass13device_kernelIN5flash11enable_sm90INS1_16FlashAttnFwdSm90INS1_25CollectiveMainloopFwdSm90ILi2EN4cute5tupleIJNS5_1CILi1EEES8_S8_EEENS6_IJNS7_ILi128EEENS7_ILi64EEENS7_ILi256EEEEEELi256ENS_12float_e4m3_tEfNS_4arch4Sm90ELb0ELb1ELb0ELb0ELb1ELb0ELb0ELb1ELb0ELb1ELb0ELb0EEENS1_21CollectiveEpilogueFwdINS6_IJSA_SC_SB_EEES9_NS_10bfloat16_tESG_Li256ELb0ELb1ELb0ELb1EEENS1_30DynamicPersistentTileSchedulerILi256ELi128ELb0ELb1ELb1EEEEEEEEEvNT_6ParamsE)
        /*0e78*/ 	.short	0x0210
        /*0e7a*/ 	.short	0x0af0


	//----- nvinfo : EIATTR_SW_WAR
	.align		4
.L_192:
        /*0e7c*/ 	.byte	0x04, 0x36
        /*0e7e*/ 	.short	(.L_194 - .L_193)
.L_193:
        /*0e80*/ 	.word	0x00000008
.L_194:


//--------------------- .nv.info._ZN7cutlass13device_kernelIN5flash11enable_sm90INS1_16FlashAttnFwdSm90INS1_25CollectiveMainloopFwdSm90ILi2EN4cute5tupleIJNS5_1CILi1EEES8_S8_EEENS6_IJNS7_ILi128EEENS7_ILi64EEENS7_ILi256EEEEEELi256ENS_12float_e4m3_tEfNS_4arch4Sm90ELb0ELb1ELb0ELb1ELb1ELb0ELb0ELb1ELb0ELb1ELb0ELb0EEENS1_21CollectiveEpilogueFwdINS6_IJSA_SC_SB_EEES9_NS_10bfloat16_tESG_Li256ELb1ELb1ELb0ELb1EEENS1_36VarlenDynamicPersistentTileSchedulerILi128ELi64ELi256ELi128ELb0ELb1ELb1ELb1ELb0ELb1EEEEEEEEEvNT_6ParamsE --------------------------
	.section	.nv.info._ZN7cutlass13device_kernelIN5flash11enable_sm90INS1_16FlashAttnFwdSm90INS1_25CollectiveMainloopFwdSm90ILi2EN4cute5tupleIJNS5_1CILi1EEES8_S8_EEENS6_IJNS7_ILi128EEENS7_ILi64EEENS7_ILi256EEEEEELi256ENS_12float_e4m3_tEfNS_4arch4Sm90ELb0ELb1ELb0ELb1ELb1ELb0ELb0ELb1ELb0ELb1ELb0ELb0EEENS1_21CollectiveEpilogueFwdINS6_IJSA_SC_SB_EEES9_NS_10bfloat16_tESG_Li256ELb1ELb1ELb0ELb1EEENS1_36VarlenDynamicPersistentTileSchedulerILi128ELi64ELi256ELi128ELb0ELb1ELb1ELb1ELb0ELb1EEEEEEEEEvNT_6ParamsE,"",@"SHT_CUDA_INFO"
	.sectionflags	@""
	.align	4


	//----- nvinfo : EIATTR_CUDA_API_VERSION
	.align		4
        /*0000*/ 	.byte	0x04, 0x37
        /*0002*/ 	.short	(.L_196 - .L_195)
.L_195:
        /*0004*/ 	.word	0x00000082


	//----- nvinfo : EIATTR_KPARAM_INFO
	.align		4
.L_196:
        /*0008*/ 	.byte	0x04, 0x17
        /*000a*/ 	.short	(.L_198 - .L_197)
.L_197:
        /*000c*/ 	.word	0x00000000
        /*0010*/ 	.short	0x0000
        /*0012*/ 	.short	0x0070
        /*0014*/ 	.byte	0x00, 0xf0, 0x01, 0x2a


	//----- nvinfo : EIATTR_SPARSE_MMA_MASK
	.align		4
.L_198:
        /*0018*/ 	.byte	0x03, 0x50
        /*001a*/ 	.short	0x0000


	//----- nvinfo : EIATTR_MAXREG_COUNT
	.align		4
        /*001c*/ 	.byte	0x03, 0x1b
        /*001e*/ 	.short	0x00a8


	//----- nvinfo : EIATTR_NUM_BARRIERS
	.align		4
        /*0020*/ 	.byte	0x02, 0x4c
        /*0022*/ 	.byte	0x10
	.zero		1


	//----- nvinfo : EIATTR_EXTERNS
	.align		4
        /*0024*/ 	.byte	0x04, 0x0f
        /*0026*/ 	.short	(.L_200 - .L_199)


	//   ....[0]....
	.align		4
.L_199:
        /*0028*/ 	.word	index@(__assertfail)


	//----- nvinfo : EIATTR_ANNOTATIONS
	.align		4
.L_200:
        /*002c*/ 	.byte	0x04, 0x55
        /*002e*/ 	.short	(.L_202 - .L_201)


	//   ....[0]....
.L_201:
        /*0030*/ 	.word	0x00000001
        /*0034*/ 	.byte	0x60, 0xf6, 0x00, 0x00, 0x01, 0x00, 0x00, 0x00, 0x00, 0xf7, 0x00, 0x00, 0x01, 0x00, 0x00, 0x00
        /*0044*/ 	.byte	0x80, 0x17, 0x01, 0x00, 0x01, 0x00, 0x00, 0x00, 0xc0, 0x18, 0x01, 0x00, 0x01, 0x00, 0x00, 0x00
        /*0054*/ 	.byte	0x00, 0x22, 0x01, 0x00, 0x01, 0x00, 0x00, 0x00, 0x20, 0x22, 0x01, 0x00, 0x01, 0x00, 0x00, 0x00
        /*0064*/ 	.byte	0xf0, 0x47, 0x01, 0x00


	//----- nvinfo : EIATTR_MERCURY_ISA_VERSION
	.align		4
.L_202:
        /*0068*/ 	.byte	0x03, 0x5f
        /*006a*/ 	.short	0x0101


	//----- nvinfo : EIATTR_UNUSED_LOAD_BYTE_OFFSET
	.align		4
        /*006c*/ 	.byte	0x04, 0x44
        /*006e*/ 	.short	(.L_204 - .L_203)


	//   ....[0]....
.L_203:
        /*0070*/ 	.word	0x00000980
        /*0074*/ 	.word	0x0000fff0


	//   ....[1]....
        /*0078*/ 	.word	0x0000b070
        /*007c*/ 	.word	0x0000fff0


	//----- nvinfo : EIATTR_INT_WARP_WIDE_INSTR_OFFSETS
	.align		4
.L_204:
        /*0080*/ 	.byte	0x04, 0x31
        /*0082*/ 	.short	(.L_206 - .L_205)


	//   ....[0]....
.L_205:
        /*0084*/ 	.word	0x000000c0


	//   ....[1]....
        /*0088*/ 	.word	0x000000d0


	//   ....[2]....
        /*008c*/ 	.word	0x00000170


	//   ....[3]....
        /*0090*/ 	.word	0x00010270


	//   ....[4]....
        /*0094*/ 	.word	0x00010300


	//   ....[5]....
        /*0098*/ 	.word	0x00013550


	//   ....[6]....
        /*009c*/ 	.word	0x000135e0


	//----- nvinfo : EIATTR_COOP_GROUP_MASK_REGIDS
	.align		4
.L_206:
        /*00a0*/ 	.byte	0x04, 0x29
        /*00a2*/ 	.short	(.L_208 - .L_207)


	//   ....[0]....
.L_207:
        /*00a4*/ 	.word	0xffffffff


	//   ....[1]....
        /*00a8*/ 	.word	0xffffffff


	//   ....[2]....
        /*00ac*/ 	.word	0xffffffff


	//   ....[3]....
        /*00b0*/ 	.word	0xffffffff


	//   ....[4]....
        /*00b4*/ 	.word	0xffffffff


	//   ....[5]....
        /*00b8*/ 	.word	0xffffffff


	//   ....[6]....
        /*00bc*/ 	.word	0xffffffff


	//   ....[7]....
        /*00c0*/ 	.word	0xffffffff


	//   ....[8]....
        /*00c4*/ 	.word	0xffffffff


	//   ....[9]....
        /*00c8*/ 	.word	0xffffffff


	//   ....[10]....
        /*00cc*/ 	.word	0xffffffff


	//   ....[11]....
        /*00d0*/ 	.word	0xffffffff


	//   ....[12]....
        /*00d4*/ 	.word	0xffffffff


	//   ....[13]....
        /*00d8*/ 	.word	0xffffffff


	//   ....[14]....
        /*00dc*/ 	.word	0xffffffff


	//   ....[15]....
        /*00e0*/ 	.word	0xffffffff


	//   ....[16]....
        /*00e4*/ 	.word	0xffffffff


	//   ....[17]....
        /*00e8*/ 	.word	0xffffffff


	//   ....[18]....
        /*00ec*/ 	.word	0xffffffff


	//   ....[19]....
        /*00f0*/ 	.word	0xffffffff


	//   ....[20]....
        /*00f4*/ 	.word	0xffffffff


	//   ....[21]....
        /*00f8*/ 	.word	0xffffffff


	//   ....[22]....
        /*00fc*/ 	.word	0xffffffff


	//   ....[23]....
        /*0100*/ 	.word	0xffffffff


	//   ....[24]....
        /*0104*/ 	.word	0xffffffff


	//   ....[25]....
        /*0108*/ 	.word	0xffffffff


	//   ....[26]....
        /*010c*/ 	.word	0xffffffff


	//   ....[27]....
        /*0110*/ 	.word	0xffffffff


	//   ....[28]....
        /*0114*/ 	.word	0xffffffff


	//   ....[29]....
        /*0118*/ 	.word	0xffffffff


	//   ....[30]....
        /*011c*/ 	.word	0xffffffff


	//   ....[31]....
        /*0120*/ 	.word	0xffffffff


	//   ....[32]....
        /*0124*/ 	.word	0xffffffff


	//   ....[33]....
        /*0128*/ 	.word	0xffffffff


	//   ....[34]....
        /*012c*/ 	.word	0xffffffff


	//   ....[35]....
        /*0130*/ 	.word	0xffffffff


	//   ....[36]....
        /*0134*/ 	.word	0xffffffff


	//   ....[37]....
        /*0138*/ 	.word	0xffffffff


	//   ....[38]....
        /*013c*/ 	.word	0xffffffff


	//   ....[39]....
        /*0140*/ 	.word	0xffffffff


	//   ....[40]....
        /*0144*/ 	.word	0xffffffff


	//   ....[41]....
        /*0148*/ 	.word	0xffffffff


	//   ....[42]....
        /*014c*/ 	.word	0xffffffff


	//   ....[43]....
        /*0150*/ 	.word	0xffffffff


	//   ....[44]....
        /*0154*/ 	.word	0xffffffff


	//   ....[45]....
        /*0158*/ 	.word	0xffffffff


	//   ....[46]....
        /*015c*/ 	.word	0xffffffff


	//   ....[47]....
        /*0160*/ 	.word	0xffffffff


	//   ....[48]....
        /*0164*/ 	.word	0xffffffff


	//   ....[49]....
        /*0168*/ 	.word	0xffffffff


	//   ....[50]....
        /*016c*/ 	.word	0xffffffff


	//   ....[51]....
        /*0170*/ 	.word	0xffffffff


	//   ....[52]....
        /*0174*/ 	.word	0xffffffff


	//   ....[53]....
        /*0178*/ 	.word	0xffffffff


	//   ....[54]....
        /*017c*/ 	.word	0xffffffff


	//   ....[55]....
        /*0180*/ 	.word	0xffffffff


	//   ....[56]....
        /*0184*/ 	.word	0xffffffff


	//   ....[57]....
        /*0188*/ 	.word	0xffffffff


	//   ....[58]....
        /*018c*/ 	.word	0xffffffff


	//   ....[59]....
        /*0190*/ 	.word	0xffffffff


	//   ....[60]....
        /*0194*/ 	.word	0xffffffff


	//   ....[61]....
        /*0198*/ 	.word	0xffffffff


	//   ....[62]....
        /*019c*/ 	.word	0xffffffff


	//   ....[63]....
        /*01a0*/ 	.word	0xffffffff


	//   ....[64]....
        /*01a4*/ 	.word	0xffffffff


	//   ....[65]....
        /*01a8*/ 	.word	0xffffffff


	//   ....[66]....
        /*01ac*/ 	.word	0xffffffff


	//   ....[67]....
        /*01b0*/ 	.word	0xffffffff


	//   ....[68]....
        /*01b4*/ 	.word	0xffffffff


	//   ....[69]....
        /*01b8*/ 	.word	0xffffffff


	//   ....[70]....
        /*01bc*/ 	.word	0xffffffff


	//   ....[71]....
        /*01c0*/ 	.word	0xffffffff


	//   ....[72]....
        /*01c4*/ 	.word	0xffffffff


	//   ....[73]....
        /*01c8*/ 	.word	0xffffffff


	//   ....[74]....
        /*01cc*/ 	.word	0xffffffff


	//   ....[75]....
        /*01d0*/ 	.word	0xffffffff


	//   ....[76]....
        /*01d4*/ 	.word	0xffffffff


	//   ....[77]....
        /*01d8*/ 	.word	0xffffffff


	//   ....[78]....
        /*01dc*/ 	.word	0xffffffff


	//   ....[79]....
        /*01e0*/ 	.word	0xffffffff


	//   ....[80]....
        /*01e4*/ 	.word	0xffffffff


	//   ....[81]....
        /*01e8*/ 	.word	0xffffffff


	//   ....[82]....
        /*01ec*/ 	.word	0xffffffff


	//   ....[83]....
        /*01f0*/ 	.word	0xffffffff


	//   ....[84]....
        /*01f4*/ 	.word	0xffffffff


	//   ....[85]....
        /*01f8*/ 	.word	0xffffffff


	//   ....[86]....
        /*01fc*/ 	.word	0xffffffff


	//   ....[87]....
        /*0200*/ 	.word	0xffffffff


	//   ....[88]....
        /*0204*/ 	.word	0xffffffff


	//   ....[89]....
        /*0208*/ 	.word	0xffffffff


	//   ....[90]....
        /*020c*/ 	.word	0xffffffff


	//   ....[91]....
        /*0210*/ 	.word	0xffffffff


	//   ....[92]....
        /*0214*/ 	.word	0xffffffff


	//   ....[93]....
        /*0218*/ 	.word	0xffffffff


	//   ....[94]....
        /*021c*/ 	.word	0xffffffff


	//   ....[95]....
        /*0220*/ 	.word	0xffffffff


	//   ....[96]....
        /*0224*/ 	.word	0xffffffff


	//   ....[97]....
        /*0228*/ 	.word	0xffffffff


	//   ....[98]....
        /*022c*/ 	.word	0xffffffff


	//   ....[99]....
        /*0230*/ 	.word	0xffffffff


	//   ....[100]....
        /*0234*/ 	.word	0xffffffff


	//   ....[101]....
        /*0238*/ 	.word	0xffffffff


	//   ....[102]....
        /*023c*/ 	.word	0xffffffff


	//   ....[103]....
        /*0240*/ 	.word	0xffffffff


	//   ....[104]....
        /*0244*/ 	.word	0xffffffff


	//   ....[105]....
        /*0248*/ 	.word	0xffffffff


	//   ....[106]....
        /*024c*/ 	.word	0xffffffff


	//   ....[107]....
        /*0250*/ 	.word	0xffffffff


	//   ....[108]....
        /*0254*/ 	.word	0xffffffff


	//   ....[109]....
        /*0258*/ 	.word	0xffffffff


	//   ....[110]....
        /*025c*/ 	.word	0xffffffff


	//   ....[111]....
        /*0260*/ 	.word	0xffffffff


	//   ....[112]....
        /*0264*/ 	.word	0xffffffff


	//   ....[113]....
        /*0268*/ 	.word	0xffffffff


	//   ....[114]....
        /*026c*/ 	.word	0xffffffff


	//   ....[115]....
        /*0270*/ 	.word	0xffffffff


	//   ....[116]....
        /*0274*/ 	.word	0xffffffff


	//   ....[117]....
        /*0278*/ 	.word	0xffffffff


	//   ....[118]....
        /*027c*/ 	.word	0xffffffff


	//   ....[119]....
        /*0280*/ 	.word	0xffffffff


	//   ....[120]....
        /*0284*/ 	.word	0xffffffff


	//   ....[121]....
        /*0288*/ 	.word	0xffffffff


	//   ....[122]....
        /*028c*/ 	.word	0xffffffff


	//   ....[123]....
        /*0290*/ 	.word	0xffffffff


	//   ....[124]....
        /*0294*/ 	.word	0xffffffff


	//   ....[125]....
        /*0298*/ 	.word	0xffffffff


	//   ....[126]....
        /*029c*/ 	.word	0xffffffff


	//   ....[127]....
        /*02a0*/ 	.word	0xffffffff


	//   ....[128]....
        /*02a4*/ 	.word	0xffffffff


	//   ....[129]....
        /*02a8*/ 	.word	0xffffffff


	//   ....[130]....
        /*02ac*/ 	.word	0xffffffff


	//   ....[131]....
        /*02b0*/ 	.word	0xffffffff


	//   ....[132]....
        /*02b4*/ 	.word	0xffffffff


	//   ....[133]....
        /*02b8*/ 	.word	0xffffffff


	//   ....[134]....
        /*02bc*/ 	.word	0xffffffff


	//   ....[135]....
        /*02c0*/ 	.word	0xffffffff


	//   ....[136]....
        /*02c4*/ 	.word	0xffffffff


	//   ....[137]....
        /*02c8*/ 	.word	0xffffffff


	//   ....[138]....
        /*02cc*/ 	.word	0xffffffff


	//   ....[139]....
        /*02d0*/ 	.word	0xffffffff


	//   ....[140]....
        /*02d4*/ 	.word	0xffffffff


	//   ....[141]....
        /*02d8*/ 	.word	0xffffffff


	//   ....[142]....
        /*02dc*/ 	.word	0xffffffff


	//   ....[143]....
        /*02e0*/ 	.word	0xffffffff


	//   ....[144]....
        /*02e4*/ 	.word	0xffffffff


	//   ....[145]....
        /*02e8*/ 	.word	0xffffffff


	//   ....[146]....
        /*02ec*/ 	.word	0xffffffff


	//   ....[147]....
        /*02f0*/ 	.word	0xffffffff


	//   ....[148]....
        /*02f4*/ 	.word	0xffffffff


	//   ....[149]....
        /*02f8*/ 	.word	0xffffffff


	//   ....[150]....
        /*02fc*/ 	.word	0xffffffff


	//   ....[151]....
        /*0300*/ 	.word	0xffffffff


	//   ....[152]....
        /*0304*/ 	.word	0xffffffff


	//   ....[153]....
        /*0308*/ 	.word	0xffffffff


	//   ....[154]....
        /*030c*/ 	.word	0xffffffff


	//   ....[155]....
        /*0310*/ 	.word	0xffffffff


	//   ....[156]....
        /*0314*/ 	.word	0xffffffff


	//   ....[157]....
        /*0318*/ 	.word	0xffffffff


	//   ....[158]....
        /*031c*/ 	.word	0xffffffff


	//   ....[159]....
        /*0320*/ 	.word	0xffffffff


	//   ....[160]....
        /*0324*/ 	.word	0xffffffff


	//   ....[161]....
        /*0328*/ 	.word	0xffffffff


	//   ....[162]....
        /*032c*/ 	.word	0xffffffff


	//   ....[163]....
        /*0330*/ 	.word	0xffffffff


	//   ....[164]....
        /*0334*/ 	.word	0xffffffff


	//   ....[165]....
        /*0338*/ 	.word	0xffffffff


	//   ....[166]....
        /*033c*/ 	.word	0xffffffff


	//   ....[167]....
        /*0340*/ 	.word	0xffffffff


	//   ....[168]....
        /*0344*/ 	.word	0xffffffff


	//   ....[169]....
        /*0348*/ 	.word	0xffffffff


	//   ....[170]....
        /*034c*/ 	.word	0xffffffff


	//   ....[171]....
        /*0350*/ 	.word	0xffffffff


	//   ....[172]....
        /*0354*/ 	.word	0xffffffff


	//   ....[173]....
        /*0358*/ 	.word	0xffffffff


	//   ....[174]....
        /*035c*/ 	.word	0xffffffff


	//   ....[175]....
        /*0360*/ 	.word	0xffffffff


	//   ....[176]....
        /*0364*/ 	.word	0xffffffff


	//   ....[177]....
        /*0368*/ 	.word	0xffffffff


	//   ....[178]....
        /*036c*/ 	.word	0xffffffff


	//   ....[179]....
        /*0370*/ 	.word	0xffffffff


	//   ....[180]....
        /*0374*/ 	.word	0xffffffff


	//   ....[181]....
        /*0378*/ 	.word	0xffffffff


	//   ....[182]....
        /*037c*/ 	.word	0xffffffff


	//   ....[183]....
        /*0380*/ 	.word	0xffffffff


	//   ....[184]....
        /*0384*/ 	.word	0xffffffff


	//   ....[185]....
        /*0388*/ 	.word	0xffffffff


	//   ....[186]....
        /*038c*/ 	.word	0xffffffff


	//   ....[187]....
        /*0390*/ 	.word	0xffffffff


	//   ....[188]....
        /*0394*/ 	.word	0xffffffff


	//   ....[189]....
        /*0398*/ 	.word	0xffffffff


	//   ....[190]....
        /*039c*/ 	.word	0xffffffff


	//   ....[191]....
        /*03a0*/ 	.word	0xffffffff


	//   ....[192]....
        /*03a4*/ 	.word	0xffffffff


	//   ....[193]....
        /*03a8*/ 	.word	0xffffffff


	//   ....[194]....
        /*03ac*/ 	.word	0xffffffff


	//   ....[195]....
        /*03b0*/ 	.word	0xffffffff


	//   ....[196]....
        /*03b4*/ 	.word	0xffffffff


	//   ....[197]....
        /*03b8*/ 	.word	0xffffffff


	//   ....[198]....
        /*03bc*/ 	.word	0xffffffff


	//   ....[199]....
        /*03c0*/ 	.word	0x0500000f


	//   ....[200]....
        /*03c4*/ 	.word	0x0500000f


	//   ....[201]....
        /*03c8*/ 	.word	0x0500000f


	//   ....[202]....
        /*03cc*/ 	.word	0x0500000f


	//   ....[203]....
        /*03d0*/ 	.word	0x0500000f


	//   ....[204]....
        /*03d4*/ 	.word	0x0500000f


	//   ....[205]....
        /*03d8*/ 	.word	0x0500000f


	//   ....[206]....
        /*03dc*/ 	.word	0x0500000f


	//   ....[207]....
        /*03e0*/ 	.word	0x0500000f


	//   ....[208]....
        /*03e4*/ 	.word	0x0500000f


	//   ....[209]....
        /*03e8*/ 	.word	0x0500000f


	//   ....[210]....
        /*03ec*/ 	.word	0x0500000f


	//   ....[211]....
        /*03f0*/ 	.word	0x0500000f


	//   ....[212]....
        /*03f4*/ 	.word	0x0500000f


	//   ....[213]....
        /*03f8*/ 	.word	0x0500000f


	//   ....[214]....
        /*03fc*/ 	.word	0x0500000f


	//   ....[215]....
        /*0400*/ 	.word	0x0500000f


	//   ....[216]....
        /*0404*/ 	.word	0x0500000f


	//   ....[217]....
        /*0408*/ 	.word	0x0500000f


	//   ....[218]....
        /*040c*/ 	.word	0x0500000f


	//   ....[219]....
        /*0410*/ 	.word	0x0500000f


	//   ....[220]....
        /*0414*/ 	.word	0x0500000f


	//   ....[221]....
        /*0418*/ 	.word	0x0500000f


	//   ....[222]....
        /*041c*/ 	.word	0x0500000f


	//   ....[223]....
        /*0420*/ 	.word	0x0500000f


	//   ....[224]....
        /*0424*/ 	.word	0x0500000f


	//   ....[225]....
        /*0428*/ 	.word	0x0500000f


	//   ....[226]....
        /*042c*/ 	.word	0x0500000f


	//   ....[227]....
        /*0430*/ 	.word	0x0500000f


	//   ....[228]....
        /*0434*/ 	.word	0x0500000f


	//   ....[229]....
        /*0438*/ 	.word	0x0500000f


	//   ....[230]....
        /*043c*/ 	.word	0x0500000f


	//   ....[231]....
        /*0440*/ 	.word	0x0500000f


	//   ....[232]....
        /*0444*/ 	.word	0x0500000f


	//   ....[233]....
        /*0448*/ 	.word	0x0500000f


	//   ....[234]....
        /*044c*/ 	.word	0x0500000f


	//   ....[235]....
        /*0450*/ 	.word	0x0500000f


	//   ....[236]....
        /*0454*/ 	.word	0x0500000f


	//   ....[237]....
        /*0458*/ 	.word	0x0500000f


	//   ....[238]....
        /*045c*/ 	.word	0x0500000f


	//   ....[239]....
        /*0460*/ 	.word	0x0500000f


	//   ....[240]....
        /*0464*/ 	.word	0x0500000f


	//   ....[241]....
        /*0468*/ 	.word	0x0500000f


	//   ....[242]....
        /*046c*/ 	.word	0x0500000f


	//   ....[243]....
        /*0470*/ 	.word	0x0500000f


	//   ....[244]....
        /*0474*/ 	.word	0x0500000f


	//   ....[245]....
        /*0478*/ 	.word	0x0500000f


	//   ....[246]....
        /*047c*/ 	.word	0x0500000f


	//   ....[247]....
        /*0480*/ 	.word	0x0500000f


	//   ....[248]....
        /*0484*/ 	.word	0x0500000f


	//----- nvinfo : EIATTR_COOP_GROUP_INSTR_OFFSETS
	.align		4
.L_208:
        /*0488*/ 	.byte	0x04, 0x28
        /*048a*/ 	.short	(.L_210 - .L_209)


	//   ....[0]....
.L_209:
        /*048c*/ 	.word	0x00000080


	//   ....[1]....
        /*0490*/ 	.word	0x00000090


	//   ....[2]....
        /*0494*/ 	.word	0x000002d0


	//   ....[3]....
        /*0498*/ 	.word	0x00000430


	//   ....[4]....
        /*049c*/ 	.word	0x00000550


	//   ....[5]....
        /*04a0*/ 	.word	0x000006b0


	//   ....[6]....
        /*04a4*/ 	.word	0x00001e50


	//   ....[7]....
        /*04a8*/ 	.word	0x00002720


	//   ....[8]....
        /*04ac*/ 	.word	0x00002980


	//   ....[9]....
        /*04b0*/ 	.word	0x000032a0


	//   ....[10]....
        /*04b4*/ 	.word	0x000033b0


	//   ....[11]....
        /*04b8*/ 	.word	0x00003700


	//   ....[12]....
        /*04bc*/ 	.word	0x000037c0


	//   ....[13]....
        /*04c0*/ 	.word	0x00004700


	//   ....[14]....
        /*04c4*/ 	.word	0x00004930


	//   ....[15]....
        /*04c8*/ 	.word	0x00005010


	//   ....[16]....
        /*04cc*/ 	.word	0x00005110


	//   ....[17]....
        /*04d0*/ 	.word	0x000054a0


	//   ....[18]....
        /*04d4*/ 	.word	0x00005530


	//   ....[19]....
        /*04d8*/ 	.word	0x00006d80


	//   ....[20]....
        /*04dc*/ 	.word	0x00006dc0


	//   ....[21]....
        /*04e0*/ 	.word	0x00006ff0


	//   ....[22]....
        /*04e4*/ 	.word	0x000070b0


	//   ....[23]....
        /*04e8*/ 	.word	0x000085c0


	//   ....[24]....
        /*04ec*/ 	.word	0x000087f0


	//   ....[25]....
        /*04f0*/ 	.word	0x00008ed0


	//   ....[26]....
        /*04f4*/ 	.word	0x00008fd0


	//   ....[27]....
        /*04f8*/ 	.word	0x00009360


	//   ....[28]....
        /*04fc*/ 	.word	0x000093f0


	//   ....[29]....
        /*0500*/ 	.word	0x0000a5e0


	//   ....[30]....
        /*0504*/ 	.word	0x0000a610


	//   ....[31]....
        /*0508*/ 	.word	0x0000a680


	//   ....[32]....
        /*050c*/ 	.word	0x0000a6a0


	//   ....[33]....
        /*0510*/ 	.word	0x0000bbd0


	//   ....[34]....
        /*0514*/ 	.word	0x0000bc00


	//   ....[35]....
        /*0518*/ 	.word	0x0000bc30


	//   ....[36]....
        /*051c*/ 	.word	0x0000bc60


	//   ....[37]....
        /*0520*/ 	.word	0x0000bcb0


	//   ....[38]....
        /*0524*/ 	.word	0x0000bd00


	//   ....[39]....
        /*0528*/ 	.word	0x0000bd40


	//   ....[40]....
        /*052c*/ 	.word	0x0000bd80


	//   ....[41]....
        /*0530*/ 	.word	0x0000bdb0


	//   ....[42]....
        /*0534*/ 	.word	0x0000bde0


	//   ....[43]....
        /*0538*/ 	.word	0x0000be10


	//   ....[44]....
        /*053c*/ 	.word	0x0000be40


	//   ....[45]....
        /*0540*/ 	.word	0x0000be70


	//   ....[46]....
        /*0544*/ 	.word	0x0000beb0


	//   ....[47]....
        /*0548*/ 	.word	0x0000bee0


	//   ....[48]....
        /*054c*/ 	.word	0x0000bf10


	//   ....[49]....
        /*0550*/ 	.word	0x0000bf40


	//   ....[50]....
        /*0554*/ 	.word	0x0000bf70


	//   ....[51]....
        /*0558*/ 	.word	0x0000bfd0


	//   ....[52]....
        /*055c*/ 	.word	0x0000c000


	//   ....[53]....
        /*0560*/ 	.word	0x0000c030


	//   ....[54]....
        /*0564*/ 	.word	0x0000c060


	//   ....[55]....
        /*0568*/ 	.word	0x0000c090


	//   ....[56]....
        /*056c*/ 	.word	0x0000c0c0


	//   ....[57]....
        /*0570*/ 	.word	0x0000c0f0


	//   ....[58]....
        /*0574*/ 	.word	0x0000c120


	//   ....[59]....
        /*0578*/ 	.word	0x0000c150


	//   ....[60]....
        /*057c*/ 	.word	0x0000c180


	//   ....[61]....
        /*0580*/ 	.word	0x0000c1b0


	//   ....[62]....
        /*0584*/ 	.word	0x0000c1e0


	//   ....[63]....
        /*0588*/ 	.word	0x0000c210


	//   ....[64]....
        /*058c*/ 	.word	0x0000c240


	//   ....[65]....
        /*0590*/ 	.word	0x0000c270


	//   ....[66]....
        /*0594*/ 	.word	0x0000c300


	//   ....[67]....
        /*0598*/ 	.word	0x0000c340


	//   ....[68]....
        /*059c*/ 	.word	0x0000c350


	//   ....[69]....
        /*05a0*/ 	.word	0x0000c360


	//   ....[70]....
        /*05a4*/ 	.word	0x0000c380


	//   ....[71]....
        /*05a8*/ 	.word	0x0000c390


	//   ....[72]....
        /*05ac*/ 	.word	0x0000c3a0


	//   ....[73]....
        /*05b0*/ 	.word	0x0000c3b0


	//   ....[74]....
        /*05b4*/ 	.word	0x0000c3d0


	//   ....[75]....
        /*05b8*/ 	.word	0x0000c3e0


	//   ....[76]....
        /*05bc*/ 	.word	0x0000c3f0


	//   ....[77]....
        /*05c0*/ 	.word	0x0000c400


	//   ....[78]....
        /*05c4*/ 	.word	0x0000c420


	//   ....[79]....
        /*05c8*/ 	.word	0x0000c450


	//   ....[80]....
        /*05cc*/ 	.word	0x0000c460


	//   ....[81]....
        /*05d0*/ 	.word	0x0000c470


	//   ....[82]....
        /*05d4*/ 	.word	0x0000c480


	//   ....[83]....
        /*05d8*/ 	.word	0x0000c4a0


	//   ....[84]....
        /*05dc*/ 	.word	0x0000c4c0


	//   ....[85]....
        /*05e0*/ 	.word	0x0000c4d0


	//   ....[86]....
        /*05e4*/ 	.word	0x0000c4e0


	//   ....[87]....
        /*05e8*/ 	.word	0x0000c4f0


	//   ....[88]....
        /*05ec*/ 	.word	0x0000c510


	//   ....[89]....
        /*05f0*/ 	.word	0x0000c520


	//   ....[90]....
        /*05f4*/ 	.word	0x0000c530


	//   ....[91]....
        /*05f8*/ 	.word	0x0000c540


	//   ....[92]....
        /*05fc*/ 	.word	0x0000c560


	//   ....[93]....
        /*0600*/ 	.word	0x0000c590


	//   ....[94]....
        /*0604*/ 	.word	0x0000c5a0


	//   ....[95]....
        /*0608*/ 	.word	0x0000c5b0


	//   ....[96]....
        /*060c*/ 	.word	0x0000c5c0


	//   ....[97]....
        /*0610*/ 	.word	0x0000cdc0


	//   ....[98]....
        /*0614*/ 	.word	0x0000ce00


	//   ....[99]....
        /*0618*/ 	.word	0x0000ce30


	//   ....[100]....
        /*061c*/ 	.word	0x0000cea0


	//   ....[101]....
        /*0620*/ 	.word	0x0000d710


	//   ....[102]....
        /*0624*/ 	.word	0x0000d740


	//   ....[103]....
        /*0628*/ 	.word	0x0000d890


	//   ....[104]....
        /*062c*/ 	.word	0x0000d8b0


	//   ....[105]....
        /*0630*/ 	.word	0x0000d9f0


	//   ....[106]....
        /*0634*/ 	.word	0x0000da10


	//   ....[107]....
        /*0638*/ 	.word	0x0000db60


	//   ....[108]....
        /*063c*/ 	.word	0x0000db80


	//   ....[109]....
        /*0640*/ 	.word	0x0000e4b0


	//   ....[110]....
        /*0644*/ 	.word	0x0000e4e0


	//   ....[111]....
        /*0648*/ 	.word	0x0000e630


	//   ....[112]....
        /*064c*/ 	.word	0x0000e650


	//   ....[113]....
        /*0650*/ 	.word	0x0000e790


	//   ....[114]....
        /*0654*/ 	.word	0x0000e7b0


	//   ....[115]....
        /*0658*/ 	.word	0x0000e900


	//   ....[116]....
        /*065c*/ 	.word	0x0000e920


	//   ....[117]....
        /*0660*/ 	.word	0x0000eaf0


	//   ....[118]....
        /*0664*/ 	.word	0x0000ec90


	//   ....[119]....
        /*0668*/ 	.word	0x0000ecc0


	//   ....[120]....
        /*066c*/ 	.word	0x0000ecf0


	//   ....[121]....
        /*0670*/ 	.word	0x0000ed20


	//   ....[122]....
        /*0674*/ 	.word	0x0000ed50


	//   ....[123]....
        /*0678*/ 	.word	0x0000ed90


	//   ....[124]....
        /*067c*/ 	.word	0x0000eee0


	//   ....[125]....
        /*0680*/ 	.word	0x0000ef10


	//   ....[126]....
        /*0684*/ 	.word	0x0000ef40


	//   ....[127]....
        /*0688*/ 	.word	0x0000ef70


	//   ....[128]....
        /*068c*/ 	.word	0x0000efa0


	//   ....[129]....
        /*0690*/ 	.word	0x0000efe0


	//   ....[130]....
        /*0694*/ 	.word	0x0000f070


	//   ....[131]....
        /*0698*/ 	.word	0x0000f0d0


	//   ....[132]....
        /*069c*/ 	.word	0x0000f170


	//   ....[133]....
        /*06a0*/ 	.word	0x00010e90


	//   ....[134]....
        /*06a4*/ 	.word	0x00010ed0


	//   ....[135]....
        /*06a8*/ 	.word	0x00010f80


	//   ....[136]....
        /*06ac*/ 	.word	0x00010f90


	//   ....[137]....
        /*06b0*/ 	.word	0x00011000


	//   ....[138]....
        /*06b4*/ 	.word	0x00011010


	//   ....[139]....
        /*06b8*/ 	.word	0x00011020


	//   ....[140]....
        /*06bc*/ 	.word	0x000110a0


	//   ....[141]....
        /*06c0*/ 	.word	0x000113e0


	//   ....[142]....
        /*06c4*/ 	.word	0x00011400


	//   ....[143]....
        /*06c8*/ 	.word	0x00011440


	//   ....[144]....
        /*06cc*/ 	.word	0x00011470


	//   ....[145]....
        /*06d0*/ 	.word	0x000114c0


	//   ....[146]....
        /*06d4*/ 	.word	0x000114f0


	//   ....[147]....
        /*06d8*/ 	.word	0x00011510


	//   ....[148]....
        /*06dc*/ 	.word	0x00011550


	//   ....[149]....
        /*06e0*/ 	.word	0x00011c40


	//   ....[150]....
        /*06e4*/ 	.word	0x00011c70


	//   ....[151]....
        /*06e8*/ 	.word	0x00011cd0


	//   ....[152]....
        /*06ec*/ 	.word	0x00011d20


	//   ....[153]....
        /*06f0*/ 	.word	0x00011d70


	//   ....[154]....
        /*06f4*/ 	.word	0x00011dc0


	//   ....[155]....
        /*06f8*/ 	.word	0x00011e10


	//   ....[156]....
        /*06fc*/ 	.word	0x00011e60


	//   ....[157]....
        /*0700*/ 	.word	0x00011eb0


	//   ....[158]....
        /*0704*/ 	.word	0x00011f00


	//   ....[159]....
        /*0708*/ 	.word	0x00011f50


	//   ....[160]....
        /*070c*/ 	.word	0x00011fa0


	//   ....[161]....
        /*0710*/ 	.word	0x00011ff0


	//   ....[162]....
        /*0714*/ 	.word	0x00012030


	//   ....[163]....
        /*0718*/ 	.word	0x00012050


	//   ....[164]....
        /*071c*/ 	.word	0x00012090


	//   ....[165]....
        /*0720*/ 	.word	0x000127f0


	//   ....[166]....
        /*0724*/ 	.word	0x00012810


	//   ....[167]....
        /*0728*/ 	.word	0x00012870


	//   ....[168]....
        /*072c*/ 	.word	0x00012880


	//   ....[169]....
        /*0730*/ 	.word	0x000128d0


	//   ....[170]....
        /*0734*/ 	.word	0x000128e0


	//   ....[171]....
        /*0738*/ 	.word	0x000128f0


	//   ....[172]....
        /*073c*/ 	.word	0x00012940


	//   ....[173]....
        /*0740*/ 	.word	0x00012c70


	//   ....[174]....
        /*0744*/ 	.word	0x00012c80


	//   ....[175]....
        /*0748*/ 	.word	0x00012ca0


	//   ....[176]....
        /*074c*/ 	.word	0x00012ce0


	//   ....[177]....
        /*0750*/ 	.word	0x00012d00


	//   ....[178]....
        /*0754*/ 	.word	0x00012d40


	//   ....[179]....
        /*0758*/ 	.word	0x00012d60


	//   ....[180]....
        /*075c*/ 	.word	0x00012d70


	//   ....[181]....
        /*0760*/ 	.word	0x00013da0


	//   ....[182]....
        /*0764*/ 	.word	0x00013dd0


	//   ....[183]....
        /*0768*/ 	.word	0x00013e00


	//   ....[184]....
        /*076c*/ 	.word	0x00013e20


	//   ....[185]....
        /*0770*/ 	.word	0x00013e50


	//   ....[186]....
        /*0774*/ 	.word	0x00013e80


	//   ....[187]....
        /*0778*/ 	.word	0x00013eb0


	//   ....[188]....
        /*077c*/ 	.word	0x00013ec0


	//   ....[189]....
        /*0780*/ 	.word	0x00013ff0


	//   ....[190]....
        /*0784*/ 	.word	0x00014020


	//   ....[191]....
        /*0788*/ 	.word	0x00014050


	//   ....[192]....
        /*078c*/ 	.word	0x00014080


	//   ....[193]....
        /*0790*/ 	.word	0x000140b0


	//   ....[194]....
        /*0794*/ 	.word	0x000140f0


	//   ....[195]....
        /*0798*/ 	.word	0x000141a0


	//   ....[196]....
        /*079c*/ 	.word	0x00014210


	//   ....[197]....
        /*07a0*/ 	.word	0x000142b0


	//   ....[198]....
        /*07a4*/ 	.word	0x00014910


	//   ....[199]....
        /*07a8*/ 	.word	0x00014ff0


	//   ....[200]....
        /*07ac*/ 	.word	0x000150d0


	//   ....[201]....
        /*07b0*/ 	.word	0x000151a0


	//   ....[202]....
        /*07b4*/ 	.word	0x00015270


	//   ....[203]....
        /*07b8*/ 	.word	0x00015320


	//   ....[204]....
        /*07bc*/ 	.word	0x00015380


	//   ....[205]....
        /*07c0*/ 	.word	0x00015460


	//   ....[206]....
        /*07c4*/ 	.word	0x000154c0


	//   ....[207]....
        /*07c8*/ 	.word	0x00015590


	//   ....[208]....
        /*07cc*/ 	.word	0x000156d0


	//   ....[209]....
        /*07d0*/ 	.word	0x00015760


	//   ....[210]....
        /*07d4*/ 	.word	0x00015830


	//   ....[211]....
        /*07d8*/ 	.word	0x000158d0


	//   ....[212]....
        /*07dc*/ 	.word	0x00015950


	//   ....[213]....
        /*07e0*/ 	.word	0x00015a00


	//   ....[214]....
        /*07e4*/ 	.word	0x00015a80


	//   ....[215]....
        /*07e8*/ 	.word	0x00015b30


	//   ....[216]....
        /*07ec*/ 	.word	0x00015bd0


	//   ....[217]....
        /*07f0*/ 	.word	0x00015c40


	//   ....[218]....
        /*07f4*/ 	.word	0x00015cc0


	//   ....[219]....
        /*07f8*/ 	.word	0x00015d80


	//   ....[220]....
        /*07fc*/ 	.word	0x00015e00


	//   ....[221]....
        /*0800*/ 	.word	0x00015ed0


	//   ....[222]....
        /*0804*/ 	.word	0x00015f50


	//   ....[223]....
        /*0808*/ 	.word	0x00016020


	//   ....[224]....
        /*080c*/ 	.word	0x000160a0


	//   ....[225]....
        /*0810*/ 	.word	0x00016170


	//   ....[226]....
        /*0814*/ 	.word	0x000161f0


	//   ....[227]....
        /*0818*/ 	.word	0x000162c0


	//   ....[228]....
        /*081c*/ 	.word	0x00016340


	//   ....[229]....
        /*0820*/ 	.word	0x00016400


	//   ....[230]....
        /*0824*/ 	.word	0x00016480


	//   ....[231]....
        /*0828*/ 	.word	0x00016530


	//   ....[232]....
        /*082c*/ 	.word	0x00016660


	//   ....[233]....
        /*0830*/ 	.word	0x00016700


	//   ....[234]....
        /*0834*/ 	.word	0x00016760


	//   ....[235]....
        /*0838*/ 	.word	0x00016820


	//   ....[236]....
        /*083c*/ 	.word	0x00016880


	//   ....[237]....
        /*0840*/ 	.word	0x00016940


	//   ....[238]....
        /*0844*/ 	.word	0x000169a0


	//   ....[239]....
        /*0848*/ 	.word	0x00016a60


	//   ....[240]....
        /*084c*/ 	.word	0x00016b50


	//   ....[241]....
        /*0850*/ 	.word	0x00016be0


	//   ....[242]....
        /*0854*/ 	.word	0x00016c40


	//   ....[243]....
        /*0858*/ 	.word	0x00016cf0


	//   ....[244]....
        /*085c*/ 	.word	0x00016d50


	//   ....[245]....
        /*0860*/ 	.word	0x00016e00


	//   ....[246]....
        /*0864*/ 	.word	0x00016e60


	//   ....[247]....
        /*0868*/ 	.word	0x00016f10


	//   ....[248]....
        /*086c*/ 	.word	0x00017160


	//----- nvinfo : EIATTR_REG_RECONFIG
	.align		4
.L_210:
        /*0870*/ 	.byte	0x01, 0x54
	.zero		2


	//----- nvinfo : EIATTR_SYSCALL_OFFSETS
	.align		4
        /*0874*/ 	.byte	0x04, 0x46
        /*0876*/ 	.short	(.L_212 - .L_211)


	//   ....[0]....
.L_211:
        /*0878*/ 	.word	0x00002030


	//   ....[1]....
        /*087c*/ 	.word	0x00010460


	//   ....[2]....
        /*0880*/ 	.word	0x000105d0


	//   ....[3]....
        /*0884*/ 	.word	0x00010720


	//   ....[4]....
        /*0888*/ 	.word	0x00010860


	//   ....[5]....
        /*088c*/ 	.word	0x000118a0


	//----- nvinfo : EIATTR_MBARRIER_INSTR_OFFSETS
	.align		4
.L_212:
        /*0890*/ 	.byte	0x04, 0x39
        /*0892*/ 	.short	(.L_214 - .L_213)


	//   ....[0]....
.L_213:
        /*0894*/ 	.word	0x00000180
        /*0898*/ 	.word	0x000000ff
        /*089c*/ 	.word	0x00028400
        /*08a0*/ 	.short	0x0100
        /*08a2*/ 	.byte	0x08
	.zero		1


	//   ....[1]....
        /*08a4*/ 	.word	0x00000190
        /*08a8*/ 	.word	0x000000ff
        /*08ac*/ 	.word	0x00028420
        /*08b0*/ 	.short	0x0100
        /*08b2*/ 	.byte	0x08
	.zero		1


	//   ....[2]....
        /*08b4*/ 	.word	0x00000280
        /*08b8*/ 	.word	0x000000ff
        /*08bc*/ 	.word	0x00028430
        /*08c0*/ 	.short	0x0100
        /*08c2*/ 	.byte	0x08
	.zero		1


	//   ....[3]....
        /*08c4*/ 	.word	0x00000290
        /*08c8*/ 	.word	0x000000ff
        /*08cc*/ 	.word	0x00028440
        /*08d0*/ 	.short	0x0100
        /*08d2*/ 	.byte	0x08
	.zero		1


	//   ....[4]....
        /*08d4*/ 	.word	0x000002a0
        /*08d8*/ 	.word	0x000000ff
        /*08dc*/ 	.word	0x00028438
        /*08e0*/ 	.short	0x0100
        /*08e2*/ 	.byte	0x08
	.zero		1


	//   ....[5]....
        /*08e4*/ 	.word	0x000002b0
        /*08e8*/ 	.word	0x000000ff
        /*08ec*/ 	.word	0x00028448
        /*08f0*/ 	.short	0x0100
        /*08f2*/ 	.byte	0x08
	.zero		1


	//   ....[6]....
        /*08f4*/ 	.word	0x000003e0
        /*08f8*/ 	.word	0x000000ff
        /*08fc*/ 	.word	0x00028450
        /*0900*/ 	.short	0x0100
        /*0902*/ 	.byte	0x08
	.zero		1


	//   ....[7]....
        /*0904*/ 	.word	0x000003f0
        /*0908*/ 	.word	0x000000ff
        /*090c*/ 	.word	0x00028460
        /*0910*/ 	.short	0x0100
        /*0912*/ 	.byte	0x08
	.zero		1


	//   ....[8]....
        /*0914*/ 	.word	0x00000400
        /*0918*/ 	.word	0x000000ff
        /*091c*/ 	.word	0x00028458
        /*0920*/ 	.short	0x0100
        /*0922*/ 	.byte	0x08
	.zero		1


	//   ....[9]....
        /*0924*/ 	.word	0x00000410
        /*0928*/ 	.word	0x000000ff
        /*092c*/ 	.word	0x00028468
        /*0930*/ 	.short	0x0100
        /*0932*/ 	.byte	0x08
	.zero		1


	//   ....[10]....
        /*0934*/ 	.word	0x00000500
        /*0938*/ 	.word	0x000000ff
        /*093c*/ 	.word	0x00028470
        /*0940*/ 	.short	0x0100
        /*0942*/ 	.byte	0x06
	.zero		1


	//   ....[11]....
        /*0944*/ 	.word	0x00000510
        /*0948*/ 	.word	0x000000ff
        /*094c*/ 	.word	0x00028480
        /*0950*/ 	.short	0x0100
        /*0952*/ 	.byte	0x06
	.zero		1


	//   ....[12]....
        /*0954*/ 	.word	0x00000520
        /*0958*/ 	.word	0x000000ff
        /*095c*/ 	.word	0x00028478
        /*0960*/ 	.short	0x0100
        /*0962*/ 	.byte	0x06
	.zero		1


	//   ....[13]....
        /*0964*/ 	.word	0x00000530
        /*0968*/ 	.word	0x000000ff
        /*096c*/ 	.word	0x00028488
        /*0970*/ 	.short	0x0100
        /*0972*/ 	.byte	0x06
	.zero		1


	//   ....[14]....
        /*0974*/ 	.word	0x00000660
        /*0978*/ 	.word	0x000000ff
        /*097c*/ 	.word	0x00028490
        /*0980*/ 	.short	0x0100
        /*0982*/ 	.byte	0x08
	.zero		1


	//   ....[15]....
        /*0984*/ 	.word	0x00000670
        /*0988*/ 	.word	0x000000ff
        /*098c*/ 	.word	0x000284a0
        /*0990*/ 	.short	0x0100
        /*0992*/ 	.byte	0x08
	.zero		1


	//   ....[16]....
        /*0994*/ 	.word	0x00000680
        /*0998*/ 	.word	0x000000ff
        /*099c*/ 	.word	0x00028498
        /*09a0*/ 	.short	0x0100
        /*09a2*/ 	.byte	0x08
	.zero		1


	//   ....[17]....
        /*09a4*/ 	.word	0x00000690
        /*09a8*/ 	.word	0x000000ff
        /*09ac*/ 	.word	0x000284a8
        /*09b0*/ 	.short	0x0100
        /*09b2*/ 	.byte	0x08
	.zero		1


	//   ....[18]....
        /*09b4*/ 	.word	0x000007e0
        /*09b8*/ 	.word	0x000000ff
        /*09bc*/ 	.word	0x000284b0
        /*09c0*/ 	.short	0x0100
        /*09c2*/ 	.byte	0x08
	.zero		1


	//   ....[19]....
        /*09c4*/ 	.word	0x000007f0
        /*09c8*/ 	.word	0x000000ff
        /*09cc*/ 	.word	0x000284c0
        /*09d0*/ 	.short	0x0100
        /*09d2*/ 	.byte	0x08
	.zero		1


	//   ....[20]....
        /*09d4*/ 	.word	0x00000800
        /*09d8*/ 	.word	0x000000ff
        /*09dc*/ 	.word	0x000284b8
        /*09e0*/ 	.short	0x0100
        /*09e2*/ 	.byte	0x08
	.zero		1


	//   ....[21]....
        /*09e4*/ 	.word	0x00000810
        /*09e8*/ 	.word	0x000000ff
        /*09ec*/ 	.word	0x000284c8
        /*09f0*/ 	.short	0x0100
        /*09f2*/ 	.byte	0x08
	.zero		1


	//   ....[22]....
        /*09f4*/ 	.word	0x000020a0
        /*09f8*/ 	.word	0x000000ff
        /*09fc*/ 	.word	0x00028400
        /*0a00*/ 	.short	0x010a
        /*0a02*/ 	.byte	0x35
	.zero		1


	//   ....[23]....
        /*0a04*/ 	.word	0x00002170
        /*0a08*/ 	.word	0x000000ff
        /*0a0c*/ 	.word	0x00028430
        /*0a10*/ 	.short	0x010a
        /*0a12*/ 	.byte	0x3a
	.zero		1


	//   ....[24]....
        /*0a14*/ 	.word	0x000021b0
        /*0a18*/ 	.word	0x000000ff
        /*0a1c*/ 	.word	0x00028430
        /*0a20*/ 	.short	0x010a
        /*0a22*/ 	.byte	0x3a
	.zero		1


	//   ....[25]....
        /*0a24*/ 	.word	0x00002750
        /*0a28*/ 	.word	0x000000ff
        /*0a2c*/ 	.word	0x00000000
        /*0a30*/ 	.short	0x0101
        /*0a32*/ 	.byte	0x06
	.zero		1


	//   ....[26]....
        /*0a34*/ 	.word	0x00003da0
        /*0a38*/ 	.word	0x000000ff
        /*0a3c*/ 	.word	0x00028450
        /*0a40*/ 	.short	0x010a
        /*0a42*/ 	.byte	0x3a
	.zero		1


	//   ....[27]....
        /*0a44*/ 	.word	0x00003de0
        /*0a48*/ 	.word	0x000000ff
        /*0a4c*/ 	.word	0x00028450
        /*0a50*/ 	.short	0x010a
        /*0a52*/ 	.byte	0x3a
	.zero		1


	//   ....[28]....
        /*0a54*/ 	.word	0x00003fd0
        /*0a58*/ 	.word	0x000000ff
        /*0a5c*/ 	.word	0x00000000
        /*0a60*/ 	.short	0x0101
        /*0a62*/ 	.byte	0x3a
	.zero		1


	//   ....[29]....
        /*0a64*/ 	.word	0x000042d0
        /*0a68*/ 	.word	0x000000ff
        /*0a6c*/ 	.word	0x00028430
        /*0a70*/ 	.short	0x010a
        /*0a72*/ 	.byte	0x3b
	.zero		1


	//   ....[30]....
        /*0a74*/ 	.word	0x00004310
        /*0a78*/ 	.word	0x000000ff
        /*0a7c*/ 	.word	0x00028430
        /*0a80*/ 	.short	0x010a
        /*0a82*/ 	.byte	0x3b
	.zero		1


	//   ....[31]....
        /*0a84*/ 	.word	0x00004730
        /*0a88*/ 	.word	0x000000ff
        /*0a8c*/ 	.word	0x00000000
        /*0a90*/ 	.short	0x0101
        /*0a92*/ 	.byte	0x06
	.zero		1


	//   ....[32]....
        /*0a94*/ 	.word	0x000063a0
        /*0a98*/ 	.word	0x000000ff
        /*0a9c*/ 	.word	0x00028450
        /*0aa0*/ 	.short	0x010a
        /*0aa2*/ 	.byte	0x3b
	.zero		1


	//   ....[33]....
        /*0aa4*/ 	.word	0x000063f0
        /*0aa8*/ 	.word	0x000000ff
        /*0aac*/ 	.word	0x00028450
        /*0ab0*/ 	.short	0x010a
        /*0ab2*/ 	.byte	0x3b
	.zero		1


	//   ....[34]....
        /*0ab4*/ 	.word	0x00006550
        /*0ab8*/ 	.word	0x000000ff
        /*0abc*/ 	.word	0x00000000
        /*0ac0*/ 	.short	0x0101
        /*0ac2*/ 	.byte	0x3b
	.zero		1


	//   ....[35]....
        /*0ac4*/ 	.word	0x00006900
        /*0ac8*/ 	.word	0x000000ff
        /*0acc*/ 	.word	0x00028430
        /*0ad0*/ 	.short	0x010a
        /*0ad2*/ 	.byte	0x38
	.zero		1


	//   ....[36]....
        /*0ad4*/ 	.word	0x00006940
        /*0ad8*/ 	.word	0x000000ff
        /*0adc*/ 	.word	0x00028430
        /*0ae0*/ 	.short	0x010a
        /*0ae2*/ 	.byte	0x38
	.zero		1


	//   ....[37]....
        /*0ae4*/ 	.word	0x00006ca0
        /*0ae8*/ 	.word	0x000000ff
        /*0aec*/ 	.word	0x00000000
        /*0af0*/ 	.short	0x0101
        /*0af2*/ 	.byte	0x06
	.zero		1


	//   ....[38]....
        /*0af4*/ 	.word	0x00007eb0
        /*0af8*/ 	.word	0x000000ff
        /*0afc*/ 	.word	0x00028450
        /*0b00*/ 	.short	0x010a
        /*0b02*/ 	.byte	0x38
	.zero		1


	//   ....[39]....
        /*0b04*/ 	.word	0x00007f00
        /*0b08*/ 	.word	0x000000ff
        /*0b0c*/ 	.word	0x00028450
        /*0b10*/ 	.short	0x010a
        /*0b12*/ 	.byte	0x38
	.zero		1


	//   ....[40]....
        /*0b14*/ 	.word	0x00008040
        /*0b18*/ 	.word	0x000000ff
        /*0b1c*/ 	.word	0x00000000
        /*0b20*/ 	.short	0x0101
        /*0b22*/ 	.byte	0x38
	.zero		1


	//   ....[41]....
        /*0b24*/ 	.word	0x000081a0
        /*0b28*/ 	.word	0x000000ff
        /*0b2c*/ 	.word	0x00028430
        /*0b30*/ 	.short	0x010a
        /*0b32*/ 	.byte	0x3b
	.zero		1


	//   ....[42]....
        /*0b34*/ 	.word	0x000081e0
        /*0b38*/ 	.word	0x000000ff
        /*0b3c*/ 	.word	0x00028430
        /*0b40*/ 	.short	0x010a
        /*0b42*/ 	.byte	0x3b
	.zero		1


	//   ....[43]....
        /*0b44*/ 	.word	0x000085f0
        /*0b48*/ 	.word	0x000000ff
        /*0b4c*/ 	.word	0x00000000
        /*0b50*/ 	.short	0x0101
        /*0b52*/ 	.byte	0x06
	.zero		1


	//   ....[44]....
        /*0b54*/ 	.word	0x0000a260
        /*0b58*/ 	.word	0x000000ff
        /*0b5c*/ 	.word	0x00028450
        /*0b60*/ 	.short	0x010a
        /*0b62*/ 	.byte	0x3b
	.zero		1


	//   ....[45]....
        /*0b64*/ 	.word	0x0000a2b0
        /*0b68*/ 	.word	0x000000ff
        /*0b6c*/ 	.word	0x00028450
        /*0b70*/ 	.short	0x010a
        /*0b72*/ 	.byte	0x3b
	.zero		1


	//   ....[46]....
        /*0b74*/ 	.word	0x0000a410
        /*0b78*/ 	.word	0x000000ff
        /*0b7c*/ 	.word	0x00000000
        /*0b80*/ 	.short	0x0101
        /*0b82*/ 	.byte	0x3b
	.zero		1


	//   ....[47]....
        /*0b84*/ 	.word	0x0000d730
        /*0b88*/ 	.word	0x000000ff
        /*0b8c*/ 	.word	0x00000000
        /*0b90*/ 	.short	0x0101
        /*0b92*/ 	.byte	0x06
	.zero		1


	//   ....[48]....
        /*0b94*/ 	.word	0x00010cb0
        /*0b98*/ 	.word	0x00000000
        /*0b9c*/ 	.word	0x00028480
        /*0ba0*/ 	.short	0x010a
        /*0ba2*/ 	.byte	0x3f
	.zero		1


	//   ....[49]....
        /*0ba4*/ 	.word	0x00011150
        /*0ba8*/ 	.word	0x00000000
        /*0bac*/ 	.word	0x00028470
        /*0bb0*/ 	.short	0x0107
        /*0bb2*/ 	.byte	0x3f
	.zero		1


	//   ....[50]....
        /*0bb4*/ 	.word	0x00011210
        /*0bb8*/ 	.word	0x00000000
        /*0bbc*/ 	.word	0x00028470
        /*0bc0*/ 	.short	0x0101
        /*0bc2*/ 	.byte	0x3f
	.zero		1


	//   ....[51]....
        /*0bc4*/ 	.word	0x00011240
        /*0bc8*/ 	.word	0x00000000
        /*0bcc*/ 	.word	0x00028440
        /*0bd0*/ 	.short	0x010a
        /*0bd2*/ 	.byte	0x3f
	.zero		1


	//   ....[52]....
        /*0bd4*/ 	.word	0x00011610
        /*0bd8*/ 	.word	0x00000000
        /*0bdc*/ 	.word	0x00028430
        /*0be0*/ 	.short	0x0107
        /*0be2*/ 	.byte	0x3f
	.zero		1


	//   ....[53]....
        /*0be4*/ 	.word	0x000116d0
        /*0be8*/ 	.word	0x00000000
        /*0bec*/ 	.word	0x00028430
        /*0bf0*/ 	.short	0x0101
        /*0bf2*/ 	.byte	0x3f
	.zero		1


	//   ....[54]....
        /*0bf4*/ 	.word	0x00012180
        /*0bf8*/ 	.word	0x00000016
        /*0bfc*/ 	.word	0x00028400
        /*0c00*/ 	.short	0x0107
        /*0c02*/ 	.byte	0x3f
	.zero		1


	//   ....[55]....
        /*0c04*/ 	.word	0x00012280
        /*0c08*/ 	.word	0x00000016
        /*0c0c*/ 	.word	0x00028400
        /*0c10*/ 	.short	0x0101
        /*0c12*/ 	.byte	0x3f
	.zero		1


	//   ....[56]....
        /*0c14*/ 	.word	0x000122a0
        /*0c18*/ 	.word	0x00000016
        /*0c1c*/ 	.word	0x00028420
        /*0c20*/ 	.short	0x010a
        /*0c22*/ 	.byte	0x3f
	.zero		1


	//   ....[57]....
        /*0c24*/ 	.word	0x00012630
        /*0c28*/ 	.word	0x00000000
        /*0c2c*/ 	.word	0x00028480
        /*0c30*/ 	.short	0x010a
        /*0c32*/ 	.byte	0x3f
	.zero		1


	//   ....[58]....
        /*0c34*/ 	.word	0x000129d0
        /*0c38*/ 	.word	0x00000000
        /*0c3c*/ 	.word	0x00028470
        /*0c40*/ 	.short	0x0107
        /*0c42*/ 	.byte	0x3f
	.zero		1


	//   ....[59]....
        /*0c44*/ 	.word	0x00012a90
        /*0c48*/ 	.word	0x00000000
        /*0c4c*/ 	.word	0x00028470
        /*0c50*/ 	.short	0x0101
        /*0c52*/ 	.byte	0x3f
	.zero		1


	//   ....[60]....
        /*0c54*/ 	.word	0x00012ac0
        /*0c58*/ 	.word	0x00000000
        /*0c5c*/ 	.word	0x00028440
        /*0c60*/ 	.short	0x010a
        /*0c62*/ 	.byte	0x3f
	.zero		1


	//   ....[61]....
        /*0c64*/ 	.word	0x00012e30
        /*0c68*/ 	.word	0x00000000
        /*0c6c*/ 	.word	0x00028430
        /*0c70*/ 	.short	0x0107
        /*0c72*/ 	.byte	0x3f
	.zero		1


	//   ....[62]....
        /*0c74*/ 	.word	0x00012ef0
        /*0c78*/ 	.word	0x00000000
        /*0c7c*/ 	.word	0x00028430
        /*0c80*/ 	.short	0x0101
        /*0c82*/ 	.byte	0x3f
	.zero		1


	//   ....[63]....
        /*0c84*/ 	.word	0x00012f80
        /*0c88*/ 	.word	0x00000000
        /*0c8c*/ 	.word	0x00028470
        /*0c90*/ 	.short	0x010a
        /*0c92*/ 	.byte	0x3f
	.zero		1


	//   ....[64]....
        /*0c94*/ 	.word	0x00013010
        /*0c98*/ 	.word	0x00000000
        /*0c9c*/ 	.word	0x00028460
        /*0ca0*/ 	.short	0x010a
        /*0ca2*/ 	.byte	0x3f
	.zero		1


	//   ....[65]....
        /*0ca4*/ 	.word	0x00013430
        /*0ca8*/ 	.word	0x00000000
        /*0cac*/ 	.word	0x00028450
        /*0cb0*/ 	.short	0x0101
        /*0cb2*/ 	.byte	0x3f
	.zero		1


	//   ....[66]....
        /*0cb4*/ 	.word	0x000134b0
        /*0cb8*/ 	.word	0x00000000
        /*0cbc*/ 	.word	0x00000000
        /*0cc0*/ 	.short	0x0101
        /*0cc2*/ 	.byte	0x3f
	.zero		1


	//   ....[67]....
        /*0cc4*/ 	.word	0x00013670
        /*0cc8*/ 	.word	0x00000011
        /*0ccc*/ 	.word	0x00028470
        /*0cd0*/ 	.short	0x010a
        /*0cd2*/ 	.byte	0x3f
	.zero		1


	//   ....[68]....
        /*0cd4*/ 	.word	0x000136f0
        /*0cd8*/ 	.word	0x00000011
        /*0cdc*/ 	.word	0x00028460
        /*0ce0*/ 	.short	0x010a
        /*0ce2*/ 	.byte	0x3f
	.zero		1


	//   ....[69]....
        /*0ce4*/ 	.word	0x00013b20
        /*0ce8*/ 	.word	0x00000011
        /*0cec*/ 	.word	0x00028450
        /*0cf0*/ 	.short	0x0101
        /*0cf2*/ 	.byte	0x3f
	.zero		1


	//   ....[70]....
        /*0cf4*/ 	.word	0x00013ba0
        /*0cf8*/ 	.word	0x00000000
        /*0cfc*/ 	.word	0x00000000
        /*0d00*/ 	.short	0x0101
        /*0d02*/ 	.byte	0x3f
	.zero		1


	//   ....[71]....
        /*0d04*/ 	.word	0x00014890
        /*0d08*/ 	.word	0x00000004
        /*0d0c*/ 	.word	0x00028420
        /*0d10*/ 	.short	0x010a
        /*0d12*/ 	.byte	0x3f
	.zero		1


	//   ....[72]....
        /*0d14*/ 	.word	0x00014a10
        /*0d18*/ 	.word	0x00000005
        /*0d1c*/ 	.word	0x00028440
        /*0d20*/ 	.short	0x010a
        /*0d22*/ 	.byte	0x3f
	.zero		1


	//   ....[73]....
        /*0d24*/ 	.word	0x00014ab0
        /*0d28*/ 	.word	0x00000017
        /*0d2c*/ 	.word	0x00028440
        /*0d30*/ 	.short	0x010a
        /*0d32*/ 	.byte	0x3f
	.zero		1


	//   ....[74]....
        /*0d34*/ 	.word	0x00014af0
        /*0d38*/ 	.word	0x00000005
        /*0d3c*/ 	.word	0x00028460
        /*0d40*/ 	.short	0x010a
        /*0d42*/ 	.byte	0x3f
	.zero		1


	//   ....[75]....
        /*0d44*/ 	.word	0x00014b30
        /*0d48*/ 	.word	0x00000017
        /*0d4c*/ 	.word	0x00028460
        /*0d50*/ 	.short	0x010a
        /*0d52*/ 	.byte	0x3f
	.zero		1


	//   ....[76]....
        /*0d54*/ 	.word	0x00014b70
        /*0d58*/ 	.word	0x00000005
        /*0d5c*/ 	.word	0x00028480
        /*0d60*/ 	.short	0x010a
        /*0d62*/ 	.byte	0x3f
	.zero		1


	//   ....[77]....
        /*0d64*/ 	.word	0x00014bb0
        /*0d68*/ 	.word	0x00000017
        /*0d6c*/ 	.word	0x00028480
        /*0d70*/ 	.short	0x010a
        /*0d72*/ 	.byte	0x3f
	.zero		1


	//   ....[78]....
        /*0d74*/ 	.word	0x00014c20
        /*0d78*/ 	.word	0x00000003
        /*0d7c*/ 	.word	0x00028400
        /*0d80*/ 	.short	0x010a
        /*0d82*/ 	.byte	0x3f
	.zero		1


	//   ....[79]....
        /*0d84*/ 	.word	0x00014c80
        /*0d88*/ 	.word	0x00000003
        /*0d8c*/ 	.word	0x00028430
        /*0d90*/ 	.short	0x010a
        /*0d92*/ 	.byte	0x3f
	.zero		1


	//   ....[80]....
        /*0d94*/ 	.word	0x00014ce0
        /*0d98*/ 	.word	0x00000009
        /*0d9c*/ 	.word	0x00028450
        /*0da0*/ 	.short	0x010a
        /*0da2*/ 	.byte	0x3f
	.zero		1


	//   ....[81]....
        /*0da4*/ 	.word	0x00014d40
        /*0da8*/ 	.word	0x00000000
        /*0dac*/ 	.word	0x00028430
        /*0db0*/ 	.short	0x010a
        /*0db2*/ 	.byte	0x3f
	.zero		1


	//   ....[82]....
        /*0db4*/ 	.word	0x00014da0
        /*0db8*/ 	.word	0x0000000a
        /*0dbc*/ 	.word	0x00028450
        /*0dc0*/ 	.short	0x010a
        /*0dc2*/ 	.byte	0x3f
	.zero		1


	//   ....[83]....
        /*0dc4*/ 	.word	0x00014e00
        /*0dc8*/ 	.word	0x00000000
        /*0dcc*/ 	.word	0x00028430
        /*0dd0*/ 	.short	0x010a
        /*0dd2*/ 	.byte	0x3f
	.zero		1


	//   ....[84]....
        /*0dd4*/ 	.word	0x00014e60
        /*0dd8*/ 	.word	0x0000000a
        /*0ddc*/ 	.word	0x00028450
        /*0de0*/ 	.short	0x010a
        /*0de2*/ 	.byte	0x3f
	.zero		1


	//   ....[85]....
        /*0de4*/ 	.word	0x00014ec0
        /*0de8*/ 	.word	0x00000000
        /*0dec*/ 	.word	0x00028430
        /*0df0*/ 	.short	0x010a
        /*0df2*/ 	.byte	0x3f
	.zero		1


	//   ....[86]....
        /*0df4*/ 	.word	0x00014f20
        /*0df8*/ 	.word	0x0000000a
        /*0dfc*/ 	.word	0x00028450
        /*0e00*/ 	.short	0x010a
        /*0e02*/ 	.byte	0x3f
	.zero		1


	//   ....[87]....
        /*0e04*/ 	.word	0x00015020
        /*0e08*/ 	.word	0x00000000
        /*0e0c*/ 	.word	0x00028480
        /*0e10*/ 	.short	0x010a
        /*0e12*/ 	.byte	0x3f
	.zero		1


	//   ....[88]....
        /*0e14*/ 	.word	0x00015620
        /*0e18*/ 	.word	0x00000000
        /*0e1c*/ 	.word	0x00028440
        /*0e20*/ 	.short	0x010a
        /*0e22*/ 	.byte	0x3f
	.zero		1


	//   ....[89]....
        /*0e24*/ 	.word	0x00016560
        /*0e28*/ 	.word	0x00000016
        /*0e2c*/ 	.word	0x00028420
        /*0e30*/ 	.short	0x010a
        /*0e32*/ 	.byte	0x3f
	.zero		1


	//   ....[90]....
        /*0e34*/ 	.word	0x000165b0
        /*0e38*/ 	.word	0x00000000
        /*0e3c*/ 	.word	0x00028480
        /*0e40*/ 	.short	0x010a
        /*0e42*/ 	.byte	0x3f
	.zero		1


	//   ....[91]....
        /*0e44*/ 	.word	0x00016aa0
        /*0e48*/ 	.word	0x00000000
        /*0e4c*/ 	.word	0x00028440
        /*0e50*/ 	.short	0x010a
        /*0e52*/ 	.byte	0x3f
	.zero		1


	//   ....[92]....
        /*0e54*/ 	.word	0x00016f40
        /*0e58*/ 	.word	0x00000000
        /*0e5c*/ 	.word	0x00028470
        /*0e60*/ 	.short	0x010a
        /*0e62*/ 	.byte	0x3f
	.zero		1


	//   ....[93]....
        /*0e64*/ 	.word	0x00016f90
        /*0e68*/ 	.word	0x00000000
        /*0e6c*/ 	.word	0x00028460
        /*0e70*/ 	.short	0x010a
        /*0e72*/ 	.byte	0x3f
	.zero		1


	//   ....[94]....
        /*0e74*/ 	.word	0x00016fe0
        /*0e78*/ 	.word	0x00000011
        /*0e7c*/ 	.word	0x00028470
        /*0e80*/ 	.short	0x010a
        /*0e82*/ 	.byte	0x3f
	.zero		1


	//   ....[95]....
        /*0e84*/ 	.word	0x00017030
        /*0e88*/ 	.word	0x00000011
        /*0e8c*/ 	.word	0x00028460
        /*0e90*/ 	.short	0x010a
        /*0e92*/ 	.byte	0x3f
	.zero		1


	//   ....[96]....
        /*0e94*/ 	.word	0x00017080
        /*0e98*/ 	.word	0x00000004
        /*0e9c*/ 	.word	0x00028420
        /*0ea0*/ 	.short	0x010a
        /*0ea2*/ 	.byte	0x3f
	.zero		1


	//   ....[97]....
        /*0ea4*/ 	.word	0x00017220
        /*0ea8*/ 	.word	0x00000005
        /*0eac*/ 	.word	0x00028440
        /*0eb0*/ 	.short	0x010a
        /*0eb2*/ 	.byte	0x3f
	.zero		1


	//   ....[98]....
        /*0eb4*/ 	.word	0x00017270
        /*0eb8*/ 	.word	0x00000017
        /*0ebc*/ 	.word	0x00028440
        /*0ec0*/ 	.short	0x010a
        /*0ec2*/ 	.byte	0x3f
	.zero		1


	//   ....[99]....
        /*0ec4*/ 	.word	0x000172c0
        /*0ec8*/ 	.word	0x00000005
        /*0ecc*/ 	.word	0x00028460
        /*0ed0*/ 	.short	0x010a
        /*0ed2*/ 	.byte	0x3f
	.zero		1


	//   ....[100]....
        /*0ed4*/ 	.word	0x00017310
        /*0ed8*/ 	.word	0x00000017
        /*0edc*/ 	.word	0x00028460
        /*0ee0*/ 	.short	0x010a
        /*0ee2*/ 	.byte	0x3f
	.zero		1


	//   ....[101]....
        /*0ee4*/ 	.word	0x00017360
        /*0ee8*/ 	.word	0x00000005
        /*0eec*/ 	.word	0x00028480
        /*0ef0*/ 	.short	0x010a
        /*0ef2*/ 	.byte	0x3f
	.zero		1


	//----- nvinfo : EIATTR_NUM_MBARRIERS
	.align		4
.L_214:
        /*0ef4*/ 	.byte	0x03, 0x38
        /*0ef6*/ 	.short	0x0016


	//----- nvinfo : EIATTR_EXIT_INSTR_OFFSETS
	.align		4
        /*0ef8*/ 	.byte	0x04, 0x1c
        /*0efa*/ 	.short	(.L_216 - .L_215)


	//   ....[0]....
.L_215:
        /*0efc*/ 	.word	0x000009c0


	//   ....[1]....
        /*0f00*/ 	.word	0x0000eaa0


	//   ....[2]....
        /*0f04*/ 	.word	0x00014c00


	//----- nvinfo : EIATTR_MAX_THREADS
	.align		4
.L_216:
        /*0f08*/ 	.byte	0x04, 0x05
        /*0f0a*/ 	.short	(.L_218 - .L_217)
.L_217:
        /*0f0c*/ 	.word	0x00000180
        /*0f10*/ 	.word	0x00000001
        /*0f14*/ 	.word	0x00000001


	//----- nvinfo : EIATTR_CRS_STACK_SIZE
	.align		4
.L_218:
        /*0f18*/ 	.byte	0x04, 0x1e
        /*0f1a*/ 	.short	(.L_220 - .L_219)
.L_219:
        /*0f1c*/ 	.word	0x00000000


	//----- nvinfo : EIATTR_CBANK_PARAM_SIZE
	.align		4
.L_220:
        /*0f20*/ 	.byte	0x03, 0x19
        /*0f22*/ 	.short	0x0af0


	//----- nvinfo : EIATTR_PARAM_CBANK
	.align		4
        /*0f24*/ 	.byte	0x04, 0x0a
        /*0f26*/ 	.short	(.L_222 - .L_221)
	.align		4
.L_221:
        /*0f28*/ 	.word	index@(.nv.constant0._ZN7cutlass13device_kernelIN5flash11enable_sm90INS1_16FlashAttnFwdSm90INS1_25CollectiveMainloopFwdSm90ILi2EN4cute5tupleIJNS5_1CILi1EEES8_S8_EEENS6_IJNS7_ILi128EEENS7_ILi64EEENS7_ILi256EEEEEELi256ENS_12float_e4m3_tEfNS_4arch4Sm90ELb0ELb1ELb0ELb1ELb1ELb0ELb0ELb1ELb0ELb1ELb0ELb0EEENS1_21CollectiveEpilogueFwdINS6_IJSA_SC_SB_EEES9_NS_10bfloat16_tESG_Li256ELb1ELb1ELb0ELb1EEENS1_36VarlenDynamicPersistentTileSchedulerILi128ELi64ELi256ELi128ELb0ELb1ELb1ELb1ELb0ELb1EEEEEEEEEvNT_6ParamsE)
        /*0f2c*/ 	.short	0x0210
        /*0f2e*/ 	.short	0x0af0


	//----- nvinfo : EIATTR_SW_WAR
	.align		4
.L_222:
        /*0f30*/ 	.byte	0x04, 0x36
        /*0f32*/ 	.short	(.L_224 - .L_223)
.L_223:
        /*0f34*/ 	.word	0x00000008
.L_224:


//--------------------- .nv.info._ZN7cutlass13device_kernelIN5flash11enable_sm90INS1_16FlashAttnFwdSm90INS1_25CollectiveMainloopFwdSm90ILi2EN4cute5tupleIJNS5_1CILi1EEES8_S8_EEENS6_IJNS7_ILi128EEENS7_ILi64EEENS7_ILi256EEEEEELi256ENS_12float_e4m3_tEfNS_4arch4Sm90ELb0ELb1ELb0ELb1ELb1ELb1ELb0ELb1ELb0ELb1ELb0ELb0EEENS1_21CollectiveEpilogueFwdINS6_IJSA_SC_SB_EEES9_NS_10bfloat16_tESG_Li256ELb1ELb1ELb0ELb1EEENS1_36VarlenDynamicPersistentTileSchedulerILi128ELi64ELi256ELi128ELb0ELb1ELb1ELb1ELb0ELb1EEEEEEEEEvNT_6ParamsE --------------------------
	.section	.nv.info._ZN7cutlass13device_kernelIN5flash11enable_sm90INS1_16FlashAttnFwdSm90INS1_25CollectiveMainloopFwdSm90ILi2EN4cute5tupleIJNS5_1CILi1EEES8_S8_EEENS6_IJNS7_ILi128EEENS7_ILi64EEENS7_ILi256EEEEEELi256ENS_12float_e4m3_tEfNS_4arch4Sm90ELb0ELb1ELb0ELb1ELb1ELb1ELb0ELb1ELb0ELb1ELb0ELb0EEENS1_21CollectiveEpilogueFwdINS6_IJSA_SC_SB_EEES9_NS_10bfloat16_tESG_Li256ELb1ELb1ELb0ELb1EEENS1_36VarlenDynamicPersistentTileSchedulerILi128ELi64ELi256ELi128ELb0ELb1ELb1ELb1ELb0ELb1EEEEEEEEEvNT_6ParamsE,"",@"SHT_CUDA_INFO"
	.sectionflags	@""
	.align	4


	//----- nvinfo : EIATTR_CUDA_API_VERSION
	.align		4
        /*0000*/ 	.byte	0x04, 0x37
        /*0002*/ 	.short	(.L_226 - .L_225)
.L_225:
        /*0004*/ 	.word	0x00000082


	//----- nvinfo : EIATTR_KPARAM_INFO
	.align		4
.L_226:
        /*0008*/ 	.byte	0x04, 0x17
        /*000a*/ 	.short	(.L_228 - .L_227)
.L_227:
        /*000c*/ 	.word	0x00000000
        /*0010*/ 	.short	0x0000
        /*0012*/ 	.short	0x0070
        /*0014*/ 	.byte	0x00, 0xf0, 0x01, 0x2a


	//----- nvinfo : EIATTR_SPARSE_MMA_MASK
	.align		4
.L_228:
        /*0018*/ 	.byte	0x03, 0x50
        /*001a*/ 	.short	0x0000


	//----- nvinfo : EIATTR_MAXREG_COUNT
	.align		4
        /*001c*/ 	.byte	0x03, 0x1b
        /*001e*/ 	.short	0x00a8


	//----- nvinfo : EIATTR_NUM_BARRIERS
	.align		4
        /*0020*/ 	.byte	0x02, 0x4c
        /*0022*/ 	.byte	0x10
	.zero		1


	//----- nvinfo : EIATTR_EXTERNS
	.align		4
        /*0024*/ 	.byte	0x04, 0x0f
        /*0026*/ 	.short	(.L_230 - .L_229)


	//   ....[0]....
	.align		4
.L_229:
        /*0028*/ 	.word	index@(__assertfail)


	//----- nvinfo : EIATTR_ANNOTATIONS
	.align		4
.L_230:
        /*002c*/ 	.byte	0x04, 0x55
        /*002e*/ 	.short	(.L_232 - .L_231)


	//   ....[0]....
.L_231:
        /* <DEDUP_REMOVED lines=23> */


	//----- nvinfo : EIATTR_MERCURY_ISA_VERSION
	.align		4
.L_232:
        /*0190*/ 	.byte	0x03, 0x5f
        /*0192*/ 	.short	0x0101


	//----- nvinfo : EIATTR_UNUSED_LOAD_BYTE_OFFSET
	.align		4
        /*0194*/ 	.byte	0x04, 0x44
        /*0196*/ 	.short	(.L_234 - .L_233)


	//   ....[0]....
.L_233:
        /*0198*/ 	.word	0x00000aa0
        /*019c*/ 	.word	0x0000fff0


	//   ....[1]....
        /*01a0*/ 	.word	0x0001b140
        /*01a4*/ 	.word	0x0000fff0


	//----- nvinfo : EIATTR_INT_WARP_WIDE_INSTR_OFFSETS
	.align		4
.L_234:
        /*01a8*/ 	.byte	0x04, 0x31
        /*01aa*/ 	.short	(.L_236 - .L_235)


	//   ....[0]....
.L_235:
        /*01ac*/ 	.word	0x00000130


	//   ....[1]....
        /*01b0*/ 	.word	0x00000170


	//   ....[2]....
        /*01b4*/ 	.word	0x000001e0


	//   ....[3]....
        /*01b8*/ 	.word	0x00021810


	//   ....[4]....
        /*01bc*/ 	.word	0x000218a0


	//   ....[5]....
        /*01c0*/ 	.word	0x00024c20


	//   ....[6]....
        /*01c4*/ 	.word	0x00024cb0


	//----- nvinfo : EIATTR_COOP_GROUP_MASK_REGIDS
	.align		4
.L_236:
        /*01c8*/ 	.byte	0x04, 0x29
        /*01ca*/ 	.short	(.L_238 - .L_237)


	//   ....[0]....
.L_237:
        /*01cc*/ 	.word	0xffffffff


	//   ....[1]....
        /*01d0*/ 	.word	0xffffffff


	//   ....[2]....
        /*01d4*/ 	.word	0xffffffff


	//   ....[3]....
        /*01d8*/ 	.word	0xffffffff


	//   ....[4]....
        /*01dc*/ 	.word	0xffffffff


	//   ....[5]....
        /*01e0*/ 	.word	0xffffffff


	//   ....[6]....
        /*01e4*/ 	.word	0xffffffff


	//   ....[7]....
        /*01e8*/ 	.word	0xffffffff


	//   ....[8]....
        /*01ec*/ 	.word	0xffffffff


	//   ....[9]....
        /*01f0*/ 	.word	0xffffffff


	//   ....[10]....
        /*01f4*/ 	.word	0xffffffff


	//   ....[11]....
        /*01f8*/ 	.word	0xffffffff


	//   ....[12]....
        /*01fc*/ 	.word	0xffffffff


	//   ....[13]....
        /*0200*/ 	.word	0xffffffff


	//   ....[14]....
        /*0204*/ 	.word	0xffffffff


	//   ....[15]....
        /*0208*/ 	.word	0xffffffff


	//   ....[16]....
        /*020c*/ 	.word	0xffffffff


	//   ....[17]....
        /*0210*/ 	.word	0xffffffff


	//   ....[18]....
        /*0214*/ 	.word	0xffffffff


	//   ....[19]....
        /*0218*/ 	.word	0xffffffff


	//   ....[20]....
        /*021c*/ 	.word	0xffffffff


	//   ....[21]....
        /*0220*/ 	.word	0xffffffff


	//   ....[22]....
        /*0224*/ 	.word	0xffffffff


	//   ....[23]....
        /*0228*/ 	.word	0xffffffff


	//   ....[24]....
        /*022c*/ 	.word	0xffffffff


	//   ....[25]....
        /*0230*/ 	.word	0xffffffff


	//   ....[26]....
        /*0234*/ 	.word	0xffffffff


	//   ....[27]....
        /*0238*/ 	.word	0xffffffff


	//   ....[28]....
        /*023c*/ 	.word	0xffffffff


	//   ....[29]....
        /*0240*/ 	.word	0xffffffff


	//   ....[30]....
        /*0244*/ 	.word	0xffffffff


	//   ....[31]....
        /*0248*/ 	.word	0xffffffff


	//   ....[32]....
        /*024c*/ 	.word	0xffffffff


	//   ....[33]....
        /*0250*/ 	.word	0xffffffff


	//   ....[34]....
        /*0254*/ 	.word	0xffffffff


	//   ....[35]....
        /*0258*/ 	.word	0xffffffff


	//   ....[36]....
        /*025c*/ 	.word	0xffffffff


	//   ....[37]....
        /*0260*/ 	.word	0xffffffff


	//   ....[38]....
        /*0264*/ 	.word	0xffffffff


	//   ....[39]....
        /*0268*/ 	.word	0xffffffff


	//   ....[40]....
        /*026c*/ 	.word	0xffffffff


	//   ....[41]....
        /*0270*/ 	.word	0xffffffff


	//   ....[42]....
        /*0274*/ 	.word	0xffffffff


	//   ....[43]....
        /*0278*/ 	.word	0xffffffff


	//   ....[44]....
        /*027c*/ 	.word	0xffffffff


	//   ....[45]....
        /*0280*/ 	.word	0xffffffff


	//   ....[46]....
        /*0284*/ 	.word	0xffffffff


	//   ....[47]....
        /*0288*/ 	.word	0xffffffff


	//   ....[48]....
        /*028c*/ 	.word	0xffffffff


	//   ....[49]....
        /*0290*/ 	.word	0xffffffff


	//   ....[50]....
        /*0294*/ 	.word	0xffffffff


	//   ....[51]....
        /*0298*/ 	.word	0xffffffff


	//   ....[52]....
        /*029c*/ 	.word	0xffffffff


	//   ....[53]....
        /*02a0*/ 	.word	0xffffffff


	//   ....[54]....
        /*02a4*/ 	.word	0xffffffff


	//   ....[55]....
        /*02a8*/ 	.word	0xffffffff


	//   ....[56]....
        /*02ac*/ 	.word	0xffffffff


	//   ....[57]....
        /*02b0*/ 	.word	0xffffffff


	//   ....[58]....
        /*02b4*/ 	.word	0xffffffff


	//   ....[59]....
        /*02b8*/ 	.word	0xffffffff


	//   ....[60]....
        /*02bc*/ 	.word	0xffffffff


	//   ....[61]....
        /*02c0*/ 	.word	0xffffffff


	//   ....[62]....
        /*02c4*/ 	.word	0xffffffff


	//   ....[63]....
        /*02c8*/ 	.word	0xffffffff


	//   ....[64]....
        /*02cc*/ 	.word	0xffffffff


	//   ....[65]....
        /*02d0*/ 	.word	0xffffffff


	//   ....[66]....
        /*02d4*/ 	.word	0xffffffff


	//   ....[67]....
        /*02d8*/ 	.word	0xffffffff


	//   ....[68]....
        /*02dc*/ 	.word	0xffffffff


	//   ....[69]....
        /*02e0*/ 	.word	0xffffffff


	//   ....[70]....
        /*02e4*/ 	.word	0xffffffff


	//   ....[71]....
        /*02e8*/ 	.word	0xffffffff


	//   ....[72]....
        /*02ec*/ 	.word	0xffffffff


	//   ....[73]....
        /*02f0*/ 	.word	0xffffffff


	//   ....[74]....
        /*02f4*/ 	.word	0xffffffff


	//   ....[75]....
        /*02f8*/ 	.word	0xffffffff


	//   ....[76]....
        /*02fc*/ 	.word	0xffffffff


	//   ....[77]....
        /*0300*/ 	.word	0xffffffff


	//   ....[78]....
        /*0304*/ 	.word	0xffffffff


	//   ....[79]....
        /*0308*/ 	.word	0xffffffff


	//   ....[80]....
        /*030c*/ 	.word	0xffffffff


	//   ....[81]....
        /*0310*/ 	.word	0xffffffff


	//   ....[82]....
        /*0314*/ 	.word	0xffffffff


	//   ....[83]....
        /*0318*/ 	.word	0xffffffff


	//   ....[84]....
        /*031c*/ 	.word	0xffffffff


	//   ....[85]....
        /*0320*/ 	.word	0xffffffff


	//   ....[86]....
        /*0324*/ 	.word	0xffffffff


	//   ....[87]....
        /*0328*/ 	.word	0xffffffff


	//   ....[88]....
        /*032c*/ 	.word	0xffffffff


	//   ....[89]....
        /*0330*/ 	.word	0xffffffff


	//   ....[90]....
        /*0334*/ 	.word	0xffffffff


	//   ....[91]....
        /*0338*/ 	.word	0xffffffff


	//   ....[92]....
        /*033c*/ 	.word	0xffffffff


	//   ....[93]....
        /*0340*/ 	.word	0xffffffff


	//   ....[94]....
        /*0344*/ 	.word	0xffffffff


	//   ....[95]....
        /*0348*/ 	.word	0xffffffff


	//   ....[96]....
        /*034c*/ 	.word	0xffffffff


	//   ....[97]....
        /*0350*/ 	.word	0xffffffff


	//   ....[98]....
        /*0354*/ 	.word	0xffffffff


	//   ....[99]....
        /*0358*/ 	.word	0xffffffff


	//   ....[100]....
        /*035c*/ 	.word	0xffffffff


	//   ....[101]....
        /*0360*/ 	.word	0xffffffff


	//   ....[102]....
        /*0364*/ 	.word	0xffffffff


	//   ....[103]....
        /*0368*/ 	.word	0xffffffff


	//   ....[104]....
        /*036c*/ 	.word	0xffffffff


	//   ....[105]....
        /*0370*/ 	.word	0xffffffff


	//   ....[106]....
        /*0374*/ 	.word	0xffffffff


	//   ....[107]....
        /*0378*/ 	.word	0xffffffff


	//   ....[108]....
        /*037c*/ 	.word	0xffffffff


	//   ....[109]....
        /*0380*/ 	.word	0xffffffff


	//   ....[110]....
        /*0384*/ 	.word	0xffffffff


	//   ....[111]....
        /*0388*/ 	.word	0xffffffff


	//   ....[112]....
        /*038c*/ 	.word	0xffffffff


	//   ....[113]....
        /*0390*/ 	.word	0xffffffff


	//   ....[114]....
        /*0394*/ 	.word	0xffffffff


	//   ....[115]....
        /*0398*/ 	.word	0xffffffff


	//   ....[116]....
        /*039c*/ 	.word	0xffffffff


	//   ....[117]....
        /*03a0*/ 	.word	0xffffffff


	//   ....[118]....
        /*03a4*/ 	.word	0xffffffff


	//   ....[119]....
        /*03a8*/ 	.word	0xffffffff


	//   ....[120]....
        /*03ac*/ 	.word	0xffffffff


	//   ....[121]....
        /*03b0*/ 	.word	0xffffffff


	//   ....[122]....
        /*03b4*/ 	.word	0xffffffff


	//   ....[123]....
        /*03b8*/ 	.word	0xffffffff


	//   ....[124]....
        /*03bc*/ 	.word	0xffffffff


	//   ....[125]....
        /*03c0*/ 	.word	0xffffffff


	//   ....[126]....
        /*03c4*/ 	.word	0xffffffff


	//   ....[127]....
        /*03c8*/ 	.word	0xffffffff


	//   ....[128]....
        /*03cc*/ 	.word	0xffffffff


	//   ....[129]....
        /*03d0*/ 	.word	0xffffffff


	//   ....[130]....
        /*03d4*/ 	.word	0xffffffff


	//   ....[131]....
        /*03d8*/ 	.word	0xffffffff


	//   ....[132]....
        /*03dc*/ 	.word	0xffffffff


	//   ....[133]....
        /*03e0*/ 	.word	0xffffffff


	//   ....[134]....
        /*03e4*/ 	.word	0xffffffff


	//   ....[135]....
        /*03e8*/ 	.word	0xffffffff


	//   ....[136]....
        /*03ec*/ 	.word	0xffffffff


	//   ....[137]....
        /*03f0*/ 	.word	0xffffffff


	//   ....[138]....
        /*03f4*/ 	.word	0xffffffff


	//   ....[139]....
        /*03f8*/ 	.word	0xffffffff


	//   ....[140]....
        /*03fc*/ 	.word	0xffffffff


	//   ....[141]....
        /*0400*/ 	.word	0xffffffff


	//   ....[142]....
        /*0404*/ 	.word	0xffffffff


	//   ....[143]....
        /*0408*/ 	.word	0xffffffff


	//   ....[144]....
        /*040c*/ 	.word	0xffffffff


	//   ....[145]....
        /*0410*/ 	.word	0xffffffff


	//   ....[146]....
        /*0414*/ 	.word	0xffffffff


	//   ....[147]....
        /*0418*/ 	.word	0xffffffff


	//   ....[148]....
        /*041c*/ 	.word	0xffffffff


	//   ....[149]....
        /*0420*/ 	.word	0xffffffff


	//   ....[150]....
        /*0424*/ 	.word	0xffffffff


	//   ....[151]....
        /*0428*/ 	.word	0xffffffff


	//   ....[152]....
        /*042c*/ 	.word	0xffffffff


	//   ....[153]....
        /*0430*/ 	.word	0xffffffff


	//   ....[154]....
        /*0434*/ 	.word	0xffffffff


	//   ....[155]....
        /*0438*/ 	.word	0xffffffff


	//   ....[156]....
        /*043c*/ 	.word	0xffffffff


	//   ....[157]....
        /*0440*/ 	.word	0xffffffff


	//   ....[158]....
        /*0444*/ 	.word	0xffffffff


	//   ....[159]....
        /*0448*/ 	.word	0xffffffff


	//   ....[160]....
        /*044c*/ 	.word	0xffffffff


	//   ....[161]....
        /*0450*/ 	.word	0xffffffff


	//   ....[162]....
        /*0454*/ 	.word	0xffffffff


	//   ....[163]....
        /*0458*/ 	.word	0xffffffff


	//   ....[164]....
        /*045c*/ 	.word	0xffffffff


	//   ....[165]....
        /*0460*/ 	.word	0xffffffff


	//   ....[166]....
        /*0464*/ 	.word	0xffffffff


	//   ....[167]....
        /*0468*/ 	.word	0xffffffff


	//   ....[168]....
        /*046c*/ 	.word	0xffffffff


	//   ....[169]....
        /*0470*/ 	.word	0xffffffff


	//   ....[170]....
        /*0474*/ 	.word	0xffffffff


	//   ....[171]....
        /*0478*/ 	.word	0xffffffff


	//   ....[172]....
        /*047c*/ 	.word	0xffffffff


	//   ....[173]....
        /*0480*/ 	.word	0xffffffff


	//   ....[174]....
        /*0484*/ 	.word	0xffffffff


	//   ....[175]....
        /*0488*/ 	.word	0xffffffff


	//   ....[176]....
        /*048c*/ 	.word	0xffffffff


	//   ....[177]....
        /*0490*/ 	.word	0xffffffff


	//   ....[178]....
        /*0494*/ 	.word	0xffffffff


	//   ....[179]....
        /*0498*/ 	.word	0xffffffff


	//   ....[180]....
        /*049c*/ 	.word	0xffffffff


	//   ....[181]....
        /*04a0*/ 	.word	0xffffffff


	//   ....[182]....
        /*04a4*/ 	.word	0xffffffff


	//   ....[183]....
        /*04a8*/ 	.word	0xffffffff


	//   ....[184]....
        /*04ac*/ 	.word	0xffffffff


	//   ....[185]....
        /*04b0*/ 	.word	0xffffffff


	//   ....[186]....
        /*04b4*/ 	.word	0xffffffff


	//   ....[187]....
        /*04b8*/ 	.word	0xffffffff


	//   ....[188]....
        /*04bc*/ 	.word	0xffffffff


	//   ....[189]....
        /*04c0*/ 	.word	0xffffffff


	//   ....[190]....
        /*04c4*/ 	.word	0xffffffff


	//   ....[191]....
        /*04c8*/ 	.word	0xffffffff


	//   ....[192]....
        /*04cc*/ 	.word	0xffffffff


	//   ....[193]....
        /*04d0*/ 	.word	0xffffffff


	//   ....[194]....
        /*04d4*/ 	.word	0xffffffff


	//   ....[195]....
        /*04d8*/ 	.word	0xffffffff


	//   ....[196]....
        /*04dc*/ 	.word	0xffffffff


	//   ....[197]....
        /*04e0*/ 	.word	0xffffffff


	//   ....[198]....
        /*04e4*/ 	.word	0xffffffff


	//   ....[199]....
        /*04e8*/ 	.word	0xffffffff


	//   ....[200]....
        /*04ec*/ 	.word	0xffffffff


	//   ....[201]....
        /*04f0*/ 	.word	0xffffffff


	//   ....[202]....
        /*04f4*/ 	.word	0xffffffff


	//   ....[203]....
        /*04f8*/ 	.word	0xffffffff


	//   ....[204]....
        /*04fc*/ 	.word	0xffffffff


	//   ....[205]....
        /*0500*/ 	.word	0xffffffff


	//   ....[206]....
        /*0504*/ 	.word	0xffffffff


	//   ....[207]....
        /*0508*/ 	.word	0xffffffff


	//   ....[208]....
        /*050c*/ 	.word	0xffffffff


	//   ....[209]....
        /*0510*/ 	.word	0xffffffff


	//   ....[210]....
        /*0514*/ 	.word	0xffffffff


	//   ....[211]....
        /*0518*/ 	.word	0xffffffff


	//   ....[212]....
        /*051c*/ 	.word	0xffffffff


	//   ....[213]....
        /*0520*/ 	.word	0xffffffff


	//   ....[214]....
        /*0524*/ 	.word	0xffffffff


	//   ....[215]....
        /*0528*/ 	.word	0xffffffff


	//   ....[216]....
        /*052c*/ 	.word	0xffffffff


	//   ....[217]....
        /*0530*/ 	.word	0xffffffff


	//   ....[218]....
        /*0534*/ 	.word	0xffffffff


	//   ....[219]....
        /*0538*/ 	.word	0xffffffff


	//   ....[220]....
        /*053c*/ 	.word	0xffffffff


	//   ....[221]....
        /*0540*/ 	.word	0xffffffff


	//   ....[222]....
        /*0544*/ 	.word	0xffffffff


	//   ....[223]....
        /*0548*/ 	.word	0xffffffff


	//   ....[224]....
        /*054c*/ 	.word	0xffffffff


	//   ....[225]....
        /*0550*/ 	.word	0xffffffff


	//   ....[226]....
        /*0554*/ 	.word	0xffffffff


	//   ....[227]....
        /*0558*/ 	.word	0xffffffff


	//   ....[228]....
        /*055c*/ 	.word	0xffffffff


	//   ....[229]....
        /*0560*/ 	.word	0xffffffff


	//   ....[230]....
        /*0564*/ 	.word	0xffffffff


	//   ....[231]....
        /*0568*/ 	.word	0xffffffff


	//   ....[232]....
        /*056c*/ 	.word	0xffffffff


	//   ....[233]....
        /*0570*/ 	.word	0xffffffff


	//   ....[234]....
        /*0574*/ 	.word	0xffffffff


	//   ....[235]....
        /*0578*/ 	.word	0xffffffff


	//   ....[236]....
        /*057c*/ 	.word	0xffffffff


	//   ....[237]....
        /*0580*/ 	.word	0xffffffff


	//   ....[238]....
        /*0584*/ 	.word	0xffffffff


	//   ....[239]....
        /*0588*/ 	.word	0xffffffff


	//   ....[240]....
        /*058c*/ 	.word	0xffffffff


	//   ....[241]....
        /*0590*/ 	.word	0xffffffff


	//   ....[242]....
        /*0594*/ 	.word	0xffffffff


	//   ....[243]....
        /*0598*/ 	.word	0xffffffff


	//   ....[244]....
        /*059c*/ 	.word	0xffffffff


	//   ....[245]....
        /*05a0*/ 	.word	0xffffffff


	//   ....[246]....
        /*05a4*/ 	.word	0xffffffff


	//   ....[247]....
        /*05a8*/ 	.word	0xffffffff


	//   ....[248]....
        /*05ac*/ 	.word	0xffffffff


	//   ....[249]....
        /*05b0*/ 	.word	0x0500000f


	//   ....[250]....
        /*05b4*/ 	.word	0x0500000f


	//   ....[251]....
        /*05b8*/ 	.word	0x0500000f


	//   ....[252]....
        /*05bc*/ 	.word	0x0500000f


	//   ....[253]....
        /*05c0*/ 	.word	0x0500000f


	//   ....[254]....
        /*05c4*/ 	.word	0x0500000f


	//   ....[255]....
        /*05c8*/ 	.word	0x0500000f


	//   ....[0]....
        /*05cc*/ 	.word	0x0500000f


	//   ....[1]....
        /*05d0*/ 	.word	0x0500000f


	//   ....[2]....
        /*05d4*/ 	.word	0x0500000f


	//   ....[3]....
        /*05d8*/ 	.word	0x0500000f


	//   ....[4]....
        /*05dc*/ 	.word	0x0500000f


	//   ....[5]....
        /*05e0*/ 	.word	0x0500000f


	//   ....[6]....
        /*05e4*/ 	.word	0x0500000f


	//   ....[7]....
        /*05e8*/ 	.word	0x0500000f


	//   ....[8]....
        /*05ec*/ 	.word	0x0500000f


	//   ....[9]....
        /*05f0*/ 	.word	0x0500000f


	//   ....[10]....
        /*05f4*/ 	.word	0x0500000f


	//   ....[11]....
        /*05f8*/ 	.word	0x0500000f


	//   ....[12]....
        /*05fc*/ 	.word	0x0500000f


	//   ....[13]....
        /*0600*/ 	.word	0x0500000f


	//   ....[14]....
        /*0604*/ 	.word	0x0500000f


	//   ....[15]....
        /*0608*/ 	.word	0x0500000f


	//   ....[16]....
        /*060c*/ 	.word	0x0500000f


	//   ....[17]....
        /*0610*/ 	.word	0x0500000f


	//   ....[18]....
        /*0614*/ 	.word	0x0500000f


	//   ....[19]....
        /*0618*/ 	.word	0x0500000f


	//   ....[20]....
        /*061c*/ 	.word	0x0500000f


	//   ....[21]....
        /*0620*/ 	.word	0x0500000f


	//   ....[22]....
        /*0624*/ 	.word	0x0500000f


	//   ....[23]....
        /*0628*/ 	.word	0x0500000f


	//   ....[24]....
        /*062c*/ 	.word	0x0500000f


	//   ....[25]....
        /*0630*/ 	.word	0x0500000f


	//   ....[26]....
        /*0634*/ 	.word	0x0500000f


	//   ....[27]....
        /*0638*/ 	.word	0x0500000f


	//   ....[28]....
        /*063c*/ 	.word	0x0500000f


	//   ....[29]....
        /*0640*/ 	.word	0x0500000f


	//   ....[30]....
        /*0644*/ 	.word	0x0500000f


	//   ....[31]....
        /*0648*/ 	.word	0x0500000f


	//   ....[32]....
        /*064c*/ 	.word	0x0500000f


	//   ....[33]....
        /*0650*/ 	.word	0x0500000f


	//   ....[34]....
        /*0654*/ 	.word	0x0500000f


	//   ....[35]....
        /*0658*/ 	.word	0x0500000f


	//   ....[36]....
        /*065c*/ 	.word	0x0500000f


	//   ....[37]....
        /*0660*/ 	.word	0x0500000f


	//   ....[38]....
        /*0664*/ 	.word	0x0500000f


	//   ....[39]....
        /*0668*/ 	.word	0x0500000f


	//   ....[40]....
        /*066c*/ 	.word	0x0500000f


	//   ....[41]....
        /*0670*/ 	.word	0x0500000f


	//   ....[42]....
        /*0674*/ 	.word	0x0500000f


	//   ....[43]....
        /*0678*/ 	.word	0x0500000f


	//   ....[44]....
        /*067c*/ 	.word	0x0500000f


	//   ....[45]....
        /*0680*/ 	.word	0x0500000f


	//   ....[46]....
        /*0684*/ 	.word	0x0500000f


	//   ....[47]....
        /*0688*/ 	.word	0x0500000f


	//   ....[48]....
        /*068c*/ 	.word	0x0500000f


	//   ....[49]....
        /*0690*/ 	.word	0x0500000f


	//   ....[50]....
        /*0694*/ 	.word	0x0500000f


	//   ....[51]....
        /*0698*/ 	.word	0x0500000f


	//   ....[52]....
        /*069c*/ 	.word	0x0500000f


	//   ....[53]....
        /*06a0*/ 	.word	0x0500000f


	//   ....[54]....
        /*06a4*/ 	.word	0x0500000f


	//   ....[55]....
        /*06a8*/ 	.word	0x0500000f


	//   ....[56]....
        /*06ac*/ 	.word	0x0500000f


	//   ....[57]....
        /*06b0*/ 	.word	0x0500000f


	//   ....[58]....
        /*06b4*/ 	.word	0x0500000f


	//   ....[59]....
        /*06b8*/ 	.word	0x0500000f


	//   ....[60]....
        /*06bc*/ 	.word	0x0500000f


	//   ....[61]....
        /*06c0*/ 	.word	0x0500000f


	//   ....[62]....
        /*06c4*/ 	.word	0x0500000f


	//   ....[63]....
        /*06c8*/ 	.word	0x0500000f


	//   ....[64]....
        /*06cc*/ 	.word	0x0500000f


	//   ....[65]....
        /*06d0*/ 	.word	0x0500000f


	//   ....[66]....
        /*06d4*/ 	.word	0x0500000f


	//   ....[67]....
        /*06d8*/ 	.word	0x0500000f


	//   ....[68]....
        /*06dc*/ 	.word	0x0500000f


	//   ....[69]....
        /*06e0*/ 	.word	0x0500000f


	//   ....[70]....
        /*06e4*/ 	.word	0x0500000f


	//   ....[71]....
        /*06e8*/ 	.word	0x0500000f


	//   ....[72]....
        /*06ec*/ 	.word	0x0500000f


	//   ....[73]....
        /*06f0*/ 	.word	0x0500000f


	//   ....[74]....
        /*06f4*/ 	.word	0x0500000f


	//   ....[75]....
        /*06f8*/ 	.word	0x0500000f


	//   ....[76]....
        /*06fc*/ 	.word	0x0500000f


	//   ....[77]....
        /*0700*/ 	.word	0x0500000f


	//   ....[78]....
        /*0704*/ 	.word	0x0500000f


	//   ....[79]....
        /*0708*/ 	.word	0x0500000f


	//   ....[80]....
        /*070c*/ 	.word	0x0500000f


	//   ....[81]....
        /*0710*/ 	.word	0x0500000f


	//   ....[82]....
        /*0714*/ 	.word	0x0500000f


	//   ....[83]....
        /*0718*/ 	.word	0x0500000f


	//   ....[84]....
        /*071c*/ 	.word	0x0500000f


	//   ....[85]....
        /*0720*/ 	.word	0x0500000f


	//   ....[86]....
        /*0724*/ 	.word	0x0500000f


	//   ....[87]....
        /*0728*/ 	.word	0x0500000f


	//   ....[88]....
        /*072c*/ 	.word	0x0500000f


	//   ....[89]....
        /*0730*/ 	.word	0x0500000f


	//   ....[90]....
        /*0734*/ 	.word	0x0500000f


	//   ....[91]....
        /*0738*/ 	.word	0x0500000f


	//   ....[92]....
        /*073c*/ 	.word	0x0500000f


	//   ....[93]....
        /*0740*/ 	.word	0x0500000f


	//   ....[94]....
        /*0744*/ 	.word	0x0500000f


	//   ....[95]....
        /*0748*/ 	.word	0x0500000f


	//   ....[96]....
        /*074c*/ 	.word	0x0500000f


	//   ....[97]....
        /*0750*/ 	.word	0x0500000f


	//   ....[98]....
        /*0754*/ 	.word	0x0500000f


	//   ....[99]....
        /*0758*/ 	.word	0x0500000f


	//   ....[100]....
        /*075c*/ 	.word	0x0500000f


	//   ....[101]....
        /*0760*/ 	.word	0x0500000f


	//   ....[102]....
        /*0764*/ 	.word	0x0500000f


	//   ....[103]....
        /*0768*/ 	.word	0x0500000f


	//   ....[104]....
        /*076c*/ 	.word	0x0500000f


	//   ....[105]....
        /*0770*/ 	.word	0x0500000f


	//   ....[106]....
        /*0774*/ 	.word	0x0500000f


	//   ....[107]....
        /*0778*/ 	.word	0x0500000f


	//   ....[108]....
        /*077c*/ 	.word	0x0500000f


	//   ....[109]....
        /*0780*/ 	.word	0x0500000f


	//   ....[110]....
        /*0784*/ 	.word	0x0500000f


	//   ....[111]....
        /*0788*/ 	.word	0x0500000f


	//   ....[112]....
        /*078c*/ 	.word	0x0500000f


	//   ....[113]....
        /*0790*/ 	.word	0x0500000f


	//   ....[114]....
        /*0794*/ 	.word	0x0500000f


	//   ....[115]....
        /*0798*/ 	.word	0x0500000f


	//   ....[116]....
        /*079c*/ 	.word	0x0500000f


	//   ....[117]....
        /*07a0*/ 	.word	0x0500000f


	//   ....[118]....
        /*07a4*/ 	.word	0x0500000f


	//   ....[119]....
        /*07a8*/ 	.word	0x0500000f


	//   ....[120]....
        /*07ac*/ 	.word	0x0500000f


	//   ....[121]....
        /*07b0*/ 	.word	0x0500000f


	//   ....[122]....
        /*07b4*/ 	.word	0x0500000f


	//   ....[123]....
        /*07b8*/ 	.word	0x0500000f


	//   ....[124]....
        /*07bc*/ 	.word	0x0500000f


	//   ....[125]....
        /*07c0*/ 	.word	0x0500000f


	//   ....[126]....
        /*07c4*/ 	.word	0x0500000f


	//   ....[127]....
        /*07c8*/ 	.word	0x0500000f


	//   ....[128]....
        /*07cc*/ 	.word	0x0500000f


	//   ....[129]....
        /*07d0*/ 	.word	0x0500000f


	//   ....[130]....
        /*07d4*/ 	.word	0x0500000f


	//   ....[131]....
        /*07d8*/ 	.word	0x0500000f


	//   ....[132]....
        /*07dc*/ 	.word	0x0500000f


	//   ....[133]....
        /*07e0*/ 	.word	0x0500000f


	//   ....[134]....
        /*07e4*/ 	.word	0x0500000f


	//   ....[135]....
        /*07e8*/ 	.word	0x0500000f


	//   ....[136]....
        /*07ec*/ 	.word	0x0500000f


	//   ....[137]....
        /*07f0*/ 	.word	0x0500000f


	//   ....[138]....
        /*07f4*/ 	.word	0x0500000f


	//   ....[139]....
        /*07f8*/ 	.word	0x0500000f


	//   ....[140]....
        /*07fc*/ 	.word	0x0500000f


	//   ....[141]....
        /*0800*/ 	.word	0x0500000f


	//   ....[142]....
        /*0804*/ 	.word	0x0500000f


	//   ....[143]....
        /*0808*/ 	.word	0x0500000f


	//   ....[144]....
        /*080c*/ 	.word	0x0500000f


	//   ....[145]....
        /*0810*/ 	.word	0x0500000f


	//   ....[146]....
        /*0814*/ 	.word	0x0500000f


	//   ....[147]....
        /*0818*/ 	.word	0x0500000f


	//   ....[148]....
        /*081c*/ 	.word	0x0500000f


	//   ....[149]....
        /*0820*/ 	.word	0x0500000f


	//   ....[150]....
        /*0824*/ 	.word	0x0500000f


	//   ....[151]....
        /*0828*/ 	.word	0x0500000f


	//   ....[152]....
        /*082c*/ 	.word	0x0500000f


	//   ....[153]....
        /*0830*/ 	.word	0x0500000f


	//   ....[154]....
        /*0834*/ 	.word	0x0500000f


	//   ....[155]....
        /*0838*/ 	.word	0x0500000f


	//   ....[156]....
        /*083c*/ 	.word	0x0500000f


	//   ....[157]....
        /*0840*/ 	.word	0x0500000f


	//   ....[158]....
        /*0844*/ 	.word	0x0500000f


	//   ....[159]....
        /*0848*/ 	.word	0x0500000f


	//   ....[160]....
        /*084c*/ 	.word	0x0500000f


	//   ....[161]....
        /*0850*/ 	.word	0x0500000f


	//   ....[162]....
        /*0854*/ 	.word	0x0500000f


	//   ....[163]....
        /*0858*/ 	.word	0x0500000f


	//   ....[164]....
        /*085c*/ 	.word	0x0500000f


	//   ....[165]....
        /*0860*/ 	.word	0x0500000f


	//   ....[166]....
        /*0864*/ 	.word	0x0500000f


	//   ....[167]....
        /*0868*/ 	.word	0x0500000f


	//   ....[168]....
        /*086c*/ 	.word	0x0500000f


	//   ....[169]....
        /*0870*/ 	.word	0x0500000f


	//   ....[170]....
        /*0874*/ 	.word	0x0500000f


	//   ....[171]....
        /*0878*/ 	.word	0x0500000f


	//   ....[172]....
        /*087c*/ 	.word	0x0500000f


	//   ....[173]....
        /*0880*/ 	.word	0x0500000f


	//   ....[174]....
        /*0884*/ 	.word	0x0500000f


	//   ....[175]....
        /*0888*/ 	.word	0x0500000f


	//   ....[176]....
        /*088c*/ 	.word	0x0500000f


	//   ....[177]....
        /*0890*/ 	.word	0x0500000f


	//----- nvinfo : EIATTR_COOP_GROUP_INSTR_OFFSETS
	.align		4
.L_238:
        /*0894*/ 	.byte	0x04, 0x28
        /*0896*/ 	.short	(.L_240 - .L_239)


	//   ....[0]....
.L_239:
        /*0898*/ 	.word	0x00000070


	//   ....[1]....
        /*089c*/ 	.word	0x00000140


	//   ....[2]....
        /*08a0*/ 	.word	0x00000190


	//   ....[3]....
        /*08a4*/ 	.word	0x000003c0


	//   ....[4]....
        /*08a8*/ 	.word	0x00000520


	//   ....[5]....
        /*08ac*/ 	.word	0x00000640


	//   ....[6]....
        /*08b0*/ 	.word	0x000007a0


	//   ....[7]....
        /*08b4*/ 	.word	0x00002c70


	//   ....[8]....
        /*08b8*/ 	.word	0x00002c80


	//   ....[9]....
        /*08bc*/ 	.word	0x00003b30


	//   ....[10]....
        /*08c0*/ 	.word	0x00003b40


	//   ....[11]....
        /*08c4*/ 	.word	0x00004cf0


	//   ....[12]....
        /*08c8*/ 	.word	0x00004d00


	//   ....[13]....
        /*08cc*/ 	.word	0x00005c20


	//   ....[14]....
        /*08d0*/ 	.word	0x00005c30


	//   ....[15]....
        /*08d4*/ 	.word	0x00006dd0


	//   ....[16]....
        /*08d8*/ 	.word	0x00006de0


	//   ....[17]....
        /*08dc*/ 	.word	0x00006ef0


	//   ....[18]....
        /*08e0*/ 	.word	0x00006f00


	//   ....[19]....
        /*08e4*/ 	.word	0x00007270


	//   ....[20]....
        /*08e8*/ 	.word	0x00007290


	//   ....[21]....
        /*08ec*/ 	.word	0x00007380


	//   ....[22]....
        /*08f0*/ 	.word	0x000073a0


	//   ....[23]....
        /*08f4*/ 	.word	0x000081a0


	//   ....[24]....
        /*08f8*/ 	.word	0x00008890


	//   ....[25]....
        /*08fc*/ 	.word	0x000088a0


	//   ....[26]....
        /*0900*/ 	.word	0x000088b0


	//   ....[27]....
        /*0904*/ 	.word	0x000088c0


	//   ....[28]....
        /*0908*/ 	.word	0x00008ac0


	//   ....[29]....
        /*090c*/ 	.word	0x00008ad0


	//   ....[30]....
        /*0910*/ 	.word	0x00008ae0


	//   ....[31]....
        /*0914*/ 	.word	0x00008af0


	//   ....[32]....
        /*0918*/ 	.word	0x00008cd0


	//   ....[33]....
        /*091c*/ 	.word	0x00008ce0


	//   ....[34]....
        /*0920*/ 	.word	0x00008cf0


	//   ....[35]....
        /*0924*/ 	.word	0x00008d00


	//   ....[36]....
        /*0928*/ 	.word	0x00008f00


	//   ....[37]....
        /*092c*/ 	.word	0x00008f10


	//   ....[38]....
        /*0930*/ 	.word	0x00008f20


	//   ....[39]....
        /*0934*/ 	.word	0x00008f30


	//   ....[40]....
        /*0938*/ 	.word	0x0000d1f0


	//   ....[41]....
        /*093c*/ 	.word	0x0000d210


	//   ....[42]....
        /*0940*/ 	.word	0x0000d220


	//   ....[43]....
        /*0944*/ 	.word	0x0000d230


	//   ....[44]....
        /*0948*/ 	.word	0x0000d320


	//   ....[45]....
        /*094c*/ 	.word	0x0000d340


	//   ....[46]....
        /*0950*/ 	.word	0x0000d350


	//   ....[47]....
        /*0954*/ 	.word	0x0000d360


	//   ....[48]....
        /*0958*/ 	.word	0x0000d540


	//   ....[49]....
        /*095c*/ 	.word	0x0000d560


	//   ....[50]....
        /*0960*/ 	.word	0x0000d580


	//   ....[51]....
        /*0964*/ 	.word	0x0000d590


	//   ....[52]....
        /*0968*/ 	.word	0x0000d660


	//   ....[53]....
        /*096c*/ 	.word	0x0000d690


	//   ....[54]....
        /*0970*/ 	.word	0x0000d6a0


	//   ....[55]....
        /*0974*/ 	.word	0x0000d6b0


	//   ....[56]....
        /*0978*/ 	.word	0x00012180


	//   ....[57]....
        /*097c*/ 	.word	0x000123d0


	//   ....[58]....
        /*0980*/ 	.word	0x00012cb0


	//   ....[59]....
        /*0984*/ 	.word	0x00012dc0


	//   ....[60]....
        /*0988*/ 	.word	0x00013190


	//   ....[61]....
        /*098c*/ 	.word	0x00013210


	//   ....[62]....
        /*0990*/ 	.word	0x00014370


	//   ....[63]....
        /*0994*/ 	.word	0x00014590


	//   ....[64]....
        /*0998*/ 	.word	0x00014c40


	//   ....[65]....
        /*099c*/ 	.word	0x00014c60


	//   ....[66]....
        /*09a0*/ 	.word	0x00015360


	//   ....[67]....
        /*09a4*/ 	.word	0x00015530


	//   ....[68]....
        /*09a8*/ 	.word	0x00016c40


	//   ....[69]....
        /*09ac*/ 	.word	0x00016c60


	//   ....[70]....
        /*09b0*/ 	.word	0x000170c0


	//   ....[71]....
        /*09b4*/ 	.word	0x00017290


	//   ....[72]....
        /*09b8*/ 	.word	0x00018660


	//   ....[73]....
        /*09bc*/ 	.word	0x00018890


	//   ....[74]....
        /*09c0*/ 	.word	0x00018f30


	//   ....[75]....
        /*09c4*/ 	.word	0x00018fa0


	//   ....[76]....
        /*09c8*/ 	.word	0x000195c0


	//   ....[77]....
        /*09cc*/ 	.word	0x00019790


	//   ....[78]....
        /*09d0*/ 	.word	0x0001a6a0


	//   ....[79]....
        /*09d4*/ 	.word	0x0001a6c0


	//   ....[80]....
        /*09d8*/ 	.word	0x0001a740


	//   ....[81]....
        /*09dc*/ 	.word	0x0001a750


	//   ....[82]....
        /*09e0*/ 	.word	0x0001bc80


	//   ....[83]....
        /*09e4*/ 	.word	0x0001bcb0


	//   ....[84]....
        /*09e8*/ 	.word	0x0001bce0


	//   ....[85]....
        /*09ec*/ 	.word	0x0001bd20


	//   ....[86]....
        /*09f0*/ 	.word	0x0001bd60


	//   ....[87]....
        /*09f4*/ 	.word	0x0001bd90


	//   ....[88]....
        /*09f8*/ 	.word	0x0001bdc0


	//   ....[89]....
        /*09fc*/ 	.word	0x0001bdf0


	//   ....[90]....
        /*0a00*/ 	.word	0x0001be20


	//   ....[91]....
        /*0a04*/ 	.word	0x0001be50


	//   ....[92]....
        /*0a08*/ 	.word	0x0001be80


	//   ....[93]....
        /*0a0c*/ 	.word	0x0001beb0


	//   ....[94]....
        /*0a10*/ 	.word	0x0001bee0


	//   ....[95]....
        /*0a14*/ 	.word	0x0001bf10


	//   ....[96]....
        /*0a18*/ 	.word	0x0001bf40


	//   ....[97]....
        /*0a1c*/ 	.word	0x0001bf70


	//   ....[98]....
        /*0a20*/ 	.word	0x0001bfa0


	//   ....[99]....
        /*0a24*/ 	.word	0x0001bfd0


	//   ....[100]....
        /*0a28*/ 	.word	0x0001c000


	//   ....[101]....
        /*0a2c*/ 	.word	0x0001c030


	//   ....[102]....
        /*0a30*/ 	.word	0x0001c060


	//   ....[103]....
        /*0a34*/ 	.word	0x0001c090


	//   ....[104]....
        /*0a38*/ 	.word	0x0001c0c0


	//   ....[105]....
        /*0a3c*/ 	.word	0x0001c0f0


	//   ....[106]....
        /*0a40*/ 	.word	0x0001c120


	//   ....[107]....
        /*0a44*/ 	.word	0x0001c150


	//   ....[108]....
        /*0a48*/ 	.word	0x0001c180


	//   ....[109]....
        /*0a4c*/ 	.word	0x0001c1b0


	//   ....[110]....
        /*0a50*/ 	.word	0x0001c1e0


	//   ....[111]....
        /*0a54*/ 	.word	0x0001c210


	//   ....[112]....
        /*0a58*/ 	.word	0x0001c240


	//   ....[113]....
        /*0a5c*/ 	.word	0x0001c270


	//   ....[114]....
        /*0a60*/ 	.word	0x0001c2a0


	//   ....[115]....
        /*0a64*/ 	.word	0x0001c2d0


	//   ....[116]....
        /*0a68*/ 	.word	0x0001c300


	//   ....[117]....
        /*0a6c*/ 	.word	0x0001c330


	//   ....[118]....
        /*0a70*/ 	.word	0x0001c360


	//   ....[119]....
        /*0a74*/ 	.word	0x0001c390


	//   ....[120]....
        /*0a78*/ 	.word	0x0001c3b0


	//   ....[121]....
        /*0a7c*/ 	.word	0x0001c3c0


	//   ....[122]....
        /*0a80*/ 	.word	0x0001c3d0


	//   ....[123]....
        /*0a84*/ 	.word	0x0001c3e0


	//   ....[124]....
        /*0a88*/ 	.word	0x0001c3f0


	//   ....[125]....
        /*0a8c*/ 	.word	0x0001c400


	//   ....[126]....
        /*0a90*/ 	.word	0x0001c410


	//   ....[127]....
        /*0a94*/ 	.word	0x0001c420


	//   ....[128]....
        /*0a98*/ 	.word	0x0001c430


	//   ....[129]....
        /*0a9c*/ 	.word	0x0001c450


	//   ....[130]....
        /*0aa0*/ 	.word	0x0001c470


	//   ....[131]....
        /*0aa4*/ 	.word	0x0001c480


	//   ....[132]....
        /*0aa8*/ 	.word	0x0001c4b0


	//   ....[133]....
        /*0aac*/ 	.word	0x0001c4e0


	//   ....[134]....
        /*0ab0*/ 	.word	0x0001c500


	//   ....[135]....
        /*0ab4*/ 	.word	0x0001c530


	//   ....[136]....
        /*0ab8*/ 	.word	0x0001c560


	//   ....[137]....
        /*0abc*/ 	.word	0x0001c570


	//   ....[138]....
        /*0ac0*/ 	.word	0x0001c580


	//   ....[139]....
        /*0ac4*/ 	.word	0x0001c5b0


	//   ....[140]....
        /*0ac8*/ 	.word	0x0001c5e0


	//   ....[141]....
        /*0acc*/ 	.word	0x0001c610


	//   ....[142]....
        /*0ad0*/ 	.word	0x0001c640


	//   ....[143]....
        /*0ad4*/ 	.word	0x0001c650


	//   ....[144]....
        /*0ad8*/ 	.word	0x0001c670


	//   ....[145]....
        /*0adc*/ 	.word	0x0001c6a0


	//   ....[146]....
        /*0ae0*/ 	.word	0x0001cde0


	//   ....[147]....
        /*0ae4*/ 	.word	0x0001ce40


	//   ....[148]....
        /*0ae8*/ 	.word	0x0001ce70


	//   ....[149]....
        /*0aec*/ 	.word	0x0001cea0


	//   ....[150]....
        /*0af0*/ 	.word	0x0001d710


	//   ....[151]....
        /*0af4*/ 	.word	0x0001d770


	//   ....[152]....
        /*0af8*/ 	.word	0x0001d8b0


	//   ....[153]....
        /*0afc*/ 	.word	0x0001d8d0


	//   ....[154]....
        /*0b00*/ 	.word	0x0001da10


	//   ....[155]....
        /*0b04*/ 	.word	0x0001da30


	//   ....[156]....
        /*0b08*/ 	.word	0x0001db80


	//   ....[157]....
        /*0b0c*/ 	.word	0x0001dba0


	//   ....[158]....
        /*0b10*/ 	.word	0x0001e410


	//   ....[159]....
        /*0b14*/ 	.word	0x0001e420


	//   ....[160]....
        /*0b18*/ 	.word	0x0001e5b0


	//   ....[161]....
        /*0b1c*/ 	.word	0x0001e5c0


	//   ....[162]....
        /*0b20*/ 	.word	0x0001e750


	//   ....[163]....
        /*0b24*/ 	.word	0x0001e760


	//   ....[164]....
        /*0b28*/ 	.word	0x0001e8f0


	//   ....[165]....
        /*0b2c*/ 	.word	0x0001e900


	//   ....[166]....
        /*0b30*/ 	.word	0x0001eae0


	//   ....[167]....
        /*0b34*/ 	.word	0x0001ec90


	//   ....[168]....
        /*0b38*/ 	.word	0x0001ecc0


	//   ....[169]....
        /*0b3c*/ 	.word	0x0001ecf0


	//   ....[170]....
        /*0b40*/ 	.word	0x0001ed20


	//   ....[171]....
        /*0b44*/ 	.word	0x0001ed50


	//   ....[172]....
        /*0b48*/ 	.word	0x0001ed80


	//   ....[173]....
        /*0b4c*/ 	.word	0x0001eef0


	//   ....[174]....
        /*0b50*/ 	.word	0x0001ef20


	//   ....[175]....
        /*0b54*/ 	.word	0x0001ef50


	//   ....[176]....
        /*0b58*/ 	.word	0x0001ef80


	//   ....[177]....
        /*0b5c*/ 	.word	0x0001efb0


	//   ....[178]....
        /*0b60*/ 	.word	0x0001efe0


	//   ....[179]....
        /*0b64*/ 	.word	0x0001f070


	//   ....[180]....
        /*0b68*/ 	.word	0x0001f0d0


	//   ....[181]....
        /*0b6c*/ 	.word	0x0001f160


	//   ....[182]....
        /*0b70*/ 	.word	0x00020390


	//   ....[183]....
        /*0b74*/ 	.word	0x00022400


	//   ....[184]....
        /*0b78*/ 	.word	0x00022430


	//   ....[185]....
        /*0b7c*/ 	.word	0x000224b0


	//   ....[186]....
        /*0b80*/ 	.word	0x000224f0


	//   ....[187]....
        /*0b84*/ 	.word	0x00022530


	//   ....[188]....
        /*0b88*/ 	.word	0x00022540


	//   ....[189]....
        /*0b8c*/ 	.word	0x00022580


	//   ....[190]....
        /*0b90*/ 	.word	0x00022590


	//   ....[191]....
        /*0b94*/ 	.word	0x00022930


	//   ....[192]....
        /*0b98*/ 	.word	0x00022950


	//   ....[193]....
        /*0b9c*/ 	.word	0x000229e0


	//   ....[194]....
        /*0ba0*/ 	.word	0x000229f0


	//   ....[195]....
        /*0ba4*/ 	.word	0x00022a70


	//   ....[196]....
        /*0ba8*/ 	.word	0x00022a80


	//   ....[197]....
        /*0bac*/ 	.word	0x00022a90


	//   ....[198]....
        /*0bb0*/ 	.word	0x00022aa0


	//   ....[199]....
        /*0bb4*/ 	.word	0x00023230


	//   ....[200]....
        /*0bb8*/ 	.word	0x00023260


	//   ....[201]....
        /*0bbc*/ 	.word	0x00023290


	//   ....[202]....
        /*0bc0*/ 	.word	0x00023330


	//   ....[203]....
        /*0bc4*/ 	.word	0x00023340


	//   ....[204]....
        /*0bc8*/ 	.word	0x000233e0


	//   ....[205]....
        /*0bcc*/ 	.word	0x000233f0


	//   ....[206]....
        /*0bd0*/ 	.word	0x00023490


	//   ....[207]....
        /*0bd4*/ 	.word	0x000234a0


	//   ....[208]....
        /*0bd8*/ 	.word	0x00023540


	//   ....[209]....
        /*0bdc*/ 	.word	0x00023550


	//   ....[210]....
        /*0be0*/ 	.word	0x000235f0


	//   ....[211]....
        /*0be4*/ 	.word	0x00023600


	//   ....[212]....
        /*0be8*/ 	.word	0x00023690


	//   ....[213]....
        /*0bec*/ 	.word	0x000236a0


	//   ....[214]....
        /*0bf0*/ 	.word	0x000236b0


	//   ....[215]....
        /*0bf4*/ 	.word	0x00023e30


	//   ....[216]....
        /*0bf8*/ 	.word	0x00023e50


	//   ....[217]....
        /*0bfc*/ 	.word	0x00023eb0


	//   ....[218]....
        /*0c00*/ 	.word	0x00023ec0


	//   ....[219]....
        /*0c04*/ 	.word	0x00023f10


	//   ....[220]....
        /*0c08*/ 	.word	0x00023f20


	//   ....[221]....
        /*0c0c*/ 	.word	0x00023f30


	//   ....[222]....
        /*0c10*/ 	.word	0x00023f80


	//   ....[223]....
        /*0c14*/ 	.word	0x000242a0


	//   ....[224]....
        /*0c18*/ 	.word	0x000242b0


	//   ....[225]....
        /*0c1c*/ 	.word	0x00024310


	//   ....[226]....
        /*0c20*/ 	.word	0x00024320


	//   ....[227]....
        /*0c24*/ 	.word	0x00024370


	//   ....[228]....
        /*0c28*/ 	.word	0x00024380


	//   ....[229]....
        /*0c2c*/ 	.word	0x00024390


	//   ....[230]....
        /*0c30*/ 	.word	0x000243e0


	//   ....[231]....
        /*0c34*/ 	.word	0x000254e0


	//   ....[232]....
        /*0c38*/ 	.word	0x00025540


	//   ....[233]....
        /*0c3c*/ 	.word	0x00025570


	//   ....[234]....
        /*0c40*/ 	.word	0x000255a0


	//   ....[235]....
        /*0c44*/ 	.word	0x000255b0


	//   ....[236]....
        /*0c48*/ 	.word	0x000255e0


	//   ....[237]....
        /*0c4c*/ 	.word	0x00025610


	//   ....[238]....
        /*0c50*/ 	.word	0x00025640


	//   ....[239]....
        /*0c54*/ 	.word	0x000257c0


	//   ....[240]....
        /*0c58*/ 	.word	0x000257f0


	//   ....[241]....
        /*0c5c*/ 	.word	0x00025820


	//   ....[242]....
        /*0c60*/ 	.word	0x00025850


	//   ....[243]....
        /*0c64*/ 	.word	0x00025880


	//   ....[244]....
        /*0c68*/ 	.word	0x000258b0


	//   ....[245]....
        /*0c6c*/ 	.word	0x00025970


	//   ....[246]....
        /*0c70*/ 	.word	0x00025990


	//   ....[247]....
        /*0c74*/ 	.word	0x00025a00


	//   ....[248]....
        /*0c78*/ 	.word	0x000260c0


	//   ....[249]....
        /*0c7c*/ 	.word	0x00026480


	//   ....[250]....
        /*0c80*/ 	.word	0x00026510


	//   ....[251]....
        /*0c84*/ 	.word	0x000265a0


	//   ....[252]....
        /*0c88*/ 	.word	0x00026630


	//   ....[253]....
        /*0c8c*/ 	.word	0x00026710


	//   ....[254]....
        /*0c90*/ 	.word	0x000267a0


	//   ....[255]....
        /*0c94*/ 	.word	0x00026840


	//   ....[0]....
        /*0c98*/ 	.word	0x000268d0


	//   ....[1]....
        /*0c9c*/ 	.word	0x000269b0


	//   ....[2]....
        /*0ca0*/ 	.word	0x00026a40


	//   ....[3]....
        /*0ca4*/ 	.word	0x00026ad0


	//   ....[4]....
        /*0ca8*/ 	.word	0x00026b60


	//   ....[5]....
        /*0cac*/ 	.word	0x00026c90


	//   ....[6]....
        /*0cb0*/ 	.word	0x00026d30


	//   ....[7]....
        /*0cb4*/ 	.word	0x00026dc0


	//   ....[8]....
        /*0cb8*/ 	.word	0x00026e10


	//   ....[9]....
        /*0cbc*/ 	.word	0x00026e60


	//   ....[10]....
        /*0cc0*/ 	.word	0x00026ef0


	//   ....[11]....
        /*0cc4*/ 	.word	0x00026f80


	//   ....[12]....
        /*0cc8*/ 	.word	0x00026fd0


	//   ....[13]....
        /*0ccc*/ 	.word	0x00027020


	//   ....[14]....
        /*0cd0*/ 	.word	0x000270b0


	//   ....[15]....
        /*0cd4*/ 	.word	0x00027140


	//   ....[16]....
        /*0cd8*/ 	.word	0x00027190


	//   ....[17]....
        /*0cdc*/ 	.word	0x000271e0


	//   ....[18]....
        /*0ce0*/ 	.word	0x00027270


	//   ....[19]....
        /*0ce4*/ 	.word	0x00027300


	//   ....[20]....
        /*0ce8*/ 	.word	0x00027350


	//   ....[21]....
        /*0cec*/ 	.word	0x000273a0


	//   ....[22]....
        /*0cf0*/ 	.word	0x00027490


	//   ....[23]....
        /*0cf4*/ 	.word	0x00027540


	//   ....[24]....
        /*0cf8*/ 	.word	0x000275a0


	//   ....[25]....
        /*0cfc*/ 	.word	0x00027620


	//   ....[26]....
        /*0d00*/ 	.word	0x00027710


	//   ....[27]....
        /*0d04*/ 	.word	0x00027760


	//   ....[28]....
        /*0d08*/ 	.word	0x000277b0


	//   ....[29]....
        /*0d0c*/ 	.word	0x00027800


	//   ....[30]....
        /*0d10*/ 	.word	0x00027920


	//   ....[31]....
        /*0d14*/ 	.word	0x000279c0


	//   ....[32]....
        /*0d18*/ 	.word	0x00027a20


	//   ....[33]....
        /*0d1c*/ 	.word	0x00027aa0


	//   ....[34]....
        /*0d20*/ 	.word	0x00027ba0


	//   ....[35]....
        /*0d24*/ 	.word	0x00027bf0


	//   ....[36]....
        /*0d28*/ 	.word	0x00027c40


	//   ....[37]....
        /*0d2c*/ 	.word	0x00027c90


	//   ....[38]....
        /*0d30*/ 	.word	0x00028100


	//   ....[39]....
        /*0d34*/ 	.word	0x00028230


	//   ....[40]....
        /*0d38*/ 	.word	0x00028350


	//   ....[41]....
        /*0d3c*/ 	.word	0x00028480


	//   ....[42]....
        /*0d40*/ 	.word	0x000285b0


	//   ....[43]....
        /*0d44*/ 	.word	0x00028650


	//   ....[44]....
        /*0d48*/ 	.word	0x000286b0


	//   ....[45]....
        /*0d4c*/ 	.word	0x00028720


	//   ....[46]....
        /*0d50*/ 	.word	0x00028780


	//   ....[47]....
        /*0d54*/ 	.word	0x000287f0


	//   ....[48]....
        /*0d58*/ 	.word	0x00028850


	//   ....[49]....
        /*0d5c*/ 	.word	0x000288c0


	//   ....[50]....
        /*0d60*/ 	.word	0x00028920


	//   ....[51]....
        /*0d64*/ 	.word	0x00028990


	//   ....[52]....
        /*0d68*/ 	.word	0x000289f0


	//   ....[53]....
        /*0d6c*/ 	.word	0x00028a60


	//   ....[54]....
        /*0d70*/ 	.word	0x00028ac0


	//   ....[55]....
        /*0d74*/ 	.word	0x00028b30


	//   ....[56]....
        /*0d78*/ 	.word	0x00028b90


	//   ....[57]....
        /*0d7c*/ 	.word	0x00028c00


	//   ....[58]....
        /*0d80*/ 	.word	0x00028c60


	//   ....[59]....
        /*0d84*/ 	.word	0x00028cd0


	//   ....[60]....
        /*0d88*/ 	.word	0x00028d30


	//   ....[61]....
        /*0d8c*/ 	.word	0x00028db0


	//   ....[62]....
        /*0d90*/ 	.word	0x00028e10


	//   ....[63]....
        /*0d94*/ 	.word	0x00028e80


	//   ....[64]....
        /*0d98*/ 	.word	0x00028ee0


	//   ....[65]....
        /*0d9c*/ 	.word	0x00028f60


	//   ....[66]....
        /*0da0*/ 	.word	0x00028fc0


	//   ....[67]....
        /*0da4*/ 	.word	0x00029050


	//   ....[68]....
        /*0da8*/ 	.word	0x000290b0


	//   ....[69]....
        /*0dac*/ 	.word	0x00029130


	//   ....[70]....
        /*0db0*/ 	.word	0x00029190


	//   ....[71]....
        /*0db4*/ 	.word	0x00029220


	//   ....[72]....
        /*0db8*/ 	.word	0x00029280


	//   ....[73]....
        /*0dbc*/ 	.word	0x00029320


	//   ....[74]....
        /*0dc0*/ 	.word	0x00029380


	//   ....[75]....
        /*0dc4*/ 	.word	0x000293f0


	//   ....[76]....
        /*0dc8*/ 	.word	0x00029450


	//   ....[77]....
        /*0dcc*/ 	.word	0x000294c0


	//   ....[78]....
        /*0dd0*/ 	.word	0x00029520


	//   ....[79]....
        /*0dd4*/ 	.word	0x000295b0


	//   ....[80]....
        /*0dd8*/ 	.word	0x00029610


	//   ....[81]....
        /*0ddc*/ 	.word	0x00029670


	//   ....[82]....
        /*0de0*/ 	.word	0x000296d0


	//   ....[83]....
        /*0de4*/ 	.word	0x00029730


	//   ....[84]....
        /*0de8*/ 	.word	0x00029790


	//   ....[85]....
        /*0dec*/ 	.word	0x000297f0


	//   ....[86]....
        /*0df0*/ 	.word	0x00029850


	//   ....[87]....
        /*0df4*/ 	.word	0x000298d0


	//   ....[88]....
        /*0df8*/ 	.word	0x00029930


	//   ....[89]....
        /*0dfc*/ 	.word	0x000299b0


	//   ....[90]....
        /*0e00*/ 	.word	0x00029a10


	//   ....[91]....
        /*0e04*/ 	.word	0x00029a70


	//   ....[92]....
        /*0e08*/ 	.word	0x00029ad0


	//   ....[93]....
        /*0e0c*/ 	.word	0x00029b50


	//   ....[94]....
        /*0e10*/ 	.word	0x00029bb0


	//   ....[95]....
        /*0e14*/ 	.word	0x00029c30


	//   ....[96]....
        /*0e18*/ 	.word	0x00029c90


	//   ....[97]....
        /*0e1c*/ 	.word	0x00029d10


	//   ....[98]....
        /*0e20*/ 	.word	0x00029d70


	//   ....[99]....
        /*0e24*/ 	.word	0x00029df0


	//   ....[100]....
        /*0e28*/ 	.word	0x00029e50


	//   ....[101]....
        /*0e2c*/ 	.word	0x00029f10


	//   ....[102]....
        /*0e30*/ 	.word	0x0002a070


	//   ....[103]....
        /*0e34*/ 	.word	0x0002a0c0


	//   ....[104]....
        /*0e38*/ 	.word	0x0002a150


	//   ....[105]....
        /*0e3c*/ 	.word	0x0002a1e0


	//   ....[106]....
        /*0e40*/ 	.word	0x0002a270


	//   ....[107]....
        /*0e44*/ 	.word	0x0002a300


	//   ....[108]....
        /*0e48*/ 	.word	0x0002a390


	//   ....[109]....
        /*0e4c*/ 	.word	0x0002a420


	//   ....[110]....
        /*0e50*/ 	.word	0x0002a4e0


	//   ....[111]....
        /*0e54*/ 	.word	0x0002a7c0


	//   ....[112]....
        /*0e58*/ 	.word	0x0002a8b0


	//   ....[113]....
        /*0e5c*/ 	.word	0x0002a970


	//   ....[114]....
        /*0e60*/ 	.word	0x0002aa50


	//   ....[115]....
        /*0e64*/ 	.word	0x0002ab00


	//   ....[116]....
        /*0e68*/ 	.word	0x0002ab60


	//   ....[117]....
        /*0e6c*/ 	.word	0x0002ac30


	//   ....[118]....
        /*0e70*/ 	.word	0x0002acd0


	//   ....[119]....
        /*0e74*/ 	.word	0x0002ada0


	//   ....[120]....
        /*0e78*/ 	.word	0x0002aee0


	//   ....[121]....
        /*0e7c*/ 	.word	0x0002af70


	//   ....[122]....
        /*0e80*/ 	.word	0x0002b070


	//   ....[123]....
        /*0e84*/ 	.word	0x0002b110


	//   ....[124]....
        /*0e88*/ 	.word	0x0002b170


	//   ....[125]....
        /*0e8c*/ 	.word	0x0002b260


	//   ....[126]....
        /*0e90*/ 	.word	0x0002b2c0


	//   ....[127]....
        /*0e94*/ 	.word	0x0002b360


	//   ....[128]....
        /*0e98*/ 	.word	0x0002b460


	//   ....[129]....
        /*0e9c*/ 	.word	0x0002b4d0


	//   ....[130]....
        /*0ea0*/ 	.word	0x0002b530


	//   ....[131]....
        /*0ea4*/ 	.word	0x0002b640


	//   ....[132]....
        /*0ea8*/ 	.word	0x0002b6a0


	//   ....[133]....
        /*0eac*/ 	.word	0x0002b7b0


	//   ....[134]....
        /*0eb0*/ 	.word	0x0002b810


	//   ....[135]....
        /*0eb4*/ 	.word	0x0002b920


	//   ....[136]....
        /*0eb8*/ 	.word	0x0002b980


	//   ....[137]....
        /*0ebc*/ 	.word	0x0002ba90


	//   ....[138]....
        /*0ec0*/ 	.word	0x0002baf0


	//   ....[139]....
        /*0ec4*/ 	.word	0x0002bc00


	//   ....[140]....
        /*0ec8*/ 	.word	0x0002bc60


	//   ....[141]....
        /*0ecc*/ 	.word	0x0002bd60


	//   ....[142]....
        /*0ed0*/ 	.word	0x0002bdc0


	//   ....[143]....
        /*0ed4*/ 	.word	0x0002beb0


	//   ....[144]....
        /*0ed8*/ 	.word	0x0002bfe0


	//   ....[145]....
        /*0edc*/ 	.word	0x0002c080


	//   ....[146]....
        /*0ee0*/ 	.word	0x0002c0e0


	//   ....[147]....
        /*0ee4*/ 	.word	0x0002c1a0


	//   ....[148]....
        /*0ee8*/ 	.word	0x0002c200


	//   ....[149]....
        /*0eec*/ 	.word	0x0002c2c0


	//   ....[150]....
        /*0ef0*/ 	.word	0x0002c320


	//   ....[151]....
        /*0ef4*/ 	.word	0x0002c3e0


	//   ....[152]....
        /*0ef8*/ 	.word	0x0002c4d0


	//   ....[153]....
        /*0efc*/ 	.word	0x0002c560


	//   ....[154]....
        /*0f00*/ 	.word	0x0002c5c0


	//   ....[155]....
        /*0f04*/ 	.word	0x0002c680


	//   ....[156]....
        /*0f08*/ 	.word	0x0002c6e0


	//   ....[157]....
        /*0f0c*/ 	.word	0x0002c7a0


	//   ....[158]....
        /*0f10*/ 	.word	0x0002c800


	//   ....[159]....
        /*0f14*/ 	.word	0x0002c8c0


	//   ....[160]....
        /*0f18*/ 	.word	0x0002caa0


	//   ....[161]....
        /*0f1c*/ 	.word	0x0002cb40


	//   ....[162]....
        /*0f20*/ 	.word	0x0002cc60


	//   ....[163]....
        /*0f24*/ 	.word	0x0002ccd0


	//   ....[164]....
        /*0f28*/ 	.word	0x0002cd40


	//   ....[165]....
        /*0f2c*/ 	.word	0x0002cdb0


	//   ....[166]....
        /*0f30*/ 	.word	0x0002ce20


	//   ....[167]....
        /*0f34*/ 	.word	0x0002cea0


	//   ....[168]....
        /*0f38*/ 	.word	0x0002cf30


	//   ....[169]....
        /*0f3c*/ 	.word	0x0002cfc0


	//   ....[170]....
        /*0f40*/ 	.word	0x0002d030


	//   ....[171]....
        /*0f44*/ 	.word	0x0002d0a0


	//   ....[172]....
        /*0f48*/ 	.word	0x0002d110


	//   ....[173]....
        /*0f4c*/ 	.word	0x0002d190


	//   ....[174]....
        /*0f50*/ 	.word	0x0002d200


	//   ....[175]....
        /*0f54*/ 	.word	0x0002d2a0


	//   ....[176]....
        /*0f58*/ 	.word	0x0002d330


	//   ....[177]....
        /*0f5c*/ 	.word	0x0002d450


	//----- nvinfo : EIATTR_REG_RECONFIG
	.align		4
.L_240:
        /*0f60*/ 	.byte	0x01, 0x54
	.zero		2


	//----- nvinfo : EIATTR_SYSCALL_OFFSETS
	.align		4
        /*0f64*/ 	.byte	0x04, 0x46
        /*0f66*/ 	.short	(.L_242 - .L_241)


	//   ....[0]....
.L_241:
        /*0f68*/ 	.word	0x00001d70


	//   ....[1]....
        /*0f6c*/ 	.word	0x00001ec0


	//   ....[2]....
        /*0f70*/ 	.word	0x00008350


	//   ....[3]....
        /*0f74*/ 	.word	0x00008670


	//   ....[4]....
        /*0f78*/ 	.word	0x00021a00


	//   ....[5]....
        /*0f7c*/ 	.word	0x00021b70


	//   ....[6]....
        /*0f80*/ 	.word	0x00021cc0


	//   ....[7]....
        /*0f84*/ 	.word	0x00021e00


	//   ....[8]....
        /*0f88*/ 	.word	0x00022eb0


	//----- nvinfo : EIATTR_MBARRIER_INSTR_OFFSETS
	.align		4
.L_242:
        /*0f8c*/ 	.byte	0x04, 0x39
        /*0f8e*/ 	.short	(.L_244 - .L_243)


	//   ....[0]....
.L_243:
        /*0f90*/ 	.word	0x00000270
        /*0f94*/ 	.word	0x000000ff
        /*0f98*/ 	.word	0x00028400
        /*0f9c*/ 	.short	0x0100
        /*0f9e*/ 	.byte	0x08
	.zero		1


	//   ....[1]....
        /*0fa0*/ 	.word	0x00000280
        /*0fa4*/ 	.word	0x000000ff
        /*0fa8*/ 	.word	0x00028420
        /*0fac*/ 	.short	0x0100
        /*0fae*/ 	.byte	0x08
	.zero		1


	//   ....[2]....
        /*0fb0*/ 	.word	0x00000370
        /*0fb4*/ 	.word	0x000000ff
        /*0fb8*/ 	.word	0x00028430
        /*0fbc*/ 	.short	0x0100
        /*0fbe*/ 	.byte	0x08
	.zero		1


	//   ....[3]....
        /*0fc0*/ 	.word	0x00000380
        /*0fc4*/ 	.word	0x000000ff
        /*0fc8*/ 	.word	0x00028440
        /*0fcc*/ 	.short	0x0100
        /*0fce*/ 	.byte	0x08
	.zero		1


	//   ....[4]....
        /*0fd0*/ 	.word	0x00000390
        /*0fd4*/ 	.word	0x000000ff
        /*0fd8*/ 	.word	0x00028438
        /*0fdc*/ 	.short	0x0100
        /*0fde*/ 	.byte	0x08
	.zero		1


	//   ....[5]....
        /*0fe0*/ 	.word	0x000003a0
        /*0fe4*/ 	.word	0x000000ff
        /*0fe8*/ 	.word	0x00028448
        /*0fec*/ 	.short	0x0100
        /*0fee*/ 	.byte	0x08
	.zero		1


	//   ....[6]....
        /*0ff0*/ 	.word	0x000004d0
        /*0ff4*/ 	.word	0x000000ff
        /*0ff8*/ 	.word	0x00028450
        /*0ffc*/ 	.short	0x0100
        /*0ffe*/ 	.byte	0x08
	.zero		1


	//   ....[7]....
        /*1000*/ 	.word	0x000004e0
        /*1004*/ 	.word	0x000000ff
        /*1008*/ 	.word	0x00028460
        /*100c*/ 	.short	0x0100
        /*100e*/ 	.byte	0x08
	.zero		1


	//   ....[8]....
        /*1010*/ 	.word	0x000004f0
        /*1014*/ 	.word	0x000000ff
        /*1018*/ 	.word	0x00028458
        /*101c*/ 	.short	0x0100
        /*101e*/ 	.byte	0x08
	.zero		1


	//   ....[9]....
        /*1020*/ 	.word	0x00000500
        /*1024*/ 	.word	0x000000ff
        /*1028*/ 	.word	0x00028468
        /*102c*/ 	.short	0x0100
        /*102e*/ 	.byte	0x08
	.zero		1


	//   ....[10]....
        /*1030*/ 	.word	0x000005f0
        /*1034*/ 	.word	0x000000ff
        /*1038*/ 	.word	0x00028470
        /*103c*/ 	.short	0x0100
        /*103e*/ 	.byte	0x06
	.zero		1


	//   ....[11]....
        /*1040*/ 	.word	0x00000600
        /*1044*/ 	.word	0x000000ff
        /*1048*/ 	.word	0x00028480
        /*104c*/ 	.short	0x0100
        /*104e*/ 	.byte	0x06
	.zero		1


	//   ....[12]....
        /*1050*/ 	.word	0x00000610
        /*1054*/ 	.word	0x000000ff
        /*1058*/ 	.word	0x00028478
        /*105c*/ 	.short	0x0100
        /*105e*/ 	.byte	0x06
	.zero		1


	//   ....[13]....
        /*1060*/ 	.word	0x00000620
        /*1064*/ 	.word	0x000000ff
        /*1068*/ 	.word	0x00028488
        /*106c*/ 	.short	0x0100
        /*106e*/ 	.byte	0x06
	.zero		1


	//   ....[14]....
        /*1070*/ 	.word	0x00000750
        /*1074*/ 	.word	0x000000ff
        /*1078*/ 	.word	0x00028490
        /*107c*/ 	.short	0x0100
        /*107e*/ 	.byte	0x08
	.zero		1


	//   ....[15]....
        /*1080*/ 	.word	0x00000760
        /*1084*/ 	.word	0x000000ff
        /*1088*/ 	.word	0x000284a0
        /*108c*/ 	.short	0x0100
        /*108e*/ 	.byte	0x08
	.zero		1


	//   ....[16]....
        /*1090*/ 	.word	0x00000770
        /*1094*/ 	.word	0x000000ff
        /*1098*/ 	.word	0x00028498
        /*109c*/ 	.short	0x0100
        /*109e*/ 	.byte	0x08
	.zero		1


	//   ....[17]....
        /*10a0*/ 	.word	0x00000780
        /*10a4*/ 	.word	0x000000ff
        /*10a8*/ 	.word	0x000284a8
        /*10ac*/ 	.short	0x0100
        /*10ae*/ 	.byte	0x08
	.zero		1


	//   ....[18]....
        /*10b0*/ 	.word	0x000008c0
        /*10b4*/ 	.word	0x000000ff
        /*10b8*/ 	.word	0x000284b0
        /*10bc*/ 	.short	0x0100
        /*10be*/ 	.byte	0x08
	.zero		1


	//   ....[19]....
        /*10c0*/ 	.word	0x000008d0
        /*10c4*/ 	.word	0x000000ff
        /*10c8*/ 	.word	0x000284c0
        /*10cc*/ 	.short	0x0100
        /*10ce*/ 	.byte	0x08
	.zero		1


	//   ....[20]....
        /*10d0*/ 	.word	0x000008e0
        /*10d4*/ 	.word	0x000000ff
        /*10d8*/ 	.word	0x000284b8
        /*10dc*/ 	.short	0x0100
        /*10de*/ 	.byte	0x08
	.zero		1


	//   ....[21]....
        /*10e0*/ 	.word	0x000008f0
        /*10e4*/ 	.word	0x000000ff
        /*10e8*/ 	.word	0x000284c8
        /*10ec*/ 	.short	0x0100
        /*10ee*/ 	.byte	0x08
	.zero		1


	//   ....[22]....
        /*10f0*/ 	.word	0x00002c20
        /*10f4*/ 	.word	0x00000048
        /*10f8*/ 	.word	0x00028490
        /*10fc*/ 	.short	0x010a
        /*10fe*/ 	.byte	0x3f
	.zero		1


	//   ....[23]....
        /*1100*/ 	.word	0x00004c90
        /*1104*/ 	.word	0x00000048
        /*1108*/ 	.word	0x00028490
        /*110c*/ 	.short	0x010a
        /*110e*/ 	.byte	0x3f
	.zero		1


	//   ....[24]....
        /*1110*/ 	.word	0x00006c20
        /*1114*/ 	.word	0x00000048
        /*1118*/ 	.word	0x00028490
        /*111c*/ 	.short	0x010a
        /*111e*/ 	.byte	0x3f
	.zero		1


	//   ....[25]....
        /*1120*/ 	.word	0x000070c0
        /*1124*/ 	.word	0x00000000
        /*1128*/ 	.word	0x00000000
        /*112c*/ 	.short	0x0101
        /*112e*/ 	.byte	0x3f
	.zero		1


	//   ....[26]....
        /*1130*/ 	.word	0x00007100
        /*1134*/ 	.word	0x00000048
        /*1138*/ 	.word	0x000284b0
        /*113c*/ 	.short	0x010a
        /*113e*/ 	.byte	0x3f
	.zero		1


	//   ....[27]....
        /*1140*/ 	.word	0x00007530
        /*1144*/ 	.word	0x00000048
        /*1148*/ 	.word	0x00000000
        /*114c*/ 	.short	0x0101
        /*114e*/ 	.byte	0x3f
	.zero		1


	//   ....[28]....
        /*1150*/ 	.word	0x000083d0
        /*1154*/ 	.word	0x000000b8
        /*1158*/ 	.word	0x00028400
        /*115c*/ 	.short	0x010a
        /*115e*/ 	.byte	0x3f
	.zero		1


	//   ....[29]....
        /*1160*/ 	.word	0x00008420
        /*1164*/ 	.word	0x000000b8
        /*1168*/ 	.word	0x00028400
        /*116c*/ 	.short	0x010a
        /*116e*/ 	.byte	0x3f
	.zero		1


	//   ....[30]....
        /*1170*/ 	.word	0x00009130
        /*1174*/ 	.word	0x000000b8
        /*1178*/ 	.word	0x00028400
        /*117c*/ 	.short	0x010a
        /*117e*/ 	.byte	0x3f
	.zero		1


	//   ....[31]....
        /*1180*/ 	.word	0x0000d8a0
        /*1184*/ 	.word	0x000000b8
        /*1188*/ 	.word	0x00028400
        /*118c*/ 	.short	0x010a
        /*118e*/ 	.byte	0x3f
	.zero		1


	//   ....[32]....
        /*1190*/ 	.word	0x00011a10
        /*1194*/ 	.word	0x00000006
        /*1198*/ 	.word	0x00028430
        /*119c*/ 	.short	0x010a
        /*119e*/ 	.byte	0x3f
	.zero		1


	//   ....[33]....
        /*11a0*/ 	.word	0x00011a50
        /*11a4*/ 	.word	0x00000006
        /*11a8*/ 	.word	0x00028430
        /*11ac*/ 	.short	0x010a
        /*11ae*/ 	.byte	0x3f
	.zero		1


	//   ....[34]....
        /*11b0*/ 	.word	0x000121a0
        /*11b4*/ 	.word	0x00000000
        /*11b8*/ 	.word	0x00000000
        /*11bc*/ 	.short	0x0101
        /*11be*/ 	.byte	0x3f
	.zero		1


	//   ....[35]....
        /*11c0*/ 	.word	0x000137e0
        /*11c4*/ 	.word	0x00000006
        /*11c8*/ 	.word	0x00028450
        /*11cc*/ 	.short	0x010a
        /*11ce*/ 	.byte	0x3f
	.zero		1


	//   ....[36]....
        /*11d0*/ 	.word	0x00013830
        /*11d4*/ 	.word	0x00000006
        /*11d8*/ 	.word	0x00028450
        /*11dc*/ 	.short	0x010a
        /*11de*/ 	.byte	0x3f
	.zero		1


	//   ....[37]....
        /*11e0*/ 	.word	0x00013a50
        /*11e4*/ 	.word	0x00000006
        /*11e8*/ 	.word	0x00000000
        /*11ec*/ 	.short	0x0101
        /*11ee*/ 	.byte	0x3f
	.zero		1


	//   ....[38]....
        /*11f0*/ 	.word	0x00013d80
        /*11f4*/ 	.word	0x0000000c
        /*11f8*/ 	.word	0x00028430
        /*11fc*/ 	.short	0x010a
        /*11fe*/ 	.byte	0x3f
	.zero		1


	//   ....[39]....
        /*1200*/ 	.word	0x00013e00
        /*1204*/ 	.word	0x0000000c
        /*1208*/ 	.word	0x00028430
        /*120c*/ 	.short	0x010a
        /*120e*/ 	.byte	0x3f
	.zero		1


	//   ....[40]....
        /*1210*/ 	.word	0x00014390
        /*1214*/ 	.word	0x00000008
        /*1218*/ 	.word	0x00000000
        /*121c*/ 	.short	0x0101
        /*121e*/ 	.byte	0x3f
	.zero		1


	//   ....[41]....
        /*1220*/ 	.word	0x00015fd0
        /*1224*/ 	.word	0x0000000c
        /*1228*/ 	.word	0x00028450
        /*122c*/ 	.short	0x010a
        /*122e*/ 	.byte	0x3f
	.zero		1


	//   ....[42]....
        /*1230*/ 	.word	0x00016040
        /*1234*/ 	.word	0x0000000c
        /*1238*/ 	.word	0x00028450
        /*123c*/ 	.short	0x010a
        /*123e*/ 	.byte	0x3f
	.zero		1


	//   ....[43]....
        /*1240*/ 	.word	0x00016220
        /*1244*/ 	.word	0x0000000c
        /*1248*/ 	.word	0x00000000
        /*124c*/ 	.short	0x0101
        /*124e*/ 	.byte	0x3f
	.zero		1


	//   ....[44]....
        /*1250*/ 	.word	0x000165d0
        /*1254*/ 	.word	0x0000000c
        /*1258*/ 	.word	0x00028430
        /*125c*/ 	.short	0x010a
        /*125e*/ 	.byte	0x3f
	.zero		1


	//   ....[45]....
        /*1260*/ 	.word	0x00016650
        /*1264*/ 	.word	0x0000000c
        /*1268*/ 	.word	0x00028430
        /*126c*/ 	.short	0x010a
        /*126e*/ 	.byte	0x3f
	.zero		1


	//   ....[46]....
        /*1270*/ 	.word	0x00016b70
        /*1274*/ 	.word	0x0000000f
        /*1278*/ 	.word	0x00000000
        /*127c*/ 	.short	0x0101
        /*127e*/ 	.byte	0x3f
	.zero		1


	//   ....[47]....
        /*1280*/ 	.word	0x00017d60
        /*1284*/ 	.word	0x0000000c
        /*1288*/ 	.word	0x00028450
        /*128c*/ 	.short	0x010a
        /*128e*/ 	.byte	0x3f
	.zero		1


	//   ....[48]....
        /*1290*/ 	.word	0x00017dd0
        /*1294*/ 	.word	0x0000000c
        /*1298*/ 	.word	0x00028450
        /*129c*/ 	.short	0x010a
        /*129e*/ 	.byte	0x3f
	.zero		1


	//   ....[49]....
        /*12a0*/ 	.word	0x00017f90
        /*12a4*/ 	.word	0x0000000c
        /*12a8*/ 	.word	0x00000000
        /*12ac*/ 	.short	0x0101
        /*12ae*/ 	.byte	0x3f
	.zero		1


	//   ....[50]....
        /*12b0*/ 	.word	0x000180b0
        /*12b4*/ 	.word	0x0000000a
        /*12b8*/ 	.word	0x00028430
        /*12bc*/ 	.short	0x010a
        /*12be*/ 	.byte	0x3f
	.zero		1


	//   ....[51]....
        /*12c0*/ 	.word	0x00018130
        /*12c4*/ 	.word	0x0000000a
        /*12c8*/ 	.word	0x00028430
        /*12cc*/ 	.short	0x010a
        /*12ce*/ 	.byte	0x3f
	.zero		1


	//   ....[52]....
        /*12d0*/ 	.word	0x00018680
        /*12d4*/ 	.word	0x00000004
        /*12d8*/ 	.word	0x00000000
        /*12dc*/ 	.short	0x0101
        /*12de*/ 	.byte	0x3f
	.zero		1


	//   ....[53]....
        /*12e0*/ 	.word	0x0001a2b0
        /*12e4*/ 	.word	0x0000000a
        /*12e8*/ 	.word	0x00028450
        /*12ec*/ 	.short	0x010a
        /*12ee*/ 	.byte	0x3f
	.zero		1


	//   ....[54]....
        /*12f0*/ 	.word	0x0001a320
        /*12f4*/ 	.word	0x0000000a
        /*12f8*/ 	.word	0x00028450
        /*12fc*/ 	.short	0x010a
        /*12fe*/ 	.byte	0x3f
	.zero		1


	//   ....[55]....
        /*1300*/ 	.word	0x0001a500
        /*1304*/ 	.word	0x0000000a
        /*1308*/ 	.word	0x00000000
        /*130c*/ 	.short	0x0101
        /*130e*/ 	.byte	0x3f
	.zero		1


	//   ....[56]....
        /*1310*/ 	.word	0x0001d750
        /*1314*/ 	.word	0x00000000
        /*1318*/ 	.word	0x00000000
        /*131c*/ 	.short	0x0101
        /*131e*/ 	.byte	0x3f
	.zero		1


	//   ....[57]....
        /*1320*/ 	.word	0x00020470
        /*1324*/ 	.word	0x00000017
        /*1328*/ 	.word	0x00028420
        /*132c*/ 	.short	0x010a
        /*132e*/ 	.byte	0x3f
	.zero		1


	//   ....[58]....
        /*1330*/ 	.word	0x00020500
        /*1334*/ 	.word	0x0000000c
        /*1338*/ 	.word	0x000284a0
        /*133c*/ 	.short	0x010a
        /*133e*/ 	.byte	0x3f
	.zero		1


	//   ....[59]....
        /*1340*/ 	.word	0x00020850
        /*1344*/ 	.word	0x0000000c
        /*1348*/ 	.word	0x000284c0
        /*134c*/ 	.short	0x010a
        /*134e*/ 	.byte	0x3f
	.zero		1


	//   ....[60]....
        /*1350*/ 	.word	0x00020c70
        /*1354*/ 	.word	0x0000000b
        /*1358*/ 	.word	0x000284a0
        /*135c*/ 	.short	0x010a
        /*135e*/ 	.byte	0x3f
	.zero		1


	//   ....[61]....
        /*1360*/ 	.word	0x00020fb0
        /*1364*/ 	.word	0x0000000b
        /*1368*/ 	.word	0x000284c0
        /*136c*/ 	.short	0x010a
        /*136e*/ 	.byte	0x3f
	.zero		1


	//   ....[62]....
        /*1370*/ 	.word	0x00022220
        /*1374*/ 	.word	0x00000006
        /*1378*/ 	.word	0x00028480
        /*137c*/ 	.short	0x010a
        /*137e*/ 	.byte	0x3f
	.zero		1


	//   ....[63]....
        /*1380*/ 	.word	0x000226b0
        /*1384*/ 	.word	0x00000006
        /*1388*/ 	.word	0x00028470
        /*138c*/ 	.short	0x0107
        /*138e*/ 	.byte	0x3f
	.zero		1


	//   ....[64]....
        /*1390*/ 	.word	0x00022760
        /*1394*/ 	.word	0x00000006
        /*1398*/ 	.word	0x00028470
        /*139c*/ 	.short	0x0101
        /*139e*/ 	.byte	0x3f
	.zero		1


	//   ....[65]....
        /*13a0*/ 	.word	0x00022790
        /*13a4*/ 	.word	0x00000006
        /*13a8*/ 	.word	0x00028440
        /*13ac*/ 	.short	0x010a
        /*13ae*/ 	.byte	0x3f
	.zero		1


	//   ....[66]....
        /*13b0*/ 	.word	0x00022bc0
        /*13b4*/ 	.word	0x00000006
        /*13b8*/ 	.word	0x00028430
        /*13bc*/ 	.short	0x0107
        /*13be*/ 	.byte	0x3f
	.zero		1


	//   ....[67]....
        /*13c0*/ 	.word	0x00022c80
        /*13c4*/ 	.word	0x00000006
        /*13c8*/ 	.word	0x00028430
        /*13cc*/ 	.short	0x0101
        /*13ce*/ 	.byte	0x3f
	.zero		1


	//   ....[68]....
        /*13d0*/ 	.word	0x000237f0
        /*13d4*/ 	.word	0x00000017
        /*13d8*/ 	.word	0x00028400
        /*13dc*/ 	.short	0x0107
        /*13de*/ 	.byte	0x3f
	.zero		1


	//   ....[69]....
        /*13e0*/ 	.word	0x00023900
        /*13e4*/ 	.word	0x00000017
        /*13e8*/ 	.word	0x00028400
        /*13ec*/ 	.short	0x0101
        /*13ee*/ 	.byte	0x3f
	.zero		1


	//   ....[70]....
        /*13f0*/ 	.word	0x00023920
        /*13f4*/ 	.word	0x00000017
        /*13f8*/ 	.word	0x00028420
        /*13fc*/ 	.short	0x010a
        /*13fe*/ 	.byte	0x3f
	.zero		1


	//   ....[71]....
        /*1400*/ 	.word	0x00023c60
        /*1404*/ 	.word	0x00000000
        /*1408*/ 	.word	0x00028480
        /*140c*/ 	.short	0x010a
        /*140e*/ 	.byte	0x3f
	.zero		1


	//   ....[72]....
        /*1410*/ 	.word	0x00024010
        /*1414*/ 	.word	0x00000000
        /*1418*/ 	.word	0x00028470
        /*141c*/ 	.short	0x0107
        /*141e*/ 	.byte	0x3f
	.zero		1


	//   ....[73]....
        /*1420*/ 	.word	0x000240c0
        /*1424*/ 	.word	0x00000000
        /*1428*/ 	.word	0x00028470
        /*142c*/ 	.short	0x0101
        /*142e*/ 	.byte	0x3f
	.zero		1


	//   ....[74]....
        /*1430*/ 	.word	0x000240f0
        /*1434*/ 	.word	0x00000000
        /*1438*/ 	.word	0x00028440
        /*143c*/ 	.short	0x010a
        /*143e*/ 	.byte	0x3f
	.zero		1


	//   ....[75]....
        /*1440*/ 	.word	0x00024470
        /*1444*/ 	.word	0x00000000
        /*1448*/ 	.word	0x00028430
        /*144c*/ 	.short	0x0107
        /*144e*/ 	.byte	0x3f
	.zero		1


	//   ....[76]....
        /*1450*/ 	.word	0x00024520
        /*1454*/ 	.word	0x00000000
        /*1458*/ 	.word	0x00028430
        /*145c*/ 	.short	0x0101
        /*145e*/ 	.byte	0x3f
	.zero		1


	//   ....[77]....
        /*1460*/ 	.word	0x000245b0
        /*1464*/ 	.word	0x00000000
        /*1468*/ 	.word	0x00028470
        /*146c*/ 	.short	0x010a
        /*146e*/ 	.byte	0x3f
	.zero		1


	//   ....[78]....
        /*1470*/ 	.word	0x00024630
        /*1474*/ 	.word	0x00000000
        /*1478*/ 	.word	0x00028460
        /*147c*/ 	.short	0x010a
        /*147e*/ 	.byte	0x3f
	.zero		1


	//   ....[79]....
        /*1480*/ 	.word	0x00024af0
        /*1484*/ 	.word	0x00000000
        /*1488*/ 	.word	0x00028450
        /*148c*/ 	.short	0x0101
        /*148e*/ 	.byte	0x3f
	.zero		1


	//   ....[80]....
        /*1490*/ 	.word	0x00024b80
        /*1494*/ 	.word	0x00000000
        /*1498*/ 	.word	0x00000000
        /*149c*/ 	.short	0x0101
        /*149e*/ 	.byte	0x3f
	.zero		1


	//   ....[81]....
        /*14a0*/ 	.word	0x00024d40
        /*14a4*/ 	.word	0x00000011
        /*14a8*/ 	.word	0x00028470
        /*14ac*/ 	.short	0x010a
        /*14ae*/ 	.byte	0x3f
	.zero		1


	//   ....[82]....
        /*14b0*/ 	.word	0x00024db0
        /*14b4*/ 	.word	0x00000011
        /*14b8*/ 	.word	0x00028460
        /*14bc*/ 	.short	0x010a
        /*14be*/ 	.byte	0x3f
	.zero		1


	//   ....[83]....
        /*14c0*/ 	.word	0x00025280
        /*14c4*/ 	.word	0x00000011
        /*14c8*/ 	.word	0x00028450
        /*14cc*/ 	.short	0x0101
        /*14ce*/ 	.byte	0x3f
	.zero		1


	//   ....[84]....
        /*14d0*/ 	.word	0x00025340
        /*14d4*/ 	.word	0x00000011
        /*14d8*/ 	.word	0x00000000
        /*14dc*/ 	.short	0x0101
        /*14de*/ 	.byte	0x3f
	.zero		1


	//   ....[85]....
        /*14e0*/ 	.word	0x00026040
        /*14e4*/ 	.word	0x00000007
        /*14e8*/ 	.word	0x00028420
        /*14ec*/ 	.short	0x010a
        /*14ee*/ 	.byte	0x3f
	.zero		1


	//   ....[86]....
        /*14f0*/ 	.word	0x000261d0
        /*14f4*/ 	.word	0x00000005
        /*14f8*/ 	.word	0x00028440
        /*14fc*/ 	.short	0x010a
        /*14fe*/ 	.byte	0x3f
	.zero		1


	//   ....[87]....
        /*1500*/ 	.word	0x00026270
        /*1504*/ 	.word	0x00000003
        /*1508*/ 	.word	0x00028440
        /*150c*/ 	.short	0x010a
        /*150e*/ 	.byte	0x3f
	.zero		1


	//   ....[88]....
        /*1510*/ 	.word	0x000262b0
        /*1514*/ 	.word	0x00000005
        /*1518*/ 	.word	0x00028460
        /*151c*/ 	.short	0x010a
        /*151e*/ 	.byte	0x3f
	.zero		1


	//   ....[89]....
        /*1520*/ 	.word	0x000262f0
        /*1524*/ 	.word	0x00000003
        /*1528*/ 	.word	0x00028460
        /*152c*/ 	.short	0x010a
        /*152e*/ 	.byte	0x3f
	.zero		1


	//   ....[90]....
        /*1530*/ 	.word	0x00026330
        /*1534*/ 	.word	0x00000005
        /*1538*/ 	.word	0x00028480
        /*153c*/ 	.short	0x010a
        /*153e*/ 	.byte	0x3f
	.zero		1


	//   ....[91]....
        /*1540*/ 	.word	0x00026370
        /*1544*/ 	.word	0x00000003
        /*1548*/ 	.word	0x00028480
        /*154c*/ 	.short	0x010a
        /*154e*/ 	.byte	0x3f
	.zero		1


	//   ....[92]....
        /*1550*/ 	.word	0x000263d0
        /*1554*/ 	.word	0x00000048
        /*1558*/ 	.word	0x00028490
        /*155c*/ 	.short	0x010a
        /*155e*/ 	.byte	0x3f
	.zero		1


	//   ....[93]....
        /*1560*/ 	.word	0x00026660
        /*1564*/ 	.word	0x00000048
        /*1568*/ 	.word	0x00028490
        /*156c*/ 	.short	0x010a
        /*156e*/ 	.byte	0x3f
	.zero		1


	//   ....[94]....
        /*1570*/ 	.word	0x00026900
        /*1574*/ 	.word	0x00000048
        /*1578*/ 	.word	0x00028490
        /*157c*/ 	.short	0x010a
        /*157e*/ 	.byte	0x3f
	.zero		1


	//   ....[95]....
        /*1580*/ 	.word	0x00026b90
        /*1584*/ 	.word	0x00000048
        /*1588*/ 	.word	0x000284b0
        /*158c*/ 	.short	0x010a
        /*158e*/ 	.byte	0x3f
	.zero		1


	//   ....[96]....
        /*1590*/ 	.word	0x000273d0
        /*1594*/ 	.word	0x000000b8
        /*1598*/ 	.word	0x00028400
        /*159c*/ 	.short	0x010a
        /*159e*/ 	.byte	0x3f
	.zero		1


	//   ....[97]....
        /*15a0*/ 	.word	0x00027d50
        /*15a4*/ 	.word	0x000000b8
        /*15a8*/ 	.word	0x00028400
        /*15ac*/ 	.short	0x010a
        /*15ae*/ 	.byte	0x3f
	.zero		1


	//   ....[98]....
        /*15b0*/ 	.word	0x00027da0
        /*15b4*/ 	.word	0x00000006
        /*15b8*/ 	.word	0x00028430
        /*15bc*/ 	.short	0x010a
        /*15be*/ 	.byte	0x3f
	.zero		1


	//   ....[99]....
        /*15c0*/ 	.word	0x00027df0
        /*15c4*/ 	.word	0x00000006
        /*15c8*/ 	.word	0x00028450
        /*15cc*/ 	.short	0x010a
        /*15ce*/ 	.byte	0x3f
	.zero		1


	//   ....[100]....
        /*15d0*/ 	.word	0x00027e40
        /*15d4*/ 	.word	0x0000000c
        /*15d8*/ 	.word	0x00028430
        /*15dc*/ 	.short	0x010a
        /*15de*/ 	.byte	0x3f
	.zero		1


	//   ....[101]....
        /*15e0*/ 	.word	0x00027e90
        /*15e4*/ 	.word	0x0000000c
        /*15e8*/ 	.word	0x00028450
        /*15ec*/ 	.short	0x010a
        /*15ee*/ 	.byte	0x3f
	.zero		1


	//   ....[102]....
        /*15f0*/ 	.word	0x00027ee0
        /*15f4*/ 	.word	0x0000000c
        /*15f8*/ 	.word	0x00028430
        /*15fc*/ 	.short	0x010a
        /*15fe*/ 	.byte	0x3f
	.zero		1


	//   ....[103]....
        /*1600*/ 	.word	0x00027f30
        /*1604*/ 	.word	0x0000000c
        /*1608*/ 	.word	0x00028450
        /*160c*/ 	.short	0x010a
        /*160e*/ 	.byte	0x3f
	.zero		1


	//   ....[104]....
        /*1610*/ 	.word	0x00027f80
        /*1614*/ 	.word	0x0000000a
        /*1618*/ 	.word	0x00028430
        /*161c*/ 	.short	0x010a
        /*161e*/ 	.byte	0x3f
	.zero		1


	//   ....[105]....
        /*1620*/ 	.word	0x00027fd0
        /*1624*/ 	.word	0x0000000a
        /*1628*/ 	.word	0x00028450
        /*162c*/ 	.short	0x010a
        /*162e*/ 	.byte	0x3f
	.zero		1


	//   ....[106]....
        /*1630*/ 	.word	0x0002a5a0
        /*1634*/ 	.word	0x00000017
        /*1638*/ 	.word	0x00028420
        /*163c*/ 	.short	0x010a
        /*163e*/ 	.byte	0x3f
	.zero		1


	//   ....[107]....
        /*1640*/ 	.word	0x0002a5f0
        /*1644*/ 	.word	0x0000000c
        /*1648*/ 	.word	0x000284a0
        /*164c*/ 	.short	0x010a
        /*164e*/ 	.byte	0x3f
	.zero		1


	//   ....[108]....
        /*1650*/ 	.word	0x0002a640
        /*1654*/ 	.word	0x0000000c
        /*1658*/ 	.word	0x000284c0
        /*165c*/ 	.short	0x010a
        /*165e*/ 	.byte	0x3f
	.zero		1


	//   ....[109]....
        /*1660*/ 	.word	0x0002a690
        /*1664*/ 	.word	0x0000000b
        /*1668*/ 	.word	0x000284a0
        /*166c*/ 	.short	0x010a
        /*166e*/ 	.byte	0x3f
	.zero		1


	//   ....[110]....
        /*1670*/ 	.word	0x0002a6e0
        /*1674*/ 	.word	0x0000000b
        /*1678*/ 	.word	0x000284c0
        /*167c*/ 	.short	0x010a
        /*167e*/ 	.byte	0x3f
	.zero		1


	//   ....[111]....
        /*1680*/ 	.word	0x0002a800
        /*1684*/ 	.word	0x00000006
        /*1688*/ 	.word	0x00028480
        /*168c*/ 	.short	0x010a
        /*168e*/ 	.byte	0x3f
	.zero		1


	//   ....[112]....
        /*1690*/ 	.word	0x0002ae30
        /*1694*/ 	.word	0x00000006
        /*1698*/ 	.word	0x00028440
        /*169c*/ 	.short	0x010a
        /*169e*/ 	.byte	0x3f
	.zero		1


	//   ....[113]....
        /*16a0*/ 	.word	0x0002bee0
        /*16a4*/ 	.word	0x00000017
        /*16a8*/ 	.word	0x00028420
        /*16ac*/ 	.short	0x010a
        /*16ae*/ 	.byte	0x3f
	.zero		1


	//   ....[114]....
        /*16b0*/ 	.word	0x0002bf30
        /*16b4*/ 	.word	0x00000000
        /*16b8*/ 	.word	0x00028480
        /*16bc*/ 	.short	0x010a
        /*16be*/ 	.byte	0x3f
	.zero		1


	//   ....[115]....
        /*16c0*/ 	.word	0x0002c420
        /*16c4*/ 	.word	0x00000000
        /*16c8*/ 	.word	0x00028440
        /*16cc*/ 	.short	0x010a
        /*16ce*/ 	.byte	0x3f
	.zero		1


	//   ....[116]....
        /*16d0*/ 	.word	0x0002c900
        /*16d4*/ 	.word	0x00000000
        /*16d8*/ 	.word	0x00028470
        /*16dc*/ 	.short	0x010a
        /*16de*/ 	.byte	0x3f
	.zero		1


	//   ....[117]....
        /*16e0*/ 	.word	0x0002c950
        /*16e4*/ 	.word	0x00000000
        /*16e8*/ 	.word	0x00028460
        /*16ec*/ 	.short	0x010a
        /*16ee*/ 	.byte	0x3f
	.zero		1


	//   ....[118]....
        /*16f0*/ 	.word	0x0002c9a0
        /*16f4*/ 	.word	0x00000011
        /*16f8*/ 	.word	0x00028470
        /*16fc*/ 	.short	0x010a
        /*16fe*/ 	.byte	0x3f
	.zero		1


	//   ....[119]....
        /*1700*/ 	.word	0x0002c9f0
        /*1704*/ 	.word	0x00000011
        /*1708*/ 	.word	0x00028460
        /*170c*/ 	.short	0x010a
        /*170e*/ 	.byte	0x3f
	.zero		1


	//   ....[120]....
        /*1710*/ 	.word	0x0002d370
        /*1714*/ 	.word	0x00000007
        /*1718*/ 	.word	0x00028420
        /*171c*/ 	.short	0x010a
        /*171e*/ 	.byte	0x3f
	.zero		1


	//   ....[121]....
        /*1720*/ 	.word	0x0002d510
        /*1724*/ 	.word	0x00000005
        /*1728*/ 	.word	0x00028440
        /*172c*/ 	.short	0x010a
        /*172e*/ 	.byte	0x3f
	.zero		1


	//   ....[122]....
        /*1730*/ 	.word	0x0002d560
        /*1734*/ 	.word	0x00000003
        /*1738*/ 	.word	0x00028440
        /*173c*/ 	.short	0x010a
        /*173e*/ 	.byte	0x3f
	.zero		1


	//   ....[123]....
        /*1740*/ 	.word	0x0002d5b0
        /*1744*/ 	.word	0x00000005
        /*1748*/ 	.word	0x00028460
        /*174c*/ 	.short	0x010a
        /*174e*/ 	.byte	0x3f
	.zero		1


	//   ....[124]....
        /*1750*/ 	.word	0x0002d600
        /*1754*/ 	.word	0x00000003
        /*1758*/ 	.word	0x00028460
        /*175c*/ 	.short	0x010a
        /*175e*/ 	.byte	0x3f
	.zero		1


	//   ....[125]....
        /*1760*/ 	.word	0x0002d650
        /*1764*/ 	.word	0x00000005
        /*1768*/ 	.word	0x00028480
        /*176c*/ 	.short	0x010a
        /*176e*/ 	.byte	0x3f
	.zero		1


	//----- nvinfo : EIATTR_NUM_MBARRIERS
	.align		4
.L_244:
        /*1770*/ 	.byte	0x03, 0x38
        /*1772*/ 	.short	0x0016


	//----- nvinfo : EIATTR_EXIT_INSTR_OFFSETS
	.align		4
        /*1774*/ 	.byte	0x04, 0x1c
        /*1776*/ 	.short	(.L_246 - .L_245)


	//   ....[0]....
.L_245:
        /*1778*/ 	.word	0x000263c0


	//----- nvinfo : EIATTR_MAX_THREADS
	.align		4
.L_246:
        /*177c*/ 	.byte	0x04, 0x05
        /*177e*/ 	.short	(.L_248 - .L_247)
.L_247:
        /*1780*/ 	.word	0x00000180
        /*1784*/ 	.word	0x00000001
        /*1788*/ 	.word	0x00000001


	//----- nvinfo : EIATTR_CRS_STACK_SIZE
	.align		4
.L_248:
        /*178c*/ 	.byte	0x04, 0x1e
        /*178e*/ 	.short	(.L_250 - .L_249)
.L_249:
        /*1790*/ 	.word	0x00000000


	//----- nvinfo : EIATTR_CBANK_PARAM_SIZE
	.align		4
.L_250:
        /*1794*/ 	.byte	0x03, 0x19
        /*1796*/ 	.short	0x0af0


	//----- nvinfo : EIATTR_PARAM_CBANK
	.align		4
        /*1798*/ 	.byte	0x04, 0x0a
        /*179a*/ 	.short	(.L_252 - .L_251)
	.align		4
.L_251:
        /*179c*/ 	.word	index@(.nv.constant0._ZN7cutlass13device_kernelIN5flash11enable_sm90INS1_16FlashAttnFwdSm90INS1_25CollectiveMainloopFwdSm90ILi2EN4cute5tupleIJNS5_1CILi1EEES8_S8_EEENS6_IJNS7_ILi128EEENS7_ILi64EEENS7_ILi256EEEEEELi256ENS_12float_e4m3_tEfNS_4arch4Sm90ELb0ELb1ELb0ELb1ELb1ELb1ELb0ELb1ELb0ELb1ELb0ELb0EEENS1_21CollectiveEpilogueFwdINS6_IJSA_SC_SB_EEES9_NS_10bfloat16_tESG_Li256ELb1ELb1ELb0ELb1EEENS1_36VarlenDynamicPersistentTileSchedulerILi128ELi64ELi256ELi128ELb0ELb1ELb1ELb1ELb0ELb1EEEEEEEEEvNT_6ParamsE)
        /*17a0*/ 	.short	0x0210
        /*17a2*/ 	.short	0x0af0


	//----- nvinfo : EIATTR_SW_WAR
	.align		4
.L_252:
        /*17a4*/ 	.byte	0x04, 0x36
        /*17a6*/ 	.short	(.L_254 - .L_253)
.L_253:
        /*17a8*/ 	.word	0x00000008
.L_254:


//--------------------- .nv.info._ZN7cutlass13device_kernelIN5flash11enable_sm90INS1_16FlashAttnFwdSm90INS1_25CollectiveMainloopFwdSm90ILi2EN4cute5tupleIJNS5_1CILi1EEES8_S8_EEENS6_IJNS7_ILi128EEESA_NS7_ILi256EEEEEELi256ENS_12float_e4m3_tEfNS_4arch4Sm90ELb1ELb0ELb0ELb0ELb1ELb0ELb0ELb1ELb0ELb1ELb0ELb0EEENS1_21CollectiveEpilogueFwdINS6_IJSA_SB_SA_EEES9_NS_10bfloat16_tESF_Li256ELb0ELb1ELb0ELb1EEENS1_30DynamicPersistentTileSchedulerILi256ELi128ELb0ELb1ELb1EEEEEEEEEvNT_6ParamsE --------------------------
	.section	.nv.info._ZN7cutlass13device_kernelIN5flash11enable_sm90INS1_16FlashAttnFwdSm90INS1_25CollectiveMainloopFwdSm90ILi2EN4cute5tupleIJNS5_1CILi1EEES8_S8_EEENS6_IJNS7_ILi128EEESA_NS7_ILi256EEEEEELi256ENS_12float_e4m3_tEfNS_4arch4Sm90ELb1ELb0ELb0ELb0ELb1ELb0ELb0ELb1ELb0ELb1ELb0ELb0EEENS1_21CollectiveEpilogueFwdINS6_IJSA_SB_SA_EEES9_NS_10bfloat16_tESF_Li256ELb0ELb1ELb0ELb1EEENS1_30DynamicPersistentTileSchedulerILi256ELi128ELb0ELb1ELb1EEEEEEEEEvNT_6ParamsE,"",@"SHT_CUDA_INFO"
	.sectionflags	@""
	.align	4


	//----- nvinfo : EIATTR_CUDA_API_VERSION
	.align		4
        /*0000*/ 	.byte	0x04, 0x37
        /*0002*/ 	.short	(.L_256 - .L_255)
.L_255:
        /*0004*/ 	.word	0x00000082


	//----- nvinfo : EIATTR_KPARAM_INFO
	.align		4
.L_256:
        /*0008*/ 	.byte	0x04, 0x17
        /*000a*/ 	.short	(.L_258 - .L_257)
.L_257:
        /*000c*/ 	.word	0x00000000
        /*0010*/ 	.short	0x0000
        /*0012*/ 	.short	0x0070
        /*0014*/ 	.byte	0x00, 0xf0, 0x01, 0x2a


	//----- nvinfo : EIATTR_SPARSE_MMA_MASK
	.align		4
.L_258:
        /*0018*/ 	.byte	0x03, 0x50
        /*001a*/ 	.short	0x0000


	//----- nvinfo : EIATTR_MAXREG_COUNT
	.align		4
        /*001c*/ 	.byte	0x03, 0x1b
        /*001e*/ 	.short	0x00a8


	//----- nvinfo : EIATTR_NUM_BARRIERS
	.align		4
        /*0020*/ 	.byte	0x02, 0x4c
        /*0022*/ 	.byte	0x10
	.zero		1


	//----- nvinfo : EIATTR_EXTERNS
	.align		4
        /*0024*/ 	.byte	0x04, 0x0f
        /*0026*/ 	.short	(.L_260 - .L_259)


	//   ....[0]....
	.align		4
.L_259:
        /*0028*/ 	.word	index@(__assertfail)


	//----- nvinfo : EIATTR_ANNOTATIONS
	.align		4
.L_260:
        /*002c*/ 	.byte	0x04, 0x55
        /*002e*/ 	.short	(.L_262 - .L_261)


	//   ....[0]....
.L_261:
        /* <DEDUP_REMOVED lines=13> */


	//----- nvinfo : EIATTR_MERCURY_ISA_VERSION
	.align		4
.L_262:
        /*00f0*/ 	.byte	0x03, 0x5f
        /*00f2*/ 	.short	0x0101


	//----- nvinfo : EIATTR_INT_WARP_WIDE_INSTR_OFFSETS
	.align		4
        /*00f4*/ 	.byte	0x04, 0x31
        /*00f6*/ 	.short	(.L_264 - .L_263)


	//   ....[0]....
.L_263:
        /*00f8*/ 	.word	0x000000c0


	//   ....[1]....
        /*00fc*/ 	.word	0x000000d0


	//   ....[2]....
        /*0100*/ 	.word	0x00000170


	//   ....[3]....
        /*0104*/ 	.word	0x0000dbf0


	//   ....[4]....
        /*0108*/ 	.word	0x0000dc80


	//   ....[5]....
        /*010c*/ 	.word	0x000118c0


	//   ....[6]....
        /*0110*/ 	.word	0x00011950


	//----- nvinfo : EIATTR_COOP_GROUP_MASK_REGIDS
	.align		4
.L_264:
        /*0114*/ 	.byte	0x04, 0x29
        /*0116*/ 	.short	(.L_266 - .L_265)


	//   ....[0]....
.L_265:
        /*0118*/ 	.word	0xffffffff


	//   ....[1]....
        /*011c*/ 	.word	0xffffffff


	//   ....[2]....
        /*0120*/ 	.word	0xffffffff


	//   ....[3]....
        /*0124*/ 	.word	0xffffffff


	//   ....[4]....
        /*0128*/ 	.word	0xffffffff


	//   ....[5]....
        /*012c*/ 	.word	0xffffffff


	//   ....[6]....
        /*0130*/ 	.word	0xffffffff


	//   ....[7]....
        /*0134*/ 	.word	0xffffffff


	//   ....[8]....
        /*0138*/ 	.word	0xffffffff


	//   ....[9]....
        /*013c*/ 	.word	0xffffffff


	//   ....[10]....
        /*0140*/ 	.word	0xffffffff


	//   ....[11]....
        /*0144*/ 	.word	0xffffffff


	//   ....[12]....
        /*0148*/ 	.word	0xffffffff


	//   ....[13]....
        /*014c*/ 	.word	0xffffffff


	//   ....[14]....
        /*0150*/ 	.word	0xffffffff


	//   ....[15]....
        /*0154*/ 	.word	0xffffffff


	//   ....[16]....
        /*0158*/ 	.word	0xffffffff


	//   ....[17]....
        /*015c*/ 	.word	0xffffffff


	//   ....[18]....
        /*0160*/ 	.word	0xffffffff


	//   ....[19]....
        /*0164*/ 	.word	0xffffffff


	//   ....[20]....
        /*0168*/ 	.word	0xffffffff


	//   ....[21]....
        /*016c*/ 	.word	0xffffffff


	//   ....[22]....
        /*0170*/ 	.word	0xffffffff


	//   ....[23]....
        /*0174*/ 	.word	0xffffffff


	//   ....[24]....
        /*0178*/ 	.word	0xffffffff


	//   ....[25]....
        /*017c*/ 	.word	0xffffffff


	//   ....[26]....
        /*0180*/ 	.word	0xffffffff


	//   ....[27]....
        /*0184*/ 	.word	0xffffffff


	//   ....[28]....
        /*0188*/ 	.word	0xffffffff


	//   ....[29]....
        /*018c*/ 	.word	0xffffffff


	//   ....[30]....
        /*0190*/ 	.word	0xffffffff


	//   ....[31]....
        /*0194*/ 	.word	0xffffffff


	//   ....[32]....
        /*0198*/ 	.word	0xffffffff


	//   ....[33]....
        /*019c*/ 	.word	0xffffffff


	//   ....[34]....
        /*01a0*/ 	.word	0xffffffff


	//   ....[35]....
        /*01a4*/ 	.word	0xffffffff


	//   ....[36]....
        /*01a8*/ 	.word	0xffffffff


	//   ....[37]....
        /*01ac*/ 	.word	0xffffffff


	//   ....[38]....
        /*01b0*/ 	.word	0xffffffff


	//   ....[39]....
        /*01b4*/ 	.word	0xffffffff


	//   ....[40]....
        /*01b8*/ 	.word	0xffffffff


	//   ....[41]....
        /*01bc*/ 	.word	0xffffffff


	//   ....[42]....
        /*01c0*/ 	.word	0xffffffff


	//   ....[43]....
        /*01c4*/ 	.word	0xffffffff


	//   ....[44]....
        /*01c8*/ 	.word	0xffffffff


	//   ....[45]....
        /*01cc*/ 	.word	0xffffffff


	//   ....[46]....
        /*01d0*/ 	.word	0xffffffff


	//   ....[47]....
        /*01d4*/ 	.word	0xffffffff


	//   ....[48]....
        /*01d8*/ 	.word	0xffffffff


	//   ....[49]....
        /*01dc*/ 	.word	0xffffffff


	//   ....[50]....
        /*01e0*/ 	.word	0xffffffff


	//   ....[51]....
        /*01e4*/ 	.word	0xffffffff


	//   ....[52]....
        /*01e8*/ 	.word	0xffffffff


	//   ....[53]....
        /*01ec*/ 	.word	0xffffffff


	//   ....[54]....
        /*01f0*/ 	.word	0xffffffff


	//   ....[55]....
        /*01f4*/ 	.word	0xffffffff


	//   ....[56]....
        /*01f8*/ 	.word	0xffffffff


	//   ....[57]....
        /*01fc*/ 	.word	0xffffffff


	//   ....[58]....
        /*0200*/ 	.word	0xffffffff


	//   ....[59]....
        /*0204*/ 	.word	0xffffffff


	//   ....[60]....
        /*0208*/ 	.word	0xffffffff


	//   ....[61]....
        /*020c*/ 	.word	0xffffffff


	//   ....[62]....
        /*0210*/ 	.word	0xffffffff


	//   ....[63]....
        /*0214*/ 	.word	0xffffffff


	//   ....[64]....
        /*0218*/ 	.word	0xffffffff


	//   ....[65]....
        /*021c*/ 	.word	0xffffffff


	//   ....[66]....
        /*0220*/ 	.word	0xffffffff


	//   ....[67]....
        /*0224*/ 	.word	0xffffffff


	//   ....[68]....
        /*0228*/ 	.word	0xffffffff


	//   ....[69]....
        /*022c*/ 	.word	0xffffffff


	//   ....[70]....
        /*0230*/ 	.word	0xffffffff


	//   ....[71]....
        /*0234*/ 	.word	0xffffffff


	//   ....[72]....
        /*0238*/ 	.word	0xffffffff


	//   ....[73]....
        /*023c*/ 	.word	0xffffffff


	//   ....[74]....
        /*0240*/ 	.word	0xffffffff


	//   ....[75]....
        /*0244*/ 	.word	0xffffffff


	//   ....[76]....
        /*0248*/ 	.word	0xffffffff


	//   ....[77]....
        /*024c*/ 	.word	0xffffffff


	//   ....[78]....
        /*0250*/ 	.word	0xffffffff


	//   ....[79]....
        /*0254*/ 	.word	0xffffffff


	//   ....[80]....
        /*0258*/ 	.word	0xffffffff


	//   ....[81]....
        /*025c*/ 	.word	0xffffffff


	//   ....[82]....
        /*0260*/ 	.word	0xffffffff


	//   ....[83]....
        /*0264*/ 	.word	0xffffffff


	//   ....[84]....
        /*0268*/ 	.word	0xffffffff


	//   ....[85]....
        /*026c*/ 	.word	0xffffffff


	//   ....[86]....
        /*0270*/ 	.word	0xffffffff


	//   ....[87]....
        /*0274*/ 	.word	0xffffffff


	//   ....[88]....
        /*0278*/ 	.word	0xffffffff


	//   ....[89]....
        /*027c*/ 	.word	0xffffffff


	//   ....[90]....
        /*0280*/ 	.word	0xffffffff


	//   ....[91]....
        /*0284*/ 	.word	0xffffffff


	//   ....[92]....
        /*0288*/ 	.word	0xffffffff


	//   ....[93]....
        /*028c*/ 	.word	0xffffffff


	//   ....[94]....
        /*0290*/ 	.word	0xffffffff


	//   ....[95]....
        /*0294*/ 	.word	0xffffffff


	//   ....[96]....
        /*0298*/ 	.word	0xffffffff


	//   ....[97]....
        /*029c*/ 	.word	0xffffffff


	//   ....[98]....
        /*02a0*/ 	.word	0xffffffff


	//   ....[99]....
        /*02a4*/ 	.word	0xffffffff


	//   ....[100]....
        /*02a8*/ 	.word	0xffffffff


	//   ....[101]....
        /*02ac*/ 	.word	0xffffffff


	//   ....[102]....
        /*02b0*/ 	.word	0xffffffff


	//   ....[103]....
        /*02b4*/ 	.word	0xffffffff


	//   ....[104]....
        /*02b8*/ 	.word	0xffffffff


	//   ....[105]....
        /*02bc*/ 	.word	0xffffffff


	//   ....[106]....
        /*02c0*/ 	.word	0xffffffff


	//   ....[107]....
        /*02c4*/ 	.word	0xffffffff


	//   ....[108]....
        /*02c8*/ 	.word	0xffffffff


	//   ....[109]....
        /*02cc*/ 	.word	0xffffffff


	//   ....[110]....
        /*02d0*/ 	.word	0xffffffff


	//   ....[111]....
        /*02d4*/ 	.word	0xffffffff


	//   ....[112]....
        /*02d8*/ 	.word	0xffffffff


	//   ....[113]....
        /*02dc*/ 	.word	0xffffffff


	//   ....[114]....
        /*02e0*/ 	.word	0xffffffff


	//   ....[115]....
        /*02e4*/ 	.word	0xffffffff


	//   ....[116]....
        /*02e8*/ 	.word	0xffffffff


	//   ....[117]....
        /*02ec*/ 	.word	0xffffffff


	//   ....[118]....
        /*02f0*/ 	.word	0xffffffff


	//   ....[119]....
        /*02f4*/ 	.word	0xffffffff


	//   ....[120]....
        /*02f8*/ 	.word	0xffffffff


	//   ....[121]....
        /*02fc*/ 	.word	0xffffffff


	//   ....[122]....
        /*0300*/ 	.word	0xffffffff


	//   ....[123]....
        /*0304*/ 	.word	0xffffffff


	//   ....[124]....
        /*0308*/ 	.word	0xffffffff


	//   ....[125]....
        /*030c*/ 	.word	0xffffffff


	//   ....[126]....
        /*0310*/ 	.word	0xffffffff


	//   ....[127]....
        /*0314*/ 	.word	0xffffffff


	//   ....[128]....
        /*0318*/ 	.word	0xffffffff


	//   ....[129]....
        /*031c*/ 	.word	0xffffffff


	//   ....[130]....
        /*0320*/ 	.word	0xffffffff


	//   ....[131]....
        /*0324*/ 	.word	0xffffffff


	//   ....[132]....
        /*0328*/ 	.word	0xffffffff


	//   ....[133]....
        /*032c*/ 	.word	0xffffffff


	//   ....[134]....
        /*0330*/ 	.word	0xffffffff


	//   ....[135]....
        /*0334*/ 	.word	0xffffffff


	//   ....[136]....
        /*0338*/ 	.word	0xffffffff


	//   ....[137]....
        /*033c*/ 	.word	0xffffffff


	//   ....[138]....
        /*0340*/ 	.word	0xffffffff


	//   ....[139]....
        /*0344*/ 	.word	0xffffffff


	//   ....[140]....
        /*0348*/ 	.word	0xffffffff


	//   ....[141]....
        /*034c*/ 	.word	0xffffffff


	//   ....[142]....
        /*0350*/ 	.word	0xffffffff


	//   ....[143]....
        /*0354*/ 	.word	0xffffffff


	//   ....[144]....
        /*0358*/ 	.word	0xffffffff


	//   ....[145]....
        /*035c*/ 	.word	0xffffffff


	//   ....[146]....
        /*0360*/ 	.word	0xffffffff


	//   ....[147]....
        /*0364*/ 	.word	0xffffffff


	//   ....[148]....
        /*0368*/ 	.word	0xffffffff


	//   ....[149]....
        /*036c*/ 	.word	0xffffffff


	//   ....[150]....
        /*0370*/ 	.word	0xffffffff


	//   ....[151]....
        /*0374*/ 	.word	0xffffffff


	//   ....[152]....
        /*0378*/ 	.word	0xffffffff


	//   ....[153]....
        /*037c*/ 	.word	0xffffffff


	//   ....[154]....
        /*0380*/ 	.word	0xffffffff


	//   ....[155]....
        /*0384*/ 	.word	0xffffffff


	//   ....[156]....
        /*0388*/ 	.word	0xffffffff


	//   ....[157]....
        /*038c*/ 	.word	0xffffffff


	//   ....[158]....
        /*0390*/ 	.word	0xffffffff


	//   ....[159]....
        /*0394*/ 	.word	0xffffffff


	//   ....[160]....
        /*0398*/ 	.word	0xffffffff


	//   ....[161]....
        /*039c*/ 	.word	0xffffffff


	//   ....[162]....
        /*03a0*/ 	.word	0xffffffff


	//   ....[163]....
        /*03a4*/ 	.word	0xffffffff


	//   ....[164]....
        /*03a8*/ 	.word	0xffffffff


	//   ....[165]....
        /*03ac*/ 	.word	0xffffffff


	//   ....[166]....
        /*03b0*/ 	.word	0xffffffff


	//   ....[167]....
        /*03b4*/ 	.word	0xffffffff


	//   ....[168]....
        /*03b8*/ 	.word	0xffffffff


	//   ....[169]....
        /*03bc*/ 	.word	0xffffffff


	//   ....[170]....
        /*03c0*/ 	.word	0xffffffff


	//   ....[171]....
        /*03c4*/ 	.word	0xffffffff


	//   ....[172]....
        /*03c8*/ 	.word	0xffffffff


	//   ....[173]....
        /*03cc*/ 	.word	0xffffffff


	//   ....[174]....
        /*03d0*/ 	.word	0xffffffff


	//   ....[175]....
        /*03d4*/ 	.word	0xffffffff


	//   ....[176]....
        /*03d8*/ 	.word	0xffffffff


	//   ....[177]....
        /*03dc*/ 	.word	0xffffffff


	//   ....[178]....
        /*03e0*/ 	.word	0xffffffff


	//   ....[179]....
        /*03e4*/ 	.word	0xffffffff


	//   ....[180]....
        /*03e8*/ 	.word	0xffffffff


	//   ....[181]....
        /*03ec*/ 	.word	0xffffffff


	//   ....[182]....
        /*03f0*/ 	.word	0xffffffff


	//   ....[183]....
        /*03f4*/ 	.word	0xffffffff


	//   ....[184]....
        /*03f8*/ 	.word	0xffffffff


	//   ....[185]....
        /*03fc*/ 	.word	0xffffffff


	//   ....[186]....
        /*0400*/ 	.word	0xffffffff


	//   ....[187]....
        /*0404*/ 	.word	0xffffffff


	//   ....[188]....
        /*0408*/ 	.word	0xffffffff


	//   ....[189]....
        /*040c*/ 	.word	0xffffffff


	//   ....[190]....
        /*0410*/ 	.word	0xffffffff


	//   ....[191]....
        /*0414*/ 	.word	0xffffffff


	//   ....[192]....
        /*0418*/ 	.word	0xffffffff


	//   ....[193]....
        /*041c*/ 	.word	0xffffffff


	//   ....[194]....
        /*0420*/ 	.word	0x0500000f


	//   ....[195]....
        /*0424*/ 	.word	0x0500000f


	//   ....[196]....
        /*0428*/ 	.word	0x0500000f


	//   ....[197]....
        /*042c*/ 	.word	0x0500000f


	//   ....[198]....
        /*0430*/ 	.word	0x0500000f


	//   ....[199]....
        /*0434*/ 	.word	0x0500000f


	//   ....[200]....
        /*0438*/ 	.word	0x0500000f


	//   ....[201]....
        /*043c*/ 	.word	0x0500000f


	//   ....[202]....
        /*0440*/ 	.word	0x0500000f


	//   ....[203]....
        /*0444*/ 	.word	0x0500000f


	//   ....[204]....
        /*0448*/ 	.word	0x0500000f


	//   ....[205]....
        /*044c*/ 	.word	0x0500000f


	//   ....[206]....
        /*0450*/ 	.word	0x0500000f


	//   ....[207]....
        /*0454*/ 	.word	0x0500000f


	//   ....[208]....
        /*0458*/ 	.word	0x0500000f


	//   ....[209]....
        /*045c*/ 	.word	0x0500000f


	//   ....[210]....
        /*0460*/ 	.word	0x0500000f


	//   ....[211]....
        /*0464*/ 	.word	0x0500000f


	//   ....[212]....
        /*0468*/ 	.word	0x0500000f


	//   ....[213]....
        /*046c*/ 	.word	0x0500000f


	//   ....[214]....
        /*0470*/ 	.word	0x0500000f


	//   ....[215]....
        /*0474*/ 	.word	0x0500000f


	//   ....[216]....
        /*0478*/ 	.word	0x0500000f


	//   ....[217]....
        /*047c*/ 	.word	0x0500000f


	//   ....[218]....
        /*0480*/ 	.word	0x0500000f


	//   ....[219]....
        /*0484*/ 	.word	0x0500000f


	//   ....[220]....
        /*0488*/ 	.word	0x0500000f


	//   ....[221]....
        /*048c*/ 	.word	0x0500000f


	//   ....[222]....
        /*0490*/ 	.word	0x0500000f


	//   ....[223]....
        /*0494*/ 	.word	0x0500000f


	//   ....[224]....
        /*0498*/ 	.word	0x0500000f


	//   ....[225]....
        /*049c*/ 	.word	0x0500000f


	//   ....[226]....
        /*04a0*/ 	.word	0x0500000f


	//   ....[227]....
        /*04a4*/ 	.word	0x0500000f


	//   ....[228]....
        /*04a8*/ 	.word	0x0500000f


	//   ....[229]....
        /*04ac*/ 	.word	0x0500000f


	//   ....[230]....
        /*04b0*/ 	.word	0x0500000f


	//   ....[231]....
        /*04b4*/ 	.word	0x0500000f


	//   ....[232]....
        /*04b8*/ 	.word	0x0500000f


	//   ....[233]....
        /*04bc*/ 	.word	0x0500000f


	//   ....[234]....
        /*04c0*/ 	.word	0x0500000f


	//   ....[235]....
        /*04c4*/ 	.word	0x0500000f


	//   ....[236]....
        /*04c8*/ 	.word	0x0500000f


	//   ....[237]....
        /*04cc*/ 	.word	0x0500000f


	//   ....[238]....
        /*04d0*/ 	.word	0x0500000f


	//   ....[239]....
        /*04d4*/ 	.word	0x0500000f


	//   ....[240]....
        /*04d8*/ 	.word	0x0500000f


	//   ....[241]....
        /*04dc*/ 	.word	0x0500000f


	//   ....[242]....
        /*04e0*/ 	.word	0x0500000f


	//   ....[243]....
        /*04e4*/ 	.word	0x0500000f


	//   ....[244]....
        /*04e8*/ 	.word	0x0500000f


	//   ....[245]....
        /*04ec*/ 	.word	0x0500000f


	//   ....[246]....
        /*04f0*/ 	.word	0x0500000f


	//   ....[247]....
        /*04f4*/ 	.word	0x0500000f


	//   ....[248]....
        /*04f8*/ 	.word	0x0500000f


	//   ....[249]....
        /*04fc*/ 	.word	0x0500000f


	//   ....[250]....
        /*0500*/ 	.word	0x0500000f


	//   ....[251]....
        /*0504*/ 	.word	0x0500000f


	//   ....[252]....
        /*0508*/ 	.word	0x0500000f


	//   ....[253]....
        /*050c*/ 	.word	0x0500000f


	//   ....[254]....
        /*0510*/ 	.word	0x0500000f


	//   ....[255]....
        /*0514*/ 	.word	0x0500000f


	//   ....[0]....
        /*0518*/ 	.word	0x0500000f


	//   ....[1]....
        /*051c*/ 	.word	0x0500000f


	//   ....[2]....
        /*0520*/ 	.word	0x0500000f


	//   ....[3]....
        /*0524*/ 	.word	0x0500000f


	//   ....[4]....
        /*0528*/ 	.word	0x0500000f


	//   ....[5]....
        /*052c*/ 	.word	0x0500000f


	//   ....[6]....
        /*0530*/ 	.word	0x0500000f


	//   ....[7]....
        /*0534*/ 	.word	0x0500000f


	//   ....[8]....
        /*0538*/ 	.word	0x0500000f


	//   ....[9]....
        /*053c*/ 	.word	0x0500000f


	//   ....[10]....
        /*0540*/ 	.word	0x0500000f


	//   ....[11]....
        /*0544*/ 	.word	0x0500000f


	//   ....[12]....
        /*0548*/ 	.word	0x0500000f


	//   ....[13]....
        /*054c*/ 	.word	0x0500000f


	//   ....[14]....
        /*0550*/ 	.word	0x0500000f


	//   ....[15]....
        /*0554*/ 	.word	0x0500000f


	//   ....[16]....
        /*0558*/ 	.word	0x0500000f


	//   ....[17]....
        /*055c*/ 	.word	0x0500000f


	//   ....[18]....
        /*0560*/ 	.word	0x0500000f


	//   ....[19]....
        /*0564*/ 	.word	0x0500000f


	//----- nvinfo : EIATTR_COOP_GROUP_INSTR_OFFSETS
	.align		4
.L_266:
        /*0568*/ 	.byte	0x04, 0x28
        /*056a*/ 	.short	(.L_268 - .L_267)


	//   ....[0]....
.L_267:
        /*056c*/ 	.word	0x00000080


	//   ....[1]....
        /*0570*/ 	.word	0x00000090


	//   ....[2]....
        /*0574*/ 	.word	0x000002d0


	//   ....[3]....
        /*0578*/ 	.word	0x00000430


	//   ....[4]....
        /*057c*/ 	.word	0x00000550


	//   ....[5]....
        /*0580*/ 	.word	0x000006b0


	//   ....[6]....
        /*0584*/ 	.word	0x00001920


	//   ....[7]....
        /*0588*/ 	.word	0x00002180


	//   ....[8]....
        /*058c*/ 	.word	0x000021b0


	//   ....[9]....
        /*0590*/ 	.word	0x000028b0


	//   ....[10]....
        /*0594*/ 	.word	0x00002970


	//   ....[11]....
        /*0598*/ 	.word	0x000031c0


	//   ....[12]....
        /*059c*/ 	.word	0x00003230


	//   ....[13]....
        /*05a0*/ 	.word	0x00004620


	//   ....[14]....
        /*05a4*/ 	.word	0x00004c90


	//   ....[15]....
        /*05a8*/ 	.word	0x00004cb0


	//   ....[16]....
        /*05ac*/ 	.word	0x00004cc0


	//   ....[17]....
        /*05b0*/ 	.word	0x000055c0


	//   ....[18]....
        /*05b4*/ 	.word	0x00005630


	//   ....[19]....
        /*05b8*/ 	.word	0x000073b0


	//   ....[20]....
        /*05bc*/ 	.word	0x000073e0


	//   ....[21]....
        /*05c0*/ 	.word	0x00007b60


	//   ....[22]....
        /*05c4*/ 	.word	0x00007d30


	//   ....[23]....
        /*05c8*/ 	.word	0x00009130


	//   ....[24]....
        /*05cc*/ 	.word	0x00009160


	//   ....[25]....
        /*05d0*/ 	.word	0x000091e0


	//   ....[26]....
        /*05d4*/ 	.word	0x00009200


	//   ....[27]....
        /*05d8*/ 	.word	0x0000ac50


	//   ....[28]....
        /*05dc*/ 	.word	0x0000ac90


	//   ....[29]....
        /*05e0*/ 	.word	0x0000acc0


	//   ....[30]....
        /*05e4*/ 	.word	0x0000acf0


	//   ....[31]....
        /*05e8*/ 	.word	0x0000ad20


	//   ....[32]....
        /*05ec*/ 	.word	0x0000ad50


	//   ....[33]....
        /*05f0*/ 	.word	0x0000ad80


	//   ....[34]....
        /*05f4*/ 	.word	0x0000adb0


	//   ....[35]....
        /*05f8*/ 	.word	0x0000ade0


	//   ....[36]....
        /*05fc*/ 	.word	0x0000ae10


	//   ....[37]....
        /*0600*/ 	.word	0x0000ae40


	//   ....[38]....
        /*0604*/ 	.word	0x0000ae70


	//   ....[39]....
        /*0608*/ 	.word	0x0000aea0


	//   ....[40]....
        /*060c*/ 	.word	0x0000aed0


	//   ....[41]....
        /*0610*/ 	.word	0x0000af00


	//   ....[42]....
        /*0614*/ 	.word	0x0000af30


	//   ....[43]....
        /*0618*/ 	.word	0x0000af60


	//   ....[44]....
        /*061c*/ 	.word	0x0000af90


	//   ....[45]....
        /*0620*/ 	.word	0x0000afc0


	//   ....[46]....
        /*0624*/ 	.word	0x0000aff0


	//   ....[47]....
        /*0628*/ 	.word	0x0000b030


	//   ....[48]....
        /*062c*/ 	.word	0x0000b060


	//   ....[49]....
        /*0630*/ 	.word	0x0000b090


	//   ....[50]....
        /*0634*/ 	.word	0x0000b0c0


	//   ....[51]....
        /*0638*/ 	.word	0x0000b0f0


	//   ....[52]....
        /*063c*/ 	.word	0x0000b120


	//   ....[53]....
        /*0640*/ 	.word	0x0000b150


	//   ....[54]....
        /*0644*/ 	.word	0x0000b180


	//   ....[55]....
        /*0648*/ 	.word	0x0000b1b0


	//   ....[56]....
        /*064c*/ 	.word	0x0000b1e0


	//   ....[57]....
        /*0650*/ 	.word	0x0000b220


	//   ....[58]....
        /*0654*/ 	.word	0x0000b250


	//   ....[59]....
        /*0658*/ 	.word	0x0000b290


	//   ....[60]....
        /*065c*/ 	.word	0x0000b2c0


	//   ....[61]....
        /*0660*/ 	.word	0x0000b2f0


	//   ....[62]....
        /*0664*/ 	.word	0x0000b320


	//   ....[63]....
        /*0668*/ 	.word	0x0000b350


	//   ....[64]....
        /*066c*/ 	.word	0x0000b380


	//   ....[65]....
        /*0670*/ 	.word	0x0000b3c0


	//   ....[66]....
        /*0674*/ 	.word	0x0000b3f0


	//   ....[67]....
        /*0678*/ 	.word	0x0000b430


	//   ....[68]....
        /*067c*/ 	.word	0x0000b460


	//   ....[69]....
        /*0680*/ 	.word	0x0000b490


	//   ....[70]....
        /*0684*/ 	.word	0x0000b4d0


	//   ....[71]....
        /*0688*/ 	.word	0x0000b4e0


	//   ....[72]....
        /*068c*/ 	.word	0x0000b4f0


	//   ....[73]....
        /*0690*/ 	.word	0x0000b500


	//   ....[74]....
        /*0694*/ 	.word	0x0000b510


	//   ....[75]....
        /*0698*/ 	.word	0x0000b520


	//   ....[76]....
        /*069c*/ 	.word	0x0000b530


	//   ....[77]....
        /*06a0*/ 	.word	0x0000b540


	//   ....[78]....
        /*06a4*/ 	.word	0x0000b550


	//   ....[79]....
        /*06a8*/ 	.word	0x0000b560


	//   ....[80]....
        /*06ac*/ 	.word	0x0000b570


	//   ....[81]....
        /*06b0*/ 	.word	0x0000b580


	//   ....[82]....
        /*06b4*/ 	.word	0x0000b590


	//   ....[83]....
        /*06b8*/ 	.word	0x0000b5a0


	//   ....[84]....
        /*06bc*/ 	.word	0x0000b5b0


	//   ....[85]....
        /*06c0*/ 	.word	0x0000b5c0


	//   ....[86]....
        /*06c4*/ 	.word	0x0000b5d0


	//   ....[87]....
        /*06c8*/ 	.word	0x0000b5e0


	//   ....[88]....
        /*06cc*/ 	.word	0x0000b5f0


	//   ....[89]....
        /*06d0*/ 	.word	0x0000b600


	//   ....[90]....
        /*06d4*/ 	.word	0x0000b610


	//   ....[91]....
        /*06d8*/ 	.word	0x0000ba10


	//   ....[92]....
        /*06dc*/ 	.word	0x0000ba40


	//   ....[93]....
        /*06e0*/ 	.word	0x0000ba70


	//   ....[94]....
        /*06e4*/ 	.word	0x0000bb10


	//   ....[95]....
        /*06e8*/ 	.word	0x0000c010


	//   ....[96]....
        /*06ec*/ 	.word	0x0000c040


	//   ....[97]....
        /*06f0*/ 	.word	0x0000c190


	//   ....[98]....
        /*06f4*/ 	.word	0x0000c1b0


	//   ....[99]....
        /*06f8*/ 	.word	0x0000c2f0


	//   ....[100]....
        /*06fc*/ 	.word	0x0000c310


	//   ....[101]....
        /*0700*/ 	.word	0x0000c460


	//   ....[102]....
        /*0704*/ 	.word	0x0000c480


	//   ....[103]....
        /*0708*/ 	.word	0x0000cba0


	//   ....[104]....
        /*070c*/ 	.word	0x0000cbc0


	//   ....[105]....
        /*0710*/ 	.word	0x0000cd00


	//   ....[106]....
        /*0714*/ 	.word	0x0000cd20


	//   ....[107]....
        /*0718*/ 	.word	0x0000ce60


	//   ....[108]....
        /*071c*/ 	.word	0x0000ce80


	//   ....[109]....
        /*0720*/ 	.word	0x0000cfd0


	//   ....[110]....
        /*0724*/ 	.word	0x0000cff0


	//   ....[111]....
        /*0728*/ 	.word	0x0000d200


	//   ....[112]....
        /*072c*/ 	.word	0x0000e7e0


	//   ....[113]....
        /*0730*/ 	.word	0x0000e810


	//   ....[114]....
        /*0734*/ 	.word	0x0000e8b0


	//   ....[115]....
        /*0738*/ 	.word	0x0000e920


	//   ....[116]....
        /*073c*/ 	.word	0x0000e940


	//   ....[117]....
        /*0740*/ 	.word	0x0000e9a0


	//   ....[118]....
        /*0744*/ 	.word	0x0000e9c0


	//   ....[119]....
        /*0748*/ 	.word	0x0000ea20


	//   ....[120]....
        /*074c*/ 	.word	0x0000ea40


	//   ....[121]....
        /*0750*/ 	.word	0x0000eaa0


	//   ....[122]....
        /*0754*/ 	.word	0x0000eac0


	//   ....[123]....
        /*0758*/ 	.word	0x0000eb20


	//   ....[124]....
        /*075c*/ 	.word	0x0000eb40


	//   ....[125]....
        /*0760*/ 	.word	0x0000eba0


	//   ....[126]....
        /*0764*/ 	.word	0x0000ebc0


	//   ....[127]....
        /*0768*/ 	.word	0x0000ebd0


	//   ....[128]....
        /*076c*/ 	.word	0x0000efb0


	//   ....[129]....
        /*0770*/ 	.word	0x0000efe0


	//   ....[130]....
        /*0774*/ 	.word	0x0000f070


	//   ....[131]....
        /*0778*/ 	.word	0x0000f0b0


	//   ....[132]....
        /*077c*/ 	.word	0x0000f0e0


	//   ....[133]....
        /*0780*/ 	.word	0x0000f100


	//   ....[134]....
        /*0784*/ 	.word	0x0000f170


	//   ....[135]....
        /*0788*/ 	.word	0x0000f190


	//   ....[136]....
        /*078c*/ 	.word	0x0000f1e0


	//   ....[137]....
        /*0790*/ 	.word	0x0000f210


	//   ....[138]....
        /*0794*/ 	.word	0x0000f290


	//   ....[139]....
        /*0798*/ 	.word	0x0000f2b0


	//   ....[140]....
        /*079c*/ 	.word	0x0000f310


	//   ....[141]....
        /*07a0*/ 	.word	0x0000f330


	//   ....[142]....
        /*07a4*/ 	.word	0x0000f3a0


	//   ....[143]....
        /*07a8*/ 	.word	0x0000f3d0


	//   ....[144]....
        /*07ac*/ 	.word	0x0000fa30


	//   ....[145]....
        /*07b0*/ 	.word	0x0000fa50


	//   ....[146]....
        /*07b4*/ 	.word	0x0000fa70


	//   ....[147]....
        /*07b8*/ 	.word	0x0000fad0


	//   ....[148]....
        /*07bc*/ 	.word	0x0000fb40


	//   ....[149]....
        /*07c0*/ 	.word	0x0000fb60


	//   ....[150]....
        /*07c4*/ 	.word	0x0000fbe0


	//   ....[151]....
        /*07c8*/ 	.word	0x0000fc00


	//   ....[152]....
        /*07cc*/ 	.word	0x0000fc80


	//   ....[153]....
        /*07d0*/ 	.word	0x0000fca0


	//   ....[154]....
        /*07d4*/ 	.word	0x0000fd20


	//   ....[155]....
        /*07d8*/ 	.word	0x0000fd40


	//   ....[156]....
        /*07dc*/ 	.word	0x0000fdc0


	//   ....[157]....
        /*07e0*/ 	.word	0x0000fde0


	//   ....[158]....
        /*07e4*/ 	.word	0x0000fe60


	//   ....[159]....
        /*07e8*/ 	.word	0x0000fe80


	//   ....[160]....
        /*07ec*/ 	.word	0x00010550


	//   ....[161]....
        /*07f0*/ 	.word	0x00010570


	//   ....[162]....
        /*07f4*/ 	.word	0x000105d0


	//   ....[163]....
        /*07f8*/ 	.word	0x000105e0


	//   ....[164]....
        /*07fc*/ 	.word	0x00010630


	//   ....[165]....
        /*0800*/ 	.word	0x00010640


	//   ....[166]....
        /*0804*/ 	.word	0x00010690


	//   ....[167]....
        /*0808*/ 	.word	0x000106a0


	//   ....[168]....
        /*080c*/ 	.word	0x000106f0


	//   ....[169]....
        /*0810*/ 	.word	0x00010700


	//   ....[170]....
        /*0814*/ 	.word	0x00010750


	//   ....[171]....
        /*0818*/ 	.word	0x00010760


	//   ....[172]....
        /*081c*/ 	.word	0x000107b0


	//   ....[173]....
        /*0820*/ 	.word	0x000107c0


	//   ....[174]....
        /*0824*/ 	.word	0x000107d0


	//   ....[175]....
        /*0828*/ 	.word	0x00010820


	//   ....[176]....
        /*082c*/ 	.word	0x00010b30


	//   ....[177]....
        /*0830*/ 	.word	0x00010b40


	//   ....[178]....
        /*0834*/ 	.word	0x00010b50


	//   ....[179]....
        /*0838*/ 	.word	0x00010b70


	//   ....[180]....
        /*083c*/ 	.word	0x00010bc0


	//   ....[181]....
        /*0840*/ 	.word	0x00010bd0


	//   ....[182]....
        /*0844*/ 	.word	0x00010c10


	//   ....[183]....
        /*0848*/ 	.word	0x00010c30


	//   ....[184]....
        /*084c*/ 	.word	0x00010c80


	//   ....[185]....
        /*0850*/ 	.word	0x00010c90


	//   ....[186]....
        /*0854*/ 	.word	0x00010cd0


	//   ....[187]....
        /*0858*/ 	.word	0x00010cf0


	//   ....[188]....
        /*085c*/ 	.word	0x00010d40


	//   ....[189]....
        /*0860*/ 	.word	0x00010d50


	//   ....[190]....
        /*0864*/ 	.word	0x00010d70


	//   ....[191]....
        /*0868*/ 	.word	0x00010db0


	//   ....[192]....
        /*086c*/ 	.word	0x000123c0


	//   ....[193]....
        /*0870*/ 	.word	0x00012560


	//   ....[194]....
        /*0874*/ 	.word	0x00012ba0


	//   ....[195]....
        /*0878*/ 	.word	0x00012c80


	//   ....[196]....
        /*087c*/ 	.word	0x00012d60


	//   ....[197]....
        /*0880*/ 	.word	0x00012dd0


	//   ....[198]....
        /*0884*/ 	.word	0x00012eb0


	//   ....[199]....
        /*0888*/ 	.word	0x00012f10


	//   ....[200]....
        /*088c*/ 	.word	0x00012fe0


	//   ....[201]....
        /*0890*/ 	.word	0x00013040


	//   ....[202]....
        /*0894*/ 	.word	0x00013110


	//   ....[203]....
        /*0898*/ 	.word	0x00013170


	//   ....[204]....
        /*089c*/ 	.word	0x00013240


	//   ....[205]....
        /*08a0*/ 	.word	0x000132a0


	//   ....[206]....
        /*08a4*/ 	.word	0x00013370


	//   ....[207]....
        /*08a8*/ 	.word	0x000133d0


	//   ....[208]....
        /*08ac*/ 	.word	0x000134a0


	//   ....[209]....
        /*08b0*/ 	.word	0x00013500


	//   ....[210]....
        /*08b4*/ 	.word	0x000135d0


	//   ....[211]....
        /*08b8*/ 	.word	0x00013770


	//   ....[212]....
        /*08bc*/ 	.word	0x00013820


	//   ....[213]....
        /*08c0*/ 	.word	0x00013900


	//   ....[214]....
        /*08c4*/ 	.word	0x00013950


	//   ....[215]....
        /*08c8*/ 	.word	0x00013a40


	//   ....[216]....
        /*08cc*/ 	.word	0x00013a90


	//   ....[217]....
        /*08d0*/ 	.word	0x00013b80


	//   ....[218]....
        /*08d4*/ 	.word	0x00013bd0


	//   ....[219]....
        /*08d8*/ 	.word	0x00013c40


	//   ....[220]....
        /*08dc*/ 	.word	0x00013d20


	//   ....[221]....
        /*08e0*/ 	.word	0x00013d90


	//   ....[222]....
        /*08e4*/ 	.word	0x00013e50


	//   ....[223]....
        /*08e8*/ 	.word	0x00013ec0


	//   ....[224]....
        /*08ec*/ 	.word	0x00013f80


	//   ....[225]....
        /*08f0*/ 	.word	0x00013ff0


	//   ....[226]....
        /*08f4*/ 	.word	0x000140b0


	//   ....[227]....
        /*08f8*/ 	.word	0x00014140


	//   ....[228]....
        /*08fc*/ 	.word	0x000141c0


	//   ....[229]....
        /*0900*/ 	.word	0x00014240


	//   ....[230]....
        /*0904*/ 	.word	0x000142f0


	//   ....[231]....
        /*0908*/ 	.word	0x00014360


	//   ....[232]....
        /*090c*/ 	.word	0x00014440


	//   ....[233]....
        /*0910*/ 	.word	0x000144b0


	//   ....[234]....
        /*0914*/ 	.word	0x00014590


	//   ....[235]....
        /*0918*/ 	.word	0x00014600


	//   ....[236]....
        /*091c*/ 	.word	0x000146e0


	//   ....[237]....
        /*0920*/ 	.word	0x00014750


	//   ....[238]....
        /*0924*/ 	.word	0x00014830


	//   ....[239]....
        /*0928*/ 	.word	0x000148a0


	//   ....[240]....
        /*092c*/ 	.word	0x00014980


	//   ....[241]....
        /*0930*/ 	.word	0x000149f0


	//   ....[242]....
        /*0934*/ 	.word	0x00014ab0


	//   ....[243]....
        /*0938*/ 	.word	0x00014be0


	//   ....[244]....
        /*093c*/ 	.word	0x00014c80


	//   ....[245]....
        /*0940*/ 	.word	0x00014ce0


	//   ....[246]....
        /*0944*/ 	.word	0x00014da0


	//   ....[247]....
        /*0948*/ 	.word	0x00014e00


	//   ....[248]....
        /*094c*/ 	.word	0x00014ec0


	//   ....[249]....
        /*0950*/ 	.word	0x00014f20


	//   ....[250]....
        /*0954*/ 	.word	0x00014fe0


	//   ....[251]....
        /*0958*/ 	.word	0x00015040


	//   ....[252]....
        /*095c*/ 	.word	0x00015100


	//   ....[253]....
        /*0960*/ 	.word	0x00015160


	//   ....[254]....
        /*0964*/ 	.word	0x00015220


	//   ....[255]....
        /*0968*/ 	.word	0x00015280


	//   ....[0]....
        /*096c*/ 	.word	0x00015340


	//   ....[1]....
        /*0970*/ 	.word	0x000153a0


	//   ....[2]....
        /*0974*/ 	.word	0x00015460


	//   ....[3]....
        /*0978*/ 	.word	0x00015550


	//   ....[4]....
        /*097c*/ 	.word	0x000155e0


	//   ....[5]....
        /*0980*/ 	.word	0x00015640


	//   ....[6]....
        /*0984*/ 	.word	0x000156f0


	//   ....[7]....
        /*0988*/ 	.word	0x00015750


	//   ....[8]....
        /*098c*/ 	.word	0x00015800


	//   ....[9]....
        /*0990*/ 	.word	0x00015860


	//   ....[10]....
        /*0994*/ 	.word	0x00015910


	//   ....[11]....
        /*0998*/ 	.word	0x00015970


	//   ....[12]....
        /*099c*/ 	.word	0x00015a20


	//   ....[13]....
        /*09a0*/ 	.word	0x00015a80


	//   ....[14]....
        /*09a4*/ 	.word	0x00015b30


	//   ....[15]....
        /*09a8*/ 	.word	0x00015b90


	//   ....[16]....
        /*09ac*/ 	.word	0x00015c40


	//   ....[17]....
        /*09b0*/ 	.word	0x00015ca0


	//   ....[18]....
        /*09b4*/ 	.word	0x00015d50


	//   ....[19]....
        /*09b8*/ 	.word	0x00015fa0


	//----- nvinfo : EIATTR_REG_RECONFIG
	.align		4
.L_268:
        /*09bc*/ 	.byte	0x01, 0x54
	.zero		2


	//----- nvinfo : EIATTR_SYSCALL_OFFSETS
	.align		4
        /*09c0*/ 	.byte	0x04, 0x46
        /*09c2*/ 	.short	(.L_270 - .L_269)


	//   ....[0]....
.L_269:
        /*09c4*/ 	.word	0x00001b00


	//   ....[1]....
        /*09c8*/ 	.word	0x0000ddf0


	//   ....[2]....
        /*09cc*/ 	.word	0x0000df60


	//   ....[3]....
        /*09d0*/ 	.word	0x0000e0b0


	//   ....[4]....
        /*09d4*/ 	.word	0x0000e1f0


	//   ....[5]....
        /*09d8*/ 	.word	0x0000f6a0


	//----- nvinfo : EIATTR_MBARRIER_INSTR_OFFSETS
	.align		4
.L_270:
        /*09dc*/ 	.byte	0x04, 0x39
        /*09de*/ 	.short	(.L_272 - .L_271)


	//   ....[0]....
.L_271:
        /*09e0*/ 	.word	0x00000180
        /*09e4*/ 	.word	0x000000ff
        /*09e8*/ 	.word	0x00038800
        /*09ec*/ 	.short	0x0100
        /*09ee*/ 	.byte	0x08
	.zero		1


	//   ....[1]....
        /*09f0*/ 	.word	0x00000190
        /*09f4*/ 	.word	0x000000ff
        /*09f8*/ 	.word	0x00038820
        /*09fc*/ 	.short	0x0100
        /*09fe*/ 	.byte	0x08
	.zero		1


	//   ....[2]....
        /*0a00*/ 	.word	0x00000280
        /*0a04*/ 	.word	0x000000ff
        /*0a08*/ 	.word	0x00038830
        /*0a0c*/ 	.short	0x0100
        /*0a0e*/ 	.byte	0x08
	.zero		1


	//   ....[3]....
        /*0a10*/ 	.word	0x00000290
        /*0a14*/ 	.word	0x000000ff
        /*0a18*/ 	.word	0x00038840
        /*0a1c*/ 	.short	0x0100
        /*0a1e*/ 	.byte	0x08
	.zero		1


	//   ....[4]....
        /*0a20*/ 	.word	0x000002a0
        /*0a24*/ 	.word	0x000000ff
        /*0a28*/ 	.word	0x00038838
        /*0a2c*/ 	.short	0x0100
        /*0a2e*/ 	.byte	0x08
	.zero		1


	//   ....[5]....
        /*0a30*/ 	.word	0x000002b0
        /*0a34*/ 	.word	0x000000ff
        /*0a38*/ 	.word	0x00038848
        /*0a3c*/ 	.short	0x0100
        /*0a3e*/ 	.byte	0x08
	.zero		1


	//   ....[6]....
        /*0a40*/ 	.word	0x000003e0
        /*0a44*/ 	.word	0x000000ff
        /*0a48*/ 	.word	0x00038850
        /*0a4c*/ 	.short	0x0100
        /*0a4e*/ 	.byte	0x08
	.zero		1


	//   ....[7]....
        /*0a50*/ 	.word	0x000003f0
        /*0a54*/ 	.word	0x000000ff
        /*0a58*/ 	.word	0x00038860
        /*0a5c*/ 	.short	0x0100
        /*0a5e*/ 	.byte	0x08
	.zero		1


	//   ....[8]....
        /*0a60*/ 	.word	0x00000400
        /*0a64*/ 	.word	0x000000ff
        /*0a68*/ 	.word	0x00038858
        /*0a6c*/ 	.short	0x0100
        /*0a6e*/ 	.byte	0x08
	.zero		1


	//   ....[9]....
        /*0a70*/ 	.word	0x00000410
        /*0a74*/ 	.word	0x000000ff
        /*0a78*/ 	.word	0x00038868
        /*0a7c*/ 	.short	0x0100
        /*0a7e*/ 	.byte	0x08
	.zero		1


	//   ....[10]....
        /*0a80*/ 	.word	0x00000500
        /*0a84*/ 	.word	0x000000ff
        /*0a88*/ 	.word	0x00038870
        /*0a8c*/ 	.short	0x0100
        /*0a8e*/ 	.byte	0x06
	.zero		1


	//   ....[11]....
        /*0a90*/ 	.word	0x00000510
        /*0a94*/ 	.word	0x000000ff
        /*0a98*/ 	.word	0x00038880
        /*0a9c*/ 	.short	0x0100
        /*0a9e*/ 	.byte	0x06
	.zero		1


	//   ....[12]....
        /*0aa0*/ 	.word	0x00000520
        /*0aa4*/ 	.word	0x000000ff
        /*0aa8*/ 	.word	0x00038878
        /*0aac*/ 	.short	0x0100
        /*0aae*/ 	.byte	0x06
	.zero		1


	//   ....[13]....
        /*0ab0*/ 	.word	0x00000530
        /*0ab4*/ 	.word	0x000000ff
        /*0ab8*/ 	.word	0x00038888
        /*0abc*/ 	.short	0x0100
        /*0abe*/ 	.byte	0x06
	.zero		1


	//   ....[14]....
        /*0ac0*/ 	.word	0x00000660
        /*0ac4*/ 	.word	0x000000ff
        /*0ac8*/ 	.word	0x00038890
        /*0acc*/ 	.short	0x0100
        /*0ace*/ 	.byte	0x08
	.zero		1


	//   ....[15]....
        /*0ad0*/ 	.word	0x00000670
        /*0ad4*/ 	.word	0x000000ff
        /*0ad8*/ 	.word	0x000388a0
        /*0adc*/ 	.short	0x0100
        /*0ade*/ 	.byte	0x08
	.zero		1


	//   ....[16]....
        /*0ae0*/ 	.word	0x00000680
        /*0ae4*/ 	.word	0x000000ff
        /*0ae8*/ 	.word	0x00038898
        /*0aec*/ 	.short	0x0100
        /*0aee*/ 	.byte	0x08
	.zero		1


	//   ....[17]....
        /*0af0*/ 	.word	0x00000690
        /*0af4*/ 	.word	0x000000ff
        /*0af8*/ 	.word	0x000388a8
        /*0afc*/ 	.short	0x0100
        /*0afe*/ 	.byte	0x08
	.zero		1


	//   ....[18]....
        /*0b00*/ 	.word	0x000007e0
        /*0b04*/ 	.word	0x000000ff
        /*0b08*/ 	.word	0x000388b0
        /*0b0c*/ 	.short	0x0100
        /*0b0e*/ 	.byte	0x08
	.zero		1


	//   ....[19]....
        /*0b10*/ 	.word	0x000007f0
        /*0b14*/ 	.word	0x000000ff
        /*0b18*/ 	.word	0x000388c0
        /*0b1c*/ 	.short	0x0100
        /*0b1e*/ 	.byte	0x08
	.zero		1


	//   ....[20]....
        /*0b20*/ 	.word	0x00000800
        /*0b24*/ 	.word	0x000000ff
        /*0b28*/ 	.word	0x000388b8
        /*0b2c*/ 	.short	0x0100
        /*0b2e*/ 	.byte	0x08
	.zero		1


	//   ....[21]....
        /*0b30*/ 	.word	0x00000810
        /*0b34*/ 	.word	0x000000ff
        /*0b38*/ 	.word	0x000388c8
        /*0b3c*/ 	.short	0x0100
        /*0b3e*/ 	.byte	0x08
	.zero		1


	//   ....[22]....
        /*0b40*/ 	.word	0x00001b70
        /*0b44*/ 	.word	0x000000ff
        /*0b48*/ 	.word	0x00038800
        /*0b4c*/ 	.short	0x010a
        /*0b4e*/ 	.byte	0x30
	.zero		1


	//   ....[23]....
        /*0b50*/ 	.word	0x00001c40
        /*0b54*/ 	.word	0x000000ff
        /*0b58*/ 	.word	0x00038830
        /*0b5c*/ 	.short	0x010a
        /*0b5e*/ 	.byte	0x35
	.zero		1


	//   ....[24]....
        /*0b60*/ 	.word	0x00001c80
        /*0b64*/ 	.word	0x000000ff
        /*0b68*/ 	.word	0x00038830
        /*0b6c*/ 	.short	0x010a
        /*0b6e*/ 	.byte	0x35
	.zero		1


	//   ....[25]....
        /*0b70*/ 	.word	0x00002250
        /*0b74*/ 	.word	0x000000ff
        /*0b78*/ 	.word	0x00000000
        /*0b7c*/ 	.short	0x0101
        /*0b7e*/ 	.byte	0x06
	.zero		1


	//   ....[26]....
        /*0b80*/ 	.word	0x00003d60
        /*0b84*/ 	.word	0x000000ff
        /*0b88*/ 	.word	0x00038850
        /*0b8c*/ 	.short	0x010a
        /*0b8e*/ 	.byte	0x35
	.zero		1


	//   ....[27]....
        /*0b90*/ 	.word	0x00003da0
        /*0b94*/ 	.word	0x000000ff
        /*0b98*/ 	.word	0x00038850
        /*0b9c*/ 	.short	0x010a
        /*0b9e*/ 	.byte	0x35
	.zero		1


	//   ....[28]....
        /*0ba0*/ 	.word	0x00004060
        /*0ba4*/ 	.word	0x000000ff
        /*0ba8*/ 	.word	0x00000000
        /*0bac*/ 	.short	0x0101
        /*0bae*/ 	.byte	0x35
	.zero		1


	//   ....[29]....
        /*0bb0*/ 	.word	0x00004210
        /*0bb4*/ 	.word	0x000000ff
        /*0bb8*/ 	.word	0x00038830
        /*0bbc*/ 	.short	0x010a
        /*0bbe*/ 	.byte	0x34
	.zero		1


	//   ....[30]....
        /*0bc0*/ 	.word	0x00004260
        /*0bc4*/ 	.word	0x000000ff
        /*0bc8*/ 	.word	0x00038830
        /*0bcc*/ 	.short	0x010a
        /*0bce*/ 	.byte	0x34
	.zero		1


	//   ....[31]....
        /*0bd0*/ 	.word	0x00004670
        /*0bd4*/ 	.word	0x000000ff
        /*0bd8*/ 	.word	0x00000000
        /*0bdc*/ 	.short	0x0101
        /*0bde*/ 	.byte	0x06
	.zero		1


	//   ....[32]....
        /*0be0*/ 	.word	0x00006a60
        /*0be4*/ 	.word	0x000000ff
        /*0be8*/ 	.word	0x00038850
        /*0bec*/ 	.short	0x010a
        /*0bee*/ 	.byte	0x34
	.zero		1


	//   ....[33]....
        /*0bf0*/ 	.word	0x00006ac0
        /*0bf4*/ 	.word	0x000000ff
        /*0bf8*/ 	.word	0x00038850
        /*0bfc*/ 	.short	0x010a
        /*0bfe*/ 	.byte	0x34
	.zero		1


	//   ....[34]....
        /*0c00*/ 	.word	0x00006d00
        /*0c04*/ 	.word	0x000000ff
        /*0c08*/ 	.word	0x00000000
        /*0c0c*/ 	.short	0x0101
        /*0c0e*/ 	.byte	0x34
	.zero		1


	//   ....[35]....
        /*0c10*/ 	.word	0x00006e30
        /*0c14*/ 	.word	0x000000ff
        /*0c18*/ 	.word	0x00038830
        /*0c1c*/ 	.short	0x010a
        /*0c1e*/ 	.byte	0x2e
	.zero		1


	//   ....[36]....
        /*0c20*/ 	.word	0x00006e70
        /*0c24*/ 	.word	0x000000ff
        /*0c28*/ 	.word	0x00038830
        /*0c2c*/ 	.short	0x010a
        /*0c2e*/ 	.byte	0x2e
	.zero		1


	//   ....[37]....
        /*0c30*/ 	.word	0x000071e0
        /*0c34*/ 	.word	0x000000ff
        /*0c38*/ 	.word	0x00000000
        /*0c3c*/ 	.short	0x0101
        /*0c3e*/ 	.byte	0x06
	.zero		1


	//   ....[38]....
        /*0c40*/ 	.word	0x00008ce0
        /*0c44*/ 	.word	0x000000ff
        /*0c48*/ 	.word	0x00038850
        /*0c4c*/ 	.short	0x010a
        /*0c4e*/ 	.byte	0x2e
	.zero		1


	//   ....[39]....
        /*0c50*/ 	.word	0x00008d30
        /*0c54*/ 	.word	0x000000ff
        /*0c58*/ 	.word	0x00038850
        /*0c5c*/ 	.short	0x010a
        /*0c5e*/ 	.byte	0x2e
	.zero		1


	//   ....[40]....
        /*0c60*/ 	.word	0x00008f60
        /*0c64*/ 	.word	0x000000ff
        /*0c68*/ 	.word	0x00000000
        /*0c6c*/ 	.short	0x0101
        /*0c6e*/ 	.byte	0x2e
	.zero		1


	//   ....[41]....
        /*0c70*/ 	.word	0x0000c020
        /*0c74*/ 	.word	0x000000ff
        /*0c78*/ 	.word	0x00000000
        /*0c7c*/ 	.short	0x0101
        /*0c7e*/ 	.byte	0x05
	.zero		1


	//   ....[42]....
        /*0c80*/ 	.word	0x0000e5e0
        /*0c84*/ 	.word	0x00000006
        /*0c88*/ 	.word	0x00038880
        /*0c8c*/ 	.short	0x010a
        /*0c8e*/ 	.byte	0x3f
	.zero		1


	//   ....[43]....
        /*0c90*/ 	.word	0x0000ed40
        /*0c94*/ 	.word	0x00000006
        /*0c98*/ 	.word	0x00038870
        /*0c9c*/ 	.short	0x0107
        /*0c9e*/ 	.byte	0x3f
	.zero		1


	//   ....[44]....
        /*0ca0*/ 	.word	0x0000ee00
        /*0ca4*/ 	.word	0x00000006
        /*0ca8*/ 	.word	0x00038870
        /*0cac*/ 	.short	0x0101
        /*0cae*/ 	.byte	0x3f
	.zero		1


	//   ....[45]....
        /*0cb0*/ 	.word	0x0000ee30
        /*0cb4*/ 	.word	0x00000006
        /*0cb8*/ 	.word	0x00038840
        /*0cbc*/ 	.short	0x010a
        /*0cbe*/ 	.byte	0x3f
	.zero		1


	//   ....[46]....
        /*0cc0*/ 	.word	0x0000f480
        /*0cc4*/ 	.word	0x00000006
        /*0cc8*/ 	.word	0x00038830
        /*0ccc*/ 	.short	0x0107
        /*0cce*/ 	.byte	0x3f
	.zero		1


	//   ....[47]....
        /*0cd0*/ 	.word	0x0000f550
        /*0cd4*/ 	.word	0x00000006
        /*0cd8*/ 	.word	0x00038830
        /*0cdc*/ 	.short	0x0101
        /*0cde*/ 	.byte	0x3f
	.zero		1


	//   ....[48]....
        /*0ce0*/ 	.word	0x0000ff50
        /*0ce4*/ 	.word	0x00000011
        /*0ce8*/ 	.word	0x00038800
        /*0cec*/ 	.short	0x0107
        /*0cee*/ 	.byte	0x3f
	.zero		1


	//   ....[49]....
        /*0cf0*/ 	.word	0x00010040
        /*0cf4*/ 	.word	0x00000011
        /*0cf8*/ 	.word	0x00038800
        /*0cfc*/ 	.short	0x0101
        /*0cfe*/ 	.byte	0x3f
	.zero		1


	//   ....[50]....
        /*0d00*/ 	.word	0x00010060
        /*0d04*/ 	.word	0x00000011
        /*0d08*/ 	.word	0x00038820
        /*0d0c*/ 	.short	0x010a
        /*0d0e*/ 	.byte	0x3f
	.zero		1


	//   ....[51]....
        /*0d10*/ 	.word	0x000103b0
        /*0d14*/ 	.word	0x00000000
        /*0d18*/ 	.word	0x00038880
        /*0d1c*/ 	.short	0x010a
        /*0d1e*/ 	.byte	0x3f
	.zero		1


	//   ....[52]....
        /*0d20*/ 	.word	0x000108b0
        /*0d24*/ 	.word	0x00000000
        /*0d28*/ 	.word	0x00038870
        /*0d2c*/ 	.short	0x0107
        /*0d2e*/ 	.byte	0x3f
	.zero		1


	//   ....[53]....
        /*0d30*/ 	.word	0x00010970
        /*0d34*/ 	.word	0x00000000
        /*0d38*/ 	.word	0x00038870
        /*0d3c*/ 	.short	0x0101
        /*0d3e*/ 	.byte	0x3f
	.zero		1


	//   ....[54]....
        /*0d40*/ 	.word	0x000109a0
        /*0d44*/ 	.word	0x00000000
        /*0d48*/ 	.word	0x00038840
        /*0d4c*/ 	.short	0x010a
        /*0d4e*/ 	.byte	0x3f
	.zero		1


	//   ....[55]....
        /*0d50*/ 	.word	0x00010e70
        /*0d54*/ 	.word	0x00000000
        /*0d58*/ 	.word	0x00038830
        /*0d5c*/ 	.short	0x0107
        /*0d5e*/ 	.byte	0x3f
	.zero		1


	//   ....[56]....
        /*0d60*/ 	.word	0x00010f30
        /*0d64*/ 	.word	0x00000000
        /*0d68*/ 	.word	0x00038830
        /*0d6c*/ 	.short	0x0101
        /*0d6e*/ 	.byte	0x3f
	.zero		1


	//   ....[57]....
        /*0d70*/ 	.word	0x00010fc0
        /*0d74*/ 	.word	0x00000012
        /*0d78*/ 	.word	0x00038870
        /*0d7c*/ 	.short	0x010a
        /*0d7e*/ 	.byte	0x3f
	.zero		1


	//   ....[58]....
        /*0d80*/ 	.word	0x00011050
        /*0d84*/ 	.word	0x00000012
        /*0d88*/ 	.word	0x00038860
        /*0d8c*/ 	.short	0x010a
        /*0d8e*/ 	.byte	0x3f
	.zero		1


	//   ....[59]....
        /*0d90*/ 	.word	0x000117b0
        /*0d94*/ 	.word	0x00000012
        /*0d98*/ 	.word	0x00038850
        /*0d9c*/ 	.short	0x0101
        /*0d9e*/ 	.byte	0x3f
	.zero		1


	//   ....[60]....
        /*0da0*/ 	.word	0x00011830
        /*0da4*/ 	.word	0x00000012
        /*0da8*/ 	.word	0x00000000
        /*0dac*/ 	.short	0x0101
        /*0dae*/ 	.byte	0x3f
	.zero		1


	//   ....[61]....
        /*0db0*/ 	.word	0x00011a00
        /*0db4*/ 	.word	0x00000013
        /*0db8*/ 	.word	0x00038870
        /*0dbc*/ 	.short	0x010a
        /*0dbe*/ 	.byte	0x3f
	.zero		1


	//   ....[62]....
        /*0dc0*/ 	.word	0x00011a90
        /*0dc4*/ 	.word	0x00000013
        /*0dc8*/ 	.word	0x00038860
        /*0dcc*/ 	.short	0x010a
        /*0dce*/ 	.byte	0x3f
	.zero		1


	//   ....[63]....
        /*0dd0*/ 	.word	0x000121f0
        /*0dd4*/ 	.word	0x00000013
        /*0dd8*/ 	.word	0x00038850
        /*0ddc*/ 	.short	0x0101
        /*0dde*/ 	.byte	0x3f
	.zero		1


	//   ....[64]....
        /*0de0*/ 	.word	0x00012270
        /*0de4*/ 	.word	0x00000000
        /*0de8*/ 	.word	0x00000000
        /*0dec*/ 	.short	0x0101
        /*0dee*/ 	.byte	0x3f
	.zero		1


	//   ....[65]....
        /*0df0*/ 	.word	0x000124e0
        /*0df4*/ 	.word	0x00000005
        /*0df8*/ 	.word	0x00038820
        /*0dfc*/ 	.short	0x010a
        /*0dfe*/ 	.byte	0x3f
	.zero		1


	//   ....[66]....
        /*0e00*/ 	.word	0x00012660
        /*0e04*/ 	.word	0x00000003
        /*0e08*/ 	.word	0x00038840
        /*0e0c*/ 	.short	0x010a
        /*0e0e*/ 	.byte	0x3f
	.zero		1


	//   ....[67]....
        /*0e10*/ 	.word	0x00012700
        /*0e14*/ 	.word	0x00000019
        /*0e18*/ 	.word	0x00038840
        /*0e1c*/ 	.short	0x010a
        /*0e1e*/ 	.byte	0x3f
	.zero		1


	//   ....[68]....
        /*0e20*/ 	.word	0x00012740
        /*0e24*/ 	.word	0x00000003
        /*0e28*/ 	.word	0x00038860
        /*0e2c*/ 	.short	0x010a
        /*0e2e*/ 	.byte	0x3f
	.zero		1


	//   ....[69]....
        /*0e30*/ 	.word	0x00012780
        /*0e34*/ 	.word	0x00000019
        /*0e38*/ 	.word	0x00038860
        /*0e3c*/ 	.short	0x010a
        /*0e3e*/ 	.byte	0x3f
	.zero		1


	//   ....[70]....
        /*0e40*/ 	.word	0x000127c0
        /*0e44*/ 	.word	0x00000003
        /*0e48*/ 	.word	0x00038880
        /*0e4c*/ 	.short	0x010a
        /*0e4e*/ 	.byte	0x3f
	.zero		1


	//   ....[71]....
        /*0e50*/ 	.word	0x00012800
        /*0e54*/ 	.word	0x00000019
        /*0e58*/ 	.word	0x00038880
        /*0e5c*/ 	.short	0x010a
        /*0e5e*/ 	.byte	0x3f
	.zero		1


	//   ....[72]....
        /*0e60*/ 	.word	0x00012870
        /*0e64*/ 	.word	0x00000003
        /*0e68*/ 	.word	0x00038800
        /*0e6c*/ 	.short	0x010a
        /*0e6e*/ 	.byte	0x3f
	.zero		1


	//   ....[73]....
        /*0e70*/ 	.word	0x000128d0
        /*0e74*/ 	.word	0x00000000
        /*0e78*/ 	.word	0x00038830
        /*0e7c*/ 	.short	0x010a
        /*0e7e*/ 	.byte	0x3f
	.zero		1


	//   ....[74]....
        /*0e80*/ 	.word	0x00012930
        /*0e84*/ 	.word	0x00000008
        /*0e88*/ 	.word	0x00038850
        /*0e8c*/ 	.short	0x010a
        /*0e8e*/ 	.byte	0x3f
	.zero		1


	//   ....[75]....
        /*0e90*/ 	.word	0x000129a0
        /*0e94*/ 	.word	0x00000003
        /*0e98*/ 	.word	0x00038830
        /*0e9c*/ 	.short	0x010a
        /*0e9e*/ 	.byte	0x3f
	.zero		1


	//   ....[76]....
        /*0ea0*/ 	.word	0x00012a10
        /*0ea4*/ 	.word	0x00000007
        /*0ea8*/ 	.word	0x00038850
        /*0eac*/ 	.short	0x010a
        /*0eae*/ 	.byte	0x3f
	.zero		1


	//   ....[77]....
        /*0eb0*/ 	.word	0x00012a70
        /*0eb4*/ 	.word	0x00000003
        /*0eb8*/ 	.word	0x00038830
        /*0ebc*/ 	.short	0x010a
        /*0ebe*/ 	.byte	0x3f
	.zero		1


	//   ....[78]....
        /*0ec0*/ 	.word	0x00012ad0
        /*0ec4*/ 	.word	0x00000009
        /*0ec8*/ 	.word	0x00038850
        /*0ecc*/ 	.short	0x010a
        /*0ece*/ 	.byte	0x3f
	.zero		1


	//   ....[79]....
        /*0ed0*/ 	.word	0x00012bd0
        /*0ed4*/ 	.word	0x00000006
        /*0ed8*/ 	.word	0x00038880
        /*0edc*/ 	.short	0x010a
        /*0ede*/ 	.byte	0x3f
	.zero		1


	//   ....[80]....
        /*0ee0*/ 	.word	0x000136c0
        /*0ee4*/ 	.word	0x00000006
        /*0ee8*/ 	.word	0x00038840
        /*0eec*/ 	.short	0x010a
        /*0eee*/ 	.byte	0x3f
	.zero		1


	//   ....[81]....
        /*0ef0*/ 	.word	0x00014ae0
        /*0ef4*/ 	.word	0x00000011
        /*0ef8*/ 	.word	0x00038820
        /*0efc*/ 	.short	0x010a
        /*0efe*/ 	.byte	0x3f
	.zero		1


	//   ....[82]....
        /*0f00*/ 	.word	0x00014b30
        /*0f04*/ 	.word	0x00000000
        /*0f08*/ 	.word	0x00038880
        /*0f0c*/ 	.short	0x010a
        /*0f0e*/ 	.byte	0x3f
	.zero		1


	//   ....[83]....
        /*0f10*/ 	.word	0x000154a0
        /*0f14*/ 	.word	0x00000000
        /*0f18*/ 	.word	0x00038840
        /*0f1c*/ 	.short	0x010a
        /*0f1e*/ 	.byte	0x3f
	.zero		1


	//   ....[84]....
        /*0f20*/ 	.word	0x00015d80
        /*0f24*/ 	.word	0x00000012
        /*0f28*/ 	.word	0x00038870
        /*0f2c*/ 	.short	0x010a
        /*0f2e*/ 	.byte	0x3f
	.zero		1


	//   ....[85]....
        /*0f30*/ 	.word	0x00015dd0
        /*0f34*/ 	.word	0x00000012
        /*0f38*/ 	.word	0x00038860
        /*0f3c*/ 	.short	0x010a
        /*0f3e*/ 	.byte	0x3f
	.zero		1


	//   ....[86]....
        /*0f40*/ 	.word	0x00015e20
        /*0f44*/ 	.word	0x00000013
        /*0f48*/ 	.word	0x00038870
        /*0f4c*/ 	.short	0x010a
        /*0f4e*/ 	.byte	0x3f
	.zero		1


	//   ....[87]....
        /*0f50*/ 	.word	0x00015e70
        /*0f54*/ 	.word	0x00000013
        /*0f58*/ 	.word	0x00038860
        /*0f5c*/ 	.short	0x010a
        /*0f5e*/ 	.byte	0x3f
	.zero		1


	//   ....[88]....
        /*0f60*/ 	.word	0x00015ec0
        /*0f64*/ 	.word	0x00000005
        /*0f68*/ 	.word	0x00038820
        /*0f6c*/ 	.short	0x010a
        /*0f6e*/ 	.byte	0x3f
	.zero		1


	//   ....[89]....
        /*0f70*/ 	.word	0x00016060
        /*0f74*/ 	.word	0x00000003
        /*0f78*/ 	.word	0x00038840
        /*0f7c*/ 	.short	0x010a
        /*0f7e*/ 	.byte	0x3f
	.zero		1


	//   ....[90]....
        /*0f80*/ 	.word	0x000160b0
        /*0f84*/ 	.word	0x00000019
        /*0f88*/ 	.word	0x00038840
        /*0f8c*/ 	.short	0x010a
        /*0f8e*/ 	.byte	0x3f
	.zero		1


	//   ....[91]....
        /*0f90*/ 	.word	0x00016100
        /*0f94*/ 	.word	0x00000003
        /*0f98*/ 	.word	0x00038860
        /*0f9c*/ 	.short	0x010a
        /*0f9e*/ 	.byte	0x3f
	.zero		1


	//   ....[92]....
        /*0fa0*/ 	.word	0x00016150
        /*0fa4*/ 	.word	0x00000019
        /*0fa8*/ 	.word	0x00038860
        /*0fac*/ 	.short	0x010a
        /*0fae*/ 	.byte	0x3f
	.zero		1


	//   ....[93]....
        /*0fb0*/ 	.word	0x000161a0
        /*0fb4*/ 	.word	0x00000003
        /*0fb8*/ 	.word	0x00038880
        /*0fbc*/ 	.short	0x010a
        /*0fbe*/ 	.byte	0x3f
	.zero		1


	//----- nvinfo : EIATTR_NUM_MBARRIERS
	.align		4
.L_272:
        /*0fc0*/ 	.byte	0x03, 0x38
        /*0fc2*/ 	.short	0x0016


	//----- nvinfo : EIATTR_EXIT_INSTR_OFFSETS
	.align		4
        /*0fc4*/ 	.byte	0x04, 0x1c
        /*0fc6*/ 	.short	(.L_274 - .L_273)


	//   ....[0]....
.L_273:
        /*0fc8*/ 	.word	0x00000990


	//   ....[1]....
        /*0fcc*/ 	.word	0x0000d170


	//   ....[2]....
        /*0fd0*/ 	.word	0x00012850


	//----- nvinfo : EIATTR_MAX_THREADS
	.align		4
.L_274:
        /*0fd4*/ 	.byte	0x04, 0x05
        /*0fd6*/ 	.short	(.L_276 - .L_275)
.L_275:
        /*0fd8*/ 	.word	0x00000180
        /*0fdc*/ 	.word	0x00000001
        /*0fe0*/ 	.word	0x00000001


	//----- nvinfo : EIATTR_CRS_STACK_SIZE
	.align		4
.L_276:
        /*0fe4*/ 	.byte	0x04, 0x1e
        /*0fe6*/ 	.short	(.L_278 - .L_277)
.L_277:
        /*0fe8*/ 	.word	0x00000000


	//----- nvinfo : EIATTR_CBANK_PARAM_SIZE
	.align		4
.L_278:
        /*0fec*/ 	.byte	0x03, 0x19
        /*0fee*/ 	.short	0x0af0


	//----- nvinfo : EIATTR_PARAM_CBANK
	.align		4
        /*0ff0*/ 	.byte	0x04, 0x0a
        /*0ff2*/ 	.short	(.L_280 - .L_279)
	.align		4
.L_279:
        /*0ff4*/ 	.word	index@(.nv.constant0._ZN7cutlass13device_kernelIN5flash11enable_sm90INS1_16FlashAttnFwdSm90INS1_25CollectiveMainloopFwdSm90ILi2EN4cute5tupleIJNS5_1CILi1EEES8_S8_EEENS6_IJNS7_ILi128EEESA_NS7_ILi256EEEEEELi256ENS_12float_e4m3_tEfNS_4arch4Sm90ELb1ELb0ELb0ELb0ELb1ELb0ELb0ELb1ELb0ELb1ELb0ELb0EEENS1_21CollectiveEpilogueFwdINS6_IJSA_SB_SA_EEES9_NS_10bfloat16_tESF_Li256ELb0ELb1ELb0ELb1EEENS1_30DynamicPersistentTileSchedulerILi256ELi128ELb0ELb1ELb1EEEEEEEEEvNT_6ParamsE)
        /*0ff8*/ 	.short	0x0210
        /*0ffa*/ 	.short	0x0af0


	//----- nvinfo : EIATTR_SW_WAR
	.align		4
.L_280:
        /*0ffc*/ 	.byte	0x04, 0x36
        /*0ffe*/ 	.short	(.L_282 - .L_281)
.L_281:
        /*1000*/ 	.word	0x00000008
.L_282:


//--------------------- .nv.info._ZN7cutlass13device_kernelIN5flash11enable_sm90INS1_16FlashAttnFwdSm90INS1_25CollectiveMainloopFwdSm90ILi2EN4cute5tupleIJNS5_1CILi1EEES8_S8_EEENS6_IJNS7_ILi128EEESA_NS7_ILi256EEEEEELi256ENS_12float_e4m3_tEfNS_4arch4Sm90ELb1ELb0ELb0ELb1ELb1ELb0ELb0ELb1ELb0ELb1ELb0ELb0EEENS1_21CollectiveEpilogueFwdINS6_IJSA_SB_SA_EEES9_NS_10bfloat16_tESF_Li256ELb1ELb1ELb0ELb1EEENS1_36VarlenDynamicPersistentTileSchedulerILi128ELi128ELi256ELi128ELb0ELb1ELb1ELb1ELb1ELb1EEEEEEEEEvNT_6ParamsE --------------------------
	.section	.nv.info._ZN7cutlass13device_kernelIN5flash11enable_sm90INS1_16FlashAttnFwdSm90INS1_25CollectiveMainloopFwdSm90ILi2EN4cute5tupleIJNS5_1CILi1EEES8_S8_EEENS6_IJNS7_ILi128EEESA_NS7_ILi256EEEEEELi256ENS_12float_e4m3_tEfNS_4arch4Sm90ELb1ELb0ELb0ELb1ELb1ELb0ELb0ELb1ELb0ELb1ELb0ELb0EEENS1_21CollectiveEpilogueFwdINS6_IJSA_SB_SA_EEES9_NS_10bfloat16_tESF_Li256ELb1ELb1ELb0ELb1EEENS1_36VarlenDynamicPersistentTileSchedulerILi128ELi128ELi256ELi128ELb0ELb1ELb1ELb1ELb1ELb1EEEEEEEEEvNT_6ParamsE,"",@"SHT_CUDA_INFO"
	.sectionflags	@""
	.align	4


	//----- nvinfo : EIATTR_CUDA_API_VERSION
	.align		4
        /*0000*/ 	.byte	0x04, 0x37
        /*0002*/ 	.short	(.L_284 - .L_283)
.L_283:
        /*0004*/ 	.word	0x00000082


	//----- nvinfo : EIATTR_KPARAM_INFO
	.align		4
.L_284:
        /*0008*/ 	.byte	0x04, 0x17
        /*000a*/ 	.short	(.L_286 - .L_285)
.L_285:
        /*000c*/ 	.word	0x00000000
        /*0010*/ 	.short	0x0000
        /*0012*/ 	.short	0x0070
        /*0014*/ 	.byte	0x00, 0xf0, 0x01, 0x2a


	//----- nvinfo : EIATTR_SPARSE_MMA_MASK
	.align		4
.L_286:
        /*0018*/ 	.byte	0x03, 0x50
        /*001a*/ 	.short	0x0000


	//----- nvinfo : EIATTR_MAXREG_COUNT
	.align		4
        /*001c*/ 	.byte	0x03, 0x1b
        /*001e*/ 	.short	0x00a8


	//----- nvinfo : EIATTR_NUM_BARRIERS
	.align		4
        /*0020*/ 	.byte	0x02, 0x4c
        /*0022*/ 	.byte	0x10
	.zero		1


	//----- nvinfo : EIATTR_EXTERNS
	.align		4
        /*0024*/ 	.byte	0x04, 0x0f
        /*0026*/ 	.short	(.L_288 - .L_287)


	//   ....[0]....
	.align		4
.L_287:
        /*0028*/ 	.word	index@(__assertfail)


	//----- nvinfo : EIATTR_ANNOTATIONS
	.align		4
.L_288:
        /*002c*/ 	.byte	0x04, 0x55
        /*002e*/ 	.short	(.L_290 - .L_289)


	//   ....[0]....
.L_289:
        /* <DEDUP_REMOVED lines=8> */


	//----- nvinfo : EIATTR_MERCURY_ISA_VERSION
	.align		4
.L_290:
        /*0098*/ 	.byte	0x03, 0x5f
        /*009a*/ 	.short	0x0101


	//----- nvinfo : EIATTR_UNUSED_LOAD_BYTE_OFFSET
	.align		4
        /*009c*/ 	.byte	0x04, 0x44
        /*009e*/ 	.short	(.L_292 - .L_291)


	//   ....[0]....
.L_291:
        /*00a0*/ 	.word	0x00000980
        /*00a4*/ 	.word	0x0000fff0


	//   ....[1]....
        /*00a8*/ 	.word	0x00009cf0
        /*00ac*/ 	.word	0x0000fff0


	//----- nvinfo : EIATTR_INT_WARP_WIDE_INSTR_OFFSETS
	.align		4
.L_292:
        /*00b0*/ 	.byte	0x04, 0x31
        /*00b2*/ 	.short	(.L_294 - .L_293)


	//   ....[0]....
.L_293:
        /*00b4*/ 	.word	0x000000c0


	//   ....[1]....
        /*00b8*/ 	.word	0x000000d0


	//   ....[2]....
        /*00bc*/ 	.word	0x00000170


	//   ....[3]....
        /*00c0*/ 	.word	0x0000ec80


	//   ....[4]....
        /*00c4*/ 	.word	0x0000ed10


	//   ....[5]....
        /*00c8*/ 	.word	0x00012af0


	//   ....[6]....
        /*00cc*/ 	.word	0x00012b80


	//----- nvinfo : EIATTR_COOP_GROUP_MASK_REGIDS
	.align		4
.L_294:
        /*00d0*/ 	.byte	0x04, 0x29
        /*00d2*/ 	.short	(.L_296 - .L_295)


	//   ....[0]....
.L_295:
        /*00d4*/ 	.word	0xffffffff


	//   ....[1]....
        /*00d8*/ 	.word	0xffffffff


	//   ....[2]....
        /*00dc*/ 	.word	0xffffffff


	//   ....[3]....
        /*00e0*/ 	.word	0xffffffff


	//   ....[4]....
        /*00e4*/ 	.word	0xffffffff


	//   ....[5]....
        /*00e8*/ 	.word	0xffffffff


	//   ....[6]....
        /*00ec*/ 	.word	0xffffffff


	//   ....[7]....
        /*00f0*/ 	.word	0xffffffff


	//   ....[8]....
        /*00f4*/ 	.word	0xffffffff


	//   ....[9]....
        /*00f8*/ 	.word	0xffffffff


	//   ....[10]....
        /*00fc*/ 	.word	0xffffffff


	//   ....[11]....
        /*0100*/ 	.word	0xffffffff


	//   ....[12]....
        /*0104*/ 	.word	0xffffffff


	//   ....[13]....
        /*0108*/ 	.word	0xffffffff


	//   ....[14]....
        /*010c*/ 	.word	0xffffffff


	//   ....[15]....
        /*0110*/ 	.word	0xffffffff


	//   ....[16]....
        /*0114*/ 	.word	0xffffffff


	//   ....[17]....
        /*0118*/ 	.word	0xffffffff


	//   ....[18]....
        /*011c*/ 	.word	0xffffffff


	//   ....[19]....
        /*0120*/ 	.word	0xffffffff


	//   ....[20]....
        /*0124*/ 	.word	0xffffffff


	//   ....[21]....
        /*0128*/ 	.word	0xffffffff


	//   ....[22]....
        /*012c*/ 	.word	0xffffffff


	//   ....[23]....
        /*0130*/ 	.word	0xffffffff


	//   ....[24]....
        /*0134*/ 	.word	0xffffffff


	//   ....[25]....
        /*0138*/ 	.word	0xffffffff


	//   ....[26]....
        /*013c*/ 	.word	0xffffffff


	//   ....[27]....
        /*0140*/ 	.word	0xffffffff


	//   ....[28]....
        /*0144*/ 	.word	0xffffffff


	//   ....[29]....
        /*0148*/ 	.word	0xffffffff


	//   ....[30]....
        /*014c*/ 	.word	0xffffffff


	//   ....[31]....
        /*0150*/ 	.word	0xffffffff


	//   ....[32]....
        /*0154*/ 	.word	0xffffffff


	//   ....[33]....
        /*0158*/ 	.word	0xffffffff


	//   ....[34]....
        /*015c*/ 	.word	0xffffffff


	//   ....[35]....
        /*0160*/ 	.word	0xffffffff


	//   ....[36]....
        /*0164*/ 	.word	0xffffffff


	//   ....[37]....
        /*0168*/ 	.word	0xffffffff


	//   ....[38]....
        /*016c*/ 	.word	0xffffffff


	//   ....[39]....
        /*0170*/ 	.word	0xffffffff


	//   ....[40]....
        /*0174*/ 	.word	0xffffffff


	//   ....[41]....
        /*0178*/ 	.word	0xffffffff


	//   ....[42]....
        /*017c*/ 	.word	0xffffffff


	//   ....[43]....
        /*0180*/ 	.word	0xffffffff


	//   ....[44]....
        /*0184*/ 	.word	0xffffffff


	//   ....[45]....
        /*0188*/ 	.word	0xffffffff


	//   ....[46]....
        /*018c*/ 	.word	0xffffffff


	//   ....[47]....
        /*0190*/ 	.word	0xffffffff


	//   ....[48]....
        /*0194*/ 	.word	0xffffffff


	//   ....[49]....
        /*0198*/ 	.word	0xffffffff


	//   ....[50]....
        /*019c*/ 	.word	0xffffffff


	//   ....[51]....
        /*01a0*/ 	.word	0xffffffff


	//   ....[52]....
        /*01a4*/ 	.word	0xffffffff


	//   ....[53]....
        /*01a8*/ 	.word	0xffffffff


	//   ....[54]....
        /*01ac*/ 	.word	0xffffffff


	//   ....[55]....
        /*01b0*/ 	.word	0xffffffff


	//   ....[56]....
        /*01b4*/ 	.word	0xffffffff


	//   ....[57]....
        /*01b8*/ 	.word	0xffffffff


	//   ....[58]....
        /*01bc*/ 	.word	0xffffffff


	//   ....[59]....
        /*01c0*/ 	.word	0xffffffff


	//   ....[60]....
        /*01c4*/ 	.word	0xffffffff


	//   ....[61]....
        /*01c8*/ 	.word	0xffffffff


	//   ....[62]....
        /*01cc*/ 	.word	0xffffffff


	//   ....[63]....
        /*01d0*/ 	.word	0xffffffff


	//   ....[64]....
        /*01d4*/ 	.word	0xffffffff


	//   ....[65]....
        /*01d8*/ 	.word	0xffffffff


	//   ....[66]....
        /*01dc*/ 	.word	0xffffffff


	//   ....[67]....
        /*01e0*/ 	.word	0xffffffff


	//   ....[68]....
        /*01e4*/ 	.word	0xffffffff


	//   ....[69]....
        /*01e8*/ 	.word	0xffffffff


	//   ....[70]....
        /*01ec*/ 	.word	0xffffffff


	//   ....[71]....
        /*01f0*/ 	.word	0xffffffff


	//   ....[72]....
        /*01f4*/ 	.word	0xffffffff


	//   ....[73]....
        /*01f8*/ 	.word	0xffffffff


	//   ....[74]....
        /*01fc*/ 	.word	0xffffffff


	//   ....[75]....
        /*0200*/ 	.word	0xffffffff


	//   ....[76]....
        /*0204*/ 	.word	0xffffffff


	//   ....[77]....
        /*0208*/ 	.word	0xffffffff


	//   ....[78]....
        /*020c*/ 	.word	0xffffffff


	//   ....[79]....
        /*0210*/ 	.word	0xffffffff


	//   ....[80]....
        /*0214*/ 	.word	0xffffffff


	//   ....[81]....
        /*0218*/ 	.word	0xffffffff


	//   ....[82]....
        /*021c*/ 	.word	0xffffffff


	//   ....[83]....
        /*0220*/ 	.word	0xffffffff


	//   ....[84]....
        /*0224*/ 	.word	0xffffffff


	//   ....[85]....
        /*0228*/ 	.word	0xffffffff


	//   ....[86]....
        /*022c*/ 	.word	0xffffffff


	//   ....[87]....
        /*0230*/ 	.word	0xffffffff


	//   ....[88]....
        /*0234*/ 	.word	0xffffffff


	//   ....[89]....
        /*0238*/ 	.word	0xffffffff


	//   ....[90]....
        /*023c*/ 	.word	0xffffffff


	//   ....[91]....
        /*0240*/ 	.word	0xffffffff


	//   ....[92]....
        /*0244*/ 	.word	0xffffffff


	//   ....[93]....
        /*0248*/ 	.word	0xffffffff


	//   ....[94]....
        /*024c*/ 	.word	0xffffffff


	//   ....[95]....
        /*0250*/ 	.word	0xffffffff


	//   ....[96]....
        /*0254*/ 	.word	0xffffffff


	//   ....[97]....
        /*0258*/ 	.word	0xffffffff


	//   ....[98]....
        /*025c*/ 	.word	0xffffffff


	//   ....[99]....
        /*0260*/ 	.word	0xffffffff


	//   ....[100]....
        /*0264*/ 	.word	0xffffffff


	//   ....[101]....
        /*0268*/ 	.word	0xffffffff


	//   ....[102]....
        /*026c*/ 	.word	0xffffffff


	//   ....[103]....
        /*0270*/ 	.word	0xffffffff


	//   ....[104]....
        /*0274*/ 	.word	0xffffffff


	//   ....[105]....
        /*0278*/ 	.word	0xffffffff


	//   ....[106]....
        /*027c*/ 	.word	0xffffffff


	//   ....[107]....
        /*0280*/ 	.word	0xffffffff


	//   ....[108]....
        /*0284*/ 	.word	0xffffffff


	//   ....[109]....
        /*0288*/ 	.word	0xffffffff


	//   ....[110]....
        /*028c*/ 	.word	0xffffffff


	//   ....[111]....
        /*0290*/ 	.word	0xffffffff


	//   ....[112]....
        /*0294*/ 	.word	0xffffffff


	//   ....[113]....
        /*0298*/ 	.word	0xffffffff


	//   ....[114]....
        /*029c*/ 	.word	0xffffffff


	//   ....[115]....
        /*02a0*/ 	.word	0xffffffff


	//   ....[116]....
        /*02a4*/ 	.word	0xffffffff


	//   ....[117]....
        /*02a8*/ 	.word	0xffffffff


	//   ....[118]....
        /*02ac*/ 	.word	0xffffffff


	//   ....[119]....
        /*02b0*/ 	.word	0xffffffff


	//   ....[120]....
        /*02b4*/ 	.word	0xffffffff


	//   ....[121]....
        /*02b8*/ 	.word	0xffffffff


	//   ....[122]....
        /*02bc*/ 	.word	0xffffffff


	//   ....[123]....
        /*02c0*/ 	.word	0xffffffff


	//   ....[124]....
        /*02c4*/ 	.word	0xffffffff


	//   ....[125]....
        /*02c8*/ 	.word	0xffffffff


	//   ....[126]....
        /*02cc*/ 	.word	0xffffffff


	//   ....[127]....
        /*02d0*/ 	.word	0xffffffff


	//   ....[128]....
        /*02d4*/ 	.word	0xffffffff


	//   ....[129]....
        /*02d8*/ 	.word	0xffffffff


	//   ....[130]....
        /*02dc*/ 	.word	0xffffffff


	//   ....[131]....
        /*02e0*/ 	.word	0xffffffff


	//   ....[132]....
        /*02e4*/ 	.word	0xffffffff


	//   ....[133]....
        /*02e8*/ 	.word	0xffffffff


	//   ....[134]....
        /*02ec*/ 	.word	0xffffffff


	//   ....[135]....
        /*02f0*/ 	.word	0xffffffff


	//   ....[136]....
        /*02f4*/ 	.word	0xffffffff


	//   ....[137]....
        /*02f8*/ 	.word	0xffffffff


	//   ....[138]....
        /*02fc*/ 	.word	0xffffffff


	//   ....[139]....
        /*0300*/ 	.word	0xffffffff


	//   ....[140]....
        /*0304*/ 	.word	0xffffffff


	//   ....[141]....
        /*0308*/ 	.word	0xffffffff


	//   ....[142]....
        /*030c*/ 	.word	0xffffffff


	//   ....[143]....
        /*0310*/ 	.word	0xffffffff


	//   ....[144]....
        /*0314*/ 	.word	0xffffffff


	//   ....[145]....
        /*0318*/ 	.word	0xffffffff


	//   ....[146]....
        /*031c*/ 	.word	0xffffffff


	//   ....[147]....
        /*0320*/ 	.word	0xffffffff


	//   ....[148]....
        /*0324*/ 	.word	0xffffffff


	//   ....[149]....
        /*0328*/ 	.word	0xffffffff


	//   ....[150]....
        /*032c*/ 	.word	0xffffffff


	//   ....[151]....
        /*0330*/ 	.word	0xffffffff


	//   ....[152]....
        /*0334*/ 	.word	0xffffffff


	//   ....[153]....
        /*0338*/ 	.word	0xffffffff


	//   ....[154]....
        /*033c*/ 	.word	0xffffffff


	//   ....[155]....
        /*0340*/ 	.word	0xffffffff


	//   ....[156]....
        /*0344*/ 	.word	0xffffffff


	//   ....[157]....
        /*0348*/ 	.word	0xffffffff


	//   ....[158]....
        /*034c*/ 	.word	0xffffffff


	//   ....[159]....
        /*0350*/ 	.word	0xffffffff


	//   ....[160]....
        /*0354*/ 	.word	0xffffffff


	//   ....[161]....
        /*0358*/ 	.word	0xffffffff


	//   ....[162]....
        /*035c*/ 	.word	0xffffffff


	//   ....[163]....
        /*0360*/ 	.word	0xffffffff


	//   ....[164]....
        /*0364*/ 	.word	0xffffffff


	//   ....[165]....
        /*0368*/ 	.word	0xffffffff


	//   ....[166]....
        /*036c*/ 	.word	0xffffffff


	//   ....[167]....
        /*0370*/ 	.word	0xffffffff


	//   ....[168]....
        /*0374*/ 	.word	0xffffffff


	//   ....[169]....
        /*0378*/ 	.word	0xffffffff


	//   ....[170]....
        /*037c*/ 	.word	0xffffffff


	//   ....[171]....
        /*0380*/ 	.word	0xffffffff


	//   ....[172]....
        /*0384*/ 	.word	0xffffffff


	//   ....[173]....
        /*0388*/ 	.word	0xffffffff


	//   ....[174]....
        /*038c*/ 	.word	0xffffffff


	//   ....[175]....
        /*0390*/ 	.word	0xffffffff


	//   ....[176]....
        /*0394*/ 	.word	0xffffffff


	//   ....[177]....
        /*0398*/ 	.word	0xffffffff


	//   ....[178]....
        /*039c*/ 	.word	0xffffffff


	//   ....[179]....
        /*03a0*/ 	.word	0xffffffff


	//   ....[180]....
        /*03a4*/ 	.word	0xffffffff


	//   ....[181]....
        /*03a8*/ 	.word	0xffffffff


	//   ....[182]....
        /*03ac*/ 	.word	0xffffffff


	//   ....[183]....
        /*03b0*/ 	.word	0xffffffff


	//   ....[184]....
        /*03b4*/ 	.word	0xffffffff


	//   ....[185]....
        /*03b8*/ 	.word	0xffffffff


	//   ....[186]....
        /*03bc*/ 	.word	0xffffffff


	//   ....[187]....
        /*03c0*/ 	.word	0xffffffff


	//   ....[188]....
        /*03c4*/ 	.word	0xffffffff


	//   ....[189]....
        /*03c8*/ 	.word	0xffffffff


	//   ....[190]....
        /*03cc*/ 	.word	0xffffffff


	//   ....[191]....
        /*03d0*/ 	.word	0xffffffff


	//   ....[192]....
        /*03d4*/ 	.word	0xffffffff


	//   ....[193]....
        /*03d8*/ 	.word	0xffffffff


	//   ....[194]....
        /*03dc*/ 	.word	0xffffffff


	//   ....[195]....
        /*03e0*/ 	.word	0xffffffff


	//   ....[196]....
        /*03e4*/ 	.word	0xffffffff


	//   ....[197]....
        /*03e8*/ 	.word	0xffffffff


	//   ....[198]....
        /*03ec*/ 	.word	0xffffffff


	//   ....[199]....
        /*03f0*/ 	.word	0xffffffff


	//   ....[200]....
        /*03f4*/ 	.word	0xffffffff


	//   ....[201]....
        /*03f8*/ 	.word	0xffffffff


	//   ....[202]....
        /*03fc*/ 	.word	0xffffffff


	//   ....[203]....
        /*0400*/ 	.word	0xffffffff


	//   ....[204]....
        /*0404*/ 	.word	0xffffffff


	//   ....[205]....
        /*0408*/ 	.word	0xffffffff


	//   ....[206]....
        /*040c*/ 	.word	0xffffffff


	//   ....[207]....
        /*0410*/ 	.word	0xffffffff


	//   ....[208]....
        /*0414*/ 	.word	0xffffffff


	//   ....[209]....
        /*0418*/ 	.word	0xffffffff


	//   ....[210]....
        /*041c*/ 	.word	0xffffffff


	//   ....[211]....
        /*0420*/ 	.word	0xffffffff


	//   ....[212]....
        /*0424*/ 	.word	0xffffffff


	//   ....[213]....
        /*0428*/ 	.word	0xffffffff


	//   ....[214]....
        /*042c*/ 	.word	0xffffffff


	//   ....[215]....
        /*0430*/ 	.word	0xffffffff


	//   ....[216]....
        /*0434*/ 	.word	0xffffffff


	//   ....[217]....
        /*0438*/ 	.word	0xffffffff


	//   ....[218]....
        /*043c*/ 	.word	0xffffffff


	//   ....[219]....
        /*0440*/ 	.word	0xffffffff


	//   ....[220]....
        /*0444*/ 	.word	0xffffffff


	//   ....[221]....
        /*0448*/ 	.word	0xffffffff


	//   ....[222]....
        /*044c*/ 	.word	0xffffffff


	//   ....[223]....
        /*0450*/ 	.word	0xffffffff


	//   ....[224]....
        /*0454*/ 	.word	0xffffffff


	//   ....[225]....
        /*0458*/ 	.word	0x0500000f


	//   ....[226]....
        /*045c*/ 	.word	0x0500000f


	//   ....[227]....
        /*0460*/ 	.word	0x0500000f


	//   ....[228]....
        /*0464*/ 	.word	0x0500000f


	//   ....[229]....
        /*0468*/ 	.word	0x0500000f


	//   ....[230]....
        /*046c*/ 	.word	0x0500000f


	//   ....[231]....
        /*0470*/ 	.word	0x0500000f


	//   ....[232]....
        /*0474*/ 	.word	0x0500000f


	//   ....[233]....
        /*0478*/ 	.word	0x0500000f


	//   ....[234]....
        /*047c*/ 	.word	0x0500000f


	//   ....[235]....
        /*0480*/ 	.word	0x0500000f


	//   ....[236]....
        /*0484*/ 	.word	0x0500000f


	//   ....[237]....
        /*0488*/ 	.word	0x0500000f


	//   ....[238]....
        /*048c*/ 	.word	0x0500000f


	//   ....[239]....
        /*0490*/ 	.word	0x0500000f


	//   ....[240]....
        /*0494*/ 	.word	0x0500000f


	//   ....[241]....
        /*0498*/ 	.word	0x0500000f


	//   ....[242]....
        /*049c*/ 	.word	0x0500000f


	//   ....[243]....
        /*04a0*/ 	.word	0x0500000f


	//   ....[244]....
        /*04a4*/ 	.word	0x0500000f


	//   ....[245]....
        /*04a8*/ 	.word	0x0500000f


	//   ....[246]....
        /*04ac*/ 	.word	0x0500000f


	//   ....[247]....
        /*04b0*/ 	.word	0x0500000f


	//   ....[248]....
        /*04b4*/ 	.word	0x0500000f


	//   ....[249]....
        /*04b8*/ 	.word	0x0500000f


	//   ....[250]....
        /*04bc*/ 	.word	0x0500000f


	//   ....[251]....
        /*04c0*/ 	.word	0x0500000f


	//   ....[252]....
        /*04c4*/ 	.word	0x0500000f


	//   ....[253]....
        /*04c8*/ 	.word	0x0500000f


	//   ....[254]....
        /*04cc*/ 	.word	0x0500000f


	//   ....[255]....
        /*04d0*/ 	.word	0x0500000f


	//   ....[0]....
        /*04d4*/ 	.word	0x0500000f


	//   ....[1]....
        /*04d8*/ 	.word	0x0500000f


	//   ....[2]....
        /*04dc*/ 	.word	0x0500000f


	//   ....[3]....
        /*04e0*/ 	.word	0x0500000f


	//   ....[4]....
        /*04e4*/ 	.word	0x0500000f


	//   ....[5]....
        /*04e8*/ 	.word	0x0500000f


	//   ....[6]....
        /*04ec*/ 	.word	0x0500000f


	//   ....[7]....
        /*04f0*/ 	.word	0x0500000f


	//   ....[8]....
        /*04f4*/ 	.word	0x0500000f


	//   ....[9]....
        /*04f8*/ 	.word	0x0500000f


	//   ....[10]....
        /*04fc*/ 	.word	0x0500000f


	//   ....[11]....
        /*0500*/ 	.word	0x0500000f


	//   ....[12]....
        /*0504*/ 	.word	0x0500000f


	//   ....[13]....
        /*0508*/ 	.word	0x0500000f


	//   ....[14]....
        /*050c*/ 	.word	0x0500000f


	//   ....[15]....
        /*0510*/ 	.word	0x0500000f


	//   ....[16]....
        /*0514*/ 	.word	0x0500000f


	//   ....[17]....
        /*0518*/ 	.word	0x0500000f


	//   ....[18]....
        /*051c*/ 	.word	0x0500000f


	//   ....[19]....
        /*0520*/ 	.word	0x0500000f


	//   ....[20]....
        /*0524*/ 	.word	0x0500000f


	//   ....[21]....
        /*0528*/ 	.word	0x0500000f


	//   ....[22]....
        /*052c*/ 	.word	0x0500000f


	//   ....[23]....
        /*0530*/ 	.word	0x0500000f


	//   ....[24]....
        /*0534*/ 	.word	0x0500000f


	//   ....[25]....
        /*0538*/ 	.word	0x0500000f


	//   ....[26]....
        /*053c*/ 	.word	0x0500000f


	//   ....[27]....
        /*0540*/ 	.word	0x0500000f


	//   ....[28]....
        /*0544*/ 	.word	0x0500000f


	//   ....[29]....
        /*0548*/ 	.word	0x0500000f


	//   ....[30]....
        /*054c*/ 	.word	0x0500000f


	//   ....[31]....
        /*0550*/ 	.word	0x0500000f


	//   ....[32]....
        /*0554*/ 	.word	0x0500000f


	//   ....[33]....
        /*0558*/ 	.word	0x0500000f


	//   ....[34]....
        /*055c*/ 	.word	0x0500000f


	//   ....[35]....
        /*0560*/ 	.word	0x0500000f


	//   ....[36]....
        /*0564*/ 	.word	0x0500000f


	//   ....[37]....
        /*0568*/ 	.word	0x0500000f


	//   ....[38]....
        /*056c*/ 	.word	0x0500000f


	//   ....[39]....
        /*0570*/ 	.word	0x0500000f


	//   ....[40]....
        /*0574*/ 	.word	0x0500000f


	//   ....[41]....
        /*0578*/ 	.word	0x0500000f


	//   ....[42]....
        /*057c*/ 	.word	0x0500000f


	//   ....[43]....
        /*0580*/ 	.word	0x0500000f


	//   ....[44]....
        /*0584*/ 	.word	0x0500000f


	//   ....[45]....
        /*0588*/ 	.word	0x0500000f


	//   ....[46]....
        /*058c*/ 	.word	0x0500000f


	//   ....[47]....
        /*0590*/ 	.word	0x0500000f


	//   ....[48]....
        /*0594*/ 	.word	0x0500000f


	//   ....[49]....
        /*0598*/ 	.word	0x0500000f


	//   ....[50]....
        /*059c*/ 	.word	0x0500000f


	//----- nvinfo : EIATTR_COOP_GROUP_INSTR_OFFSETS
	.align		4
.L_296:
        /*05a0*/ 	.byte	0x04, 0x28
        /*05a2*/ 	.short	(.L_298 - .L_297)


	//   ....[0]....
.L_297:
        /*05a4*/ 	.word	0x00000080


	//   ....[1]....
        /*05a8*/ 	.word	0x00000090


	//   ....[2]....
        /*05ac*/ 	.word	0x000002d0


	//   ....[3]....
        /*05b0*/ 	.word	0x00000430


	//   ....[4]....
        /*05b4*/ 	.word	0x00000550


	//   ....[5]....
        /*05b8*/ 	.word	0x000006b0


	//   ....[6]....
        /*05bc*/ 	.word	0x00001ae0


	//   ....[7]....
        /*05c0*/ 	.word	0x00002330


	//   ....[8]....
        /*05c4*/ 	.word	0x00002350


	//   ....[9]....
        /*05c8*/ 	.word	0x00002a00


	//   ....[10]....
        /*05cc*/ 	.word	0x00002ad0


	//   ....[11]....
        /*05d0*/ 	.word	0x00003320


	//   ....[12]....
        /*05d4*/ 	.word	0x00003390


	//   ....[13]....
        /*05d8*/ 	.word	0x00004750


	//   ....[14]....
        /*05dc*/ 	.word	0x00004dd0


	//   ....[15]....
        /*05e0*/ 	.word	0x00004df0


	//   ....[16]....
        /*05e4*/ 	.word	0x00004e00


	//   ....[17]....
        /*05e8*/ 	.word	0x00005700


	//   ....[18]....
        /*05ec*/ 	.word	0x00005770


	//   ....[19]....
        /*05f0*/ 	.word	0x000074f0


	//   ....[20]....
        /*05f4*/ 	.word	0x00007520


	//   ....[21]....
        /*05f8*/ 	.word	0x00007ca0


	//   ....[22]....
        /*05fc*/ 	.word	0x00007e70


	//   ....[23]....
        /*0600*/ 	.word	0x00009250


	//   ....[24]....
        /*0604*/ 	.word	0x00009280


	//   ....[25]....
        /*0608*/ 	.word	0x00009300


	//   ....[26]....
        /*060c*/ 	.word	0x00009320


	//   ....[27]....
        /*0610*/ 	.word	0x0000a8a0


	//   ....[28]....
        /*0614*/ 	.word	0x0000a8d0


	//   ....[29]....
        /*0618*/ 	.word	0x0000a900


	//   ....[30]....
        /*061c*/ 	.word	0x0000a930


	//   ....[31]....
        /*0620*/ 	.word	0x0000a960


	//   ....[32]....
        /*0624*/ 	.word	0x0000a990


	//   ....[33]....
        /*0628*/ 	.word	0x0000a9c0


	//   ....[34]....
        /*062c*/ 	.word	0x0000a9f0


	//   ....[35]....
        /*0630*/ 	.word	0x0000aa20


	//   ....[36]....
        /*0634*/ 	.word	0x0000aa50


	//   ....[37]....
        /*0638*/ 	.word	0x0000aa80


	//   ....[38]....
        /*063c*/ 	.word	0x0000aab0


	//   ....[39]....
        /*0640*/ 	.word	0x0000aaf0


	//   ....[40]....
        /*0644*/ 	.word	0x0000ab20


	//   ....[41]....
        /*0648*/ 	.word	0x0000ab50


	//   ....[42]....
        /*064c*/ 	.word	0x0000ab80


	//   ....[43]....
        /*0650*/ 	.word	0x0000abb0


	//   ....[44]....
        /*0654*/ 	.word	0x0000abe0


	//   ....[45]....
        /*0658*/ 	.word	0x0000ac10


	//   ....[46]....
        /*065c*/ 	.word	0x0000ac40


	//   ....[47]....
        /*0660*/ 	.word	0x0000ac70


	//   ....[48]....
        /*0664*/ 	.word	0x0000aca0


	//   ....[49]....
        /*0668*/ 	.word	0x0000acd0


	//   ....[50]....
        /*066c*/ 	.word	0x0000ad00


	//   ....[51]....
        /*0670*/ 	.word	0x0000ad30


	//   ....[52]....
        /*0674*/ 	.word	0x0000ad70


	//   ....[53]....
        /*0678*/ 	.word	0x0000ada0


	//   ....[54]....
        /*067c*/ 	.word	0x0000add0


	//   ....[55]....
        /*0680*/ 	.word	0x0000ae00


	//   ....[56]....
        /*0684*/ 	.word	0x0000ae30


	//   ....[57]....
        /*0688*/ 	.word	0x0000ae60


	//   ....[58]....
        /*068c*/ 	.word	0x0000ae90


	//   ....[59]....
        /*0690*/ 	.word	0x0000aec0


	//   ....[60]....
        /*0694*/ 	.word	0x0000aef0


	//   ....[61]....
        /*0698*/ 	.word	0x0000af20


	//   ....[62]....
        /*069c*/ 	.word	0x0000af50


	//   ....[63]....
        /*06a0*/ 	.word	0x0000af80


	//   ....[64]....
        /*06a4*/ 	.word	0x0000af90


	//   ....[65]....
        /*06a8*/ 	.word	0x0000afa0


	//   ....[66]....
        /*06ac*/ 	.word	0x0000afb0


	//   ....[67]....
        /*06b0*/ 	.word	0x0000afc0


	//   ....[68]....
        /*06b4*/ 	.word	0x0000afd0


	//   ....[69]....
        /*06b8*/ 	.word	0x0000aff0


	//   ....[70]....
        /*06bc*/ 	.word	0x0000b010


	//   ....[71]....
        /*06c0*/ 	.word	0x0000b020


	//   ....[72]....
        /*06c4*/ 	.word	0x0000b040


	//   ....[73]....
        /*06c8*/ 	.word	0x0000b050


	//   ....[74]....
        /*06cc*/ 	.word	0x0000b070


	//   ....[75]....
        /*06d0*/ 	.word	0x0000b080


	//   ....[76]....
        /*06d4*/ 	.word	0x0000b0a0


	//   ....[77]....
        /*06d8*/ 	.word	0x0000b0b0


	//   ....[78]....
        /*06dc*/ 	.word	0x0000b0d0


	//   ....[79]....
        /*06e0*/ 	.word	0x0000b0e0


	//   ....[80]....
        /*06e4*/ 	.word	0x0000b100


	//   ....[81]....
        /*06e8*/ 	.word	0x0000b110


	//   ....[82]....
        /*06ec*/ 	.word	0x0000b130


	//   ....[83]....
        /*06f0*/ 	.word	0x0000b140


	//   ....[84]....
        /*06f4*/ 	.word	0x0000b170


	//   ....[85]....
        /*06f8*/ 	.word	0x0000b1a0


	//   ....[86]....
        /*06fc*/ 	.word	0x0000b1b0


	//   ....[87]....
        /*0700*/ 	.word	0x0000b1d0


	//   ....[88]....
        /*0704*/ 	.word	0x0000b1e0


	//   ....[89]....
        /*0708*/ 	.word	0x0000b200


	//   ....[90]....
        /*070c*/ 	.word	0x0000b210


	//   ....[91]....
        /*0710*/ 	.word	0x0000ba60


	//   ....[92]....
        /*0714*/ 	.word	0x0000baa0


	//   ....[93]....
        /*0718*/ 	.word	0x0000bad0


	//   ....[94]....
        /*071c*/ 	.word	0x0000bb00


	//   ....[95]....
        /*0720*/ 	.word	0x0000c380


	//   ....[96]....
        /*0724*/ 	.word	0x0000c3c0


	//   ....[97]....
        /*0728*/ 	.word	0x0000c500


	//   ....[98]....
        /*072c*/ 	.word	0x0000c520


	//   ....[99]....
        /*0730*/ 	.word	0x0000c660


	//   ....[100]....
        /*0734*/ 	.word	0x0000c680


	//   ....[101]....
        /*0738*/ 	.word	0x0000c7d0


	//   ....[102]....
        /*073c*/ 	.word	0x0000c7f0


	//   ....[103]....
        /*0740*/ 	.word	0x0000d130


	//   ....[104]....
        /*0744*/ 	.word	0x0000d150


	//   ....[105]....
        /*0748*/ 	.word	0x0000d290


	//   ....[106]....
        /*074c*/ 	.word	0x0000d2b0


	//   ....[107]....
        /*0750*/ 	.word	0x0000d3f0


	//   ....[108]....
        /*0754*/ 	.word	0x0000d410


	//   ....[109]....
        /*0758*/ 	.word	0x0000d560


	//   ....[110]....
        /*075c*/ 	.word	0x0000d580


	//   ....[111]....
        /*0760*/ 	.word	0x0000d750


	//   ....[112]....
        /*0764*/ 	.word	0x0000d900


	//   ....[113]....
        /*0768*/ 	.word	0x0000d930


	//   ....[114]....
        /*076c*/ 	.word	0x0000d960


	//   ....[115]....
        /*0770*/ 	.word	0x0000d990


	//   ....[116]....
        /*0774*/ 	.word	0x0000d9c0


	//   ....[117]....
        /*0778*/ 	.word	0x0000da00


	//   ....[118]....
        /*077c*/ 	.word	0x0000db50


	//   ....[119]....
        /*0780*/ 	.word	0x0000db80


	//   ....[120]....
        /*0784*/ 	.word	0x0000dbb0


	//   ....[121]....
        /*0788*/ 	.word	0x0000dbe0


	//   ....[122]....
        /*078c*/ 	.word	0x0000dc10


	//   ....[123]....
        /*0790*/ 	.word	0x0000dc50


	//   ....[124]....
        /*0794*/ 	.word	0x0000dcd0


	//   ....[125]....
        /*0798*/ 	.word	0x0000dd70


	//   ....[126]....
        /*079c*/ 	.word	0x0000de10


	//   ....[127]....
        /*07a0*/ 	.word	0x0000f890


	//   ....[128]....
        /*07a4*/ 	.word	0x0000f8c0


	//   ....[129]....
        /*07a8*/ 	.word	0x0000f9e0


	//   ....[130]....
        /*07ac*/ 	.word	0x0000f9f0


	//   ....[131]....
        /*07b0*/ 	.word	0x0000fa60


	//   ....[132]....
        /*07b4*/ 	.word	0x0000fa70


	//   ....[133]....
        /*07b8*/ 	.word	0x0000fae0


	//   ....[134]....
        /*07bc*/ 	.word	0x0000faf0


	//   ....[135]....
        /*07c0*/ 	.word	0x0000fb60


	//   ....[136]....
        /*07c4*/ 	.word	0x0000fb70


	//   ....[137]....
        /*07c8*/ 	.word	0x0000fbe0


	//   ....[138]....
        /*07cc*/ 	.word	0x0000fbf0


	//   ....[139]....
        /*07d0*/ 	.word	0x0000fc60


	//   ....[140]....
        /*07d4*/ 	.word	0x0000fc70


	//   ....[141]....
        /*07d8*/ 	.word	0x0000fc80


	//   ....[142]....
        /*07dc*/ 	.word	0x0000fd00


	//   ....[143]....
        /*07e0*/ 	.word	0x00010080


	//   ....[144]....
        /*07e4*/ 	.word	0x000100b0


	//   ....[145]....
        /*07e8*/ 	.word	0x000100e0


	//   ....[146]....
        /*07ec*/ 	.word	0x000101b0


	//   ....[147]....
        /*07f0*/ 	.word	0x000101c0


	//   ....[148]....
        /*07f4*/ 	.word	0x00010240


	//   ....[149]....
        /*07f8*/ 	.word	0x00010280


	//   ....[150]....
        /*07fc*/ 	.word	0x000102c0


	//   ....[151]....
        /*0800*/ 	.word	0x00010310


	//   ....[152]....
        /*0804*/ 	.word	0x00010340


	//   ....[153]....
        /*0808*/ 	.word	0x00010390


	//   ....[154]....
        /*080c*/ 	.word	0x000103c0


	//   ....[155]....
        /*0810*/ 	.word	0x00010410


	//   ....[156]....
        /*0814*/ 	.word	0x00010440


	//   ....[157]....
        /*0818*/ 	.word	0x00010460


	//   ....[158]....
        /*081c*/ 	.word	0x000104a0


	//   ....[159]....
        /*0820*/ 	.word	0x00010bf0


	//   ....[160]....
        /*0824*/ 	.word	0x00010c20


	//   ....[161]....
        /*0828*/ 	.word	0x00010c50


	//   ....[162]....
        /*082c*/ 	.word	0x00010c90


	//   ....[163]....
        /*0830*/ 	.word	0x00010d00


	//   ....[164]....
        /*0834*/ 	.word	0x00010d20


	//   ....[165]....
        /*0838*/ 	.word	0x00010da0


	//   ....[166]....
        /*083c*/ 	.word	0x00010dc0


	//   ....[167]....
        /*0840*/ 	.word	0x00010e40


	//   ....[168]....
        /*0844*/ 	.word	0x00010e60


	//   ....[169]....
        /*0848*/ 	.word	0x00010ee0


	//   ....[170]....
        /*084c*/ 	.word	0x00010f00


	//   ....[171]....
        /*0850*/ 	.word	0x00010f80


	//   ....[172]....
        /*0854*/ 	.word	0x00010fa0


	//   ....[173]....
        /*0858*/ 	.word	0x00010ff0


	//   ....[174]....
        /*085c*/ 	.word	0x00011040


	//   ....[175]....
        /*0860*/ 	.word	0x00011750


	//   ....[176]....
        /*0864*/ 	.word	0x00011770


	//   ....[177]....
        /*0868*/ 	.word	0x000117d0


	//   ....[178]....
        /*086c*/ 	.word	0x000117e0


	//   ....[179]....
        /*0870*/ 	.word	0x00011830


	//   ....[180]....
        /*0874*/ 	.word	0x00011840


	//   ....[181]....
        /*0878*/ 	.word	0x00011890


	//   ....[182]....
        /*087c*/ 	.word	0x000118a0


	//   ....[183]....
        /*0880*/ 	.word	0x000118f0


	//   ....[184]....
        /*0884*/ 	.word	0x00011900


	//   ....[185]....
        /*0888*/ 	.word	0x00011950


	//   ....[186]....
        /*088c*/ 	.word	0x00011960


	//   ....[187]....
        /*0890*/ 	.word	0x000119b0


	//   ....[188]....
        /*0894*/ 	.word	0x000119c0


	//   ....[189]....
        /*0898*/ 	.word	0x000119d0


	//   ....[190]....
        /*089c*/ 	.word	0x00011a20


	//   ....[191]....
        /*08a0*/ 	.word	0x00011d50


	//   ....[192]....
        /*08a4*/ 	.word	0x00011d60


	//   ....[193]....
        /*08a8*/ 	.word	0x00011d70


	//   ....[194]....
        /*08ac*/ 	.word	0x00011d80


	//   ....[195]....
        /*08b0*/ 	.word	0x00011d90


	//   ....[196]....
        /*08b4*/ 	.word	0x00011db0


	//   ....[197]....
        /*08b8*/ 	.word	0x00011dd0


	//   ....[198]....
        /*08bc*/ 	.word	0x00011e10


	//   ....[199]....
        /*08c0*/ 	.word	0x00011e20


	//   ....[200]....
        /*08c4*/ 	.word	0x00011e70


	//   ....[201]....
        /*08c8*/ 	.word	0x00011e90


	//   ....[202]....
        /*08cc*/ 	.word	0x00011f40


	//   ....[203]....
        /*08d0*/ 	.word	0x00011f50


	//   ....[204]....
        /*08d4*/ 	.word	0x00011f60


	//   ....[205]....
        /*08d8*/ 	.word	0x00011f70


	//   ....[206]....
        /*08dc*/ 	.word	0x00011f80


	//   ....[207]....
        /*08e0*/ 	.word	0x00013680


	//   ....[208]....
        /*08e4*/ 	.word	0x000136b0


	//   ....[209]....
        /*08e8*/ 	.word	0x000136e0


	//   ....[210]....
        /*08ec*/ 	.word	0x00013710


	//   ....[211]....
        /*08f0*/ 	.word	0x00013720


	//   ....[212]....
        /*08f4*/ 	.word	0x00013740


	//   ....[213]....
        /*08f8*/ 	.word	0x00013760


	//   ....[214]....
        /*08fc*/ 	.word	0x000137a0


	//   ....[215]....
        /*0900*/ 	.word	0x000138e0


	//   ....[216]....
        /*0904*/ 	.word	0x00013910


	//   ....[217]....
        /*0908*/ 	.word	0x00013950


	//   ....[218]....
        /*090c*/ 	.word	0x00013980


	//   ....[219]....
        /*0910*/ 	.word	0x000139b0


	//   ....[220]....
        /*0914*/ 	.word	0x000139e0


	//   ....[221]....
        /*0918*/ 	.word	0x00013a80


	//   ....[222]....
        /*091c*/ 	.word	0x00013b20


	//   ....[223]....
        /*0920*/ 	.word	0x00013bd0


	//   ....[224]....
        /*0924*/ 	.word	0x000141a0


	//   ....[225]....
        /*0928*/ 	.word	0x000147e0


	//   ....[226]....
        /*092c*/ 	.word	0x000148c0


	//   ....[227]....
        /*0930*/ 	.word	0x000149a0


	//   ....[228]....
        /*0934*/ 	.word	0x00014a60


	//   ....[229]....
        /*0938*/ 	.word	0x00014b50


	//   ....[230]....
        /*093c*/ 	.word	0x00014bb0


	//   ....[231]....
        /*0940*/ 	.word	0x00014c90


	//   ....[232]....
        /*0944*/ 	.word	0x00014cf0


	//   ....[233]....
        /*0948*/ 	.word	0x00014dd0


	//   ....[234]....
        /*094c*/ 	.word	0x00014e30


	//   ....[235]....
        /*0950*/ 	.word	0x00014f10


	//   ....[236]....
        /*0954*/ 	.word	0x00014f70


	//   ....[237]....
        /*0958*/ 	.word	0x00015050


	//   ....[238]....
        /*095c*/ 	.word	0x000150b0


	//   ....[239]....
        /*0960*/ 	.word	0x00015190


	//   ....[240]....
        /*0964*/ 	.word	0x000151f0


	//   ....[241]....
        /*0968*/ 	.word	0x000152c0


	//   ....[242]....
        /*096c*/ 	.word	0x00015450


	//   ....[243]....
        /*0970*/ 	.word	0x000154e0


	//   ....[244]....
        /*0974*/ 	.word	0x00015600


	//   ....[245]....
        /*0978*/ 	.word	0x00015650


	//   ....[246]....
        /*097c*/ 	.word	0x00015750


	//   ....[247]....
        /*0980*/ 	.word	0x000157a0


	//   ....[248]....
        /*0984*/ 	.word	0x000158a0


	//   ....[249]....
        /*0988*/ 	.word	0x000158f0


	//   ....[250]....
        /*098c*/ 	.word	0x000159d0


	//   ....[251]....
        /*0990*/ 	.word	0x00015a70


	//   ....[252]....
        /*0994*/ 	.word	0x00015af0


	//   ....[253]....
        /*0998*/ 	.word	0x00015ba0


	//   ....[254]....
        /*099c*/ 	.word	0x00015c20


	//   ....[255]....
        /*09a0*/ 	.word	0x00015cd0


	//   ....[0]....
        /*09a4*/ 	.word	0x00015d50


	//   ....[1]....
        /*09a8*/ 	.word	0x00015e00


	//   ....[2]....
        /*09ac*/ 	.word	0x00015ea0


	//   ....[3]....
        /*09b0*/ 	.word	0x00015f10


	//   ....[4]....
        /*09b4*/ 	.word	0x00015f90


	//   ....[5]....
        /*09b8*/ 	.word	0x00016040


	//   ....[6]....
        /*09bc*/ 	.word	0x000160b0


	//   ....[7]....
        /*09c0*/ 	.word	0x00016190


	//   ....[8]....
        /*09c4*/ 	.word	0x00016200


	//   ....[9]....
        /*09c8*/ 	.word	0x000162e0


	//   ....[10]....
        /*09cc*/ 	.word	0x00016350


	//   ....[11]....
        /*09d0*/ 	.word	0x00016430


	//   ....[12]....
        /*09d4*/ 	.word	0x000164a0


	//   ....[13]....
        /*09d8*/ 	.word	0x00016580


	//   ....[14]....
        /*09dc*/ 	.word	0x000165f0


	//   ....[15]....
        /*09e0*/ 	.word	0x000166d0


	//   ....[16]....
        /*09e4*/ 	.word	0x00016740


	//   ....[17]....
        /*09e8*/ 	.word	0x00016800


	//   ....[18]....
        /*09ec*/ 	.word	0x00016930


	//   ....[19]....
        /*09f0*/ 	.word	0x000169d0


	//   ....[20]....
        /*09f4*/ 	.word	0x00016a30


	//   ....[21]....
        /*09f8*/ 	.word	0x00016af0


	//   ....[22]....
        /*09fc*/ 	.word	0x00016b50


	//   ....[23]....
        /*0a00*/ 	.word	0x00016c10


	//   ....[24]....
        /*0a04*/ 	.word	0x00016c70


	//   ....[25]....
        /*0a08*/ 	.word	0x00016d30


	//   ....[26]....
        /*0a0c*/ 	.word	0x00016d90


	//   ....[27]....
        /*0a10*/ 	.word	0x00016e50


	//   ....[28]....
        /*0a14*/ 	.word	0x00016eb0


	//   ....[29]....
        /*0a18*/ 	.word	0x00016f70


	//   ....[30]....
        /*0a1c*/ 	.word	0x00016fd0


	//   ....[31]....
        /*0a20*/ 	.word	0x00017090


	//   ....[32]....
        /*0a24*/ 	.word	0x000170f0


	//   ....[33]....
        /*0a28*/ 	.word	0x000171b0


	//   ....[34]....
        /*0a2c*/ 	.word	0x000172a0


	//   ....[35]....
        /*0a30*/ 	.word	0x00017330


	//   ....[36]....
        /*0a34*/ 	.word	0x00017390


	//   ....[37]....
        /*0a38*/ 	.word	0x00017440


	//   ....[38]....
        /*0a3c*/ 	.word	0x000174a0


	//   ....[39]....
        /*0a40*/ 	.word	0x00017560


	//   ....[40]....
        /*0a44*/ 	.word	0x000175c0


	//   ....[41]....
        /*0a48*/ 	.word	0x00017680


	//   ....[42]....
        /*0a4c*/ 	.word	0x00017710


	//   ....[43]....
        /*0a50*/ 	.word	0x000177b0


	//   ....[44]....
        /*0a54*/ 	.word	0x00017830


	//   ....[45]....
        /*0a58*/ 	.word	0x000178d0


	//   ....[46]....
        /*0a5c*/ 	.word	0x00017930


	//   ....[47]....
        /*0a60*/ 	.word	0x000179f0


	//   ....[48]....
        /*0a64*/ 	.word	0x00017a50


	//   ....[49]....
        /*0a68*/ 	.word	0x00017b10


	//   ....[50]....
        /*0a6c*/ 	.word	0x00017d60


	//----- nvinfo : EIATTR_REG_RECONFIG
	.align		4
.L_298:
        /*0a70*/ 	.byte	0x01, 0x54
	.zero		2


	//----- nvinfo : EIATTR_SYSCALL_OFFSETS
	.align		4
        /*0a74*/ 	.byte	0x04, 0x46
        /*0a76*/ 	.short	(.L_300 - .L_299)


	//   ....[0]....
.L_299:
        /*0a78*/ 	.word	0x00001cc0


	//   ....[1]....
        /*0a7c*/ 	.word	0x0000ee70


	//   ....[2]....
        /*0a80*/ 	.word	0x0000efe0


	//   ....[3]....
        /*0a84*/ 	.word	0x0000f130


	//   ....[4]....
        /*0a88*/ 	.word	0x0000f270


	//   ....[5]....
        /*0a8c*/ 	.word	0x00010840


	//----- nvinfo : EIATTR_MBARRIER_INSTR_OFFSETS
	.align		4
.L_300:
        /*0a90*/ 	.byte	0x04, 0x39
        /*0a92*/ 	.short	(.L_302 - .L_301)


	//   ....[0]....
.L_301:
        /*0a94*/ 	.word	0x00000180
        /*0a98*/ 	.word	0x000000ff
        /*0a9c*/ 	.word	0x00038800
        /*0aa0*/ 	.short	0x0100
        /*0aa2*/ 	.byte	0x08
	.zero		1


	//   ....[1]....
        /*0aa4*/ 	.word	0x00000190
        /*0aa8*/ 	.word	0x000000ff
        /*0aac*/ 	.word	0x00038820
        /*0ab0*/ 	.short	0x0100
        /*0ab2*/ 	.byte	0x08
	.zero		1


	//   ....[2]....
        /*0ab4*/ 	.word	0x00000280
        /*0ab8*/ 	.word	0x000000ff
        /*0abc*/ 	.word	0x00038830
        /*0ac0*/ 	.short	0x0100
        /*0ac2*/ 	.byte	0x08
	.zero		1


	//   ....[3]....
        /*0ac4*/ 	.word	0x00000290
        /*0ac8*/ 	.word	0x000000ff
        /*0acc*/ 	.word	0x00038840
        /*0ad0*/ 	.short	0x0100
        /*0ad2*/ 	.byte	0x08
	.zero		1


	//   ....[4]....
        /*0ad4*/ 	.word	0x000002a0
        /*0ad8*/ 	.word	0x000000ff
        /*0adc*/ 	.word	0x00038838
        /*0ae0*/ 	.short	0x0100
        /*0ae2*/ 	.byte	0x08
	.zero		1


	//   ....[5]....
        /*0ae4*/ 	.word	0x000002b0
        /*0ae8*/ 	.word	0x000000ff
        /*0aec*/ 	.word	0x00038848
        /*0af0*/ 	.short	0x0100
        /*0af2*/ 	.byte	0x08
	.zero		1


	//   ....[6]....
        /*0af4*/ 	.word	0x000003e0
        /*0af8*/ 	.word	0x000000ff
        /*0afc*/ 	.word	0x00038850
        /*0b00*/ 	.short	0x0100
        /*0b02*/ 	.byte	0x08
	.zero		1


	//   ....[7]....
        /*0b04*/ 	.word	0x000003f0
        /*0b08*/ 	.word	0x000000ff
        /*0b0c*/ 	.word	0x00038860
        /*0b10*/ 	.short	0x0100
        /*0b12*/ 	.byte	0x08
	.zero		1


	//   ....[8]....
        /*0b14*/ 	.word	0x00000400
        /*0b18*/ 	.word	0x000000ff
        /*0b1c*/ 	.word	0x00038858
        /*0b20*/ 	.short	0x0100
        /*0b22*/ 	.byte	0x08
	.zero		1


	//   ....[9]....
        /*0b24*/ 	.word	0x00000410
        /*0b28*/ 	.word	0x000000ff
        /*0b2c*/ 	.word	0x00038868
        /*0b30*/ 	.short	0x0100
        /*0b32*/ 	.byte	0x08
	.zero		1


	//   ....[10]....
        /*0b34*/ 	.word	0x00000500
        /*0b38*/ 	.word	0x000000ff
        /*0b3c*/ 	.word	0x00038870
        /*0b40*/ 	.short	0x0100
        /*0b42*/ 	.byte	0x06
	.zero		1


	//   ....[11]....
        /*0b44*/ 	.word	0x00000510
        /*0b48*/ 	.word	0x000000ff
        /*0b4c*/ 	.word	0x00038880
        /*0b50*/ 	.short	0x0100
        /*0b52*/ 	.byte	0x06
	.zero		1


	//   ....[12]....
        /*0b54*/ 	.word	0x00000520
        /*0b58*/ 	.word	0x000000ff
        /*0b5c*/ 	.word	0x00038878
        /*0b60*/ 	.short	0x0100
        /*0b62*/ 	.byte	0x06
	.zero		1


	//   ....[13]....
        /*0b64*/ 	.word	0x00000530
        /*0b68*/ 	.word	0x000000ff
        /*0b6c*/ 	.word	0x00038888
        /*0b70*/ 	.short	0x0100
        /*0b72*/ 	.byte	0x06
	.zero		1


	//   ....[14]....
        /*0b74*/ 	.word	0x00000660
        /*0b78*/ 	.word	0x000000ff
        /*0b7c*/ 	.word	0x00038890
        /*0b80*/ 	.short	0x0100
        /*0b82*/ 	.byte	0x08
	.zero		1


	//   ....[15]....
        /*0b84*/ 	.word	0x00000670
        /*0b88*/ 	.word	0x000000ff
        /*0b8c*/ 	.word	0x000388a0
        /*0b90*/ 	.short	0x0100
        /*0b92*/ 	.byte	0x08
	.zero		1


	//   ....[16]....
        /*0b94*/ 	.word	0x00000680
        /*0b98*/ 	.word	0x000000ff
        /*0b9c*/ 	.word	0x00038898
        /*0ba0*/ 	.short	0x0100
        /*0ba2*/ 	.byte	0x08
	.zero		1


	//   ....[17]....
        /*0ba4*/ 	.word	0x00000690
        /*0ba8*/ 	.word	0x000000ff
        /*0bac*/ 	.word	0x000388a8
        /*0bb0*/ 	.short	0x0100
        /*0bb2*/ 	.byte	0x08
	.zero		1


	//   ....[18]....
        /*0bb4*/ 	.word	0x000007e0
        /*0bb8*/ 	.word	0x000000ff
        /*0bbc*/ 	.word	0x000388b0
        /*0bc0*/ 	.short	0x0100
        /*0bc2*/ 	.byte	0x08
	.zero		1


	//   ....[19]....
        /*0bc4*/ 	.word	0x000007f0
        /*0bc8*/ 	.word	0x000000ff
        /*0bcc*/ 	.word	0x000388c0
        /*0bd0*/ 	.short	0x0100
        /*0bd2*/ 	.byte	0x08
	.zero		1


	//   ....[20]....
        /*0bd4*/ 	.word	0x00000800
        /*0bd8*/ 	.word	0x000000ff
        /*0bdc*/ 	.word	0x000388b8
        /*0be0*/ 	.short	0x0100
        /*0be2*/ 	.byte	0x08
	.zero		1


	//   ....[21]....
        /*0be4*/ 	.word	0x00000810
        /*0be8*/ 	.word	0x000000ff
        /*0bec*/ 	.word	0x000388c8
        /*0bf0*/ 	.short	0x0100
        /*0bf2*/ 	.byte	0x08
	.zero		1


	//   ....[22]....
        /*0bf4*/ 	.word	0x00001d30
        /*0bf8*/ 	.word	0x000000ff
        /*0bfc*/ 	.word	0x00038800
        /*0c00*/ 	.short	0x010a
        /*0c02*/ 	.byte	0x33
	.zero		1


	//   ....[23]....
        /*0c04*/ 	.word	0x00001e00
        /*0c08*/ 	.word	0x000000ff
        /*0c0c*/ 	.word	0x00038830
        /*0c10*/ 	.short	0x010a
        /*0c12*/ 	.byte	0x38
	.zero		1


	//   ....[24]....
        /*0c14*/ 	.word	0x00001e40
        /*0c18*/ 	.word	0x000000ff
        /*0c1c*/ 	.word	0x00038830
        /*0c20*/ 	.short	0x010a
        /*0c22*/ 	.byte	0x38
	.zero		1


	//   ....[25]....
        /*0c24*/ 	.word	0x000023c0
        /*0c28*/ 	.word	0x000000ff
        /*0c2c*/ 	.word	0x00000000
        /*0c30*/ 	.short	0x0101
        /*0c32*/ 	.byte	0x06
	.zero		1


	//   ....[26]....
        /*0c34*/ 	.word	0x00003ec0
        /*0c38*/ 	.word	0x000000ff
        /*0c3c*/ 	.word	0x00038850
        /*0c40*/ 	.short	0x010a
        /*0c42*/ 	.byte	0x38
	.zero		1


	//   ....[27]....
        /*0c44*/ 	.word	0x00003f00
        /*0c48*/ 	.word	0x000000ff
        /*0c4c*/ 	.word	0x00038850
        /*0c50*/ 	.short	0x010a
        /*0c52*/ 	.byte	0x38
	.zero		1


	//   ....[28]....
        /*0c54*/ 	.word	0x00004190
        /*0c58*/ 	.word	0x000000ff
        /*0c5c*/ 	.word	0x00000000
        /*0c60*/ 	.short	0x0101
        /*0c62*/ 	.byte	0x38
	.zero		1


	//   ....[29]....
        /*0c64*/ 	.word	0x00004350
        /*0c68*/ 	.word	0x000000ff
        /*0c6c*/ 	.word	0x00038830
        /*0c70*/ 	.short	0x010a
        /*0c72*/ 	.byte	0x36
	.zero		1


	//   ....[30]....
        /*0c74*/ 	.word	0x000043a0
        /*0c78*/ 	.word	0x000000ff
        /*0c7c*/ 	.word	0x00038830
        /*0c80*/ 	.short	0x010a
        /*0c82*/ 	.byte	0x36
	.zero		1


	//   ....[31]....
        /*0c84*/ 	.word	0x000047b0
        /*0c88*/ 	.word	0x000000ff
        /*0c8c*/ 	.word	0x00000000
        /*0c90*/ 	.short	0x0101
        /*0c92*/ 	.byte	0x06
	.zero		1


	//   ....[32]....
        /*0c94*/ 	.word	0x00006ba0
        /*0c98*/ 	.word	0x000000ff
        /*0c9c*/ 	.word	0x00038850
        /*0ca0*/ 	.short	0x010a
        /*0ca2*/ 	.byte	0x36
	.zero		1


	//   ....[33]....
        /*0ca4*/ 	.word	0x00006c00
        /*0ca8*/ 	.word	0x000000ff
        /*0cac*/ 	.word	0x00038850
        /*0cb0*/ 	.short	0x010a
        /*0cb2*/ 	.byte	0x36
	.zero		1


	//   ....[34]....
        /*0cb4*/ 	.word	0x00006e40
        /*0cb8*/ 	.word	0x000000ff
        /*0cbc*/ 	.word	0x00000000
        /*0cc0*/ 	.short	0x0101
        /*0cc2*/ 	.byte	0x36
	.zero		1


	//   ....[35]....
        /*0cc4*/ 	.word	0x00006f70
        /*0cc8*/ 	.word	0x000000ff
        /*0ccc*/ 	.word	0x00038830
        /*0cd0*/ 	.short	0x010a
        /*0cd2*/ 	.byte	0x2f
	.zero		1


	//   ....[36]....
        /*0cd4*/ 	.word	0x00006fb0
        /*0cd8*/ 	.word	0x000000ff
        /*0cdc*/ 	.word	0x00038830
        /*0ce0*/ 	.short	0x010a
        /*0ce2*/ 	.byte	0x2f
	.zero		1


	//   ....[37]....
        /*0ce4*/ 	.word	0x00007320
        /*0ce8*/ 	.word	0x000000ff
        /*0cec*/ 	.word	0x00000000
        /*0cf0*/ 	.short	0x0101
        /*0cf2*/ 	.byte	0x06
	.zero		1


	//   ....[38]....
        /*0cf4*/ 	.word	0x00008e20
        /*0cf8*/ 	.word	0x000000ff
        /*0cfc*/ 	.word	0x00038850
        /*0d00*/ 	.short	0x010a
        /*0d02*/ 	.byte	0x2f
	.zero		1


	//   ....[39]....
        /*0d04*/ 	.word	0x00008e70
        /*0d08*/ 	.word	0x000000ff
        /*0d0c*/ 	.word	0x00038850
        /*0d10*/ 	.short	0x010a
        /*0d12*/ 	.byte	0x2f
	.zero		1


	//   ....[40]....
        /*0d14*/ 	.word	0x000090a0
        /*0d18*/ 	.word	0x000000ff
        /*0d1c*/ 	.word	0x00000000
        /*0d20*/ 	.short	0x0101
        /*0d22*/ 	.byte	0x2f
	.zero		1


	//   ....[41]....
        /*0d24*/ 	.word	0x0000c3b0
        /*0d28*/ 	.word	0x000000ff
        /*0d2c*/ 	.word	0x00000000
        /*0d30*/ 	.short	0x0101
        /*0d32*/ 	.byte	0x07
	.zero		1


	//   ....[42]....
        /*0d34*/ 	.word	0x0000f690
        /*0d38*/ 	.word	0x00000006
        /*0d3c*/ 	.word	0x00038880
        /*0d40*/ 	.short	0x010a
        /*0d42*/ 	.byte	0x3f
	.zero		1


	//   ....[43]....
        /*0d44*/ 	.word	0x0000fdf0
        /*0d48*/ 	.word	0x00000006
        /*0d4c*/ 	.word	0x00038870
        /*0d50*/ 	.short	0x0107
        /*0d52*/ 	.byte	0x3f
	.zero		1


	//   ....[44]....
        /*0d54*/ 	.word	0x0000feb0
        /*0d58*/ 	.word	0x00000006
        /*0d5c*/ 	.word	0x00038870
        /*0d60*/ 	.short	0x0101
        /*0d62*/ 	.byte	0x3f
	.zero		1


	//   ....[45]....
        /*0d64*/ 	.word	0x0000fee0
        /*0d68*/ 	.word	0x00000006
        /*0d6c*/ 	.word	0x00038840
        /*0d70*/ 	.short	0x010a
        /*0d72*/ 	.byte	0x3f
	.zero		1


	//   ....[46]....
        /*0d74*/ 	.word	0x00010570
        /*0d78*/ 	.word	0x00000006
        /*0d7c*/ 	.word	0x00038830
        /*0d80*/ 	.short	0x0107
        /*0d82*/ 	.byte	0x3f
	.zero		1


	//   ....[47]....
        /*0d84*/ 	.word	0x00010630
        /*0d88*/ 	.word	0x00000006
        /*0d8c*/ 	.word	0x00038830
        /*0d90*/ 	.short	0x0101
        /*0d92*/ 	.byte	0x3f
	.zero		1


	//   ....[48]....
        /*0d94*/ 	.word	0x00011130
        /*0d98*/ 	.word	0x00000016
        /*0d9c*/ 	.word	0x00038800
        /*0da0*/ 	.short	0x0107
        /*0da2*/ 	.byte	0x3f
	.zero		1


	//   ....[49]....
        /*0da4*/ 	.word	0x00011230
        /*0da8*/ 	.word	0x00000016
        /*0dac*/ 	.word	0x00038800
        /*0db0*/ 	.short	0x0101
        /*0db2*/ 	.byte	0x3f
	.zero		1


	//   ....[50]....
        /*0db4*/ 	.word	0x00011250
        /*0db8*/ 	.word	0x00000016
        /*0dbc*/ 	.word	0x00038820
        /*0dc0*/ 	.short	0x010a
        /*0dc2*/ 	.byte	0x3f
	.zero		1


	//   ....[51]....
        /*0dc4*/ 	.word	0x000115a0
        /*0dc8*/ 	.word	0x00000000
        /*0dcc*/ 	.word	0x00038880
        /*0dd0*/ 	.short	0x010a
        /*0dd2*/ 	.byte	0x3f
	.zero		1


	//   ....[52]....
        /*0dd4*/ 	.word	0x00011ab0
        /*0dd8*/ 	.word	0x00000000
        /*0ddc*/ 	.word	0x00038870
        /*0de0*/ 	.short	0x0107
        /*0de2*/ 	.byte	0x3f
	.zero		1


	//   ....[53]....
        /*0de4*/ 	.word	0x00011b70
        /*0de8*/ 	.word	0x00000000
        /*0dec*/ 	.word	0x00038870
        /*0df0*/ 	.short	0x0101
        /*0df2*/ 	.byte	0x3f
	.zero		1


	//   ....[54]....
        /*0df4*/ 	.word	0x00011ba0
        /*0df8*/ 	.word	0x00000000
        /*0dfc*/ 	.word	0x00038840
        /*0e00*/ 	.short	0x010a
        /*0e02*/ 	.byte	0x3f
	.zero		1


	//   ....[55]....
        /*0e04*/ 	.word	0x00012090
        /*0e08*/ 	.word	0x00000000
        /*0e0c*/ 	.word	0x00038830
        /*0e10*/ 	.short	0x0107
        /*0e12*/ 	.byte	0x3f
	.zero		1


	//   ....[56]....
        /*0e14*/ 	.word	0x00012150
        /*0e18*/ 	.word	0x00000000
        /*0e1c*/ 	.word	0x00038830
        /*0e20*/ 	.short	0x0101
        /*0e22*/ 	.byte	0x3f
	.zero		1


	//   ....[57]....
        /*0e24*/ 	.word	0x000121e0
        /*0e28*/ 	.word	0x00000011
        /*0e2c*/ 	.word	0x00038870
        /*0e30*/ 	.short	0x010a
        /*0e32*/ 	.byte	0x3f
	.zero		1


	//   ....[58]....
        /*0e34*/ 	.word	0x00012270
        /*0e38*/ 	.word	0x00000011
        /*0e3c*/ 	.word	0x00038860
        /*0e40*/ 	.short	0x010a
        /*0e42*/ 	.byte	0x3f
	.zero		1


	//   ....[59]....
        /*0e44*/ 	.word	0x000129d0
        /*0e48*/ 	.word	0x00000011
        /*0e4c*/ 	.word	0x00038850
        /*0e50*/ 	.short	0x0101
        /*0e52*/ 	.byte	0x3f
	.zero		1


	//   ....[60]....
        /*0e54*/ 	.word	0x00012a50
        /*0e58*/ 	.word	0x00000011
        /*0e5c*/ 	.word	0x00000000
        /*0e60*/ 	.short	0x0101
        /*0e62*/ 	.byte	0x3f
	.zero		1


	//   ....[61]....
        /*0e64*/ 	.word	0x00012c10
        /*0e68*/ 	.word	0x00000012
        /*0e6c*/ 	.word	0x00038870
        /*0e70*/ 	.short	0x010a
        /*0e72*/ 	.byte	0x3f
	.zero		1


	//   ....[62]....
        /*0e74*/ 	.word	0x00012c90
        /*0e78*/ 	.word	0x00000012
        /*0e7c*/ 	.word	0x00038860
        /*0e80*/ 	.short	0x010a
        /*0e82*/ 	.byte	0x3f
	.zero		1


	//   ....[63]....
        /*0e84*/ 	.word	0x00013400
        /*0e88*/ 	.word	0x00000012
        /*0e8c*/ 	.word	0x00038850
        /*0e90*/ 	.short	0x0101
        /*0e92*/ 	.byte	0x3f
	.zero		1


	//   ....[64]....
        /*0e94*/ 	.word	0x00013480
        /*0e98*/ 	.word	0x00000003
        /*0e9c*/ 	.word	0x00000000
        /*0ea0*/ 	.short	0x0101
        /*0ea2*/ 	.byte	0x3f
	.zero		1


	//   ....[65]....
        /*0ea4*/ 	.word	0x00014120
        /*0ea8*/ 	.word	0x00000004
        /*0eac*/ 	.word	0x00038820
        /*0eb0*/ 	.short	0x010a
        /*0eb2*/ 	.byte	0x3f
	.zero		1


	//   ....[66]....
        /*0eb4*/ 	.word	0x000142a0
        /*0eb8*/ 	.word	0x00000005
        /*0ebc*/ 	.word	0x00038840
        /*0ec0*/ 	.short	0x010a
        /*0ec2*/ 	.byte	0x3f
	.zero		1


	//   ....[67]....
        /*0ec4*/ 	.word	0x00014340
        /*0ec8*/ 	.word	0x00000017
        /*0ecc*/ 	.word	0x00038840
        /*0ed0*/ 	.short	0x010a
        /*0ed2*/ 	.byte	0x3f
	.zero		1


	//   ....[68]....
        /*0ed4*/ 	.word	0x00014380
        /*0ed8*/ 	.word	0x00000005
        /*0edc*/ 	.word	0x00038860
        /*0ee0*/ 	.short	0x010a
        /*0ee2*/ 	.byte	0x3f
	.zero		1


	//   ....[69]....
        /*0ee4*/ 	.word	0x000143c0
        /*0ee8*/ 	.word	0x00000017
        /*0eec*/ 	.word	0x00038860
        /*0ef0*/ 	.short	0x010a
        /*0ef2*/ 	.byte	0x3f
	.zero		1


	//   ....[70]....
        /*0ef4*/ 	.word	0x00014400
        /*0ef8*/ 	.word	0x00000005
        /*0efc*/ 	.word	0x00038880
        /*0f00*/ 	.short	0x010a
        /*0f02*/ 	.byte	0x3f
	.zero		1


	//   ....[71]....
        /*0f04*/ 	.word	0x00014440
        /*0f08*/ 	.word	0x00000017
        /*0f0c*/ 	.word	0x00038880
        /*0f10*/ 	.short	0x010a
        /*0f12*/ 	.byte	0x3f
	.zero		1


	//   ....[72]....
        /*0f14*/ 	.word	0x000144b0
        /*0f18*/ 	.word	0x00000003
        /*0f1c*/ 	.word	0x00038800
        /*0f20*/ 	.short	0x010a
        /*0f22*/ 	.byte	0x3f
	.zero		1


	//   ....[73]....
        /*0f24*/ 	.word	0x00014510
        /*0f28*/ 	.word	0x00000000
        /*0f2c*/ 	.word	0x00038830
        /*0f30*/ 	.short	0x010a
        /*0f32*/ 	.byte	0x3f
	.zero		1


	//   ....[74]....
        /*0f34*/ 	.word	0x00014570
        /*0f38*/ 	.word	0x00000008
        /*0f3c*/ 	.word	0x00038850
        /*0f40*/ 	.short	0x010a
        /*0f42*/ 	.byte	0x3f
	.zero		1


	//   ....[75]....
        /*0f44*/ 	.word	0x000145e0
        /*0f48*/ 	.word	0x00000003
        /*0f4c*/ 	.word	0x00038830
        /*0f50*/ 	.short	0x010a
        /*0f52*/ 	.byte	0x3f
	.zero		1


	//   ....[76]....
        /*0f54*/ 	.word	0x00014650
        /*0f58*/ 	.word	0x00000007
        /*0f5c*/ 	.word	0x00038850
        /*0f60*/ 	.short	0x010a
        /*0f62*/ 	.byte	0x3f
	.zero		1


	//   ....[77]....
        /*0f64*/ 	.word	0x000146b0
        /*0f68*/ 	.word	0x00000003
        /*0f6c*/ 	.word	0x00038830
        /*0f70*/ 	.short	0x010a
        /*0f72*/ 	.byte	0x3f
	.zero		1


	//   ....[78]....
        /*0f74*/ 	.word	0x00014710
        /*0f78*/ 	.word	0x00000009
        /*0f7c*/ 	.word	0x00038850
        /*0f80*/ 	.short	0x010a
        /*0f82*/ 	.byte	0x3f
	.zero		1


	//   ....[79]....
        /*0f84*/ 	.word	0x00014810
        /*0f88*/ 	.word	0x00000006
        /*0f8c*/ 	.word	0x00038880
        /*0f90*/ 	.short	0x010a
        /*0f92*/ 	.byte	0x3f
	.zero		1


	//   ....[80]....
        /*0f94*/ 	.word	0x000153a0
        /*0f98*/ 	.word	0x00000006
        /*0f9c*/ 	.word	0x00038840
        /*0fa0*/ 	.short	0x010a
        /*0fa2*/ 	.byte	0x3f
	.zero		1


	//   ....[81]....
        /*0fa4*/ 	.word	0x00016830
        /*0fa8*/ 	.word	0x00000016
        /*0fac*/ 	.word	0x00038820
        /*0fb0*/ 	.short	0x010a
        /*0fb2*/ 	.byte	0x3f
	.zero		1


	//   ....[82]....
        /*0fb4*/ 	.word	0x00016880
        /*0fb8*/ 	.word	0x00000000
        /*0fbc*/ 	.word	0x00038880
        /*0fc0*/ 	.short	0x010a
        /*0fc2*/ 	.byte	0x3f
	.zero		1


	//   ....[83]....
        /*0fc4*/ 	.word	0x000171f0
        /*0fc8*/ 	.word	0x00000000
        /*0fcc*/ 	.word	0x00038840
        /*0fd0*/ 	.short	0x010a
        /*0fd2*/ 	.byte	0x3f
	.zero		1


	//   ....[84]....
        /*0fd4*/ 	.word	0x00017b40
        /*0fd8*/ 	.word	0x00000011
        /*0fdc*/ 	.word	0x00038870
        /*0fe0*/ 	.short	0x010a
        /*0fe2*/ 	.byte	0x3f
	.zero		1


	//   ....[85]....
        /*0fe4*/ 	.word	0x00017b90
        /*0fe8*/ 	.word	0x00000011
        /*0fec*/ 	.word	0x00038860
        /*0ff0*/ 	.short	0x010a
        /*0ff2*/ 	.byte	0x3f
	.zero		1


	//   ....[86]....
        /*0ff4*/ 	.word	0x00017be0
        /*0ff8*/ 	.word	0x00000012
        /*0ffc*/ 	.word	0x00038870
        /*1000*/ 	.short	0x010a
        /*1002*/ 	.byte	0x3f
	.zero		1


	//   ....[87]....
        /*1004*/ 	.word	0x00017c30
        /*1008*/ 	.word	0x00000012
        /*100c*/ 	.word	0x00038860
        /*1010*/ 	.short	0x010a
        /*1012*/ 	.byte	0x3f
	.zero		1


	//   ....[88]....
        /*1014*/ 	.word	0x00017c80
        /*1018*/ 	.word	0x00000004
        /*101c*/ 	.word	0x00038820
        /*1020*/ 	.short	0x010a
        /*1022*/ 	.byte	0x3f
	.zero		1


	//   ....[89]....
        /*1024*/ 	.word	0x00017e20
        /*1028*/ 	.word	0x00000005
        /*102c*/ 	.word	0x00038840
        /*1030*/ 	.short	0x010a
        /*1032*/ 	.byte	0x3f
	.zero		1


	//   ....[90]....
        /*1034*/ 	.word	0x00017e70
        /*1038*/ 	.word	0x00000017
        /*103c*/ 	.word	0x00038840
        /*1040*/ 	.short	0x010a
        /*1042*/ 	.byte	0x3f
	.zero		1


	//   ....[91]....
        /*1044*/ 	.word	0x00017ec0
        /*1048*/ 	.word	0x00000005
        /*104c*/ 	.word	0x00038860
        /*1050*/ 	.short	0x010a
        /*1052*/ 	.byte	0x3f
	.zero		1


	//   ....[92]....
        /*1054*/ 	.word	0x00017f10
        /*1058*/ 	.word	0x00000017
        /*105c*/ 	.word	0x00038860
        /*1060*/ 	.short	0x010a
        /*1062*/ 	.byte	0x3f
	.zero		1


	//   ....[93]....
        /*1064*/ 	.word	0x00017f60
        /*1068*/ 	.word	0x00000005
        /*106c*/ 	.word	0x00038880
        /*1070*/ 	.short	0x010a
        /*1072*/ 	.byte	0x3f
	.zero		1


	//----- nvinfo : EIATTR_NUM_MBARRIERS
	.align		4
.L_302:
        /*1074*/ 	.byte	0x03, 0x38
        /*1076*/ 	.short	0x0016


	//----- nvinfo : EIATTR_EXIT_INSTR_OFFSETS
	.align		4
        /*1078*/ 	.byte	0x04, 0x1c
        /*107a*/ 	.short	(.L_304 - .L_303)


	//   ....[0]....
.L_303:
        /*107c*/ 	.word	0x000009c0


	//   ....[1]....
        /*1080*/ 	.word	0x0000d700


	//   ....[2]....
        /*1084*/ 	.word	0x00014490


	//----- nvinfo : EIATTR_MAX_THREADS
	.align		4
.L_304:
        /*1088*/ 	.byte	0x04, 0x05
        /*108a*/ 	.short	(.L_306 - .L_305)
.L_305:
        /*108c*/ 	.word	0x00000180
        /*1090*/ 	.word	0x00000001
        /*1094*/ 	.word	0x00000001


	//----- nvinfo : EIATTR_CRS_STACK_SIZE
	.align		4
.L_306:
        /*1098*/ 	.byte	0x04, 0x1e
        /*109a*/ 	.short	(.L_308 - .L_307)
.L_307:
        /*109c*/ 	.word	0x00000000


	//----- nvinfo : EIATTR_CBANK_PARAM_SIZE
	.align		4
.L_308:
        /*10a0*/ 	.byte	0x03, 0x19
        /*10a2*/ 	.short	0x0af0


	//----- nvinfo : EIATTR_PARAM_CBANK
	.align		4
        /*10a4*/ 	.byte	0x04, 0x0a
        /*10a6*/ 	.short	(.L_310 - .L_309)
	.align		4
.L_309:
        /*10a8*/ 	.word	index@(.nv.constant0._ZN7cutlass13device_kernelIN5flash11enable_sm90INS1_16FlashAttnFwdSm90INS1_25CollectiveMainloopFwdSm90ILi2EN4cute5tupleIJNS5_1CILi1EEES8_S8_EEENS6_IJNS7_ILi128EEESA_NS7_ILi256EEEEEELi256ENS_12float_e4m3_tEfNS_4arch4Sm90ELb1ELb0ELb0ELb1ELb1ELb0ELb0ELb1ELb0ELb1ELb0ELb0EEENS1_21CollectiveEpilogueFwdINS6_IJSA_SB_SA_EEES9_NS_10bfloat16_tESF_Li256ELb1ELb1ELb0ELb1EEENS1_36VarlenDynamicPersistentTileSchedulerILi128ELi128ELi256ELi128ELb0ELb1ELb1ELb1ELb1ELb1EEEEEEEEEvNT_6ParamsE)
        /*10ac*/ 	.short	0x0210
        /*10ae*/ 	.short	0x0af0


	//----- nvinfo : EIATTR_SW_WAR
	.align		4
.L_310:
        /*10b0*/ 	.byte	0x04, 0x36
        /*10b2*/ 	.short	(.L_312 - .L_311)
.L_311:
        /*10b4*/ 	.word	0x00000008
.L_312:


//--------------------- .nv.info._ZN7cutlass13device_kernelIN5flash11enable_sm90INS1_16FlashAttnFwdSm90INS1_25CollectiveMainloopFwdSm90ILi2EN4cute5tupleIJNS5_1CILi1EEES8_S8_EEENS6_IJNS7_ILi128EEESA_NS7_ILi256EEEEEELi256ENS_12float_e4m3_tEfNS_4arch4Sm90ELb1ELb0ELb0ELb1ELb1ELb1ELb0ELb1ELb0ELb1ELb0ELb0EEENS1_21CollectiveEpilogueFwdINS6_IJSA_SB_SA_EEES9_NS_10bfloat16_tESF_Li256ELb1ELb1ELb0ELb1EEENS1_36VarlenDynamicPersistentTileSchedulerILi128ELi128ELi256ELi128ELb0ELb1ELb1ELb1ELb1ELb1EEEEEEEEEvNT_6ParamsE --------------------------
	.section	.nv.info._ZN7cutlass13device_kernelIN5flash11enable_sm90INS1_16FlashAttnFwdSm90INS1_25CollectiveMainloopFwdSm90ILi2EN4cute5tupleIJNS5_1CILi1EEES8_S8_EEENS6_IJNS7_ILi128EEESA_NS7_ILi256EEEEEELi256ENS_12float_e4m3_tEfNS_4arch4Sm90ELb1ELb0ELb0ELb1ELb1ELb1ELb0ELb1ELb0ELb1ELb0ELb0EEENS1_21CollectiveEpilogueFwdINS6_IJSA_SB_SA_EEES9_NS_10bfloat16_tESF_Li256ELb1ELb1ELb0ELb1EEENS1_36VarlenDynamicPersistentTileSchedulerILi128ELi128ELi256ELi128ELb0ELb1ELb1ELb1ELb1ELb1EEEEEEEEEvNT_6ParamsE,"",@"SHT_CUDA_INFO"
	.sectionflags	@""
	.align	4


	//----- nvinfo : EIATTR_CUDA_API_VERSION
	.align		4
        /*0000*/ 	.byte	0x04, 0x37
        /*0002*/ 	.short	(.L_314 - .L_313)
.L_313:
        /*0004*/ 	.word	0x00000082


	//----- nvinfo : EIATTR_KPARAM_INFO
	.align		4
.L_314:
        /*0008*/ 	.byte	0x04, 0x17
        /*000a*/ 	.short	(.L_316 - .L_315)
.L_315:
        /*000c*/ 	.word	0x00000000
        /*0010*/ 	.short	0x0000
        /*0012*/ 	.short	0x0070
        /*0014*/ 	.byte	0x00, 0xf0, 0x01, 0x2a


	//----- nvinfo : EIATTR_SPARSE_MMA_MASK
	.align		4
.L_316:
        /*0018*/ 	.byte	0x03, 0x50
        /*001a*/ 	.short	0x0000


	//----- nvinfo : EIATTR_MAXREG_COUNT
	.align		4
        /*001c*/ 	.byte	0x03, 0x1b
        /*001e*/ 	.short	0x00a8


	//----- nvinfo : EIATTR_NUM_BARRIERS
	.align		4
        /*0020*/ 	.byte	0x02, 0x4c
        /*0022*/ 	.byte	0x10
	.zero		1


	//----- nvinfo : EIATTR_EXTERNS
	.align		4
        /*0024*/ 	.byte	0x04, 0x0f
        /*0026*/ 	.short	(.L_318 - .L_317)


	//   ....[0]....
	.align		4
.L_317:
        /*0028*/ 	.word	index@(__assertfail)


	//----- nvinfo : EIATTR_ANNOTATIONS
	.align		4
.L_318:
        /*002c*/ 	.byte	0x04, 0x55
        /*002e*/ 	.short	(.L_320 - .L_319)


	//   ....[0]....
.L_319:
        /* <DEDUP_REMOVED lines=63> */


	//----- nvinfo : EIATTR_MERCURY_ISA_VERSION
	.align		4
.L_320:
        /*0410*/ 	.byte	0x03, 0x5f
        /*0412*/ 	.short	0x0101


	//----- nvinfo : EIATTR_UNUSED_LOAD_BYTE_OFFSET
	.align		4
        /*0414*/ 	.byte	0x04, 0x44
        /*0416*/ 	.short	(.L_322 - .L_321)


	//   ....[0]....
.L_321:
        /*0418*/ 	.word	0x00000ab0
        /*041c*/ 	.word	0x0000fff0


	//   ....[1]....
        /*0420*/ 	.word	0x0001e940
        /*0424*/ 	.word	0x0000fff0


	//----- nvinfo : EIATTR_INT_WARP_WIDE_INSTR_OFFSETS
	.align		4
.L_322:
        /*0428*/ 	.byte	0x04, 0x31
        /*042a*/ 	.short	(.L_324 - .L_323)


	//   ....[0]....
.L_323:
        /*042c*/ 	.word	0x00000130


	//   ....[1]....
        /*0430*/ 	.word	0x00000170


	//   ....[2]....
        /*0434*/ 	.word	0x000001e0


	//   ....[3]....
        /*0438*/ 	.word	0x00024d30


	//   ....[4]....
        /*043c*/ 	.word	0x00024dc0


	//   ....[5]....
        /*0440*/ 	.word	0x00028c90


	//   ....[6]....
        /*0444*/ 	.word	0x00028d20


	//----- nvinfo : EIATTR_COOP_GROUP_MASK_REGIDS
	.align		4
.L_324:
        /*0448*/ 	.byte	0x04, 0x29
        /*044a*/ 	.short	(.L_326 - .L_325)


	//   ....[0]....
.L_325:
        /*044c*/ 	.word	0xffffffff


	//   ....[1]....
        /*0450*/ 	.word	0xffffffff


	//   ....[2]....
        /*0454*/ 	.word	0xffffffff


	//   ....[3]....
        /*0458*/ 	.word	0xffffffff


	//   ....[4]....
        /*045c*/ 	.word	0xffffffff


	//   ....[5]....
        /*0460*/ 	.word	0xffffffff


	//   ....[6]....
        /*0464*/ 	.word	0xffffffff


	//   ....[7]....
        /*0468*/ 	.word	0xffffffff


	//   ....[8]....
        /*046c*/ 	.word	0xffffffff


	//   ....[9]....
        /*0470*/ 	.word	0xffffffff


	//   ....[10]....
        /*0474*/ 	.word	0xffffffff


	//   ....[11]....
        /*0478*/ 	.word	0xffffffff


	//   ....[12]....
        /*047c*/ 	.word	0xffffffff


	//   ....[13]....
        /*0480*/ 	.word	0xffffffff


	//   ....[14]....
        /*0484*/ 	.word	0xffffffff


	//   ....[15]....
        /*0488*/ 	.word	0xffffffff


	//   ....[16]....
        /*048c*/ 	.word	0xffffffff


	//   ....[17]....
        /*0490*/ 	.word	0xffffffff


	//   ....[18]....
        /*0494*/ 	.word	0xffffffff


	//   ....[19]....
        /*0498*/ 	.word	0xffffffff


	//   ....[20]....
        /*049c*/ 	.word	0xffffffff


	//   ....[21]....
        /*04a0*/ 	.word	0xffffffff


	//   ....[22]....
        /*04a4*/ 	.word	0xffffffff


	//   ....[23]....
        /*04a8*/ 	.word	0xffffffff


	//   ....[24]....
        /*04ac*/ 	.word	0xffffffff


	//   ....[25]....
        /*04b0*/ 	.word	0xffffffff


	//   ....[26]....
        /*04b4*/ 	.word	0xffffffff


	//   ....[27]....
        /*04b8*/ 	.word	0xffffffff


	//   ....[28]....
        /*04bc*/ 	.word	0xffffffff


	//   ....[29]....
        /*04c0*/ 	.word	0xffffffff


	//   ....[30]....
        /*04c4*/ 	.word	0xffffffff


	//   ....[31]....
        /*04c8*/ 	.word	0xffffffff


	//   ....[32]....
        /*04cc*/ 	.word	0xffffffff


	//   ....[33]....
        /*04d0*/ 	.word	0xffffffff


	//   ....[34]....
        /*04d4*/ 	.word	0xffffffff


	//   ....[35]....
        /*04d8*/ 	.word	0xffffffff


	//   ....[36]....
        /*04dc*/ 	.word	0xffffffff


	//   ....[37]....
        /*04e0*/ 	.word	0xffffffff


	//   ....[38]....
        /*04e4*/ 	.word	0xffffffff


	//   ....[39]....
        /*04e8*/ 	.word	0xffffffff


	//   ....[40]....
        /*04ec*/ 	.word	0xffffffff


	//   ....[41]....
        /*04f0*/ 	.word	0xffffffff


	//   ....[42]....
        /*04f4*/ 	.word	0xffffffff


	//   ....[43]....
        /*04f8*/ 	.word	0xffffffff


	//   ....[44]....
        /*04fc*/ 	.word	0xffffffff


	//   ....[45]....
        /*0500*/ 	.word	0xffffffff


	//   ....[46]....
        /*0504*/ 	.word	0xffffffff


	//   ....[47]....
        /*0508*/ 	.word	0xffffffff


	//   ....[48]....
        /*050c*/ 	.word	0xffffffff


	//   ....[49]....
        /*0510*/ 	.word	0xffffffff


	//   ....[50]....
        /*0514*/ 	.word	0xffffffff


	//   ....[51]....
        /*0518*/ 	.word	0xffffffff


	//   ....[52]....
        /*051c*/ 	.word	0xffffffff


	//   ....[53]....
        /*0520*/ 	.word	0xffffffff


	//   ....[54]....
        /*0524*/ 	.word	0xffffffff


	//   ....[55]....
        /*0528*/ 	.word	0xffffffff


	//   ....[56]....
        /*052c*/ 	.word	0xffffffff


	//   ....[57]....
        /*0530*/ 	.word	0xffffffff


	//   ....[58]....
        /*0534*/ 	.word	0xffffffff


	//   ....[59]....
        /*0538*/ 	.word	0xffffffff


	//   ....[60]....
        /*053c*/ 	.word	0xffffffff


	//   ....[61]....
        /*0540*/ 	.word	0xffffffff


	//   ....[62]....
        /*0544*/ 	.word	0xffffffff


	//   ....[63]....
        /*0548*/ 	.word	0xffffffff


	//   ....[64]....
        /*054c*/ 	.word	0xffffffff


	//   ....[65]....
        /*0550*/ 	.word	0xffffffff


	//   ....[66]....
        /*0554*/ 	.word	0xffffffff


	//   ....[67]....
        /*0558*/ 	.word	0xffffffff


	//   ....[68]....
        /*055c*/ 	.word	0xffffffff


	//   ....[69]....
        /*0560*/ 	.word	0xffffffff


	//   ....[70]....
        /*0564*/ 	.word	0xffffffff


	//   ....[71]....
        /*0568*/ 	.word	0xffffffff


	//   ....[72]....
        /*056c*/ 	.word	0xffffffff


	//   ....[73]....
        /*0570*/ 	.word	0xffffffff


	//   ....[74]....
        /*0574*/ 	.word	0xffffffff


	//   ....[75]....
        /*0578*/ 	.word	0xffffffff


	//   ....[76]....
        /*057c*/ 	.word	0xffffffff


	//   ....[77]....
        /*0580*/ 	.word	0xffffffff


	//   ....[78]....
        /*0584*/ 	.word	0xffffffff


	//   ....[79]....
        /*0588*/ 	.word	0xffffffff


	//   ....[80]....
        /*058c*/ 	.word	0xffffffff


	//   ....[81]....
        /*0590*/ 	.word	0xffffffff


	//   ....[82]....
        /*0594*/ 	.word	0xffffffff


	//   ....[83]....
        /*0598*/ 	.word	0xffffffff


	//   ....[84]....
        /*059c*/ 	.word	0xffffffff


	//   ....[85]....
        /*05a0*/ 	.word	0xffffffff


	//   ....[86]....
        /*05a4*/ 	.word	0xffffffff


	//   ....[87]....
        /*05a8*/ 	.word	0xffffffff


	//   ....[88]....
        /*05ac*/ 	.word	0xffffffff


	//   ....[89]....
        /*05b0*/ 	.word	0xffffffff


	//   ....[90]....
        /*05b4*/ 	.word	0xffffffff


	//   ....[91]....
        /*05b8*/ 	.word	0xffffffff


	//   ....[92]....
        /*05bc*/ 	.word	0xffffffff


	//   ....[93]....
        /*05c0*/ 	.word	0xffffffff


	//   ....[94]....
        /*05c4*/ 	.word	0xffffffff


	//   ....[95]....
        /*05c8*/ 	.word	0xffffffff


	//   ....[96]....
        /*05cc*/ 	.word	0xffffffff


	//   ....[97]....
        /*05d0*/ 	.word	0xffffffff


	//   ....[98]....
        /*05d4*/ 	.word	0xffffffff


	//   ....[99]....
        /*05d8*/ 	.word	0xffffffff


	//   ....[100]....
        /*05dc*/ 	.word	0xffffffff


	//   ....[101]....
        /*05e0*/ 	.word	0xffffffff


	//   ....[102]....
        /*05e4*/ 	.word	0xffffffff


	//   ....[103]....
        /*05e8*/ 	.word	0xffffffff


	//   ....[104]....
        /*05ec*/ 	.word	0xffffffff


	//   ....[105]....
        /*05f0*/ 	.word	0xffffffff


	//   ....[106]....
        /*05f4*/ 	.word	0xffffffff


	//   ....[107]....
        /*05f8*/ 	.word	0xffffffff


	//   ....[108]....
        /*05fc*/ 	.word	0xffffffff


	//   ....[109]....
        /*0600*/ 	.word	0xffffffff


	//   ....[110]....
        /*0604*/ 	.word	0xffffffff


	//   ....[111]....
        /*0608*/ 	.word	0xffffffff


	//   ....[112]....
        /*060c*/ 	.word	0xffffffff


	//   ....[113]....
        /*0610*/ 	.word	0xffffffff


	//   ....[114]....
        /*0614*/ 	.word	0xffffffff


	//   ....[115]....
        /*0618*/ 	.word	0xffffffff


	//   ....[116]....
        /*061c*/ 	.word	0xffffffff


	//   ....[117]....
        /*0620*/ 	.word	0xffffffff


	//   ....[118]....
        /*0624*/ 	.word	0xffffffff


	//   ....[119]....
        /*0628*/ 	.word	0xffffffff


	//   ....[120]....
        /*062c*/ 	.word	0xffffffff


	//   ....[121]....
        /*0630*/ 	.word	0xffffffff


	//   ....[122]....
        /*0634*/ 	.word	0xffffffff


	//   ....[123]....
        /*0638*/ 	.word	0xffffffff


	//   ....[124]....
        /*063c*/ 	.word	0xffffffff


	//   ....[125]....
        /*0640*/ 	.word	0xffffffff


	//   ....[126]....
        /*0644*/ 	.word	0xffffffff


	//   ....[127]....
        /*0648*/ 	.word	0xffffffff


	//   ....[128]....
        /*064c*/ 	.word	0xffffffff


	//   ....[129]....
        /*0650*/ 	.word	0xffffffff


	//   ....[130]....
        /*0654*/ 	.word	0xffffffff


	//   ....[131]....
        /*0658*/ 	.word	0xffffffff


	//   ....[132]....
        /*065c*/ 	.word	0xffffffff


	//   ....[133]....
        /*0660*/ 	.word	0xffffffff


	//   ....[134]....
        /*0664*/ 	.word	0xffffffff


	//   ....[135]....
        /*0668*/ 	.word	0xffffffff


	//   ....[136]....
        /*066c*/ 	.word	0xffffffff


	//   ....[137]....
        /*0670*/ 	.word	0xffffffff


	//   ....[138]....
        /*0674*/ 	.word	0xffffffff


	//   ....[139]....
        /*0678*/ 	.word	0xffffffff


	//   ....[140]....
        /*067c*/ 	.word	0xffffffff


	//   ....[141]....
        /*0680*/ 	.word	0xffffffff


	//   ....[142]....
        /*0684*/ 	.word	0xffffffff


	//   ....[143]....
        /*0688*/ 	.word	0xffffffff


	//   ....[144]....
        /*068c*/ 	.word	0xffffffff


	//   ....[145]....
        /*0690*/ 	.word	0xffffffff


	//   ....[146]....
        /*0694*/ 	.word	0xffffffff


	//   ....[147]....
        /*0698*/ 	.word	0xffffffff


	//   ....[148]....
        /*069c*/ 	.word	0xffffffff


	//   ....[149]....
        /*06a0*/ 	.word	0xffffffff


	//   ....[150]....
        /*06a4*/ 	.word	0xffffffff


	//   ....[151]....
        /*06a8*/ 	.word	0xffffffff


	//   ....[152]....
        /*06ac*/ 	.word	0xffffffff


	//   ....[153]....
        /*06b0*/ 	.word	0xffffffff


	//   ....[154]....
        /*06b4*/ 	.word	0xffffffff


	//   ....[155]....
        /*06b8*/ 	.word	0xffffffff


	//   ....[156]....
        /*06bc*/ 	.word	0xffffffff


	//   ....[157]....
        /*06c0*/ 	.word	0xffffffff


	//   ....[158]....
        /*06c4*/ 	.word	0xffffffff


	//   ....[159]....
        /*06c8*/ 	.word	0xffffffff


	//   ....[160]....
        /*06cc*/ 	.word	0xffffffff


	//   ....[161]....
        /*06d0*/ 	.word	0xffffffff


	//   ....[162]....
        /*06d4*/ 	.word	0xffffffff


	//   ....[163]....
        /*06d8*/ 	.word	0xffffffff


	//   ....[164]....
        /*06dc*/ 	.word	0xffffffff


	//   ....[165]....
        /*06e0*/ 	.word	0xffffffff


	//   ....[166]....
        /*06e4*/ 	.word	0xffffffff


	//   ....[167]....
        /*06e8*/ 	.word	0xffffffff


	//   ....[168]....
        /*06ec*/ 	.word	0xffffffff


	//   ....[169]....
        /*06f0*/ 	.word	0xffffffff


	//   ....[170]....
        /*06f4*/ 	.word	0xffffffff


	//   ....[171]....
        /*06f8*/ 	.word	0xffffffff


	//   ....[172]....
        /*06fc*/ 	.word	0xffffffff


	//   ....[173]....
        /*0700*/ 	.word	0xffffffff


	//   ....[174]....
        /*0704*/ 	.word	0xffffffff


	//   ....[175]....
        /*0708*/ 	.word	0xffffffff


	//   ....[176]....
        /*070c*/ 	.word	0xffffffff


	//   ....[177]....
        /*0710*/ 	.word	0xffffffff


	//   ....[178]....
        /*0714*/ 	.word	0xffffffff


	//   ....[179]....
        /*0718*/ 	.word	0xffffffff


	//   ....[180]....
        /*071c*/ 	.word	0xffffffff


	//   ....[181]....
        /*0720*/ 	.word	0xffffffff


	//   ....[182]....
        /*0724*/ 	.word	0xffffffff


	//   ....[183]....
        /*0728*/ 	.word	0xffffffff


	//   ....[184]....
        /*072c*/ 	.word	0xffffffff


	//   ....[185]....
        /*0730*/ 	.word	0xffffffff


	//   ....[186]....
        /*0734*/ 	.word	0xffffffff


	//   ....[187]....
        /*0738*/ 	.word	0xffffffff


	//   ....[188]....
        /*073c*/ 	.word	0xffffffff


	//   ....[189]....
        /*0740*/ 	.word	0xffffffff


	//   ....[190]....
        /*0744*/ 	.word	0xffffffff


	//   ....[191]....
        /*0748*/ 	.word	0xffffffff


	//   ....[192]....
        /*074c*/ 	.word	0xffffffff


	//   ....[193]....
        /*0750*/ 	.word	0xffffffff


	//   ....[194]....
        /*0754*/ 	.word	0xffffffff


	//   ....[195]....
        /*0758*/ 	.word	0xffffffff


	//   ....[196]....
        /*075c*/ 	.word	0xffffffff


	//   ....[197]....
        /*0760*/ 	.word	0xffffffff


	//   ....[198]....
        /*0764*/ 	.word	0xffffffff


	//   ....[199]....
        /*0768*/ 	.word	0xffffffff


	//   ....[200]....
        /*076c*/ 	.word	0xffffffff


	//   ....[201]....
        /*0770*/ 	.word	0xffffffff


	//   ....[202]....
        /*0774*/ 	.word	0xffffffff


	//   ....[203]....
        /*0778*/ 	.word	0xffffffff


	//   ....[204]....
        /*077c*/ 	.word	0xffffffff


	//   ....[205]....
        /*0780*/ 	.word	0xffffffff


	//   ....[206]....
        /*0784*/ 	.word	0xffffffff


	//   ....[207]....
        /*0788*/ 	.word	0xffffffff


	//   ....[208]....
        /*078c*/ 	.word	0xffffffff


	//   ....[209]....
        /*0790*/ 	.word	0xffffffff


	//   ....[210]....
        /*0794*/ 	.word	0xffffffff


	//   ....[211]....
        /*0798*/ 	.word	0xffffffff


	//   ....[212]....
        /*079c*/ 	.word	0xffffffff


	//   ....[213]....
        /*07a0*/ 	.word	0xffffffff


	//   ....[214]....
        /*07a4*/ 	.word	0xffffffff


	//   ....[215]....
        /*07a8*/ 	.word	0xffffffff


	//   ....[216]....
        /*07ac*/ 	.word	0xffffffff


	//   ....[217]....
        /*07b0*/ 	.word	0xffffffff


	//   ....[218]....
        /*07b4*/ 	.word	0xffffffff


	//   ....[219]....
        /*07b8*/ 	.word	0xffffffff


	//   ....[220]....
        /*07bc*/ 	.word	0xffffffff


	//   ....[221]....
        /*07c0*/ 	.word	0xffffffff


	//   ....[222]....
        /*07c4*/ 	.word	0xffffffff


	//   ....[223]....
        /*07c8*/ 	.word	0xffffffff


	//   ....[224]....
        /*07cc*/ 	.word	0xffffffff


	//   ....[225]....
        /*07d0*/ 	.word	0xffffffff


	//   ....[226]....
        /*07d4*/ 	.word	0xffffffff


	//   ....[227]....
        /*07d8*/ 	.word	0xffffffff


	//   ....[228]....
        /*07dc*/ 	.word	0xffffffff


	//   ....[229]....
        /*07e0*/ 	.word	0xffffffff


	//   ....[230]....
        /*07e4*/ 	.word	0xffffffff


	//   ....[231]....
        /*07e8*/ 	.word	0xffffffff


	//   ....[232]....
        /*07ec*/ 	.word	0xffffffff


	//   ....[233]....
        /*07f0*/ 	.word	0xffffffff


	//   ....[234]....
        /*07f4*/ 	.word	0xffffffff


	//   ....[235]....
        /*07f8*/ 	.word	0xffffffff


	//   ....[236]....
        /*07fc*/ 	.word	0xffffffff


	//   ....[237]....
        /*0800*/ 	.word	0xffffffff


	//   ....[238]....
        /*0804*/ 	.word	0xffffffff


	//   ....[239]....
        /*0808*/ 	.word	0xffffffff


	//   ....[240]....
        /*080c*/ 	.word	0xffffffff


	//   ....[241]....
        /*0810*/ 	.word	0xffffffff


	//   ....[242]....
        /*0814*/ 	.word	0xffffffff


	//   ....[243]....
        /*0818*/ 	.word	0xffffffff


	//   ....[244]....
        /*081c*/ 	.word	0xffffffff


	//   ....[245]....
        /*0820*/ 	.word	0xffffffff


	//   ....[246]....
        /*0824*/ 	.word	0xffffffff


	//   ....[247]....
        /*0828*/ 	.word	0xffffffff


	//   ....[248]....
        /*082c*/ 	.word	0xffffffff


	//   ....[249]....
        /*0830*/ 	.word	0xffffffff


	//   ....[250]....
        /*0834*/ 	.word	0xffffffff


	//   ....[251]....
        /*0838*/ 	.word	0xffffffff


	//   ....[252]....
        /*083c*/ 	.word	0xffffffff


	//   ....[253]....
        /*0840*/ 	.word	0xffffffff


	//   ....[254]....
        /*0844*/ 	.word	0xffffffff


	//   ....[255]....
        /*0848*/ 	.word	0xffffffff


	//   ....[0]....
        /*084c*/ 	.word	0xffffffff


	//   ....[1]....
        /*0850*/ 	.word	0xffffffff


	//   ....[2]....
        /*0854*/ 	.word	0xffffffff


	//   ....[3]....
        /*0858*/ 	.word	0xffffffff


	//   ....[4]....
        /*085c*/ 	.word	0xffffffff


	//   ....[5]....
        /*0860*/ 	.word	0xffffffff


	//   ....[6]....
        /*0864*/ 	.word	0xffffffff


	//   ....[7]....
        /*0868*/ 	.word	0xffffffff


	//   ....[8]....
        /*086c*/ 	.word	0xffffffff


	//   ....[9]....
        /*0870*/ 	.word	0xffffffff


	//   ....[10]....
        /*0874*/ 	.word	0xffffffff


	//   ....[11]....
        /*0878*/ 	.word	0xffffffff


	//   ....[12]....
        /*087c*/ 	.word	0xffffffff


	//   ....[13]....
        /*0880*/ 	.word	0xffffffff


	//   ....[14]....
        /*0884*/ 	.word	0xffffffff


	//   ....[15]....
        /*0888*/ 	.word	0xffffffff


	//   ....[16]....
        /*088c*/ 	.word	0xffffffff


	//   ....[17]....
        /*0890*/ 	.word	0xffffffff


	//   ....[18]....
        /*0894*/ 	.word	0xffffffff


	//   ....[19]....
        /*0898*/ 	.word	0xffffffff


	//   ....[20]....
        /*089c*/ 	.word	0xffffffff


	//   ....[21]....
        /*08a0*/ 	.word	0xffffffff


	//   ....[22]....
        /*08a4*/ 	.word	0xffffffff


	//   ....[23]....
        /*08a8*/ 	.word	0xffffffff


	//   ....[24]....
        /*08ac*/ 	.word	0xffffffff


	//   ....[25]....
        /*08b0*/ 	.word	0xffffffff


	//   ....[26]....
        /*08b4*/ 	.word	0xffffffff


	//   ....[27]....
        /*08b8*/ 	.word	0xffffffff


	//   ....[28]....
        /*08bc*/ 	.word	0xffffffff


	//   ....[29]....
        /*08c0*/ 	.word	0xffffffff


	//   ....[30]....
        /*08c4*/ 	.word	0xffffffff


	//   ....[31]....
        /*08c8*/ 	.word	0xffffffff


	//   ....[32]....
        /*08cc*/ 	.word	0xffffffff


	//   ....[33]....
        /*08d0*/ 	.word	0xffffffff


	//   ....[34]....
        /*08d4*/ 	.word	0xffffffff


	//   ....[35]....
        /*08d8*/ 	.word	0x0500000f


	//   ....[36]....
        /*08dc*/ 	.word	0x0500000f


	//   ....[37]....
        /*08e0*/ 	.word	0x0500000f


	//   ....[38]....
        /*08e4*/ 	.word	0x0500000f


	//   ....[39]....
        /*08e8*/ 	.word	0x0500000f


	//   ....[40]....
        /*08ec*/ 	.word	0x0500000f


	//   ....[41]....
        /*08f0*/ 	.word	0x0500000f


	//   ....[42]....
        /*08f4*/ 	.word	0x0500000f


	//   ....[43]....
        /*08f8*/ 	.word	0x0500000f


	//   ....[44]....
        /*08fc*/ 	.word	0x0500000f


	//   ....[45]....
        /*0900*/ 	.word	0x0500000f


	//   ....[46]....
        /*0904*/ 	.word	0x0500000f


	//   ....[47]....
        /*0908*/ 	.word	0x0500000f


	//   ....[48]....
        /*090c*/ 	.word	0x0500000f


	//   ....[49]....
        /*0910*/ 	.word	0x0500000f


	//   ....[50]....
        /*0914*/ 	.word	0x0500000f


	//   ....[51]....
        /*0918*/ 	.word	0x0500000f


	//   ....[52]....
        /*091c*/ 	.word	0x0500000f


	//   ....[53]....
        /*0920*/ 	.word	0x0500000f


	//   ....[54]....
        /*0924*/ 	.word	0x0500000f


	//   ....[55]....
        /*0928*/ 	.word	0x0500000f


	//   ....[56]....
        /*092c*/ 	.word	0x0500000f


	//   ....[57]....
        /*0930*/ 	.word	0x0500000f


	//   ....[58]....
        /*0934*/ 	.word	0x0500000f


	//   ....[59]....
        /*0938*/ 	.word	0x0500000f


	//   ....[60]....
        /*093c*/ 	.word	0x0500000f


	//   ....[61]....
        /*0940*/ 	.word	0x0500000f


	//   ....[62]....
        /*0944*/ 	.word	0x0500000f


	//   ....[63]....
        /*0948*/ 	.word	0x0500000f


	//   ....[64]....
        /*094c*/ 	.word	0x0500000f


	//   ....[65]....
        /*0950*/ 	.word	0x0500000f


	//   ....[66]....
        /*0954*/ 	.word	0x0500000f


	//   ....[67]....
        /*0958*/ 	.word	0x0500000f


	//   ....[68]....
        /*095c*/ 	.word	0x0500000f


	//   ....[69]....
        /*0960*/ 	.word	0x0500000f


	//   ....[70]....
        /*0964*/ 	.word	0x0500000f


	//   ....[71]....
        /*0968*/ 	.word	0x0500000f


	//   ....[72]....
        /*096c*/ 	.word	0x0500000f


	//   ....[73]....
        /*0970*/ 	.word	0x0500000f


	//   ....[74]....
        /*0974*/ 	.word	0x0500000f


	//   ....[75]....
        /*0978*/ 	.word	0x0500000f


	//   ....[76]....
        /*097c*/ 	.word	0x0500000f


	//   ....[77]....
        /*0980*/ 	.word	0x0500000f


	//   ....[78]....
        /*0984*/ 	.word	0x0500000f


	//   ....[79]....
        /*0988*/ 	.word	0x0500000f


	//   ....[80]....
        /*098c*/ 	.word	0x0500000f


	//   ....[81]....
        /*0990*/ 	.word	0x0500000f


	//   ....[82]....
        /*0994*/ 	.word	0x0500000f


	//   ....[83]....
        /*0998*/ 	.word	0x0500000f


	//   ....[84]....
        /*099c*/ 	.word	0x0500000f


	//   ....[85]....
        /*09a0*/ 	.word	0x0500000f


	//   ....[86]....
        /*09a4*/ 	.word	0x0500000f


	//   ....[87]....
        /*09a8*/ 	.word	0x0500000f


	//   ....[88]....
        /*09ac*/ 	.word	0x0500000f


	//   ....[89]....
        /*09b0*/ 	.word	0x0500000f


	//   ....[90]....
        /*09b4*/ 	.word	0x0500000f


	//   ....[91]....
        /*09b8*/ 	.word	0x0500000f


	//   ....[92]....
        /*09bc*/ 	.word	0x0500000f


	//   ....[93]....
        /*09c0*/ 	.word	0x0500000f


	//   ....[94]....
        /*09c4*/ 	.word	0x0500000f


	//   ....[95]....
        /*09c8*/ 	.word	0x0500000f


	//   ....[96]....
        /*09cc*/ 	.word	0x0500000f


	//   ....[97]....
        /*09d0*/ 	.word	0x0500000f


	//   ....[98]....
        /*09d4*/ 	.word	0x0500000f


	//   ....[99]....
        /*09d8*/ 	.word	0x0500000f


	//   ....[100]....
        /*09dc*/ 	.word	0x0500000f


	//   ....[101]....
        /*09e0*/ 	.word	0x0500000f


	//   ....[102]....
        /*09e4*/ 	.word	0x0500000f


	//   ....[103]....
        /*09e8*/ 	.word	0x0500000f


	//   ....[104]....
        /*09ec*/ 	.word	0x0500000f


	//   ....[105]....
        /*09f0*/ 	.word	0x0500000f


	//   ....[106]....
        /*09f4*/ 	.word	0x0500000f


	//   ....[107]....
        /*09f8*/ 	.word	0x0500000f


	//   ....[108]....
        /*09fc*/ 	.word	0x0500000f


	//   ....[109]....
        /*0a00*/ 	.word	0x0500000f


	//   ....[110]....
        /*0a04*/ 	.word	0x0500000f


	//   ....[111]....
        /*0a08*/ 	.word	0x0500000f


	//   ....[112]....
        /*0a0c*/ 	.word	0x0500000f


	//   ....[113]....
        /*0a10*/ 	.word	0x0500000f


	//   ....[114]....
        /*0a14*/ 	.word	0x0500000f


	//   ....[115]....
        /*0a18*/ 	.word	0x0500000f


	//   ....[116]....
        /*0a1c*/ 	.word	0x0500000f


	//   ....[117]....
        /*0a20*/ 	.word	0x0500000f


	//   ....[118]....
        /*0a24*/ 	.word	0x0500000f


	//   ....[119]....
        /*0a28*/ 	.word	0x0500000f


	//   ....[120]....
        /*0a2c*/ 	.word	0x0500000f


	//   ....[121]....
        /*0a30*/ 	.word	0x0500000f


	//   ....[122]....
        /*0a34*/ 	.word	0x0500000f


	//   ....[123]....
        /*0a38*/ 	.word	0x0500000f


	//   ....[124]....
        /*0a3c*/ 	.word	0x0500000f


	//   ....[125]....
        /*0a40*/ 	.word	0x0500000f


	//   ....[126]....
        /*0a44*/ 	.word	0x0500000f


	//   ....[127]....
        /*0a48*/ 	.word	0x0500000f


	//   ....[128]....
        /*0a4c*/ 	.word	0x0500000f


	//   ....[129]....
        /*0a50*/ 	.word	0x0500000f


	//   ....[130]....
        /*0a54*/ 	.word	0x0500000f


	//   ....[131]....
        /*0a58*/ 	.word	0x0500000f


	//   ....[132]....
        /*0a5c*/ 	.word	0x0500000f


	//   ....[133]....
        /*0a60*/ 	.word	0x0500000f


	//   ....[134]....
        /*0a64*/ 	.word	0x0500000f


	//   ....[135]....
        /*0a68*/ 	.word	0x0500000f


	//   ....[136]....
        /*0a6c*/ 	.word	0x0500000f


	//   ....[137]....
        /*0a70*/ 	.word	0x0500000f


	//   ....[138]....
        /*0a74*/ 	.word	0x0500000f


	//   ....[139]....
        /*0a78*/ 	.word	0x0500000f


	//   ....[140]....
        /*0a7c*/ 	.word	0x0500000f


	//   ....[141]....
        /*0a80*/ 	.word	0x0500000f


	//   ....[142]....
        /*0a84*/ 	.word	0x0500000f


	//   ....[143]....
        /*0a88*/ 	.word	0x0500000f


	//   ....[144]....
        /*0a8c*/ 	.word	0x0500000f


	//   ....[145]....
        /*0a90*/ 	.word	0x0500000f


	//   ....[146]....
        /*0a94*/ 	.word	0x0500000f


	//   ....[147]....
        /*0a98*/ 	.word	0x0500000f


	//   ....[148]....
        /*0a9c*/ 	.word	0x0500000f


	//   ....[149]....
        /*0aa0*/ 	.word	0x0500000f


	//   ....[150]....
        /*0aa4*/ 	.word	0x0500000f


	//   ....[151]....
        /*0aa8*/ 	.word	0x0500000f


	//   ....[152]....
        /*0aac*/ 	.word	0x0500000f


	//   ....[153]....
        /*0ab0*/ 	.word	0x0500000f


	//   ....[154]....
        /*0ab4*/ 	.word	0x0500000f


	//   ....[155]....
        /*0ab8*/ 	.word	0x0500000f


	//   ....[156]....
        /*0abc*/ 	.word	0x0500000f


	//   ....[157]....
        /*0ac0*/ 	.word	0x0500000f


	//   ....[158]....
        /*0ac4*/ 	.word	0x0500000f


	//   ....[159]....
        /*0ac8*/ 	.word	0x0500000f


	//   ....[160]....
        /*0acc*/ 	.word	0x0500000f


	//   ....[161]....
        /*0ad0*/ 	.word	0x0500000f


	//   ....[162]....
        /*0ad4*/ 	.word	0x0500000f


	//   ....[163]....
        /*0ad8*/ 	.word	0x0500000f


	//   ....[164]....
        /*0adc*/ 	.word	0x0500000f


	//   ....[165]....
        /*0ae0*/ 	.word	0x0500000f


	//   ....[166]....
        /*0ae4*/ 	.word	0x0500000f


	//   ....[167]....
        /*0ae8*/ 	.word	0x0500000f


	//   ....[168]....
        /*0aec*/ 	.word	0x0500000f


	//   ....[169]....
        /*0af0*/ 	.word	0x0500000f


	//   ....[170]....
        /*0af4*/ 	.word	0x0500000f


	//   ....[171]....
        /*0af8*/ 	.word	0x0500000f


	//   ....[172]....
        /*0afc*/ 	.word	0x0500000f


	//   ....[173]....
        /*0b00*/ 	.word	0x0500000f


	//   ....[174]....
        /*0b04*/ 	.word	0x0500000f


	//   ....[175]....
        /*0b08*/ 	.word	0x0500000f


	//   ....[176]....
        /*0b0c*/ 	.word	0x0500000f


	//   ....[177]....
        /*0b10*/ 	.word	0x0500000f


	//   ....[178]....
        /*0b14*/ 	.word	0x0500000f


	//   ....[179]....
        /*0b18*/ 	.word	0x0500000f


	//   ....[180]....
        /*0b1c*/ 	.word	0x0500000f


	//   ....[181]....
        /*0b20*/ 	.word	0x0500000f


	//   ....[182]....
        /*0b24*/ 	.word	0x0500000f


	//   ....[183]....
        /*0b28*/ 	.word	0x0500000f


	//   ....[184]....
        /*0b2c*/ 	.word	0x0500000f


	//   ....[185]....
        /*0b30*/ 	.word	0x0500000f


	//   ....[186]....
        /*0b34*/ 	.word	0x0500000f


	//   ....[187]....
        /*0b38*/ 	.word	0x0500000f


	//   ....[188]....
        /*0b3c*/ 	.word	0x0500000f


	//   ....[189]....
        /*0b40*/ 	.word	0x0500000f


	//   ....[190]....
        /*0b44*/ 	.word	0x0500000f


	//   ....[191]....
        /*0b48*/ 	.word	0x0500000f


	//   ....[192]....
        /*0b4c*/ 	.word	0x0500000f


	//   ....[193]....
        /*0b50*/ 	.word	0x0500000f


	//   ....[194]....
        /*0b54*/ 	.word	0x0500000f


	//   ....[195]....
        /*0b58*/ 	.word	0x0500000f


	//   ....[196]....
        /*0b5c*/ 	.word	0x0500000f


	//   ....[197]....
        /*0b60*/ 	.word	0x0500000f


	//   ....[198]....
        /*0b64*/ 	.word	0x0500000f


	//   ....[199]....
        /*0b68*/ 	.word	0x0500000f


	//   ....[200]....
        /*0b6c*/ 	.word	0x0500000f


	//   ....[201]....
        /*0b70*/ 	.word	0x0500000f


	//   ....[202]....
        /*0b74*/ 	.word	0x0500000f


	//   ....[203]....
        /*0b78*/ 	.word	0x0500000f


	//   ....[204]....
        /*0b7c*/ 	.word	0x0500000f


	//   ....[205]....
        /*0b80*/ 	.word	0x0500000f


	//   ....[206]....
        /*0b84*/ 	.word	0x0500000f


	//   ....[207]....
        /*0b88*/ 	.word	0x0500000f


	//   ....[208]....
        /*0b8c*/ 	.word	0x0500000f


	//   ....[209]....
        /*0b90*/ 	.word	0x0500000f


	//   ....[210]....
        /*0b94*/ 	.word	0x0500000f


	//   ....[211]....
        /*0b98*/ 	.word	0x0500000f


	//   ....[212]....
        /*0b9c*/ 	.word	0x0500000f


	//   ....[213]....
        /*0ba0*/ 	.word	0x0500000f


	//   ....[214]....
        /*0ba4*/ 	.word	0x0500000f


	//   ....[215]....
        /*0ba8*/ 	.word	0x0500000f


	//   ....[216]....
        /*0bac*/ 	.word	0x0500000f


	//   ....[217]....
        /*0bb0*/ 	.word	0x0500000f


	//   ....[218]....
        /*0bb4*/ 	.word	0x0500000f


	//   ....[219]....
        /*0bb8*/ 	.word	0x0500000f


	//   ....[220]....
        /*0bbc*/ 	.word	0x0500000f


	//   ....[221]....
        /*0bc0*/ 	.word	0x0500000f


	//   ....[222]....
        /*0bc4*/ 	.word	0x0500000f


	//   ....[223]....
        /*0bc8*/ 	.word	0x0500000f


	//   ....[224]....
        /*0bcc*/ 	.word	0x0500000f


	//   ....[225]....
        /*0bd0*/ 	.word	0x0500000f


	//   ....[226]....
        /*0bd4*/ 	.word	0x0500000f


	//   ....[227]....
        /*0bd8*/ 	.word	0x0500000f


	//   ....[228]....
        /*0bdc*/ 	.word	0x0500000f


	//   ....[229]....
        /*0be0*/ 	.word	0x0500000f


	//   ....[230]....
        /*0be4*/ 	.word	0x0500000f


	//   ....[231]....
        /*0be8*/ 	.word	0x0500000f


	//   ....[232]....
        /*0bec*/ 	.word	0x0500000f


	//   ....[233]....
        /*0bf0*/ 	.word	0x0500000f


	//   ....[234]....
        /*0bf4*/ 	.word	0x0500000f


	//   ....[235]....
        /*0bf8*/ 	.word	0x0500000f


	//   ....[236]....
        /*0bfc*/ 	.word	0x0500000f


	//   ....[237]....
        /*0c00*/ 	.word	0x0500000f


	//   ....[238]....
        /*0c04*/ 	.word	0x0500000f


	//   ....[239]....
        /*0c08*/ 	.word	0x0500000f


	//   ....[240]....
        /*0c0c*/ 	.word	0x0500000f


	//   ....[241]....
        /*0c10*/ 	.word	0x0500000f


	//   ....[242]....
        /*0c14*/ 	.word	0x0500000f


	//   ....[243]....
        /*0c18*/ 	.word	0x0500000f


	//   ....[244]....
        /*0c1c*/ 	.word	0x0500000f


	//   ....[245]....
        /*0c20*/ 	.word	0x0500000f


	//   ....[246]....
        /*0c24*/ 	.word	0x0500000f


	//   ....[247]....
        /*0c28*/ 	.word	0x0500000f


	//   ....[248]....
        /*0c2c*/ 	.word	0x0500000f


	//   ....[249]....
        /*0c30*/ 	.word	0x0500000f


	//   ....[250]....
        /*0c34*/ 	.word	0x0500000f


	//   ....[251]....
        /*0c38*/ 	.word	0x0500000f


	//   ....[252]....
        /*0c3c*/ 	.word	0x0500000f


	//   ....[253]....
        /*0c40*/ 	.word	0x0500000f


	//   ....[254]....
        /*0c44*/ 	.word	0x0500000f


	//   ....[255]....
        /*0c48*/ 	.word	0x0500000f


	//   ....[0]....
        /*0c4c*/ 	.word	0x0500000f


	//   ....[1]....
        /*0c50*/ 	.word	0x0500000f


	//   ....[2]....
        /*0c54*/ 	.word	0x0500000f


	//   ....[3]....
        /*0c58*/ 	.word	0x0500000f


	//   ....[4]....
        /*0c5c*/ 	.word	0x0500000f


	//   ....[5]....
        /*0c60*/ 	.word	0x0500000f


	//   ....[6]....
        /*0c64*/ 	.word	0x0500000f


	//   ....[7]....
        /*0c68*/ 	.word	0x0500000f


	//----- nvinfo : EIATTR_COOP_GROUP_INSTR_OFFSETS
	.align		4
.L_326:
        /*0c6c*/ 	.byte	0x04, 0x28
        /*0c6e*/ 	.short	(.L_328 - .L_327)


	//   ....[0]....
.L_327:
        /*0c70*/ 	.word	0x00000070


	//   ....[1]....
        /*0c74*/ 	.word	0x00000140


	//   ....[2]....
        /*0c78*/ 	.word	0x00000190


	//   ....[3]....
        /*0c7c*/ 	.word	0x000003c0


	//   ....[4]....
        /*0c80*/ 	.word	0x00000520


	//   ....[5]....
        /*0c84*/ 	.word	0x00000640


	//   ....[6]....
        /*0c88*/ 	.word	0x000007a0


	//   ....[7]....
        /*0c8c*/ 	.word	0x00003120


	//   ....[8]....
        /*0c90*/ 	.word	0x00003130


	//   ....[9]....
        /*0c94*/ 	.word	0x00003fc0


	//   ....[10]....
        /*0c98*/ 	.word	0x00003fd0


	//   ....[11]....
        /*0c9c*/ 	.word	0x00004e70


	//   ....[12]....
        /*0ca0*/ 	.word	0x00004e80


	//   ....[13]....
        /*0ca4*/ 	.word	0x00005d50


	//   ....[14]....
        /*0ca8*/ 	.word	0x00005d60


	//   ....[15]....
        /*0cac*/ 	.word	0x000072b0


	//   ....[16]....
        /*0cb0*/ 	.word	0x000072c0


	//   ....[17]....
        /*0cb4*/ 	.word	0x00008260


	//   ....[18]....
        /*0cb8*/ 	.word	0x00008270


	//   ....[19]....
        /*0cbc*/ 	.word	0x00009200


	//   ....[20]....
        /*0cc0*/ 	.word	0x00009210


	//   ....[21]....
        /*0cc4*/ 	.word	0x0000a190


	//   ....[22]....
        /*0cc8*/ 	.word	0x0000a1a0


	//   ....[23]....
        /*0ccc*/ 	.word	0x0000b330


	//   ....[24]....
        /*0cd0*/ 	.word	0x0000b340


	//   ....[25]....
        /*0cd4*/ 	.word	0x0000b450


	//   ....[26]....
        /*0cd8*/ 	.word	0x0000b460


	//   ....[27]....
        /*0cdc*/ 	.word	0x0000b580


	//   ....[28]....
        /*0ce0*/ 	.word	0x0000b590


	//   ....[29]....
        /*0ce4*/ 	.word	0x0000b6b0


	//   ....[30]....
        /*0ce8*/ 	.word	0x0000b6c0


	//   ....[31]....
        /*0cec*/ 	.word	0x0000ba40


	//   ....[32]....
        /*0cf0*/ 	.word	0x0000ba60


	//   ....[33]....
        /*0cf4*/ 	.word	0x0000bb40


	//   ....[34]....
        /*0cf8*/ 	.word	0x0000bb60


	//   ....[35]....
        /*0cfc*/ 	.word	0x0000bc40


	//   ....[36]....
        /*0d00*/ 	.word	0x0000bc60


	//   ....[37]....
        /*0d04*/ 	.word	0x0000bd40


	//   ....[38]....
        /*0d08*/ 	.word	0x0000bd60


	//   ....[39]....
        /*0d0c*/ 	.word	0x0000c800


	//   ....[40]....
        /*0d10*/ 	.word	0x0000cf90


	//   ....[41]....
        /*0d14*/ 	.word	0x0000cfa0


	//   ....[42]....
        /*0d18*/ 	.word	0x0000cfb0


	//   ....[43]....
        /*0d1c*/ 	.word	0x0000cfc0


	//   ....[44]....
        /*0d20*/ 	.word	0x0000d1c0


	//   ....[45]....
        /*0d24*/ 	.word	0x0000d1d0


	//   ....[46]....
        /*0d28*/ 	.word	0x0000d1e0


	//   ....[47]....
        /*0d2c*/ 	.word	0x0000d1f0


	//   ....[48]....
        /*0d30*/ 	.word	0x0000d3d0


	//   ....[49]....
        /*0d34*/ 	.word	0x0000d3e0


	//   ....[50]....
        /*0d38*/ 	.word	0x0000d3f0


	//   ....[51]....
        /*0d3c*/ 	.word	0x0000d400


	//   ....[52]....
        /*0d40*/ 	.word	0x0000d600


	//   ....[53]....
        /*0d44*/ 	.word	0x0000d610


	//   ....[54]....
        /*0d48*/ 	.word	0x0000d620


	//   ....[55]....
        /*0d4c*/ 	.word	0x0000d630


	//   ....[56]....
        /*0d50*/ 	.word	0x00011920


	//   ....[57]....
        /*0d54*/ 	.word	0x00011940


	//   ....[58]....
        /*0d58*/ 	.word	0x00011950


	//   ....[59]....
        /*0d5c*/ 	.word	0x00011960


	//   ....[60]....
        /*0d60*/ 	.word	0x00011a50


	//   ....[61]....
        /*0d64*/ 	.word	0x00011a70


	//   ....[62]....
        /*0d68*/ 	.word	0x00011a80


	//   ....[63]....
        /*0d6c*/ 	.word	0x00011a90


	//   ....[64]....
        /*0d70*/ 	.word	0x00011c70


	//   ....[65]....
        /*0d74*/ 	.word	0x00011c90


	//   ....[66]....
        /*0d78*/ 	.word	0x00011cb0


	//   ....[67]....
        /*0d7c*/ 	.word	0x00011cc0


	//   ....[68]....
        /*0d80*/ 	.word	0x00011d90


	//   ....[69]....
        /*0d84*/ 	.word	0x00011db0


	//   ....[70]....
        /*0d88*/ 	.word	0x00011dd0


	//   ....[71]....
        /*0d8c*/ 	.word	0x00011de0


	//   ....[72]....
        /*0d90*/ 	.word	0x000169a0


	//   ....[73]....
        /*0d94*/ 	.word	0x00016fa0


	//   ....[74]....
        /*0d98*/ 	.word	0x00016ff0


	//   ....[75]....
        /*0d9c*/ 	.word	0x00017020


	//   ....[76]....
        /*0da0*/ 	.word	0x000179c0


	//   ....[77]....
        /*0da4*/ 	.word	0x00017a30


	//   ....[78]....
        /*0da8*/ 	.word	0x00019000


	//   ....[79]....
        /*0dac*/ 	.word	0x00019030


	//   ....[80]....
        /*0db0*/ 	.word	0x00019aa0


	//   ....[81]....
        /*0db4*/ 	.word	0x00019ac0


	//   ....[82]....
        /*0db8*/ 	.word	0x0001a360


	//   ....[83]....
        /*0dbc*/ 	.word	0x0001a530


	//   ....[84]....
        /*0dc0*/ 	.word	0x0001c030


	//   ....[85]....
        /*0dc4*/ 	.word	0x0001c050


	//   ....[86]....
        /*0dc8*/ 	.word	0x0001c970


	//   ....[87]....
        /*0dcc*/ 	.word	0x0001cb00


	//   ....[88]....
        /*0dd0*/ 	.word	0x0001de70


	//   ....[89]....
        /*0dd4*/ 	.word	0x0001de80


	//   ....[90]....
        /*0dd8*/ 	.word	0x0001deb0


	//   ....[91]....
        /*0ddc*/ 	.word	0x0001dec0


	//   ....[92]....
        /*0de0*/ 	.word	0x0001f550


	//   ....[93]....
        /*0de4*/ 	.word	0x0001f580


	//   ....[94]....
        /*0de8*/ 	.word	0x0001f5b0


	//   ....[95]....
        /*0dec*/ 	.word	0x0001f5e0


	//   ....[96]....
        /*0df0*/ 	.word	0x0001f610


	//   ....[97]....
        /*0df4*/ 	.word	0x0001f640


	//   ....[98]....
        /*0df8*/ 	.word	0x0001f670


	//   ....[99]....
        /*0dfc*/ 	.word	0x0001f6a0


	//   ....[100]....
        /*0e00*/ 	.word	0x0001f6d0


	//   ....[101]....
        /*0e04*/ 	.word	0x0001f700


	//   ....[102]....
        /*0e08*/ 	.word	0x0001f730


	//   ....[103]....
        /*0e0c*/ 	.word	0x0001f760


	//   ....[104]....
        /*0e10*/ 	.word	0x0001f790


	//   ....[105]....
        /*0e14*/ 	.word	0x0001f7c0


	//   ....[106]....
        /*0e18*/ 	.word	0x0001f7f0


	//   ....[107]....
        /*0e1c*/ 	.word	0x0001f820


	//   ....[108]....
        /*0e20*/ 	.word	0x0001f850


	//   ....[109]....
        /*0e24*/ 	.word	0x0001f880


	//   ....[110]....
        /*0e28*/ 	.word	0x0001f8b0


	//   ....[111]....
        /*0e2c*/ 	.word	0x0001f8e0


	//   ....[112]....
        /*0e30*/ 	.word	0x0001f910


	//   ....[113]....
        /*0e34*/ 	.word	0x0001f940


	//   ....[114]....
        /*0e38*/ 	.word	0x0001f970


	//   ....[115]....
        /*0e3c*/ 	.word	0x0001f9a0


	//   ....[116]....
        /*0e40*/ 	.word	0x0001f9d0


	//   ....[117]....
        /*0e44*/ 	.word	0x0001fa00


	//   ....[118]....
        /*0e48*/ 	.word	0x0001fa30


	//   ....[119]....
        /*0e4c*/ 	.word	0x0001fa60


	//   ....[120]....
        /*0e50*/ 	.word	0x0001fa90


	//   ....[121]....
        /*0e54*/ 	.word	0x0001fac0


	//   ....[122]....
        /*0e58*/ 	.word	0x0001faf0


	//   ....[123]....
        /*0e5c*/ 	.word	0x0001fb20


	//   ....[124]....
        /*0e60*/ 	.word	0x0001fb50


	//   ....[125]....
        /*0e64*/ 	.word	0x0001fb80


	//   ....[126]....
        /*0e68*/ 	.word	0x0001fbb0


	//   ....[127]....
        /*0e6c*/ 	.word	0x0001fbd0


	//   ....[128]....
        /*0e70*/ 	.word	0x0001fbf0


	//   ....[129]....
        /*0e74*/ 	.word	0x0001fc10


	//   ....[130]....
        /*0e78*/ 	.word	0x0001fc40


	//   ....[131]....
        /*0e7c*/ 	.word	0x0001fc70


	//   ....[132]....
        /*0e80*/ 	.word	0x0001fc90


	//   ....[133]....
        /*0e84*/ 	.word	0x0001fcb0


	//   ....[134]....
        /*0e88*/ 	.word	0x0001fcd0


	//   ....[135]....
        /*0e8c*/ 	.word	0x0001fd00


	//   ....[136]....
        /*0e90*/ 	.word	0x0001fd30


	//   ....[137]....
        /*0e94*/ 	.word	0x0001fd60


	//   ....[138]....
        /*0e98*/ 	.word	0x0001fd90


	//   ....[139]....
        /*0e9c*/ 	.word	0x0001fda0


	//   ....[140]....
        /*0ea0*/ 	.word	0x0001fdb0


	//   ....[141]....
        /*0ea4*/ 	.word	0x0001fdd0


	//   ....[142]....
        /*0ea8*/ 	.word	0x0001fe00


	//   ....[143]....
        /*0eac*/ 	.word	0x0001fe20


	//   ....[144]....
        /*0eb0*/ 	.word	0x0001fe50


	//   ....[145]....
        /*0eb4*/ 	.word	0x0001fe80


	//   ....[146]....
        /*0eb8*/ 	.word	0x0001feb0


	//   ....[147]....
        /*0ebc*/ 	.word	0x0001fec0


	//   ....[148]....
        /*0ec0*/ 	.word	0x0001fef0


	//   ....[149]....
        /*0ec4*/ 	.word	0x0001ff20


	//   ....[150]....
        /*0ec8*/ 	.word	0x0001ff50


	//   ....[151]....
        /*0ecc*/ 	.word	0x0001ff60


	//   ....[152]....
        /*0ed0*/ 	.word	0x0001ff80


	//   ....[153]....
        /*0ed4*/ 	.word	0x0001ffb0


	//   ....[154]....
        /*0ed8*/ 	.word	0x0001ffe0


	//   ....[155]....
        /*0edc*/ 	.word	0x0001fff0


	//   ....[156]....
        /*0ee0*/ 	.word	0x00020970


	//   ....[157]....
        /*0ee4*/ 	.word	0x000209a0


	//   ....[158]....
        /*0ee8*/ 	.word	0x00020b30


	//   ....[159]....
        /*0eec*/ 	.word	0x00020b60


	//   ....[160]....
        /*0ef0*/ 	.word	0x00021140


	//   ....[161]....
        /*0ef4*/ 	.word	0x00021170


	//   ....[162]....
        /*0ef8*/ 	.word	0x00021300


	//   ....[163]....
        /*0efc*/ 	.word	0x00021320


	//   ....[164]....
        /*0f00*/ 	.word	0x00021460


	//   ....[165]....
        /*0f04*/ 	.word	0x00021480


	//   ....[166]....
        /*0f08*/ 	.word	0x000215d0


	//   ....[167]....
        /*0f0c*/ 	.word	0x000215f0


	//   ....[168]....
        /*0f10*/ 	.word	0x00021f40


	//   ....[169]....
        /*0f14*/ 	.word	0x00021f50


	//   ....[170]....
        /*0f18*/ 	.word	0x000220e0


	//   ....[171]....
        /*0f1c*/ 	.word	0x000220f0


	//   ....[172]....
        /*0f20*/ 	.word	0x00022280


	//   ....[173]....
        /*0f24*/ 	.word	0x00022290


	//   ....[174]....
        /*0f28*/ 	.word	0x00022420


	//   ....[175]....
        /*0f2c*/ 	.word	0x00022430


	//   ....[176]....
        /*0f30*/ 	.word	0x00022610


	//   ....[177]....
        /*0f34*/ 	.word	0x000227e0


	//   ....[178]....
        /*0f38*/ 	.word	0x00022810


	//   ....[179]....
        /*0f3c*/ 	.word	0x00022840


	//   ....[180]....
        /*0f40*/ 	.word	0x00022870


	//   ....[181]....
        /*0f44*/ 	.word	0x000228a0


	//   ....[182]....
        /*0f48*/ 	.word	0x000228d0


	//   ....[183]....
        /*0f4c*/ 	.word	0x00022a40


	//   ....[184]....
        /*0f50*/ 	.word	0x00022a70


	//   ....[185]....
        /*0f54*/ 	.word	0x00022aa0


	//   ....[186]....
        /*0f58*/ 	.word	0x00022ad0


	//   ....[187]....
        /*0f5c*/ 	.word	0x00022b00


	//   ....[188]....
        /*0f60*/ 	.word	0x00022b30


	//   ....[189]....
        /*0f64*/ 	.word	0x00022bc0


	//   ....[190]....
        /*0f68*/ 	.word	0x00022c20


	//   ....[191]....
        /*0f6c*/ 	.word	0x00022cb0


	//   ....[192]....
        /*0f70*/ 	.word	0x00023c00


	//   ....[193]....
        /*0f74*/ 	.word	0x00025950


	//   ....[194]....
        /*0f78*/ 	.word	0x00025970


	//   ....[195]....
        /*0f7c*/ 	.word	0x00025a70


	//   ....[196]....
        /*0f80*/ 	.word	0x00025a80


	//   ....[197]....
        /*0f84*/ 	.word	0x00025af0


	//   ....[198]....
        /*0f88*/ 	.word	0x00025b00


	//   ....[199]....
        /*0f8c*/ 	.word	0x00025b70


	//   ....[200]....
        /*0f90*/ 	.word	0x00025b80


	//   ....[201]....
        /*0f94*/ 	.word	0x00025bf0


	//   ....[202]....
        /*0f98*/ 	.word	0x00025c00


	//   ....[203]....
        /*0f9c*/ 	.word	0x00025cb0


	//   ....[204]....
        /*0fa0*/ 	.word	0x00025cc0


	//   ....[205]....
        /*0fa4*/ 	.word	0x00025d30


	//   ....[206]....
        /*0fa8*/ 	.word	0x00025d40


	//   ....[207]....
        /*0fac*/ 	.word	0x00025d50


	//   ....[208]....
        /*0fb0*/ 	.word	0x00025dd0


	//   ....[209]....
        /*0fb4*/ 	.word	0x00026170


	//   ....[210]....
        /*0fb8*/ 	.word	0x000261a0


	//   ....[211]....
        /*0fbc*/ 	.word	0x000262d0


	//   ....[212]....
        /*0fc0*/ 	.word	0x000262e0


	//   ....[213]....
        /*0fc4*/ 	.word	0x00026370


	//   ....[214]....
        /*0fc8*/ 	.word	0x00026380


	//   ....[215]....
        /*0fcc*/ 	.word	0x00026410


	//   ....[216]....
        /*0fd0*/ 	.word	0x00026420


	//   ....[217]....
        /*0fd4*/ 	.word	0x000264a0


	//   ....[218]....
        /*0fd8*/ 	.word	0x000264b0


	//   ....[219]....
        /*0fdc*/ 	.word	0x00026530


	//   ....[220]....
        /*0fe0*/ 	.word	0x00026540


	//   ....[221]....
        /*0fe4*/ 	.word	0x000265c0


	//   ....[222]....
        /*0fe8*/ 	.word	0x000265d0


	//   ....[223]....
        /*0fec*/ 	.word	0x000265e0


	//   ....[224]....
        /*0ff0*/ 	.word	0x000265f0


	//   ....[225]....
        /*0ff4*/ 	.word	0x00026d60


	//   ....[226]....
        /*0ff8*/ 	.word	0x00026d90


	//   ....[227]....
        /*0ffc*/ 	.word	0x00026db0


	//   ....[228]....
        /*1000*/ 	.word	0x00026e30


	//   ....[229]....
        /*1004*/ 	.word	0x00026e50


	//   ....[230]....
        /*1008*/ 	.word	0x00026ed0


	//   ....[231]....
        /*100c*/ 	.word	0x00026ef0


	//   ....[232]....
        /*1010*/ 	.word	0x00026f70


	//   ....[233]....
        /*1014*/ 	.word	0x00026f90


	//   ....[234]....
        /*1018*/ 	.word	0x00027010


	//   ....[235]....
        /*101c*/ 	.word	0x00027030


	//   ....[236]....
        /*1020*/ 	.word	0x000270b0


	//   ....[237]....
        /*1024*/ 	.word	0x000270d0


	//   ....[238]....
        /*1028*/ 	.word	0x00027150


	//   ....[239]....
        /*102c*/ 	.word	0x00027160


	//   ....[240]....
        /*1030*/ 	.word	0x00027170


	//   ....[241]....
        /*1034*/ 	.word	0x000278c0


	//   ....[242]....
        /*1038*/ 	.word	0x000278e0


	//   ....[243]....
        /*103c*/ 	.word	0x00027940


	//   ....[244]....
        /*1040*/ 	.word	0x00027950


	//   ....[245]....
        /*1044*/ 	.word	0x000279a0


	//   ....[246]....
        /*1048*/ 	.word	0x000279b0


	//   ....[247]....
        /*104c*/ 	.word	0x00027a00


	//   ....[248]....
        /*1050*/ 	.word	0x00027a10


	//   ....[249]....
        /*1054*/ 	.word	0x00027a60


	//   ....[250]....
        /*1058*/ 	.word	0x00027a70


	//   ....[251]....
        /*105c*/ 	.word	0x00027ac0


	//   ....[252]....
        /*1060*/ 	.word	0x00027ad0


	//   ....[253]....
        /*1064*/ 	.word	0x00027b20


	//   ....[254]....
        /*1068*/ 	.word	0x00027b30


	//   ....[255]....
        /*106c*/ 	.word	0x00027b40


	//   ....[0]....
        /*1070*/ 	.word	0x00027b90


	//   ....[1]....
        /*1074*/ 	.word	0x00027ec0


	//   ....[2]....
        /*1078*/ 	.word	0x00027ed0


	//   ....[3]....
        /*107c*/ 	.word	0x00027f30


	//   ....[4]....
        /*1080*/ 	.word	0x00027f40


	//   ....[5]....
        /*1084*/ 	.word	0x00027f90


	//   ....[6]....
        /*1088*/ 	.word	0x00027fa0


	//   ....[7]....
        /*108c*/ 	.word	0x00027ff0


	//   ....[8]....
        /*1090*/ 	.word	0x00028000


	//   ....[9]....
        /*1094*/ 	.word	0x00028050


	//   ....[10]....
        /*1098*/ 	.word	0x00028060


	//   ....[11]....
        /*109c*/ 	.word	0x000280b0


	//   ....[12]....
        /*10a0*/ 	.word	0x000280c0


	//   ....[13]....
        /*10a4*/ 	.word	0x00028110


	//   ....[14]....
        /*10a8*/ 	.word	0x00028120


	//   ....[15]....
        /*10ac*/ 	.word	0x00028130


	//   ....[16]....
        /*10b0*/ 	.word	0x00028180


	//   ....[17]....
        /*10b4*/ 	.word	0x00029830


	//   ....[18]....
        /*10b8*/ 	.word	0x00029880


	//   ....[19]....
        /*10bc*/ 	.word	0x000298b0


	//   ....[20]....
        /*10c0*/ 	.word	0x000298e0


	//   ....[21]....
        /*10c4*/ 	.word	0x000298f0


	//   ....[22]....
        /*10c8*/ 	.word	0x00029920


	//   ....[23]....
        /*10cc*/ 	.word	0x00029950


	//   ....[24]....
        /*10d0*/ 	.word	0x00029980


	//   ....[25]....
        /*10d4*/ 	.word	0x00029b00


	//   ....[26]....
        /*10d8*/ 	.word	0x00029b30


	//   ....[27]....
        /*10dc*/ 	.word	0x00029b60


	//   ....[28]....
        /*10e0*/ 	.word	0x00029b90


	//   ....[29]....
        /*10e4*/ 	.word	0x00029bc0


	//   ....[30]....
        /*10e8*/ 	.word	0x00029bf0


	//   ....[31]....
        /*10ec*/ 	.word	0x00029cb0


	//   ....[32]....
        /*10f0*/ 	.word	0x00029cd0


	//   ....[33]....
        /*10f4*/ 	.word	0x00029d40


	//   ....[34]....
        /*10f8*/ 	.word	0x0002a400


	//   ....[35]....
        /*10fc*/ 	.word	0x0002a7c0


	//   ....[36]....
        /*1100*/ 	.word	0x0002a850


	//   ....[37]....
        /*1104*/ 	.word	0x0002a8f0


	//   ....[38]....
        /*1108*/ 	.word	0x0002a980


	//   ....[39]....
        /*110c*/ 	.word	0x0002aa20


	//   ....[40]....
        /*1110*/ 	.word	0x0002aab0


	//   ....[41]....
        /*1114*/ 	.word	0x0002ab50


	//   ....[42]....
        /*1118*/ 	.word	0x0002abe0


	//   ....[43]....
        /*111c*/ 	.word	0x0002acd0


	//   ....[44]....
        /*1120*/ 	.word	0x0002ad60


	//   ....[45]....
        /*1124*/ 	.word	0x0002ae00


	//   ....[46]....
        /*1128*/ 	.word	0x0002ae90


	//   ....[47]....
        /*112c*/ 	.word	0x0002af30


	//   ....[48]....
        /*1130*/ 	.word	0x0002afc0


	//   ....[49]....
        /*1134*/ 	.word	0x0002b060


	//   ....[50]....
        /*1138*/ 	.word	0x0002b0f0


	//   ....[51]....
        /*113c*/ 	.word	0x0002b1e0


	//   ....[52]....
        /*1140*/ 	.word	0x0002b270


	//   ....[53]....
        /*1144*/ 	.word	0x0002b300


	//   ....[54]....
        /*1148*/ 	.word	0x0002b390


	//   ....[55]....
        /*114c*/ 	.word	0x0002b420


	//   ....[56]....
        /*1150*/ 	.word	0x0002b4b0


	//   ....[57]....
        /*1154*/ 	.word	0x0002b540


	//   ....[58]....
        /*1158*/ 	.word	0x0002b5d0


	//   ....[59]....
        /*115c*/ 	.word	0x0002b6a0


	//   ....[60]....
        /*1160*/ 	.word	0x0002b740


	//   ....[61]....
        /*1164*/ 	.word	0x0002b7d0


	//   ....[62]....
        /*1168*/ 	.word	0x0002b820


	//   ....[63]....
        /*116c*/ 	.word	0x0002b870


	//   ....[64]....
        /*1170*/ 	.word	0x0002b900


	//   ....[65]....
        /*1174*/ 	.word	0x0002b990


	//   ....[66]....
        /*1178*/ 	.word	0x0002b9e0


	//   ....[67]....
        /*117c*/ 	.word	0x0002ba30


	//   ....[68]....
        /*1180*/ 	.word	0x0002bac0


	//   ....[69]....
        /*1184*/ 	.word	0x0002bb50


	//   ....[70]....
        /*1188*/ 	.word	0x0002bba0


	//   ....[71]....
        /*118c*/ 	.word	0x0002bbf0


	//   ....[72]....
        /*1190*/ 	.word	0x0002bc80


	//   ....[73]....
        /*1194*/ 	.word	0x0002bd10


	//   ....[74]....
        /*1198*/ 	.word	0x0002bd60


	//   ....[75]....
        /*119c*/ 	.word	0x0002bdb0


	//   ....[76]....
        /*11a0*/ 	.word	0x0002bea0


	//   ....[77]....
        /*11a4*/ 	.word	0x0002bf50


	//   ....[78]....
        /*11a8*/ 	.word	0x0002bfb0


	//   ....[79]....
        /*11ac*/ 	.word	0x0002c030


	//   ....[80]....
        /*11b0*/ 	.word	0x0002c120


	//   ....[81]....
        /*11b4*/ 	.word	0x0002c170


	//   ....[82]....
        /*11b8*/ 	.word	0x0002c1c0


	//   ....[83]....
        /*11bc*/ 	.word	0x0002c210


	//   ....[84]....
        /*11c0*/ 	.word	0x0002c330


	//   ....[85]....
        /*11c4*/ 	.word	0x0002c3d0


	//   ....[86]....
        /*11c8*/ 	.word	0x0002c430


	//   ....[87]....
        /*11cc*/ 	.word	0x0002c4b0


	//   ....[88]....
        /*11d0*/ 	.word	0x0002c5a0


	//   ....[89]....
        /*11d4*/ 	.word	0x0002c600


	//   ....[90]....
        /*11d8*/ 	.word	0x0002c650


	//   ....[91]....
        /*11dc*/ 	.word	0x0002c6a0


	//   ....[92]....
        /*11e0*/ 	.word	0x0002ca40


	//   ....[93]....
        /*11e4*/ 	.word	0x0002cb70


	//   ....[94]....
        /*11e8*/ 	.word	0x0002cc90


	//   ....[95]....
        /*11ec*/ 	.word	0x0002cdc0


	//   ....[96]....
        /*11f0*/ 	.word	0x0002cee0


	//   ....[97]....
        /*11f4*/ 	.word	0x0002cfd0


	//   ....[98]....
        /*11f8*/ 	.word	0x0002d030


	//   ....[99]....
        /*11fc*/ 	.word	0x0002d0b0


	//   ....[100]....
        /*1200*/ 	.word	0x0002d110


	//   ....[101]....
        /*1204*/ 	.word	0x0002d190


	//   ....[102]....
        /*1208*/ 	.word	0x0002d1f0


	//   ....[103]....
        /*120c*/ 	.word	0x0002d270


	//   ....[104]....
        /*1210*/ 	.word	0x0002d2d0


	//   ....[105]....
        /*1214*/ 	.word	0x0002d350


	//   ....[106]....
        /*1218*/ 	.word	0x0002d3b0


	//   ....[107]....
        /*121c*/ 	.word	0x0002d410


	//   ....[108]....
        /*1220*/ 	.word	0x0002d470


	//   ....[109]....
        /*1224*/ 	.word	0x0002d4d0


	//   ....[110]....
        /*1228*/ 	.word	0x0002d530


	//   ....[111]....
        /*122c*/ 	.word	0x0002d590


	//   ....[112]....
        /*1230*/ 	.word	0x0002d5f0


	//   ....[113]....
        /*1234*/ 	.word	0x0002d650


	//   ....[114]....
        /*1238*/ 	.word	0x0002d6b0


	//   ....[115]....
        /*123c*/ 	.word	0x0002d710


	//   ....[116]....
        /*1240*/ 	.word	0x0002d770


	//   ....[117]....
        /*1244*/ 	.word	0x0002d7d0


	//   ....[118]....
        /*1248*/ 	.word	0x0002d830


	//   ....[119]....
        /*124c*/ 	.word	0x0002d8a0


	//   ....[120]....
        /*1250*/ 	.word	0x0002d900


	//   ....[121]....
        /*1254*/ 	.word	0x0002d990


	//   ....[122]....
        /*1258*/ 	.word	0x0002d9f0


	//   ....[123]....
        /*125c*/ 	.word	0x0002da60


	//   ....[124]....
        /*1260*/ 	.word	0x0002dac0


	//   ....[125]....
        /*1264*/ 	.word	0x0002db50


	//   ....[126]....
        /*1268*/ 	.word	0x0002dbb0


	//   ....[127]....
        /*126c*/ 	.word	0x0002dc20


	//   ....[128]....
        /*1270*/ 	.word	0x0002dc80


	//   ....[129]....
        /*1274*/ 	.word	0x0002dd00


	//   ....[130]....
        /*1278*/ 	.word	0x0002dd60


	//   ....[131]....
        /*127c*/ 	.word	0x0002ddf0


	//   ....[132]....
        /*1280*/ 	.word	0x0002de50


	//   ....[133]....
        /*1284*/ 	.word	0x0002dee0


	//   ....[134]....
        /*1288*/ 	.word	0x0002df40


	//   ....[135]....
        /*128c*/ 	.word	0x0002dfc0


	//   ....[136]....
        /*1290*/ 	.word	0x0002e020


	//   ....[137]....
        /*1294*/ 	.word	0x0002e0c0


	//   ....[138]....
        /*1298*/ 	.word	0x0002e120


	//   ....[139]....
        /*129c*/ 	.word	0x0002e180


	//   ....[140]....
        /*12a0*/ 	.word	0x0002e1e0


	//   ....[141]....
        /*12a4*/ 	.word	0x0002e260


	//   ....[142]....
        /*12a8*/ 	.word	0x0002e2c0


	//   ....[143]....
        /*12ac*/ 	.word	0x0002e330


	//   ....[144]....
        /*12b0*/ 	.word	0x0002e390


	//   ....[145]....
        /*12b4*/ 	.word	0x0002e410


	//   ....[146]....
        /*12b8*/ 	.word	0x0002e470


	//   ....[147]....
        /*12bc*/ 	.word	0x0002e4e0


	//   ....[148]....
        /*12c0*/ 	.word	0x0002e540


	//   ....[149]....
        /*12c4*/ 	.word	0x0002e5c0


	//   ....[150]....
        /*12c8*/ 	.word	0x0002e620


	//   ....[151]....
        /*12cc*/ 	.word	0x0002e690


	//   ....[152]....
        /*12d0*/ 	.word	0x0002e6f0


	//   ....[153]....
        /*12d4*/ 	.word	0x0002e760


	//   ....[154]....
        /*12d8*/ 	.word	0x0002e7e0


	//   ....[155]....
        /*12dc*/ 	.word	0x0002e860


	//   ....[156]....
        /*12e0*/ 	.word	0x0002e9d0


	//   ....[157]....
        /*12e4*/ 	.word	0x0002ea20


	//   ....[158]....
        /*12e8*/ 	.word	0x0002eab0


	//   ....[159]....
        /*12ec*/ 	.word	0x0002eb40


	//   ....[160]....
        /*12f0*/ 	.word	0x0002ebd0


	//   ....[161]....
        /*12f4*/ 	.word	0x0002ec60


	//   ....[162]....
        /*12f8*/ 	.word	0x0002ecf0


	//   ....[163]....
        /*12fc*/ 	.word	0x0002ed80


	//   ....[164]....
        /*1300*/ 	.word	0x0002ee40


	//   ....[165]....
        /*1304*/ 	.word	0x0002f120


	//   ....[166]....
        /*1308*/ 	.word	0x0002f210


	//   ....[167]....
        /*130c*/ 	.word	0x0002f2c0


	//   ....[168]....
        /*1310*/ 	.word	0x0002f350


	//   ....[169]....
        /*1314*/ 	.word	0x0002f470


	//   ....[170]....
        /*1318*/ 	.word	0x0002f4d0


	//   ....[171]....
        /*131c*/ 	.word	0x0002f5b0


	//   ....[172]....
        /*1320*/ 	.word	0x0002f610


	//   ....[173]....
        /*1324*/ 	.word	0x0002f6f0


	//   ....[174]....
        /*1328*/ 	.word	0x0002f750


	//   ....[175]....
        /*132c*/ 	.word	0x0002f830


	//   ....[176]....
        /*1330*/ 	.word	0x0002f890


	//   ....[177]....
        /*1334*/ 	.word	0x0002f9b0


	//   ....[178]....
        /*1338*/ 	.word	0x0002fa10


	//   ....[179]....
        /*133c*/ 	.word	0x0002faf0


	//   ....[180]....
        /*1340*/ 	.word	0x0002fb50


	//   ....[181]....
        /*1344*/ 	.word	0x0002fc20


	//   ....[182]....
        /*1348*/ 	.word	0x0002fdc0


	//   ....[183]....
        /*134c*/ 	.word	0x0002fe50


	//   ....[184]....
        /*1350*/ 	.word	0x0002ff70


	//   ....[185]....
        /*1354*/ 	.word	0x0002ffc0


	//   ....[186]....
        /*1358*/ 	.word	0x000300e0


	//   ....[187]....
        /*135c*/ 	.word	0x00030130


	//   ....[188]....
        /*1360*/ 	.word	0x00030250


	//   ....[189]....
        /*1364*/ 	.word	0x000302a0


	//   ....[190]....
        /*1368*/ 	.word	0x000303a0


	//   ....[191]....
        /*136c*/ 	.word	0x00030440


	//   ....[192]....
        /*1370*/ 	.word	0x000304a0


	//   ....[193]....
        /*1374*/ 	.word	0x00030590


	//   ....[194]....
        /*1378*/ 	.word	0x000305f0


	//   ....[195]....
        /*137c*/ 	.word	0x000306e0


	//   ....[196]....
        /*1380*/ 	.word	0x00030740


	//   ....[197]....
        /*1384*/ 	.word	0x000307e0


	//   ....[198]....
        /*1388*/ 	.word	0x000308e0


	//   ....[199]....
        /*138c*/ 	.word	0x00030940


	//   ....[200]....
        /*1390*/ 	.word	0x000309a0


	//   ....[201]....
        /*1394*/ 	.word	0x00030a90


	//   ....[202]....
        /*1398*/ 	.word	0x00030af0


	//   ....[203]....
        /*139c*/ 	.word	0x00030be0


	//   ....[204]....
        /*13a0*/ 	.word	0x00030c40


	//   ....[205]....
        /*13a4*/ 	.word	0x00030d30


	//   ....[206]....
        /*13a8*/ 	.word	0x00030d90


	//   ....[207]....
        /*13ac*/ 	.word	0x00030e80


	//   ....[208]....
        /*13b0*/ 	.word	0x00030ee0


	//   ....[209]....
        /*13b4*/ 	.word	0x00030fd0


	//   ....[210]....
        /*13b8*/ 	.word	0x00031030


	//   ....[211]....
        /*13bc*/ 	.word	0x00031120


	//   ....[212]....
        /*13c0*/ 	.word	0x00031180


	//   ....[213]....
        /*13c4*/ 	.word	0x00031260


	//   ....[214]....
        /*13c8*/ 	.word	0x00031390


	//   ....[215]....
        /*13cc*/ 	.word	0x00031430


	//   ....[216]....
        /*13d0*/ 	.word	0x00031490


	//   ....[217]....
        /*13d4*/ 	.word	0x00031550


	//   ....[218]....
        /*13d8*/ 	.word	0x000315b0


	//   ....[219]....
        /*13dc*/ 	.word	0x00031670


	//   ....[220]....
        /*13e0*/ 	.word	0x000316d0


	//   ....[221]....
        /*13e4*/ 	.word	0x00031790


	//   ....[222]....
        /*13e8*/ 	.word	0x000317f0


	//   ....[223]....
        /*13ec*/ 	.word	0x000318b0


	//   ....[224]....
        /*13f0*/ 	.word	0x00031910


	//   ....[225]....
        /*13f4*/ 	.word	0x000319d0


	//   ....[226]....
        /*13f8*/ 	.word	0x00031a30


	//   ....[227]....
        /*13fc*/ 	.word	0x00031af0


	//   ....[228]....
        /*1400*/ 	.word	0x00031b50


	//   ....[229]....
        /*1404*/ 	.word	0x00031c10


	//   ....[230]....
        /*1408*/ 	.word	0x00031d00


	//   ....[231]....
        /*140c*/ 	.word	0x00031d90


	//   ....[232]....
        /*1410*/ 	.word	0x00031df0


	//   ....[233]....
        /*1414*/ 	.word	0x00031eb0


	//   ....[234]....
        /*1418*/ 	.word	0x00031f10


	//   ....[235]....
        /*141c*/ 	.word	0x00031fd0


	//   ....[236]....
        /*1420*/ 	.word	0x00032030


	//   ....[237]....
        /*1424*/ 	.word	0x000320f0


	//   ....[238]....
        /*1428*/ 	.word	0x00032150


	//   ....[239]....
        /*142c*/ 	.word	0x00032210


	//   ....[240]....
        /*1430*/ 	.word	0x00032270


	//   ....[241]....
        /*1434*/ 	.word	0x00032330


	//   ....[242]....
        /*1438*/ 	.word	0x00032390


	//   ....[243]....
        /*143c*/ 	.word	0x00032450


	//   ....[244]....
        /*1440*/ 	.word	0x000324b0


	//   ....[245]....
        /*1444*/ 	.word	0x00032570


	//   ....[246]....
        /*1448*/ 	.word	0x00032750


	//   ....[247]....
        /*144c*/ 	.word	0x000327f0


	//   ....[248]....
        /*1450*/ 	.word	0x00032910


	//   ....[249]....
        /*1454*/ 	.word	0x00032980


	//   ....[250]....
        /*1458*/ 	.word	0x000329f0


	//   ....[251]....
        /*145c*/ 	.word	0x00032a60


	//   ....[252]....
        /*1460*/ 	.word	0x00032ad0


	//   ....[253]....
        /*1464*/ 	.word	0x00032b50


	//   ....[254]....
        /*1468*/ 	.word	0x00032be0


	//   ....[255]....
        /*146c*/ 	.word	0x00032c70


	//   ....[0]....
        /*1470*/ 	.word	0x00032ce0


	//   ....[1]....
        /*1474*/ 	.word	0x00032d50


	//   ....[2]....
        /*1478*/ 	.word	0x00032dc0


	//   ....[3]....
        /*147c*/ 	.word	0x00032e40


	//   ....[4]....
        /*1480*/ 	.word	0x00032eb0


	//   ....[5]....
        /*1484*/ 	.word	0x00032f50


	//   ....[6]....
        /*1488*/ 	.word	0x00032fe0


	//   ....[7]....
        /*148c*/ 	.word	0x00033100


	//----- nvinfo : EIATTR_REG_RECONFIG
	.align		4
.L_328:
        /*1490*/ 	.byte	0x01, 0x54
	.zero		2


	//----- nvinfo : EIATTR_SYSCALL_OFFSETS
	.align		4
        /*1494*/ 	.byte	0x04, 0x46
        /*1496*/ 	.short	(.L_330 - .L_329)


	//   ....[0]....
.L_329:
        /*1498*/ 	.word	0x00001aa0


	//   ....[1]....
        /*149c*/ 	.word	0x00001bf0


	//   ....[2]....
        /*14a0*/ 	.word	0x0000c9c0


	//   ....[3]....
        /*14a4*/ 	.word	0x0000ccc0


	//   ....[4]....
        /*14a8*/ 	.word	0x00024f20


	//   ....[5]....
        /*14ac*/ 	.word	0x000250b0


	//   ....[6]....
        /*14b0*/ 	.word	0x00025200


	//   ....[7]....
        /*14b4*/ 	.word	0x00025340


	//   ....[8]....
        /*14b8*/ 	.word	0x00026a00


	//----- nvinfo : EIATTR_MBARRIER_INSTR_OFFSETS
	.align		4
.L_330:
        /*14bc*/ 	.byte	0x04, 0x39
        /*14be*/ 	.short	(.L_332 - .L_331)


	//   ....[0]....
.L_331:
        /*14c0*/ 	.word	0x00000270
        /*14c4*/ 	.word	0x000000ff
        /*14c8*/ 	.word	0x00038800
        /*14cc*/ 	.short	0x0100
        /*14ce*/ 	.byte	0x08
	.zero		1


	//   ....[1]....
        /*14d0*/ 	.word	0x00000280
        /*14d4*/ 	.word	0x000000ff
        /*14d8*/ 	.word	0x00038820
        /*14dc*/ 	.short	0x0100
        /*14de*/ 	.byte	0x08
	.zero		1


	//   ....[2]....
        /*14e0*/ 	.word	0x00000370
        /*14e4*/ 	.word	0x000000ff
        /*14e8*/ 	.word	0x00038830
        /*14ec*/ 	.short	0x0100
        /*14ee*/ 	.byte	0x08
	.zero		1


	//   ....[3]....
        /*14f0*/ 	.word	0x00000380
        /*14f4*/ 	.word	0x000000ff
        /*14f8*/ 	.word	0x00038840
        /*14fc*/ 	.short	0x0100
        /*14fe*/ 	.byte	0x08
	.zero		1


	//   ....[4]....
        /*1500*/ 	.word	0x00000390
        /*1504*/ 	.word	0x000000ff
        /*1508*/ 	.word	0x00038838
        /*150c*/ 	.short	0x0100
        /*150e*/ 	.byte	0x08
	.zero		1


	//   ....[5]....
        /*1510*/ 	.word	0x000003a0
        /*1514*/ 	.word	0x000000ff
        /*1518*/ 	.word	0x00038848
        /*151c*/ 	.short	0x0100
        /*151e*/ 	.byte	0x08
	.zero		1


	//   ....[6]....
        /*1520*/ 	.word	0x000004d0
        /*1524*/ 	.word	0x000000ff
        /*1528*/ 	.word	0x00038850
        /*152c*/ 	.short	0x0100
        /*152e*/ 	.byte	0x08
	.zero		1


	//   ....[7]....
        /*1530*/ 	.word	0x000004e0
        /*1534*/ 	.word	0x000000ff
        /*1538*/ 	.word	0x00038860
        /*153c*/ 	.short	0x0100
        /*153e*/ 	.byte	0x08
	.zero		1


	//   ....[8]....
        /*1540*/ 	.word	0x000004f0
        /*1544*/ 	.word	0x000000ff
        /*1548*/ 	.word	0x00038858
        /*154c*/ 	.short	0x0100
        /*154e*/ 	.byte	0x08
	.zero		1


	//   ....[9]....
        /*1550*/ 	.word	0x00000500
        /*1554*/ 	.word	0x000000ff
        /*1558*/ 	.word	0x00038868
        /*155c*/ 	.short	0x0100
        /*155e*/ 	.byte	0x08
	.zero		1


	//   ....[10]....
        /*1560*/ 	.word	0x000005f0
        /*1564*/ 	.word	0x000000ff
        /*1568*/ 	.word	0x00038870
        /*156c*/ 	.short	0x0100
        /*156e*/ 	.byte	0x06
	.zero		1


	//   ....[11]....
        /*1570*/ 	.word	0x00000600
        /*1574*/ 	.word	0x000000ff
        /*1578*/ 	.word	0x00038880
        /*157c*/ 	.short	0x0100
        /*157e*/ 	.byte	0x06
	.zero		1


	//   ....[12]....
        /*1580*/ 	.word	0x00000610
        /*1584*/ 	.word	0x000000ff
        /*1588*/ 	.word	0x00038878
        /*158c*/ 	.short	0x0100
        /*158e*/ 	.byte	0x06
	.zero		1


	//   ....[13]....
        /*1590*/ 	.word	0x00000620
        /*1594*/ 	.word	0x000000ff
        /*1598*/ 	.word	0x00038888
        /*159c*/ 	.short	0x0100
        /*159e*/ 	.byte	0x06
	.zero		1


	//   ....[14]....
        /*15a0*/ 	.word	0x00000750
        /*15a4*/ 	.word	0x000000ff
        /*15a8*/ 	.word	0x00038890
        /*15ac*/ 	.short	0x0100
        /*15ae*/ 	.byte	0x08
	.zero		1


	//   ....[15]....
        /*15b0*/ 	.word	0x00000760
        /*15b4*/ 	.word	0x000000ff
        /*15b8*/ 	.word	0x000388a0
        /*15bc*/ 	.short	0x0100
        /*15be*/ 	.byte	0x08
	.zero		1


	//   ....[16]....
        /*15c0*/ 	.word	0x00000770
        /*15c4*/ 	.word	0x000000ff
        /*15c8*/ 	.word	0x00038898
        /*15cc*/ 	.short	0x0100
        /*15ce*/ 	.byte	0x08
	.zero		1


	//   ....[17]....
        /*15d0*/ 	.word	0x00000780
        /*15d4*/ 	.word	0x000000ff
        /*15d8*/ 	.word	0x000388a8
        /*15dc*/ 	.short	0x0100
        /*15de*/ 	.byte	0x08
	.zero		1


	//   ....[18]....
        /*15e0*/ 	.word	0x000008c0
        /*15e4*/ 	.word	0x000000ff
        /*15e8*/ 	.word	0x000388b0
        /*15ec*/ 	.short	0x0100
        /*15ee*/ 	.byte	0x08
	.zero		1


	//   ....[19]....
        /*15f0*/ 	.word	0x000008d0
        /*15f4*/ 	.word	0x000000ff
        /*15f8*/ 	.word	0x000388c0
        /*15fc*/ 	.short	0x0100
        /*15fe*/ 	.byte	0x08
	.zero		1


	//   ....[20]....
        /*1600*/ 	.word	0x000008e0
        /*1604*/ 	.word	0x000000ff
        /*1608*/ 	.word	0x000388b8
        /*160c*/ 	.short	0x0100
        /*160e*/ 	.byte	0x08
	.zero		1


	//   ....[21]....
        /*1610*/ 	.word	0x000008f0
        /*1614*/ 	.word	0x000000ff
        /*1618*/ 	.word	0x000388c8
        /*161c*/ 	.short	0x0100
        /*161e*/ 	.byte	0x08
	.zero		1


	//   ....[22]....
        /*1620*/ 	.word	0x000030d0
        /*1624*/ 	.word	0x00000050
        /*1628*/ 	.word	0x00038890
        /*162c*/ 	.short	0x010a
        /*162e*/ 	.byte	0x3f
	.zero		1


	//   ....[23]....
        /*1630*/ 	.word	0x00007250
        /*1634*/ 	.word	0x00000050
        /*1638*/ 	.word	0x00038890
        /*163c*/ 	.short	0x010a
        /*163e*/ 	.byte	0x3f
	.zero		1


	//   ....[24]....
        /*1640*/ 	.word	0x0000b180
        /*1644*/ 	.word	0x00000050
        /*1648*/ 	.word	0x00038890
        /*164c*/ 	.short	0x010a
        /*164e*/ 	.byte	0x3f
	.zero		1


	//   ....[25]....
        /*1650*/ 	.word	0x0000b880
        /*1654*/ 	.word	0x0000000b
        /*1658*/ 	.word	0x00000000
        /*165c*/ 	.short	0x0101
        /*165e*/ 	.byte	0x3f
	.zero		1


	//   ....[26]....
        /*1660*/ 	.word	0x0000b8c0
        /*1664*/ 	.word	0x00000050
        /*1668*/ 	.word	0x000388b0
        /*166c*/ 	.short	0x010a
        /*166e*/ 	.byte	0x3f
	.zero		1


	//   ....[27]....
        /*1670*/ 	.word	0x0000bee0
        /*1674*/ 	.word	0x00000050
        /*1678*/ 	.word	0x00000000
        /*167c*/ 	.short	0x0101
        /*167e*/ 	.byte	0x3f
	.zero		1


	//   ....[28]....
        /*1680*/ 	.word	0x0000ca50
        /*1684*/ 	.word	0x00000016
        /*1688*/ 	.word	0x00038800
        /*168c*/ 	.short	0x010a
        /*168e*/ 	.byte	0x3f
	.zero		1


	//   ....[29]....
        /*1690*/ 	.word	0x0000caa0
        /*1694*/ 	.word	0x00000016
        /*1698*/ 	.word	0x00038800
        /*169c*/ 	.short	0x010a
        /*169e*/ 	.byte	0x3f
	.zero		1


	//   ....[30]....
        /*16a0*/ 	.word	0x0000d840
        /*16a4*/ 	.word	0x00000016
        /*16a8*/ 	.word	0x00038800
        /*16ac*/ 	.short	0x010a
        /*16ae*/ 	.byte	0x3f
	.zero		1


	//   ....[31]....
        /*16b0*/ 	.word	0x00011fe0
        /*16b4*/ 	.word	0x00000016
        /*16b8*/ 	.word	0x00038800
        /*16bc*/ 	.short	0x010a
        /*16be*/ 	.byte	0x3f
	.zero		1


	//   ....[32]....
        /*16c0*/ 	.word	0x00016260
        /*16c4*/ 	.word	0x00000006
        /*16c8*/ 	.word	0x00038830
        /*16cc*/ 	.short	0x010a
        /*16ce*/ 	.byte	0x3f
	.zero		1


	//   ....[33]....
        /*16d0*/ 	.word	0x000162a0
        /*16d4*/ 	.word	0x00000006
        /*16d8*/ 	.word	0x00038830
        /*16dc*/ 	.short	0x010a
        /*16de*/ 	.byte	0x3f
	.zero		1


	//   ....[34]....
        /*16e0*/ 	.word	0x00018160
        /*16e4*/ 	.word	0x0000001e
        /*16e8*/ 	.word	0x00000000
        /*16ec*/ 	.short	0x0101
        /*16ee*/ 	.byte	0x3f
	.zero		1


	//   ....[35]....
        /*16f0*/ 	.word	0x00018510
        /*16f4*/ 	.word	0x00000006
        /*16f8*/ 	.word	0x00038850
        /*16fc*/ 	.short	0x010a
        /*16fe*/ 	.byte	0x3f
	.zero		1


	//   ....[36]....
        /*1700*/ 	.word	0x00018560
        /*1704*/ 	.word	0x00000006
        /*1708*/ 	.word	0x00038850
        /*170c*/ 	.short	0x010a
        /*170e*/ 	.byte	0x3f
	.zero		1


	//   ....[37]....
        /*1710*/ 	.word	0x000188c0
        /*1714*/ 	.word	0x00000006
        /*1718*/ 	.word	0x00000000
        /*171c*/ 	.short	0x0101
        /*171e*/ 	.byte	0x3f
	.zero		1


	//   ....[38]....
        /*1720*/ 	.word	0x00018a00
        /*1724*/ 	.word	0x00000007
        /*1728*/ 	.word	0x00038830
        /*172c*/ 	.short	0x010a
        /*172e*/ 	.byte	0x3f
	.zero		1


	//   ....[39]....
        /*1730*/ 	.word	0x00018a80
        /*1734*/ 	.word	0x00000007
        /*1738*/ 	.word	0x00038830
        /*173c*/ 	.short	0x010a
        /*173e*/ 	.byte	0x3f
	.zero		1


	//   ....[40]....
        /*1740*/ 	.word	0x0001ab40
        /*1744*/ 	.word	0x00000005
        /*1748*/ 	.word	0x00000000
        /*174c*/ 	.short	0x0101
        /*174e*/ 	.byte	0x3f
	.zero		1


	//   ....[41]....
        /*1750*/ 	.word	0x0001b480
        /*1754*/ 	.word	0x00000007
        /*1758*/ 	.word	0x00038850
        /*175c*/ 	.short	0x010a
        /*175e*/ 	.byte	0x3f
	.zero		1


	//   ....[42]....
        /*1760*/ 	.word	0x0001b4f0
        /*1764*/ 	.word	0x00000007
        /*1768*/ 	.word	0x00038850
        /*176c*/ 	.short	0x010a
        /*176e*/ 	.byte	0x3f
	.zero		1


	//   ....[43]....
        /*1770*/ 	.word	0x0001b7d0
        /*1774*/ 	.word	0x00000007
        /*1778*/ 	.word	0x00000000
        /*177c*/ 	.short	0x0101
        /*177e*/ 	.byte	0x3f
	.zero		1


	//   ....[44]....
        /*1780*/ 	.word	0x0001b8e0
        /*1784*/ 	.word	0x00000007
        /*1788*/ 	.word	0x00038830
        /*178c*/ 	.short	0x010a
        /*178e*/ 	.byte	0x3f
	.zero		1


	//   ....[45]....
        /*1790*/ 	.word	0x0001b960
        /*1794*/ 	.word	0x00000007
        /*1798*/ 	.word	0x00038830
        /*179c*/ 	.short	0x010a
        /*179e*/ 	.byte	0x3f
	.zero		1


	//   ....[46]....
        /*17a0*/ 	.word	0x0001ccc0
        /*17a4*/ 	.word	0x0000000e
        /*17a8*/ 	.word	0x00000000
        /*17ac*/ 	.short	0x0101
        /*17ae*/ 	.byte	0x3f
	.zero		1


	//   ....[47]....
        /*17b0*/ 	.word	0x0001d980
        /*17b4*/ 	.word	0x00000007
        /*17b8*/ 	.word	0x00038850
        /*17bc*/ 	.short	0x010a
        /*17be*/ 	.byte	0x3f
	.zero		1


	//   ....[48]....
        /*17c0*/ 	.word	0x0001d9f0
        /*17c4*/ 	.word	0x00000007
        /*17c8*/ 	.word	0x00038850
        /*17cc*/ 	.short	0x010a
        /*17ce*/ 	.byte	0x3f
	.zero		1


	//   ....[49]....
        /*17d0*/ 	.word	0x0001dcd0
        /*17d4*/ 	.word	0x00000007
        /*17d8*/ 	.word	0x00000000
        /*17dc*/ 	.short	0x0101
        /*17de*/ 	.byte	0x3f
	.zero		1


	//   ....[50]....
        /*17e0*/ 	.word	0x000211c0
        /*17e4*/ 	.word	0x00000014
        /*17e8*/ 	.word	0x00000000
        /*17ec*/ 	.short	0x0101
        /*17ee*/ 	.byte	0x3f
	.zero		1


	//   ....[51]....
        /*17f0*/ 	.word	0x00023ce0
        /*17f4*/ 	.word	0x00000016
        /*17f8*/ 	.word	0x00038820
        /*17fc*/ 	.short	0x010a
        /*17fe*/ 	.byte	0x3f
	.zero		1


	//   ....[52]....
        /*1800*/ 	.word	0x00023d70
        /*1804*/ 	.word	0x0000000a
        /*1808*/ 	.word	0x000388a0
        /*180c*/ 	.short	0x010a
        /*180e*/ 	.byte	0x3f
	.zero		1


	//   ....[53]....
        /*1810*/ 	.word	0x000240c0
        /*1814*/ 	.word	0x0000000a
        /*1818*/ 	.word	0x000388c0
        /*181c*/ 	.short	0x010a
        /*181e*/ 	.byte	0x3f
	.zero		1


	//   ....[54]....
        /*1820*/ 	.word	0x000244e0
        /*1824*/ 	.word	0x00000009
        /*1828*/ 	.word	0x000388a0
        /*182c*/ 	.short	0x010a
        /*182e*/ 	.byte	0x3f
	.zero		1


	//   ....[55]....
        /*1830*/ 	.word	0x00024820
        /*1834*/ 	.word	0x00000009
        /*1838*/ 	.word	0x000388c0
        /*183c*/ 	.short	0x010a
        /*183e*/ 	.byte	0x3f
	.zero		1


	//   ....[56]....
        /*1840*/ 	.word	0x00025730
        /*1844*/ 	.word	0x00000006
        /*1848*/ 	.word	0x00038880
        /*184c*/ 	.short	0x010a
        /*184e*/ 	.byte	0x3f
	.zero		1


	//   ....[57]....
        /*1850*/ 	.word	0x00025ed0
        /*1854*/ 	.word	0x00000006
        /*1858*/ 	.word	0x00038870
        /*185c*/ 	.short	0x0107
        /*185e*/ 	.byte	0x3f
	.zero		1


	//   ....[58]....
        /*1860*/ 	.word	0x00025f90
        /*1864*/ 	.word	0x00000006
        /*1868*/ 	.word	0x00038870
        /*186c*/ 	.short	0x0101
        /*186e*/ 	.byte	0x3f
	.zero		1


	//   ....[59]....
        /*1870*/ 	.word	0x00025fc0
        /*1874*/ 	.word	0x00000006
        /*1878*/ 	.word	0x00038840
        /*187c*/ 	.short	0x010a
        /*187e*/ 	.byte	0x3f
	.zero		1


	//   ....[60]....
        /*1880*/ 	.word	0x00026720
        /*1884*/ 	.word	0x00000006
        /*1888*/ 	.word	0x00038830
        /*188c*/ 	.short	0x0107
        /*188e*/ 	.byte	0x3f
	.zero		1


	//   ....[61]....
        /*1890*/ 	.word	0x00026810
        /*1894*/ 	.word	0x00000006
        /*1898*/ 	.word	0x00038830
        /*189c*/ 	.short	0x0101
        /*189e*/ 	.byte	0x3f
	.zero		1


	//   ....[62]....
        /*18a0*/ 	.word	0x000272a0
        /*18a4*/ 	.word	0x00000016
        /*18a8*/ 	.word	0x00038800
        /*18ac*/ 	.short	0x0107
        /*18ae*/ 	.byte	0x3f
	.zero		1


	//   ....[63]....
        /*18b0*/ 	.word	0x000273b0
        /*18b4*/ 	.word	0x00000016
        /*18b8*/ 	.word	0x00038800
        /*18bc*/ 	.short	0x0101
        /*18be*/ 	.byte	0x3f
	.zero		1


	//   ....[64]....
        /*18c0*/ 	.word	0x000273d0
        /*18c4*/ 	.word	0x00000016
        /*18c8*/ 	.word	0x00038820
        /*18cc*/ 	.short	0x010a
        /*18ce*/ 	.byte	0x3f
	.zero		1


	//   ....[65]....
        /*18d0*/ 	.word	0x00027700
        /*18d4*/ 	.word	0x00000000
        /*18d8*/ 	.word	0x00038880
        /*18dc*/ 	.short	0x010a
        /*18de*/ 	.byte	0x3f
	.zero		1


	//   ....[66]....
        /*18e0*/ 	.word	0x00027c20
        /*18e4*/ 	.word	0x00000000
        /*18e8*/ 	.word	0x00038870
        /*18ec*/ 	.short	0x0107
        /*18ee*/ 	.byte	0x3f
	.zero		1


	//   ....[67]....
        /*18f0*/ 	.word	0x00027ce0
        /*18f4*/ 	.word	0x00000000
        /*18f8*/ 	.word	0x00038870
        /*18fc*/ 	.short	0x0101
        /*18fe*/ 	.byte	0x3f
	.zero		1


	//   ....[68]....
        /*1900*/ 	.word	0x00027d10
        /*1904*/ 	.word	0x00000000
        /*1908*/ 	.word	0x00038840
        /*190c*/ 	.short	0x010a
        /*190e*/ 	.byte	0x3f
	.zero		1


	//   ....[69]....
        /*1910*/ 	.word	0x00028210
        /*1914*/ 	.word	0x00000000
        /*1918*/ 	.word	0x00038830
        /*191c*/ 	.short	0x0107
        /*191e*/ 	.byte	0x3f
	.zero		1


	//   ....[70]....
        /*1920*/ 	.word	0x000282d0
        /*1924*/ 	.word	0x00000000
        /*1928*/ 	.word	0x00038830
        /*192c*/ 	.short	0x0101
        /*192e*/ 	.byte	0x3f
	.zero		1


	//   ....[71]....
        /*1930*/ 	.word	0x00028360
        /*1934*/ 	.word	0x00000011
        /*1938*/ 	.word	0x00038870
        /*193c*/ 	.short	0x010a
        /*193e*/ 	.byte	0x3f
	.zero		1


	//   ....[72]....
        /*1940*/ 	.word	0x000283f0
        /*1944*/ 	.word	0x00000011
        /*1948*/ 	.word	0x00038860
        /*194c*/ 	.short	0x010a
        /*194e*/ 	.byte	0x3f
	.zero		1


	//   ....[73]....
        /*1950*/ 	.word	0x00028b60
        /*1954*/ 	.word	0x00000011
        /*1958*/ 	.word	0x00038850
        /*195c*/ 	.short	0x0101
        /*195e*/ 	.byte	0x3f
	.zero		1


	//   ....[74]....
        /*1960*/ 	.word	0x00028bf0
        /*1964*/ 	.word	0x00000011
        /*1968*/ 	.word	0x00000000
        /*196c*/ 	.short	0x0101
        /*196e*/ 	.byte	0x3f
	.zero		1


	//   ....[75]....
        /*1970*/ 	.word	0x00028db0
        /*1974*/ 	.word	0x00000012
        /*1978*/ 	.word	0x00038870
        /*197c*/ 	.short	0x010a
        /*197e*/ 	.byte	0x3f
	.zero		1


	//   ....[76]....
        /*1980*/ 	.word	0x00028e30
        /*1984*/ 	.word	0x00000012
        /*1988*/ 	.word	0x00038860
        /*198c*/ 	.short	0x010a
        /*198e*/ 	.byte	0x3f
	.zero		1


	//   ....[77]....
        /*1990*/ 	.word	0x000295b0
        /*1994*/ 	.word	0x00000012
        /*1998*/ 	.word	0x00038850
        /*199c*/ 	.short	0x0101
        /*199e*/ 	.byte	0x3f
	.zero		1


	//   ....[78]....
        /*19a0*/ 	.word	0x00029660
        /*19a4*/ 	.word	0x00000012
        /*19a8*/ 	.word	0x00000000
        /*19ac*/ 	.short	0x0101
        /*19ae*/ 	.byte	0x3f
	.zero		1


	//   ....[79]....
        /*19b0*/ 	.word	0x0002a380
        /*19b4*/ 	.word	0x00000005
        /*19b8*/ 	.word	0x00038820
        /*19bc*/ 	.short	0x010a
        /*19be*/ 	.byte	0x3f
	.zero		1


	//   ....[80]....
        /*19c0*/ 	.word	0x0002a510
        /*19c4*/ 	.word	0x00000003
        /*19c8*/ 	.word	0x00038840
        /*19cc*/ 	.short	0x010a
        /*19ce*/ 	.byte	0x3f
	.zero		1


	//   ....[81]....
        /*19d0*/ 	.word	0x0002a5b0
        /*19d4*/ 	.word	0x00000017
        /*19d8*/ 	.word	0x00038840
        /*19dc*/ 	.short	0x010a
        /*19de*/ 	.byte	0x3f
	.zero		1


	//   ....[82]....
        /*19e0*/ 	.word	0x0002a5f0
        /*19e4*/ 	.word	0x00000003
        /*19e8*/ 	.word	0x00038860
        /*19ec*/ 	.short	0x010a
        /*19ee*/ 	.byte	0x3f
	.zero		1


	//   ....[83]....
        /*19f0*/ 	.word	0x0002a630
        /*19f4*/ 	.word	0x00000017
        /*19f8*/ 	.word	0x00038860
        /*19fc*/ 	.short	0x010a
        /*19fe*/ 	.byte	0x3f
	.zero		1


	//   ....[84]....
        /*1a00*/ 	.word	0x0002a670
        /*1a04*/ 	.word	0x00000003
        /*1a08*/ 	.word	0x00038880
        /*1a0c*/ 	.short	0x010a
        /*1a0e*/ 	.byte	0x3f
	.zero		1


	//   ....[85]....
        /*1a10*/ 	.word	0x0002a6b0
        /*1a14*/ 	.word	0x00000017
        /*1a18*/ 	.word	0x00038880
        /*1a1c*/ 	.short	0x010a
        /*1a1e*/ 	.byte	0x3f
	.zero		1


	//   ....[86]....
        /*1a20*/ 	.word	0x0002a710
        /*1a24*/ 	.word	0x00000050
        /*1a28*/ 	.word	0x00038890
        /*1a2c*/ 	.short	0x010a
        /*1a2e*/ 	.byte	0x3f
	.zero		1


	//   ....[87]....
        /*1a30*/ 	.word	0x0002ac20
        /*1a34*/ 	.word	0x00000050
        /*1a38*/ 	.word	0x00038890
        /*1a3c*/ 	.short	0x010a
        /*1a3e*/ 	.byte	0x3f
	.zero		1


	//   ....[88]....
        /*1a40*/ 	.word	0x0002b130
        /*1a44*/ 	.word	0x00000050
        /*1a48*/ 	.word	0x00038890
        /*1a4c*/ 	.short	0x010a
        /*1a4e*/ 	.byte	0x3f
	.zero		1


	//   ....[89]....
        /*1a50*/ 	.word	0x0002b600
        /*1a54*/ 	.word	0x00000050
        /*1a58*/ 	.word	0x000388b0
        /*1a5c*/ 	.short	0x010a
        /*1a5e*/ 	.byte	0x3f
	.zero		1


	//   ....[90]....
        /*1a60*/ 	.word	0x0002bde0
        /*1a64*/ 	.word	0x00000016
        /*1a68*/ 	.word	0x00038800
        /*1a6c*/ 	.short	0x010a
        /*1a6e*/ 	.byte	0x3f
	.zero		1


	//   ....[91]....
        /*1a70*/ 	.word	0x0002c750
        /*1a74*/ 	.word	0x00000016
        /*1a78*/ 	.word	0x00038800
        /*1a7c*/ 	.short	0x010a
        /*1a7e*/ 	.byte	0x3f
	.zero		1


	//   ....[92]....
        /*1a80*/ 	.word	0x0002c7a0
        /*1a84*/ 	.word	0x00000006
        /*1a88*/ 	.word	0x00038830
        /*1a8c*/ 	.short	0x010a
        /*1a8e*/ 	.byte	0x3f
	.zero		1


	//   ....[93]....
        /*1a90*/ 	.word	0x0002c7f0
        /*1a94*/ 	.word	0x00000006
        /*1a98*/ 	.word	0x00038850
        /*1a9c*/ 	.short	0x010a
        /*1a9e*/ 	.byte	0x3f
	.zero		1


	//   ....[94]....
        /*1aa0*/ 	.word	0x0002c840
        /*1aa4*/ 	.word	0x00000007
        /*1aa8*/ 	.word	0x00038830
        /*1aac*/ 	.short	0x010a
        /*1aae*/ 	.byte	0x3f
	.zero		1


	//   ....[95]....
        /*1ab0*/ 	.word	0x0002c890
        /*1ab4*/ 	.word	0x00000007
        /*1ab8*/ 	.word	0x00038850
        /*1abc*/ 	.short	0x010a
        /*1abe*/ 	.byte	0x3f
	.zero		1


	//   ....[96]....
        /*1ac0*/ 	.word	0x0002c8e0
        /*1ac4*/ 	.word	0x00000007
        /*1ac8*/ 	.word	0x00038830
        /*1acc*/ 	.short	0x010a
        /*1ace*/ 	.byte	0x3f
	.zero		1


	//   ....[97]....
        /*1ad0*/ 	.word	0x0002c930
        /*1ad4*/ 	.word	0x00000007
        /*1ad8*/ 	.word	0x00038850
        /*1adc*/ 	.short	0x010a
        /*1ade*/ 	.byte	0x3f
	.zero		1


	//   ....[98]....
        /*1ae0*/ 	.word	0x0002ef00
        /*1ae4*/ 	.word	0x00000016
        /*1ae8*/ 	.word	0x00038820
        /*1aec*/ 	.short	0x010a
        /*1aee*/ 	.byte	0x3f
	.zero		1


	//   ....[99]....
        /*1af0*/ 	.word	0x0002ef50
        /*1af4*/ 	.word	0x0000000a
        /*1af8*/ 	.word	0x000388a0
        /*1afc*/ 	.short	0x010a
        /*1afe*/ 	.byte	0x3f
	.zero		1


	//   ....[100]....
        /*1b00*/ 	.word	0x0002efa0
        /*1b04*/ 	.word	0x0000000a
        /*1b08*/ 	.word	0x000388c0
        /*1b0c*/ 	.short	0x010a
        /*1b0e*/ 	.byte	0x3f
	.zero		1


	//   ....[101]....
        /*1b10*/ 	.word	0x0002eff0
        /*1b14*/ 	.word	0x00000009
        /*1b18*/ 	.word	0x000388a0
        /*1b1c*/ 	.short	0x010a
        /*1b1e*/ 	.byte	0x3f
	.zero		1


	//   ....[102]....
        /*1b20*/ 	.word	0x0002f040
        /*1b24*/ 	.word	0x00000009
        /*1b28*/ 	.word	0x000388c0
        /*1b2c*/ 	.short	0x010a
        /*1b2e*/ 	.byte	0x3f
	.zero		1


	//   ....[103]....
        /*1b30*/ 	.word	0x0002f160
        /*1b34*/ 	.word	0x00000006
        /*1b38*/ 	.word	0x00038880
        /*1b3c*/ 	.short	0x010a
        /*1b3e*/ 	.byte	0x3f
	.zero		1


	//   ....[104]....
        /*1b40*/ 	.word	0x0002fd10
        /*1b44*/ 	.word	0x00000006
        /*1b48*/ 	.word	0x00038840
        /*1b4c*/ 	.short	0x010a
        /*1b4e*/ 	.byte	0x3f
	.zero		1


	//   ....[105]....
        /*1b50*/ 	.word	0x00031290
        /*1b54*/ 	.word	0x00000016
        /*1b58*/ 	.word	0x00038820
        /*1b5c*/ 	.short	0x010a
        /*1b5e*/ 	.byte	0x3f
	.zero		1


	//   ....[106]....
        /*1b60*/ 	.word	0x000312e0
        /*1b64*/ 	.word	0x00000000
        /*1b68*/ 	.word	0x00038880
        /*1b6c*/ 	.short	0x010a
        /*1b6e*/ 	.byte	0x3f
	.zero		1


	//   ....[107]....
        /*1b70*/ 	.word	0x00031c50
        /*1b74*/ 	.word	0x00000000
        /*1b78*/ 	.word	0x00038840
        /*1b7c*/ 	.short	0x010a
        /*1b7e*/ 	.byte	0x3f
	.zero		1


	//   ....[108]....
        /*1b80*/ 	.word	0x000325b0
        /*1b84*/ 	.word	0x00000011
        /*1b88*/ 	.word	0x00038870
        /*1b8c*/ 	.short	0x010a
        /*1b8e*/ 	.byte	0x3f
	.zero		1


	//   ....[109]....
        /*1b90*/ 	.word	0x00032600
        /*1b94*/ 	.word	0x00000011
        /*1b98*/ 	.word	0x00038860
        /*1b9c*/ 	.short	0x010a
        /*1b9e*/ 	.byte	0x3f
	.zero		1


	//   ....[110]....
        /*1ba0*/ 	.word	0x00032650
        /*1ba4*/ 	.word	0x00000012
        /*1ba8*/ 	.word	0x00038870
        /*1bac*/ 	.short	0x010a
        /*1bae*/ 	.byte	0x3f
	.zero		1


	//   ....[111]....
        /*1bb0*/ 	.word	0x000326a0
        /*1bb4*/ 	.word	0x00000012
        /*1bb8*/ 	.word	0x00038860
        /*1bbc*/ 	.short	0x010a
        /*1bbe*/ 	.byte	0x3f
	.zero		1


	//   ....[112]....
        /*1bc0*/ 	.word	0x00033020
        /*1bc4*/ 	.word	0x00000005
        /*1bc8*/ 	.word	0x00038820
        /*1bcc*/ 	.short	0x010a
        /*1bce*/ 	.byte	0x3f
	.zero		1


	//   ....[113]....
        /*1bd0*/ 	.word	0x000331c0
        /*1bd4*/ 	.word	0x00000003
        /*1bd8*/ 	.word	0x00038840
        /*1bdc*/ 	.short	0x010a
        /*1bde*/ 	.byte	0x3f
	.zero		1


	//   ....[114]....
        /*1be0*/ 	.word	0x00033210
        /*1be4*/ 	.word	0x00000017
        /*1be8*/ 	.word	0x00038840
        /*1bec*/ 	.short	0x010a
        /*1bee*/ 	.byte	0x3f
	.zero		1


	//   ....[115]....
        /*1bf0*/ 	.word	0x00033260
        /*1bf4*/ 	.word	0x00000003
        /*1bf8*/ 	.word	0x00038860
        /*1bfc*/ 	.short	0x010a
        /*1bfe*/ 	.byte	0x3f
	.zero		1


	//   ....[116]....
        /*1c00*/ 	.word	0x000332b0
        /*1c04*/ 	.word	0x00000017
        /*1c08*/ 	.word	0x00038860
        /*1c0c*/ 	.short	0x010a
        /*1c0e*/ 	.byte	0x3f
	.zero		1


	//   ....[117]....
        /*1c10*/ 	.word	0x00033300
        /*1c14*/ 	.word	0x00000003
        /*1c18*/ 	.word	0x00038880
        /*1c1c*/ 	.short	0x010a
        /*1c1e*/ 	.byte	0x3f
	.zero		1


	//----- nvinfo : EIATTR_NUM_MBARRIERS
	.align		4
.L_332:
        /*1c20*/ 	.byte	0x03, 0x38
        /*1c22*/ 	.short	0x0016


	//----- nvinfo : EIATTR_EXIT_INSTR_OFFSETS
	.align		4
        /*1c24*/ 	.byte	0x04, 0x1c
        /*1c26*/ 	.short	(.L_334 - .L_333)


	//   ....[0]....
.L_333:
        /*1c28*/ 	.word	0x0002a700


	//----- nvinfo : EIATTR_MAX_THREADS
	.align		4
.L_334:
        /*1c2c*/ 	.byte	0x04, 0x05
        /*1c2e*/ 	.short	(.L_336 - .L_335)
.L_335:
        /*1c30*/ 	.word	0x00000180
        /*1c34*/ 	.word	0x00000001
        /*1c38*/ 	.word	0x00000001


	//----- nvinfo : EIATTR_CRS_STACK_SIZE
	.align		4
.L_336:
        /*1c3c*/ 	.byte	0x04, 0x1e
        /*1c3e*/ 	.short	(.L_338 - .L_337)
.L_337:
        /*1c40*/ 	.word	0x00000000


	//----- nvinfo : EIATTR_CBANK_PARAM_SIZE
	.align		4
.L_338:
        /*1c44*/ 	.byte	0x03, 0x19
        /*1c46*/ 	.short	0x0af0


	//----- nvinfo : EIATTR_PARAM_CBANK
	.align		4
        /*1c48*/ 	.byte	0x04, 0x0a
        /*1c4a*/ 	.short	(.L_340 - .L_339)
	.align		4
.L_339:
        /*1c4c*/ 	.word	index@(.nv.constant0._ZN7cutlass13device_kernelIN5flash11enable_sm90INS1_16FlashAttnFwdSm90INS1_25CollectiveMainloopFwdSm90ILi2EN4cute5tupleIJNS5_1CILi1EEES8_S8_EEENS6_IJNS7_ILi128EEESA_NS7_ILi256EEEEEELi256ENS_12float_e4m3_tEfNS_4arch4Sm90ELb1ELb0ELb0ELb1ELb1ELb1ELb0ELb1ELb0ELb1ELb0ELb0EEENS1_21CollectiveEpilogueFwdINS6_IJSA_SB_SA_EEES9_NS_10bfloat16_tESF_Li256ELb1ELb1ELb0ELb1EEENS1_36VarlenDynamicPersistentTileSchedulerILi128ELi128ELi256ELi128ELb0ELb1ELb1ELb1ELb1ELb1EEEEEEEEEvNT_6ParamsE)
        /*1c50*/ 	.short	0x0210
        /*1c52*/ 	.short	0x0af0


	//----- nvinfo : EIATTR_SW_WAR
	.align		4
.L_340:
        /*1c54*/ 	.byte	0x04, 0x36
        /*1c56*/ 	.short	(.L_342 - .L_341)
.L_341:
        /*1c58*/ 	.word	0x00000008
.L_342:


//--------------------- .nv.callgraph             --------------------------
	.section	.nv.callgraph,"",@"SHT_CUDA_CALLGRAPH"
	.align	4
	.sectionentsize	8
	.align		4
        /*0000*/ 	.word	0x00000000
	.align		4
        /*0004*/ 	.word	0xffffffff
	.align		4
        /*0008*/ 	.word	index@(_ZN7cutlass13device_kernelIN5flash11enable_sm90INS1_16FlashAttnFwdSm90INS1_25CollectiveMainloopFwdSm90ILi2EN4cute5tupleIJNS5_1CILi1EEES8_S8_EEENS6_IJNS7_ILi128EEESA_NS7_ILi256EEEEEELi256ENS_12float_e4m3_tEfNS_4arch4Sm90ELb0ELb0ELb0ELb0ELb1ELb0ELb0ELb1ELb0ELb1ELb0ELb0EEENS1_21CollectiveEpilogueFwdINS6_IJSA_SB_SA_EEES9_NS_10bfloat16_tESF_Li256ELb0ELb1ELb0ELb1EEENS1_29StaticPersistentTileSchedulerILb0EEEEEEEEEvNT_6ParamsE)
	.align		4
        /*000c*/ 	.word	index@(__assertfail)
	.align		4
        /*0010*/ 	.word	index@(_ZN7cutlass13device_kernelIN5flash11enable_sm90INS1_16FlashAttnFwdSm90INS1_25CollectiveMainloopFwdSm90ILi2EN4cute5tupleIJNS5_1CILi1EEES8_S8_EEENS6_IJNS7_ILi128EEESA_NS7_ILi256EEEEEELi256ENS_12float_e4m3_tEfNS_4arch4Sm90ELb0ELb0ELb0ELb1ELb1ELb0ELb0ELb1ELb0ELb1ELb0ELb0EEENS1_21CollectiveEpilogueFwdINS6_IJSA_SB_SA_EEES9_NS_10bfloat16_tESF_Li256ELb1ELb1ELb0ELb1EEENS1_36VarlenDynamicPersistentTileSchedulerILi128ELi128ELi256ELi128ELb0ELb1ELb1ELb0ELb1ELb1EEEEEEEEEvNT_6ParamsE)
	.align		4
        /*0014*/ 	.word	index@(__assertfail)
	.align		4
        /*0018*/ 	.word	index@(_ZN7cutlass13device_kernelIN5flash11enable_sm90INS1_16FlashAttnFwdSm90INS1_25CollectiveMainloopFwdSm90ILi2EN4cute5tupleIJNS5_1CILi1EEES8_S8_EEENS6_IJNS7_ILi128EEESA_NS7_ILi256EEEEEELi256ENS_12float_e4m3_tEfNS_4arch4Sm90ELb0ELb0ELb0ELb1ELb1ELb1ELb0ELb1ELb0ELb1ELb0ELb0EEENS1_21CollectiveEpilogueFwdINS6_IJSA_SB_SA_EEES9_NS_10bfloat16_tESF_Li256ELb1ELb1ELb0ELb1EEENS1_36VarlenDynamicPersistentTileSchedulerILi128ELi128ELi256ELi128ELb0ELb1ELb1ELb0ELb1ELb1EEEEEEEEEvNT_6ParamsE)
	.align		4
        /*001c*/ 	.word	index@(__assertfail)
	.align		4
        /*0020*/ 	.word	index@(_ZN7cutlass13device_kernelIN5flash11enable_sm90INS1_16FlashAttnFwdSm90INS1_25CollectiveMainloopFwdSm90ILi2EN4cute5tupleIJNS5_1CILi1EEES8_S8_EEENS6_IJNS7_ILi128EEENS7_ILi64EEENS7_ILi256EEEEEELi256ENS_12float_e4m3_tEfNS_4arch4Sm90ELb0ELb1ELb0ELb0ELb1ELb0ELb0ELb1ELb0ELb1ELb0ELb0EEENS1_21CollectiveEpilogueFwdINS6_IJSA_SC_SB_EEES9_NS_10bfloat16_tESG_Li256ELb0ELb1ELb0ELb1EEENS1_30DynamicPersistentTileSchedulerILi256ELi128ELb0ELb1ELb1EEEEEEEEEvNT_6ParamsE)
	.align		4
        /*0024*/ 	.word	index@(__assertfail)
	.align		4
        /*0028*/ 	.word	index@(_ZN7cutlass13device_kernelIN5flash11enable_sm90INS1_16FlashAttnFwdSm90INS1_25CollectiveMainloopFwdSm90ILi2EN4cute5tupleIJNS5_1CILi1EEES8_S8_EEENS6_IJNS7_ILi128EEENS7_ILi64EEENS7_ILi256EEEEEELi256ENS_12float_e4m3_tEfNS_4arch4Sm90ELb0ELb1ELb0ELb1ELb1ELb0ELb0ELb1ELb0ELb1ELb0ELb0EEENS1_21CollectiveEpilogueFwdINS6_IJSA_SC_SB_EEES9_NS_10bfloat16_tESG_Li256ELb1ELb1ELb0ELb1EEENS1_36VarlenDynamicPersistentTileSchedulerILi128ELi64ELi256ELi128ELb0ELb1ELb1ELb1ELb0ELb1EEEEEEEEEvNT_6ParamsE)
	.align		4
        /*002c*/ 	.word	index@(__assertfail)
	.align		4
        /*0030*/ 	.word	index@(_ZN7cutlass13device_kernelIN5flash11enable_sm90INS1_16FlashAttnFwdSm90INS1_25CollectiveMainloopFwdSm90ILi2EN4cute5tupleIJNS5_1CILi1EEES8_S8_EEENS6_IJNS7_ILi128EEENS7_ILi64EEENS7_ILi256EEEEEELi256ENS_12float_e4m3_tEfNS_4arch4Sm90ELb0ELb1ELb0ELb1ELb1ELb1ELb0ELb1ELb0ELb1ELb0ELb0EEENS1_21CollectiveEpilogueFwdINS6_IJSA_SC_SB_EEES9_NS_10bfloat16_tESG_Li256ELb1ELb1ELb0ELb1EEENS1_36VarlenDynamicPersistentTileSchedulerILi128ELi64ELi256ELi128ELb0ELb1ELb1ELb1ELb0ELb1EEEEEEEEEvNT_6ParamsE)
	.align		4
        /*0034*/ 	.word	index@(__assertfail)
	.align		4
        /*0038*/ 	.word	index@(_ZN7cutlass13device_kernelIN5flash11enable_sm90INS1_16FlashAttnFwdSm90INS1_25CollectiveMainloopFwdSm90ILi2EN4cute5tupleIJNS5_1CILi1EEES8_S8_EEENS6_IJNS7_ILi128EEESA_NS7_ILi256EEEEEELi256ENS_12float_e4m3_tEfNS_4arch4Sm90ELb1ELb0ELb0ELb0ELb1ELb0ELb0ELb1ELb0ELb1ELb0ELb0EEENS1_21CollectiveEpilogueFwdINS6_IJSA_SB_SA_EEES9_NS_10bfloat16_tESF_Li256ELb0ELb1ELb0ELb1EEENS1_30DynamicPersistentTileSchedulerILi256ELi128ELb0ELb1ELb1EEEEEEEEEvNT_6ParamsE)
	.align		4
        /*003c*/ 	.word	index@(__assertfail)
	.align		4
        /*0040*/ 	.word	index@(_ZN7cutlass13device_kernelIN5flash11enable_sm90INS1_16FlashAttnFwdSm90INS1_25CollectiveMainloopFwdSm90ILi2EN4cute5tupleIJNS5_1CILi1EEES8_S8_EEENS6_IJNS7_ILi128EEESA_NS7_ILi256EEEEEELi256ENS_12float_e4m3_tEfNS_4arch4Sm90ELb1ELb0ELb0ELb1ELb1ELb0ELb0ELb1ELb0ELb1ELb0ELb0EEENS1_21CollectiveEpilogueFwdINS6_IJSA_SB_SA_EEES9_NS_10bfloat16_tESF_Li256ELb1ELb1ELb0ELb1EEENS1_36VarlenDynamicPersistentTileSchedulerILi128ELi128ELi256ELi128ELb0ELb1ELb1ELb1ELb1ELb1EEEEEEEEEvNT_6ParamsE)
	.align		4
        /*0044*/ 	.word	index@(__assertfail)
	.align		4
        /*0048*/ 	.word	index@(_ZN7cutlass13device_kernelIN5flash11enable_sm90INS1_16FlashAttnFwdSm90INS1_25CollectiveMainloopFwdSm90ILi2EN4cute5tupleIJNS5_1CILi1EEES8_S8_EEENS6_IJNS7_ILi128EEESA_NS7_ILi256EEEEEELi256ENS_12float_e4m3_tEfNS_4arch4Sm90ELb1ELb0ELb0ELb1ELb1ELb1ELb0ELb1ELb0ELb1ELb0ELb0EEENS1_21CollectiveEpilogueFwdINS6_IJSA_SB_SA_EEES9_NS_10bfloat16_tESF_Li256ELb1ELb1ELb0ELb1EEENS1_36VarlenDynamicPersistentTileSchedulerILi128ELi128ELi256ELi128ELb0ELb1ELb1ELb1ELb1ELb1EEEEEEEEEvNT_6ParamsE)
	.align		4
        /*004c*/ 	.word	index@(__assertfail)
	.align		4
        /*0050*/ 	.word	0x00000000
	.align		4
        /*0054*/ 	.word	0xfffffffe
	.align		4
        /*0058*/ 	.word	0x00000000
	.align		4
        /*005c*/ 	.word	0xfffffffd
	.align		4
        /*0060*/ 	.word	0x00000000
	.align		4
        /*0064*/ 	.word	0xfffffffc


//--------------------- .nv.constant4             --------------------------
	.section	.nv.constant4,"a",@progbits
	.align	8
	.align		8
.nv.constant4:
        /*0000*/ 	.dword	__assertfail
	.align		8
        /*0008*/ 	.dword	__unnamed_1
	.align		8
        /*0010*/ 	.dword	__unnamed_2
	.align		8
        /*0018*/ 	.dword	__unnamed_3
	.align		8
        /*0020*/ 	.dword	__unnamed_4
	.align		8
        /*0028*/ 	.dword	__unnamed_5
	.align		8
        /*0030*/ 	.dword	__unnamed_6
	.align		8
        /*0038*/ 	.dword	_ZZN5flash28permute_output_fp8_VcolmajorIN4cute6TensorINS1_11ArrayEngineIN7cutlass10bfloat16_tELm128EEENS1_6LayoutINS1_5tupleIJNS8_IJNS1_1CILi2EEESA_NS9_ILi32EEEEEENS9_ILi1EEESD_EEENS8_IJNS8_IJSD_SA_NS9_ILi4EEEEEENS9_ILi0EEESH_EEEEEEEEEvRT_E9upper_map
	.align		8
        /*0040*/ 	.dword	__unnamed_7
	.align		8
        /*0048*/ 	.dword	__unnamed_8
	.align		8
        /*0050*/ 	.dword	__unnamed_9
	.align		8
        /*0058*/ 	.dword	__unnamed_10
	.align		8
        /*0060*/ 	.dword	__unnamed_11
	.align		8
        /*0068*/ 	.dword	_ZN72_INTERNAL_e4795dcf_36_flash_fwd_hdim256_e4m3_paged_sm90_cu_cb12e5b6_34654cuda3std3__45__cpo5beginE
	.align		8
        /*0070*/ 	.dword	_ZN72_INTERNAL_e4795dcf_36_flash_fwd_hdim256_e4m3_paged_sm90_cu_cb12e5b6_34654cuda3std3__45__cpo3endE
	.align		8
        /*0078*/ 	.dword	_ZN72_INTERNAL_e4795dcf_36_flash_fwd_hdim256_e4m3_paged_sm90_cu_cb12e5b6_34654cuda3std3__45__cpo6cbeginE
	.align		8
        /*0080*/ 	.dword	_ZN72_INTERNAL_e4795dcf_36_flash_fwd_hdim256_e4m3_paged_sm90_cu_cb12e5b6_34654cuda3std3__45__cpo4cendE
	.align		8
        /*0088*/ 	.dword	_ZN72_INTERNAL_e4795dcf_36_flash_fwd_hdim256_e4m3_paged_sm90_cu_cb12e5b6_34654cuda3std3__474_GLOBAL__N__e4795dcf_36_flash_fwd_hdim256_e4m3_paged_sm90_cu_cb12e5b6_34656ignoreE
	.align		8
        /*0090*/ 	.dword	_ZN72_INTERNAL_e4795dcf_36_flash_fwd_hdim256_e4m3_paged_sm90_cu_cb12e5b6_34654cuda3std3__419piecewise_constructE
	.align		8
        /*0098*/ 	.dword	_ZN72_INTERNAL_e4795dcf_36_flash_fwd_hdim256_e4m3_paged_sm90_cu_cb12e5b6_34654cuda3std3__48in_placeE
	.align		8
        /*00a0*/ 	.dword	_ZN72_INTERNAL_e4795dcf_36_flash_fwd_hdim256_e4m3_paged_sm90_cu_cb12e5b6_34654cuda3std6ranges3__45__cpo4swapE
	.align		8
        /*00a8*/ 	.dword	_ZN72_INTERNAL_e4795dcf_36_flash_fwd_hdim256_e4m3_paged_sm90_cu_cb12e5b6_34654cuda3std6ranges3__45__cpo9iter_moveE
	.align		8
        /*00b0*/ 	.dword	_ZN72_INTERNAL_e4795dcf_36_flash_fwd_hdim256_e4m3_paged_sm90_cu_cb12e5b6_34654cute7productE
	.align		8
        /*00b8*/ 	.dword	_ZN72_INTERNAL_e4795dcf_36_flash_fwd_hdim256_e4m3_paged_sm90_cu_cb12e5b6_34654cute1_E
	.align		8
        /*00c0*/ 	.dword	$str$23
	.align		8
        /*00c8*/ 	.dword	$str$24


//--------------------- .text._ZN7cutlass13device_kernelIN5flash11enable_sm90INS1_16FlashAttnFwdSm90INS1_25CollectiveMainloopFwdSm90ILi2EN4cute5tupleIJNS5_1CILi1EEES8_S8_EEENS6_IJNS7_ILi128EEESA_NS7_ILi256EEEEEELi256ENS_12float_e4m3_tEfNS_4arch4Sm90ELb0ELb0ELb0ELb0ELb1ELb0ELb0ELb1ELb0ELb1ELb0ELb0EEENS1_21CollectiveEpilogueFwdINS6_IJSA_SB_SA_EEES9_NS_10bfloat16_tESF_Li256ELb0ELb1ELb0ELb1EEENS1_29StaticPersistentTileSchedulerILb0EEEEEEEEEvNT_6ParamsE --------------------------
	.section	.text._ZN7cutlass13device_kernelIN5flash11enable_sm90INS1_16FlashAttnFwdSm90INS1_25CollectiveMainloopFwdSm90ILi2EN4cute5tupleIJNS5_1CILi1EEES8_S8_EEENS6_IJNS7_ILi128EEESA_NS7_ILi256EEEEEELi256ENS_12float_e4m3_tEfNS_4arch4Sm90ELb0ELb0ELb0ELb0ELb1ELb0ELb0ELb1ELb0ELb1ELb0ELb0EEENS1_21CollectiveEpilogueFwdINS6_IJSA_SB_SA_EEES9_NS_10bfloat16_tESF_Li256ELb0ELb1ELb0ELb1EEENS1_29StaticPersistentTileSchedulerILb0EEEEEEEEEvNT_6ParamsE,"ax",@progbits
	.align	128
.text._ZN7cutlass13device_kernelIN5flash11enable_sm90INS1_16FlashAttnFwdSm90INS1_25CollectiveMainloopFwdSm90ILi2EN4cute5tupleIJNS5_1CILi1EEES8_S8_EEENS6_IJNS7_ILi128EEESA_NS7_ILi256EEEEEELi256ENS_12float_e4m3_tEfNS_4arch4Sm90ELb0ELb0ELb0ELb0ELb1ELb0ELb0ELb1ELb0ELb1ELb0ELb0EEENS1_21CollectiveEpilogueFwdINS6_IJSA_SB_SA_EEES9_NS_10bfloat16_tESF_Li256ELb0ELb1ELb0ELb1EEENS1_29StaticPersistentTileSchedulerILb0EEEEEEEEEvNT_6ParamsE:
        .type           _ZN7cutlass13device_kernelIN5flash11enable_sm90INS1_16FlashAttnFwdSm90INS1_25CollectiveMainloopFwdSm90ILi2EN4cute5tupleIJNS5_1CILi1EEES8_S8_EEENS6_IJNS7_ILi128EEESA_NS7_ILi256EEEEEELi256ENS_12float_e4m3_tEfNS_4arch4Sm90ELb0ELb0ELb0ELb0ELb1ELb0ELb0ELb1ELb0ELb1ELb0ELb0EEENS1_21CollectiveEpilogueFwdINS6_IJSA_SB_SA_EEES9_NS_10bfloat16_tESF_Li256ELb0ELb1ELb0ELb1EEENS1_29StaticPersistentTileSchedulerILb0EEEEEEEEEvNT_6ParamsE,@function
        .size           _ZN7cutlass13device_kernelIN5flash11enable_sm90INS1_16FlashAttnFwdSm90INS1_25CollectiveMainloopFwdSm90ILi2EN4cute5tupleIJNS5_1CILi1EEES8_S8_EEENS6_IJNS7_ILi128EEESA_NS7_ILi256EEEEEELi256ENS_12float_e4m3_tEfNS_4arch4Sm90ELb0ELb0ELb0ELb0ELb1ELb0ELb0ELb1ELb0ELb1ELb0ELb0EEENS1_21CollectiveEpilogueFwdINS6_IJSA_SB_SA_EEES9_NS_10bfloat16_tESF_Li256ELb0ELb1ELb0ELb1EEENS1_29StaticPersistentTileSchedulerILb0EEEEEEEEEvNT_6ParamsE,(.L_x_3630 - _ZN7cutlass13device_kernelIN5flash11enable_sm90INS1_16FlashAttnFwdSm90INS1_25CollectiveMainloopFwdSm90ILi2EN4cute5tupleIJNS5_1CILi1EEES8_S8_EEENS6_IJNS7_ILi128EEESA_NS7_ILi256EEEEEELi256ENS_12float_e4m3_tEfNS_4arch4Sm90ELb0ELb0ELb0ELb0ELb1ELb0ELb0ELb1ELb0ELb1ELb0ELb0EEENS1_21CollectiveEpilogueFwdINS6_IJSA_SB_SA_EEES9_NS_10bfloat16_tESF_Li256ELb0ELb1ELb0ELb1EEENS1_29StaticPersistentTileSchedulerILb0EEEEEEEEEvNT_6ParamsE)
        .other          _ZN7cutlass13device_kernelIN5flash11enable_sm90INS1_16FlashAttnFwdSm90INS1_25CollectiveMainloopFwdSm90ILi2EN4cute5tupleIJNS5_1CILi1EEES8_S8_EEENS6_IJNS7_ILi128EEESA_NS7_ILi256EEEEEELi256ENS_12float_e4m3_tEfNS_4arch4Sm90ELb0ELb0ELb0ELb0ELb1ELb0ELb0ELb1ELb0ELb1ELb0ELb0EEENS1_21CollectiveEpilogueFwdINS6_IJSA_SB_SA_EEES9_NS_10bfloat16_tESF_Li256ELb0ELb1ELb0ELb1EEENS1_29StaticPersistentTileSchedulerILb0EEEEEEEEEvNT_6ParamsE,@"STO_CUDA_ENTRY STV_DEFAULT"
_ZN7cutlass13device_kernelIN5flash11enable_sm90INS1_16FlashAttnFwdSm90INS1_25CollectiveMainloopFwdSm90ILi2EN4cute5tupleIJNS5_1CILi1EEES8_S8_EEENS6_IJNS7_ILi128EEESA_NS7_ILi256EEEEEELi256ENS_12float_e4m3_tEfNS_4arch4Sm90ELb0ELb0ELb0ELb0ELb1ELb0ELb0ELb1ELb0ELb1ELb0ELb0EEENS1_21CollectiveEpilogueFwdINS6_IJSA_SB_SA_EEES9_NS_10bfloat16_tESF_Li256ELb0ELb1ELb0ELb1EEENS1_29StaticPersistentTileSchedulerILb0EEEEEEEEEvNT_6ParamsE:
[----:B------:R-:W0:Y:S02]  /*0000*/  LDC R1, c[0x0][0x28] ;  /* 0x00000a00ff017b82 */ /* 0x000e240000000800 */
[----:B0-----:R-:W-:Y:S01]  /*0010*/  VIADD R1, R1, 0xffffffe0 ;  /* 0xffffffe001017836 */ /* 0x001fe20000000000 */
[----:B------:R-:W0:Y:S01]  /*0020*/  S2R R3, SR_TID.X ;  /* 0x0000000000037919 */ /* 0x000e220000002100 */
[----:B------:R-:W-:Y:S01]  /*0030*/  ELECT P0, URZ, PT ;  /* 0x00000000003f782f */ /* 0x000fe20003800000 */
[----:B------:R-:W-:Y:S01]  /*0040*/  UMOV UR4, 0x80 ;  /* 0x0000008000047882 */ /* 0x000fe20000000000 */
[----:B------:R-:W-:Y:S01]  /*0050*/  UMOV UR7, 0x100 ;  /* 0x0000010000077882 */ /* 0x000fe20000000000 */
[--C-:B0-----:R-:W-:Y:S02]  /*0060*/  SHF.R.U32.HI R0, RZ, 0x5, R3.reuse ;  /* 0x00000005ff007819 */ /* 0x101fe40000011603 */
[----:B------:R-:W-:-:S03]  /*0070*/  SHF.R.U32.HI R3, RZ, 0x7, R3 ;  /* 0x00000007ff037819 */ /* 0x000fc60000011603 */
[----:B------:R-:W0:Y:S04]  /*0080*/  SHFL.IDX PT, R2, R0, RZ, 0x1f ;  /* 0x00001fff00027589 */ /* 0x000e2800000e0000 */
[----:B------:R-:W1:Y:S01]  /*0090*/  SHFL.IDX PT, R3, R3, RZ, 0x1f ;  /* 0x00001fff03037589 */ /* 0x000e6200000e0000 */
[C---:B0-----:R-:W-:Y:S02]  /*00a0*/  ISETP.NE.OR P0, PT, R2.reuse, RZ, !P0 ;  /* 0x000000ff0200720c */ /* 0x041fe40004705670 */
[----:B------:R-:W-:-:S11]  /*00b0*/  ISETP.NE.AND P1, PT, R2, RZ, PT ;  /* 0x000000ff0200720c */ /* 0x000fd60003f25270 */
[----:B------:R-:W-:Y:S01]  /*00c0*/  VOTEU.ALL UP0, P0 ;  /* 0x00000000003f7886 */ /* 0x000fe20000000000 */
[----:B------:R-:W-:-:S04]  /*00d0*/  VOTEU.ALL UP1, P0 ;  /* 0x00000000003f7886 */ /* 0x000fc80000020000 */
[----:B------:R-:W0:Y:S01]  /*00e0*/  @!UP0 S2UR UR8, SR_CgaCtaId ;  /* 0x00000000000889c3 */ /* 0x000e220000008800 */
[----:B------:R-:W-:Y:S01]  /*00f0*/  @!UP0 UMOV UR6, 0x400 ;  /* 0x0000040000068882 */ /* 0x000fe20000000000 */
[----:B------:R-:W-:-:S04]  /*0100*/  @!UP0 UIADD3 UR4, -UR4, 0x100000, URZ ;  /* 0x0010000004048890 */ /* 0x000fc8000fffe13f */
[----:B------:R-:W-:Y:S02]  /*0110*/  @!UP0 USHF.L.U32 UR5, UR4, 0xb, URZ ;  /* 0x0000000b04058899 */ /* 0x000fe4000800063f */
[----:B------:R-:W-:Y:S02]  /*0120*/  @!UP0 USHF.L.U32 UR4, UR4, 0x1, URZ ;  /* 0x0000000104048899 */ /* 0x000fe4000800063f */
[----:B0-----:R-:W-:Y:S02]  /*0130*/  @!UP0 ULEA UR8, UR8, UR6, 0x18 ;  /* 0x0000000608088291 */ /* 0x001fe4000f8ec03f */
[----:B------:R-:W-:-:S04]  /*0140*/  @!UP0 UIADD3 UR6, -UR7, 0x100000, URZ ;  /* 0x0010000007068890 */ /* 0x000fc8000fffe13f */
[----:B------:R-:W-:Y:S02]  /*0150*/  @!UP0 USHF.L.U32 UR7, UR6, 0xb, URZ ;  /* 0x0000000b06078899 */ /* 0x000fe4000800063f */
[----:B------:R-:W-:Y:S01]  /*0160*/  @!UP0 USHF.L.U32 UR6, UR6, 0x1, URZ ;  /* 0x0000000106068899 */ /* 0x000fe2000800063f */
[----:B------:R-:W-:-:S05]  /*0170*/  VOTEU.ALL UP0, P0 ;  /* 0x00000000003f7886 */ /* 0x000fca0000000000 */
[----:B------:R0:W2:Y:S06]  /*0180*/  @!UP0 SYNCS.EXCH.64 URZ, [UR8+0x38800], UR4 ;  /* 0x03880004083f85b2 */ /* 0x0000ac0008000100 */
[----:B------:R0:W3:Y:S02]  /*0190*/  @!UP1 SYNCS.EXCH.64 URZ, [UR8+0x38820], UR6 ;  /* 0x03882006083f95b2 */ /* 0x0000e40008000100 */
[----:B01----:R-:W-:Y:S05]  /*01a0*/  @P1 BRA `(.L_x_0) ;  /* 0x0000000000481947 */ /* 0x003fea0003800000 */
[----:B------:R-:W0:Y:S01]  /*01b0*/  S2UR UR5, SR_CgaCtaId ;  /* 0x00000000000579c3 */ /* 0x000e220000008800 */
[----:B------:R-:W-:Y:S01]  /*01c0*/  UMOV UR4, 0x400 ;  /* 0x0000040000047882 */ /* 0x000fe20000000000 */
[----:B------:R-:W-:Y:S01]  /*01d0*/  UMOV UR6, 0x80 ;  /* 0x0000008000067882 */ /* 0x000fe20000000000 */
[----:B------:R-:W-:Y:S01]  /*01e0*/  UMOV UR7, 0x100 ;  /* 0x0000010000077882 */ /* 0x000fe20000000000 */
[----:B------:R-:W-:Y:S01]  /*01f0*/  ELECT P0, URZ, PT ;  /* 0x00000000003f782f */ /* 0x000fe20003800000 */
[----:B0-----:R-:W-:Y:S02]  /*0200*/  ULEA UR8, UR5, UR4, 0x18 ;  /* 0x0000000405087291 */ /* 0x001fe4000f8ec03f */
[----:B------:R-:W-:-:S04]  /*0210*/  UIADD3 UR4, -UR6, 0x100000, URZ ;  /* 0x0010000006047890 */ /* 0x000fc8000fffe13f */
[----:B------:R-:W-:Y:S02]  /*0220*/  USHF.L.U32 UR5, UR4, 0xb, URZ ;  /* 0x0000000b04057899 */ /* 0x000fe4000800063f */
[----:B------:R-:W-:Y:S02]  /*0230*/  USHF.L.U32 UR4, UR4, 0x1, URZ ;  /* 0x0000000104047899 */ /* 0x000fe4000800063f */
[----:B------:R-:W-:-:S04]  /*0240*/  UIADD3 UR6, -UR7, 0x100000, URZ ;  /* 0x0010000007067890 */ /* 0x000fc8000fffe13f */
[----:B------:R-:W-:Y:S02]  /*0250*/  USHF.L.U32 UR7, UR6, 0xb, URZ ;  /* 0x0000000b06077899 */ /* 0x000fe4000800063f */
[----:B------:R-:W-:Y:S01]  /*0260*/  USHF.L.U32 UR6, UR6, 0x1, URZ ;  /* 0x0000000106067899 */ /* 0x000fe2000800063f */
[----:B------:R-:W0:Y:S03]  /*0270*/  FENCE.VIEW.ASYNC.S ;  /* 0x00000000000073c6 */ /* 0x000e260000000000 */
[----:B0-----:R0:W1:Y:S08]  /*0280*/  SYNCS.EXCH.64 URZ, [UR8+0x38830], UR4 ;  /* 0x03883004083f75b2 */ /* 0x0010700008000100 */
[----:B------:R0:W4:Y:S01]  /*0290*/  SYNCS.EXCH.64 URZ, [UR8+0x38840], UR6 ;  /* 0x03884006083f75b2 */ /* 0x0001220008000100 */
[----:B------:R0:W0:Y:S01]  /*02a0*/  SYNCS.EXCH.64 URZ, [UR8+0x38838], UR4 ;  /* 0x03883804083f75b2 */ /* 0x0000220008000100 */
[----:B------:R0:W0:Y:S01]  /*02b0*/  SYNCS.EXCH.64 URZ, [UR8+0x38848], UR6 ;  /* 0x03884806083f75b2 */ /* 0x0000220008000100 */
[----:B------:R-:W-:Y:S01]  /*02c0*/  NOP ;  /* 0x0000000000007918 */ /* 0x000fe20000000000 */
.L_x_0:
[----:B------:R-:W5:Y:S01]  /*02d0*/  SHFL.IDX PT, R2, R0, RZ, 0x1f ;  /* 0x00001fff00027589 */ /* 0x000f6200000e0000 */
[----:B------:R-:W-:Y:S01]  /*02e0*/  NOP ;  /* 0x0000000000007918 */ /* 0x000fe20000000000 */
[----:B-----5:R-:W-:-:S13]  /*02f0*/  ISETP.NE.AND P0, PT, R2, RZ, PT ;  /* 0x000000ff0200720c */ /* 0x020fda0003f05270 */
[----:B------:R-:W-:Y:S05]  /*0300*/  @P0 BRA `(.L_x_1) ;  /* 0x0000000000480947 */ /* 0x000fea0003800000 */
[----:B0-----:R-:W0:Y:S01]  /*0310*/  S2UR UR5, SR_CgaCtaId ;  /* 0x00000000000579c3 */ /* 0x001e220000008800 */
        /* <DEDUP_REMOVED lines=12> */
[----:B0-----:R0:W0:Y:S08]  /*03e0*/  SYNCS.EXCH.64 URZ, [UR8+0x38850], UR4 ;  /* 0x03885004083f75b2 */ /* 0x0010300008000100 */
[----:B------:R0:W0:Y:S01]  /*03f0*/  SYNCS.EXCH.64 URZ, [UR8+0x38860], UR6 ;  /* 0x03886006083f75b2 */ /* 0x0000220008000100 */
[----:B------:R0:W0:Y:S01]  /*0400*/  SYNCS.EXCH.64 URZ, [UR8+0x38858], UR4 ;  /* 0x03885804083f75b2 */ /* 0x0000220008000100 */
[----:B------:R0:W0:Y:S01]  /*0410*/  SYNCS.EXCH.64 URZ, [UR8+0x38868], UR6 ;  /* 0x03886806083f75b2 */ /* 0x0000220008000100 */
[----:B------:R-:W-:Y:S01]  /*0420*/  NOP ;  /* 0x0000000000007918 */ /* 0x000fe20000000000 */
.L_x_1:
[----:B------:R-:W5:Y:S01]  /*0430*/  SHFL.IDX PT, R2, R0, RZ, 0x1f ;  /* 0x00001fff00027589 */ /* 0x000f6200000e0000 */
[----:B------:R-:W-:Y:S01]  /*0440*/  NOP ;  /* 0x0000000000007918 */ /* 0x000fe20000000000 */
[----:B-----5:R-:W-:-:S13]  /*0450*/  ISETP.NE.AND P0, PT, R2, RZ, PT ;  /* 0x000000ff0200720c */ /* 0x020fda0003f05270 */
[----:B------:R-:W-:Y:S05]  /*0460*/  @P0 BRA `(.L_x_2) ;  /* 0x0000000000380947 */ /* 0x000fea0003800000 */
[----:B0-----:R-:W0:Y:S01]  /*0470*/  S2UR UR5, SR_CgaCtaId ;  /* 0x00000000000579c3 */ /* 0x001e220000008800 */
[----:B------:R-:W-:Y:S01]  /*0480*/  UMOV UR4, 0x400 ;  /* 0x0000040000047882 */ /* 0x000fe20000000000 */
[----:B------:R-:W-:Y:S01]  /*0490*/  UMOV UR7, 0x80 ;  /* 0x0000008000077882 */ /* 0x000fe20000000000 */
[----:B------:R-:W-:Y:S01]  /*04a0*/  ELECT P0, URZ, PT ;  /* 0x00000000003f782f */ /* 0x000fe20003800000 */
[----:B0-----:R-:W-:Y:S02]  /*04b0*/  ULEA UR6, UR5, UR4, 0x18 ;  /* 0x0000000405067291 */ /* 0x001fe4000f8ec03f */
[----:B------:R-:W-:-:S04]  /*04c0*/  UIADD3 UR4, -UR7, 0x100000, URZ ;  /* 0x0010000007047890 */ /* 0x000fc8000fffe13f */
[----:B------:R-:W-:Y:S02]  /*04d0*/  USHF.L.U32 UR5, UR4, 0xb, URZ ;  /* 0x0000000b04057899 */ /* 0x000fe4000800063f */
[----:B------:R-:W-:Y:S01]  /*04e0*/  USHF.L.U32 UR4, UR4, 0x1, URZ ;  /* 0x0000000104047899 */ /* 0x000fe2000800063f */
[----:B------:R-:W0:Y:S11]  /*04f0*/  FENCE.VIEW.ASYNC.S ;  /* 0x00000000000073c6 */ /* 0x000e360000000000 */
[----:B0-----:R0:W0:Y:S01]  /*0500*/  SYNCS.EXCH.64 URZ, [UR6+0x38870], UR4 ;  /* 0x03887004063f75b2 */ /* 0x0010220008000100 */
[----:B------:R0:W0:Y:S01]  /*0510*/  SYNCS.EXCH.64 URZ, [UR6+0x38880], UR4 ;  /* 0x03888004063f75b2 */ /* 0x0000220008000100 */
[----:B------:R0:W0:Y:S01]  /*0520*/  SYNCS.EXCH.64 URZ, [UR6+0x38878], UR4 ;  /* 0x03887804063f75b2 */ /* 0x0000220008000100 */
[----:B------:R0:W0:Y:S01]  /*0530*/  SYNCS.EXCH.64 URZ, [UR6+0x38888], UR4 ;  /* 0x03888804063f75b2 */ /* 0x0000220008000100 */
[----:B------:R-:W-:Y:S01]  /*0540*/  NOP ;  /* 0x0000000000007918 */ /* 0x000fe20000000000 */
.L_x_2:
        /* <DEDUP_REMOVED lines=22> */
.L_x_3:
[----:B------:R-:W5:Y:S01]  /*06b0*/  SHFL.IDX PT, R2, R0, RZ, 0x1f ;  /* 0x00001fff00027589 */ /* 0x000f6200000e0000 */
[----:B------:R-:W0:Y:S01]  /*06c0*/  S2UR UR45, SR_CgaCtaId ;  /* 0x00000000002d79c3 */ /* 0x000e220000008800 */
[----:B------:R-:W-:Y:S01]  /*06d0*/  R2UR UR9, R3 ;  /* 0x00000000030972ca */ /* 0x000fe200000e0000 */
[----:B------:R-:W-:Y:S01]  /*06e0*/  NOP ;  /* 0x0000000000007918 */ /* 0x000fe20000000000 */
[----:B-----5:R-:W-:-:S13]  /*06f0*/  ISETP.NE.AND P0, PT, R2, RZ, PT ;  /* 0x000000ff0200720c */ /* 0x020fda0003f05270 */
[----:B0-----:R-:W-:Y:S05]  /*0700*/  @P0 BRA `(.L_x_4) ;  /* 0x0000000000480947 */ /* 0x001fea0003800000 */
        /* <DEDUP_REMOVED lines=18> */
.L_x_4:
[----:B------:R-:W-:Y:S01]  /*0830*/  UISETP.NE.AND UP0, UPT, UR9, URZ, UPT ;  /* 0x0000003f0900728c */ /* 0x000fe2000bf05270 */
[----:B------:R-:W-:Y:S01]  /*0840*/  NOP ;  /* 0x0000000000007918 */ /* 0x000fe20000000000 */
[----:B------:R-:W-:Y:S01]  /*0850*/  UMOV UR37, 0x1 ;  /* 0x0000000100257882 */ /* 0x000fe20000000000 */
[----:B------:R-:W-:Y:S01]  /*0860*/  ULDC.64 UR50, c[0x0][0x208] ;  /* 0x0000820000327ab9 */ /* 0x000fe20000000a00 */
[----:B------:R-:W-:Y:S01]  /*0870*/  USEL UR37, UR37, 0x2, !UP0 ;  /* 0x0000000225257887 */ /* 0x000fe2000c000000 */
[----:B01234-:R-:W-:Y:S01]  /*0880*/  BAR.SYNC.DEFER_BLOCKING 0x0 ;  /* 0x0000000000007b1d */ /* 0x01ffe20000010000 */
[----:B------:R-:W-:-:S13]  /*0890*/  PLOP3.LUT P0, PT, PT, PT, UP0, 0x80, 0x0 ;  /* 0x000000000000781c */ /* 0x000fda0003f0f008 */
[----:B------:R-:W-:Y:S05]  /*08a0*/  @!P0 BRA `(.L_x_5) ;  /* 0x0000008400a48947 */ /* 0x000fea0003800000 */
.L_x_6:
[----:B------:R-:W-:-:S08]  /*08b0*/  NOP ;  /* 0x0000000000007918 */ /* 0x000fd00000000000 */
[----:B------:R-:W0:Y:S02]  /*08c0*/  USETMAXREG.TRY_ALLOC.CTAPOOL UP0, 0xe8 ;  /* 0x000000e8000079c8 */ /* 0x000e240008000600 */
[----:B0-----:R-:W-:-:S13]  /*08d0*/  PLOP3.LUT P0, PT, PT, PT, UP0, 0x80, 0x0 ;  /* 0x000000000000781c */ /* 0x001fda0003f0f008 */
[----:B------:R-:W-:Y:S05]  /*08e0*/  @!P0 BRA `(.L_x_6) ;  /* 0xfffffffc00f08947 */ /* 0x000fea000383ffff */
[----:B------:R-:W0:Y:S01]  /*08f0*/  S2R R0, SR_TID.X ;  /* 0x0000000000007919 */ /* 0x000e220000002100 */
[----:B------:R-:W1:Y:S08]  /*0900*/  S2UR UR41, SR_CTAID.X ;  /* 0x00000000002979c3 */ /* 0x000e700000002500 */
[----:B------:R-:W-:Y:S06]  /*0910*/  BAR.ARV 0x8, 0x180 ;  /* 0x0206000000007b1d */ /* 0x000fec0000002000 */
[----:B0-----:R-:W-:-:S04]  /*0920*/  SHF.R.U32.HI R0, RZ, 0x7, R0 ;  /* 0x00000007ff007819 */ /* 0x001fc80000011600 */
[----:B------:R-:W-:Y:S02]  /*0930*/  ISETP.NE.AND P0, PT, R0, 0x1, PT ;  /* 0x000000010000780c */ /* 0x000fe40003f05270 */
[----:B------:R-:W1:Y:S11]  /*0940*/  LDC R0, c[0x0][0xc34] ;  /* 0x00030d00ff007b82 */ /* 0x000e760000000800 */
[----:B------:R-:W-:Y:S06]  /*0950*/  @!P0 BAR.ARV 0x9, 0x100 ;  /* 0x0244000000008b1d */ /* 0x000fec0000002000 */
[----:B-1----:R-:W-:-:S13]  /*0960*/  ISETP.LE.AND P0, PT, R0, UR41, PT ;  /* 0x0000002900007c0c */ /* 0x002fda000bf03270 */
[----:B------:R-:W-:Y:S05]  /*0970*/  @P0 EXIT ;  /* 0x000000000000094d */ /* 0x000fea0003800000 */
[----:B------:R-:W0:Y:S01]  /*0980*/  S2R R2, SR_TID.X ;  /* 0x0000000000027919 */ /* 0x000e220000002100 */
[----:B------:R-:W-:Y:S01]  /*0990*/  ULOP3.LUT UR44, UR37, 0x1, URZ, 0xfc, !UPT ;  /* 0x00000001252c7892 */ /* 0x000fe2000f8efc3f */
[----:B------:R-:W-:Y:S01]  /*09a0*/  UMOV UR43, URZ ;  /* 0x0000003f002b7c82 */ /* 0x000fe20008000000 */
[----:B------:R-:W-:Y:S01]  /*09b0*/  UMOV UR42, URZ ;  /* 0x0000003f002a7c82 */ /* 0x000fe20008000000 */
[----:B------:R-:W-:Y:S01]  /*09c0*/  UMOV UR36, URZ ;  /* 0x0000003f00247c82 */ /* 0x000fe20008000000 */
[----:B0-----:R-:W-:-:S05]  /*09d0*/  VIADD R19, R2, 0xffffff80 ;  /* 0xffffff8002137836 */ /* 0x001fca0000000000 */
[----:B------:R-:W-:-:S04]  /*09e0*/  SHF.R.S32.HI R0, RZ, 0x1f, R19 ;  /* 0x0000001fff007819 */ /* 0x000fc80000011413 */
[CC--:B------:R-:W-:Y:S02]  /*09f0*/  LEA.HI R3, R0.reuse, R19.reuse, RZ, 0x7 ;  /* 0x0000001300037211 */ /* 0x0c0fe400078f38ff */
[CC--:B------:R-:W-:Y:S02]  /*0a00*/  LEA.HI R4, R0.reuse, R19.reuse, RZ, 0x5 ;  /* 0x0000001300047211 */ /* 0x0c0fe400078f28ff */
[----:B------:R-:W-:Y:S02]  /*0a10*/  LOP3.LUT R2, R3, 0xffffff80, RZ, 0xc0, !PT ;  /* 0xffffff8003027812 */ /* 0x000fe400078ec0ff */
[-C--:B------:R-:W-:Y:S01]  /*0a20*/  LEA.HI R22, R0, R19.reuse, RZ, 0x3 ;  /* 0x0000001300167211 */ /* 0x080fe200078f18ff */
[----:B------:R-:W-:Y:S01]  /*0a30*/  IMAD.SHL.U32 R6, R4, 0x20, RZ ;  /* 0x0000002004067824 */ /* 0x000fe200078e00ff */
[----:B------:R-:W-:Y:S01]  /*0a40*/  SHF.R.S32.HI R216, RZ, 0x7, R3 ;  /* 0x00000007ffd87819 */ /* 0x000fe20000011403 */
[----:B------:R-:W-:Y:S01]  /*0a50*/  IMAD.IADD R23, R19, 0x1, -R2 ;  /* 0x0000000113177824 */ /* 0x000fe200078e0a02 */
[----:B------:R-:W-:-:S02]  /*0a60*/  LEA.HI R2, R0, R19, RZ, 0x4 ;  /* 0x0000001300027211 */ /* 0x000fc400078f20ff */
[----:B------:R-:W-:Y:S02]  /*0a70*/  LOP3.LUT R7, R6, 0xfffffc00, RZ, 0xc0, !PT ;  /* 0xfffffc0006077812 */ /* 0x000fe400078ec0ff */
[----:B------:R-:W-:Y:S02]  /*0a80*/  SHF.R.S32.HI R8, RZ, 0x1f, R23 ;  /* 0x0000001fff087819 */ /* 0x000fe40000011417 */
[----:B------:R-:W-:Y:S02]  /*0a90*/  LOP3.LUT R4, R2, 0x3fffff0, RZ, 0xc0, !PT ;  /* 0x03fffff002047812 */ /* 0x000fe400078ec0ff */
[----:B------:R-:W-:Y:S02]  /*0aa0*/  LEA.HI R9, R8, R23, RZ, 0x2 ;  /* 0x0000001708097211 */ /* 0x000fe400078f10ff */
[----:B------:R-:W-:Y:S01]  /*0ab0*/  SHF.R.S32.HI R5, RZ, 0x4, R2 ;  /* 0x00000004ff057819 */ /* 0x000fe20000011402 */
[----:B------:R-:W-:Y:S01]  /*0ac0*/  IMAD.IADD R4, R19, 0x1, -R4 ;  /* 0x0000000113047824 */ /* 0x000fe200078e0a04 */
[----:B------:R-:W-:-:S02]  /*0ad0*/  LEA.HI R6, R0, R19, RZ, 0x2 ;  /* 0x0000001300067211 */ /* 0x000fc400078f10ff */
[----:B------:R-:W-:Y:S01]  /*0ae0*/  SHF.R.S32.HI R10, RZ, 0x2, R9 ;  /* 0x00000002ff0a7819 */ /* 0x000fe20000011409 */
[----:B------:R-:W-:Y:S01]  /*0af0*/  IMAD R7, R4, 0x40, R7 ;  /* 0x0000004004077824 */ /* 0x000fe200078e0207 */
[----:B------:R-:W-:Y:S02]  /*0b00*/  SHF.R.S32.HI R11, RZ, 0x1f, R9 ;  /* 0x0000001fff0b7819 */ /* 0x000fe40000011409 */
[----:B------:R-:W-:Y:S02]  /*0b10*/  LEA.HI R2, R2, R5, RZ, 0x1 ;  /* 0x0000000502027211 */ /* 0x000fe400078f08ff */
[----:B------:R-:W-:Y:S02]  /*0b20*/  LOP3.LUT R6, R6, 0xfffffffc, RZ, 0xc0, !PT ;  /* 0xfffffffc06067812 */ /* 0x000fe400078ec0ff */
[----:B------:R-:W-:Y:S02]  /*0b30*/  LEA.HI R11, R11, R10, RZ, 0x3 ;  /* 0x0000000a0b0b7211 */ /* 0x000fe400078f18ff */
[----:B------:R-:W-:Y:S01]  /*0b40*/  LOP3.LUT R2, R2, 0x1ffffffe, RZ, 0xc0, !PT ;  /* 0x1ffffffe02027812 */ /* 0x000fe200078ec0ff */
[----:B------:R-:W-:Y:S01]  /*0b50*/  IMAD.IADD R6, R19, 0x1, -R6 ;  /* 0x0000000113067824 */ /* 0x000fe200078e0a06 */
[----:B------:R-:W-:-:S02]  /*0b60*/  LOP3.LUT R4, R22, 0xfffffff8, RZ, 0xc0, !PT ;  /* 0xfffffff816047812 */ /* 0x000fc400078ec0ff */
[----:B------:R-:W-:Y:S01]  /*0b70*/  LOP3.LUT R11, R11, 0xfffffff8, RZ, 0xc0, !PT ;  /* 0xfffffff80b0b7812 */ /* 0x000fe200078ec0ff */
[----:B------:R-:W-:Y:S01]  /*0b80*/  IMAD.IADD R2, R5, 0x1, -R2 ;  /* 0x0000000105027824 */ /* 0x000fe200078e0a02 */
[----:B------:R-:W-:Y:S01]  /*0b90*/  LEA.HI R8, R8, R23, RZ, 0x5 ;  /* 0x0000001708087211 */ /* 0x000fe200078f28ff */
[----:B------:R-:W-:Y:S01]  /*0ba0*/  IMAD.IADD R19, R19, 0x1, -R4 ;  /* 0x0000000113137824 */ /* 0x000fe200078e0a04 */
[----:B------:R-:W-:Y:S01]  /*0bb0*/  LEA.HI R3, R3, R216, RZ, 0x1 ;  /* 0x000000d803037211 */ /* 0x000fe200078f08ff */
[----:B------:R-:W-:Y:S01]  /*0bc0*/  IMAD.IADD R11, R10, 0x1, -R11 ;  /* 0x000000010a0b7824 */ /* 0x000fe200078e0a0b */
[----:B------:R-:W-:Y:S01]  /*0bd0*/  SHF.R.S32.HI R8, RZ, 0x5, R8 ;  /* 0x00000005ff087819 */ /* 0x000fe20000011408 */
[----:B------:R-:W-:Y:S01]  /*0be0*/  IMAD R220, R2, 0x8, R7 ;  /* 0x0000000802dc7824 */ /* 0x000fe200078e0207 */
[----:B------:R-:W-:Y:S01]  /*0bf0*/  LEA.HI R0, R6, R6, RZ, 0x1 ;  /* 0x0000000606007211 */ /* 0x000fe200078f08ff */
[----:B------:R-:W-:Y:S01]  /*0c00*/  IMAD.SHL.U32 R2, R19, 0x8, RZ ;  /* 0x0000000813027824 */ /* 0x000fe200078e00ff */
[----:B------:R-:W-:Y:S01]  /*0c10*/  LOP3.LUT R3, R3, 0x3fffffe, RZ, 0xc0, !PT ;  /* 0x03fffffe03037812 */ /* 0x000fe200078ec0ff */
[----:B------:R-:W-:Y:S01]  /*0c20*/  IMAD R8, R8, 0x10, R11 ;  /* 0x0000001008087824 */ /* 0x000fe200078e020b */
[----:B------:R-:W-:Y:S01]  /*0c30*/  LOP3.LUT R5, R0, 0x1ffffffe, RZ, 0xc0, !PT ;  /* 0x1ffffffe00057812 */ /* 0x000fe200078ec0ff */
[----:B------:R-:W-:Y:S01]  /*0c40*/  VIADD R18, R2, 0x40 ;  /* 0x0000004002127836 */ /* 0x000fe20000000000 */
[----:B------:R-:W-:Y:S01]  /*0c50*/  LOP3.LUT R218, R9, 0x7ffffffc, RZ, 0xc0, !PT ;  /* 0x7ffffffc09da7812 */ /* 0x000fe200078ec0ff */
[----:B------:R-:W-:Y:S01]  /*0c60*/  IMAD.IADD R3, R216, 0x1, -R3 ;  /* 0x00000001d8037824 */ /* 0x000fe200078e0a03 */
[----:B------:R-:W-:Y:S01]  /*0c70*/  SHF.R.S32.HI R22, RZ, 0x3, R22 ;  /* 0x00000003ff167819 */ /* 0x000fe20000011416 */
[C---:B------:R-:W-:Y:S01]  /*0c80*/  VIADD R17, R2.reuse, 0x80 ;  /* 0x0000008002117836 */ /* 0x040fe20000000000 */
[----:B------:R-:W-:Y:S01]  /*0c90*/  SHF.R.S32.HI R223, RZ, 0x1f, R18 ;  /* 0x0000001fffdf7819 */ /* 0x000fe20000011412 */
[----:B------:R-:W-:-:S02]  /*0ca0*/  VIADD R16, R2, 0xc0 ;  /* 0x000000c002107836 */ /* 0x000fc40000000000 */
[----:B------:R-:W-:Y:S01]  /*0cb0*/  IMAD.IADD R6, R6, 0x1, -R5 ;  /* 0x0000000106067824 */ /* 0x000fe200078e0a05 */
[----:B------:R-:W-:Y:S01]  /*0cc0*/  SHF.R.S32.HI R222, RZ, 0x1f, R17 ;  /* 0x0000001fffde7819 */ /* 0x000fe20000011411 */
[----:B------:R-:W-:Y:S01]  /*0cd0*/  IMAD R217, R3, 0x40, R8 ;  /* 0x0000004003d97824 */ /* 0x000fe200078e0208 */
[----:B------:R-:W-:Y:S01]  /*0ce0*/  SHF.R.S32.HI R221, RZ, 0x1f, R16 ;  /* 0x0000001fffdd7819 */ /* 0x000fe20000011410 */
[----:B------:R-:W-:Y:S02]  /*0cf0*/  IMAD.IADD R218, R23, 0x1, -R218 ;  /* 0x0000000117da7824 */ /* 0x000fe400078e0ada */
[----:B------:R-:W-:-:S07]  /*0d00*/  IMAD R219, R6, 0x8, R217 ;  /* 0x0000000806db7824 */ /* 0x000fce00078e02d9 */
.L_x_39:
[----:B------:R-:W-:Y:S01]  /*0d10*/  ULDC UR4, c[0x0][0xc38] ;  /* 0x00030e0000047ab9 */ /* 0x000fe20000000800 */
[----:B------:R-:W-:Y:S01]  /*0d20*/  ULDC UR15, c[0x0][0xc44] ;  /* 0x00031100000f7ab9 */ /* 0x000fe20000000800 */
[----:B------:R-:W-:Y:S01]  /*0d30*/  UISETP.NE.AND UP3, UPT, UR4, 0x1, UPT ;  /* 0x000000010400788c */ /* 0x000fe2000bf65270 */
[----:B0--3--:R-:W-:Y:S01]  /*0d40*/  IMAD.MOV.U32 R3, RZ, RZ, 0x3f800000 ;  /* 0x3f800000ff037424 */ /* 0x009fe200078e00ff */
[----:B------:R-:W-:Y:S01]  /*0d50*/  UISETP.NE.AND UP2, UPT, UR15, 0x1, UPT ;  /* 0x000000010f00788c */ /* 0x000fe2000bf45270 */
[----:B------:R-:W-:Y:S01]  /*0d60*/  IMAD.MOV.U32 R0, RZ, RZ, 0x3f800000 ;  /* 0x3f800000ff007424 */ /* 0x000fe200078e00ff */
[----:B------:R-:W-:Y:S01]  /*0d70*/  ULDC.64 UR6, c[0x0][0x990] ;  /* 0x0002640000067ab9 */ /* 0x000fe20000000a00 */
[----:B------:R-:W-:Y:S01]  /*0d80*/  ULDC.64 UR4, c[0x0][0x998] ;  /* 0x0002660000047ab9 */ /* 0x000fe20000000a00 */
[----:B------:R-:W-:Y:S02]  /*0d90*/  UISETP.NE.U32.AND UP0, UPT, UR6, URZ, UPT ;  /* 0x0000003f0600728c */ /* 0x000fe4000bf05070 */
[----:B------:R-:W-:Y:S01]  /*0da0*/  UISETP.NE.U32.AND UP1, UPT, UR4, URZ, UPT ;  /* 0x0000003f0400728c */ /* 0x000fe2000bf25070 */
[----:B------:R-:W-:-:S02]  /*0db0*/  UMOV UR38, UR41 ;  /* 0x0000002900267c82 */ /* 0x000fc40008000000 */
[----:B------:R-:W-:Y:S01]  /*0dc0*/  @UP3 ULDC UR8, c[0x0][0xc3c] ;  /* 0x00030f0000083ab9 */ /* 0x000fe20000000800 */
[----:B------:R-:W-:Y:S01]  /*0dd0*/  @UP3 ULDC UR10, c[0x0][0xc40] ;  /* 0x00031000000a3ab9 */ /* 0x000fe20000000800 */
[----:B------:R-:W-:Y:S02]  /*0de0*/  UIMAD.WIDE.U32 UR8, UR41, UR8, URZ ;  /* 0x00000008290872a5 */ /* 0x000fe4000f8e003f */
[----:B------:R-:W-:Y:S02]  /*0df0*/  UISETP.NE.AND.EX UP0, UPT, UR7, URZ, UPT, UP0 ;  /* 0x0000003f0700728c */ /* 0x000fe4000bf05300 */
[----:B------:R-:W-:Y:S02]  /*0e00*/  @UP3 USHF.R.U32.HI UR38, URZ, UR10, UR9 ;  /* 0x0000000a3f263299 */ /* 0x000fe40008011609 */
[----:B------:R-:W-:Y:S01]  /*0e10*/  UISETP.NE.AND.EX UP1, UPT, UR5, URZ, UPT, UP1 ;  /* 0x0000003f0500728c */ /* 0x000fe2000bf25310 */
[----:B------:R-:W-:Y:S01]  /*0e20*/  @UP2 ULDC.64 UR10, c[0x0][0xc48] ;  /* 0x00031200000a2ab9 */ /* 0x000fe20000000a00 */
[----:B------:R-:W-:Y:S01]  /*0e30*/  PLOP3.LUT P0, PT, PT, PT, UP0, 0x80, 0x0 ;  /* 0x000000000000781c */ /* 0x000fe20003f0f008 */
[----:B------:R-:W-:-:S02]  /*0e40*/  UIMAD.WIDE.U32 UR8, UR38, UR10, URZ ;  /* 0x0000000a260872a5 */ /* 0x000fc4000f8e003f */
[----:B------:R-:W-:Y:S02]  /*0e50*/  UMOV UR39, UR38 ;  /* 0x0000002600277c82 */ /* 0x000fe40008000000 */
[----:B------:R-:W-:Y:S01]  /*0e60*/  @UP0 ULDC.64 UR12, c[0x0][0x9a8] ;  /* 0x00026a00000c0ab9 */ /* 0x000fe20000000a00 */
[----:B------:R-:W-:Y:S01]  /*0e70*/  @UP2 USHF.R.U32.HI UR39, URZ, UR11, UR9 ;  /* 0x0000000b3f272299 */ /* 0x000fe20008011609 */
[----:B------:R-:W-:Y:S01]  /*0e80*/  PLOP3.LUT P1, PT, PT, PT, UP1, 0x80, 0x0 ;  /* 0x000000000000781c */ /* 0x000fe20003f2f018 */
[----:B------:R-:W0:Y:S01]  /*0e90*/  SHFL.IDX PT, R8, R216, RZ, 0x1f ;  /* 0x00001fffd8087589 */ /* 0x000e2200000e0000 */
[----:B------:R-:W-:Y:S01]  /*0ea0*/  @UP1 ULDC.64 UR18, c[0x0][0x9b8] ;  /* 0x00026e0000121ab9 */ /* 0x000fe20000000a00 */
[----:B------:R-:W-:Y:S02]  /*0eb0*/  @UP0 USHF.R.S32.HI UR10, URZ, 0x1f, UR39 ;  /* 0x0000001f3f0a0899 */ /* 0x000fe40008011427 */
[----:B------:R-:W-:Y:S02]  /*0ec0*/  @UP1 USHF.R.S32.HI UR11, URZ, 0x1f, UR39 ;  /* 0x0000001f3f0b1899 */ /* 0x000fe40008011427 */
[----:B------:R-:W-:-:S02]  /*0ed0*/  @UP0 UIADD3 UR14, -UR39, URZ, URZ ;  /* 0x0000003f270e0290 */ /* 0x000fc4000fffe13f */
[----:B------:R-:W-:Y:S02]  /*0ee0*/  @UP1 UIADD3 UR20, -UR39, URZ, URZ ;  /* 0x0000003f27141290 */ /* 0x000fe4000fffe13f */
[----:B------:R-:W-:Y:S02]  /*0ef0*/  @UP0 UIMAD.WIDE.U32 UR8, UR39, UR12, URZ ;  /* 0x0000000c270802a5 */ /* 0x000fe4000f8e003f */
[----:B------:R-:W-:Y:S02]  /*0f00*/  @UP0 UIMAD UR10, UR10, UR12, URZ ;  /* 0x0000000c0a0a02a4 */ /* 0x000fe4000f8e023f */
[----:B------:R-:W-:Y:S02]  /*0f10*/  @UP1 UIMAD UR12, UR11, UR18, URZ ;  /* 0x000000120b0c12a4 */ /* 0x000fe4000f8e023f */
[----:B------:R-:W-:Y:S02]  /*0f20*/  @UP0 UIMAD UR14, UR15, UR14, UR38 ;  /* 0x0000000e0f0e02a4 */ /* 0x000fe4000f8e0226 */
[----:B------:R-:W-:-:S02]  /*0f30*/  @UP1 UIMAD UR20, UR15, UR20, UR38 ;  /* 0x000000140f1412a4 */ /* 0x000fc4000f8e0226 */
[----:B------:R-:W-:Y:S02]  /*0f40*/  @UP0 UIMAD UR16, UR39, UR13, UR10 ;  /* 0x0000000d271002a4 */ /* 0x000fe4000f8e020a */
[----:B------:R-:W-:Y:S02]  /*0f50*/  @UP0 USHF.R.S32.HI UR15, URZ, 0x1f, UR14 ;  /* 0x0000001f3f0f0899 */ /* 0x000fe4000801140e */
[----:B------:R-:W-:Y:S02]  /*0f60*/  @UP1 USHF.R.S32.HI UR21, URZ, 0x1f, UR20 ;  /* 0x0000001f3f151899 */ /* 0x000fe40008011414 */
[----:B------:R-:W-:Y:S02]  /*0f70*/  @UP1 UIMAD.WIDE.U32 UR10, UR39, UR18, URZ ;  /* 0x00000012270a12a5 */ /* 0x000fe4000f8e003f */
[----:B------:R-:W-:Y:S02]  /*0f80*/  @UP1 UIMAD UR17, UR39, UR19, UR12 ;  /* 0x00000013271112a4 */ /* 0x000fe4000f8e020c */
[----:B------:R-:W-:Y:S01]  /*0f90*/  @UP0 UIADD3 UR9, UR9, UR16, URZ ;  /* 0x0000001009090290 */ /* 0x000fe2000fffe03f */
[----:B------:R-:W-:Y:S01]  /*0fa0*/  @UP0 ULDC.64 UR18, c[0x0][0x9b0] ;  /* 0x00026c0000120ab9 */ /* 0x000fe20000000a00 */
[----:B------:R-:W-:Y:S01]  /*0fb0*/  @UP1 ULDC.64 UR12, c[0x0][0x9c0] ;  /* 0x00027000000c1ab9 */ /* 0x000fe20000000a00 */
[----:B------:R-:W-:-:S02]  /*0fc0*/  @UP0 UIMAD UR15, UR15, UR18, URZ ;  /* 0x000000120f0f02a4 */ /* 0x000fc4000f8e023f */
[----:B------:R-:W-:Y:S02]  /*0fd0*/  @UP1 UIMAD UR16, UR21, UR12, URZ ;  /* 0x0000000c151012a4 */ /* 0x000fe4000f8e023f */
[----:B------:R-:W-:Y:S02]  /*0fe0*/  @UP1 UIADD3 UR11, UR11, UR17, URZ ;  /* 0x000000110b0b1290 */ /* 0x000fe4000fffe03f */
[----:B------:R-:W-:Y:S02]  /*0ff0*/  @UP0 UIMAD UR15, UR14, UR19, UR15 ;  /* 0x000000130e0f02a4 */ /* 0x000fe4000f8e020f */
[----:B------:R-:W-:Y:S02]  /*1000*/  @UP0 UIMAD.WIDE.U32 UR8, UR14, UR18, UR8 ;  /* 0x000000120e0802a5 */ /* 0x000fe4000f8e0008 */
[----:B------:R-:W-:Y:S02]  /*1010*/  @UP1 UIMAD UR16, UR20, UR13, UR16 ;  /* 0x0000000d141012a4 */ /* 0x000fe4000f8e0210 */
[----:B------:R-:W-:-:S02]  /*1020*/  @UP1 UIMAD.WIDE.U32 UR12, UR20, UR12, UR10 ;  /* 0x0000000c140c12a5 */ /* 0x000fc4000f8e000a */
[----:B------:R-:W-:Y:S02]  /*1030*/  @UP0 UIADD3 UR10, UR9, UR15, URZ ;  /* 0x0000000f090a0290 */ /* 0x000fe4000fffe03f */
[----:B------:R-:W-:Y:S02]  /*1040*/  @UP0 ULEA UR6, UP2, UR8, UR6, 0x2 ;  /* 0x0000000608060291 */ /* 0x000fe4000f84103f */
[----:B------:R-:W-:Y:S02]  /*1050*/  @UP1 UIADD3 UR9, UR13, UR16, URZ ;  /* 0x000000100d091290 */ /* 0x000fe4000fffe03f */
[----:B------:R-:W-:Y:S02]  /*1060*/  @UP1 ULEA UR4, UP3, UR12, UR4, 0x2 ;  /* 0x000000040c041291 */ /* 0x000fe4000f86103f */
[----:B------:R-:W-:Y:S01]  /*1070*/  @UP0 ULEA.HI.X UR7, UR8, UR7, UR10, 0x2, UP2 ;  /* 0x0000000708070291 */ /* 0x000fe200090f140a */
[----:B------:R-:W-:Y:S01]  /*1080*/  IMAD.U32 R4, RZ, RZ, UR6 ;  /* 0x00000006ff047e24 */ /* 0x000fe2000f8e00ff */
[----:B------:R-:W-:-:S02]  /*1090*/  @UP1 ULEA.HI.X UR5, UR12, UR5, UR9, 0x2, UP3 ;  /* 0x000000050c051291 */ /* 0x000fc400098f1409 */
[----:B------:R-:W-:Y:S01]  /*10a0*/  IMAD.U32 R6, RZ, RZ, UR4 ;  /* 0x00000004ff067e24 */ /* 0x000fe2000f8e00ff */
[----:B-1----:R-:W1:Y:S01]  /*10b0*/  S2UR UR45, SR_CgaCtaId ;  /* 0x00000000002d79c3 */ /* 0x002e620000008800 */
[----:B------:R-:W-:Y:S01]  /*10c0*/  IMAD.U32 R5, RZ, RZ, UR7 ;  /* 0x00000007ff057e24 */ /* 0x000fe2000f8e00ff */
[----:B------:R-:W-:Y:S01]  /*10d0*/  ULDC.64 UR6, c[0x0][0x418] ;  /* 0x0001060000067ab9 */ /* 0x000fe20000000a00 */
[----:B------:R-:W-:Y:S01]  /*10e0*/  IMAD.U32 R7, RZ, RZ, UR5 ;  /* 0x00000005ff077e24 */ /* 0x000fe2000f8e00ff */
[----:B------:R-:W-:Y:S02]  /*10f0*/  ULDC UR48, c[0x0][0x424] ;  /* 0x0001090000307ab9 */ /* 0x000fe40000000800 */
[----:B--2---:R-:W2:Y:S04]  /*1100*/  @P0 LDG.E R3, desc[UR50][R4.64] ;  /* 0x0000003204030981 */ /* 0x004ea8000c1e1900 */
[----:B------:R-:W2:Y:S01]  /*1110*/  @P1 LDG.E R0, desc[UR50][R6.64] ;  /* 0x0000003206001981 */ /* 0x000ea2000c1e1900 */
[----:B------:R-:W-:Y:S01]  /*1120*/  UISETP.NE.U32.AND UP0, UPT, UR6, URZ, UPT ;  /* 0x0000003f0600728c */ /* 0x000fe2000bf05070 */
[----:B0-----:R-:W-:Y:S01]  /*1130*/  R2UR UR4, R8 ;  /* 0x00000000080472ca */ /* 0x001fe200000e0000 */
[----:B------:R-:W-:Y:S01]  /*1140*/  UMOV UR49, 0x400 ;  /* 0x0000040000317882 */ /* 0x000fe20000000000 */
[----:B------:R-:W-:Y:S01]  /*1150*/  ULDC UR6, c[0x0][0x2f0] ;  /* 0x0000bc0000067ab9 */ /* 0x000fe20000000800 */
[----:B------:R-:W-:-:S03]  /*1160*/  UISETP.NE.AND.EX UP0, UPT, UR7, URZ, UPT, UP0 ;  /* 0x0000003f0700728c */ /* 0x000fc6000bf05300 */
[----:B------:R-:W-:Y:S01]  /*1170*/  ULDC UR7, c[0x0][0x988] ;  /* 0x0002620000077ab9 */ /* 0x000fe20000000800 */
[----:B------:R-:W-:-:S04]  /*1180*/  USEL UR48, UR48, 0x1, UP0 ;  /* 0x0000000130307887 */ /* 0x000fc80008000000 */
[----:B------:R-:W-:Y:S02]  /*1190*/  UIMAD UR48, UR48, UR6, URZ ;  /* 0x00000006303072a4 */ /* 0x000fe4000f8e023f */
[----:B-1----:R-:W-:Y:S02]  /*11a0*/  ULEA UR49, UR45, UR49, 0x18 ;  /* 0x000000312d317291 */ /* 0x002fe4000f8ec03f */
[----:B------:R-:W-:Y:S02]  /*11b0*/  ULEA.HI UR5, UR4, UR4, URZ, 0x1 ;  /* 0x0000000404057291 */ /* 0x000fe4000f8f083f */
[----:B------:R-:W-:Y:S02]  /*11c0*/  UIADD3 UR6, UR49, 0x20400, URZ ;  /* 0x0002040031067890 */ /* 0x000fe4000fffe03f */
[----:B------:R-:W-:Y:S02]  /*11d0*/  ULOP3.LUT UR5, UR5, 0x1e, URZ, 0xc0, !UPT ;  /* 0x0000001e05057892 */ /* 0x000fe4000f8ec03f */
[----:B------:R-:W-:-:S02]  /*11e0*/  ULOP3.LUT UP0, URZ, UR6, 0x3ff, URZ, 0xc0, !UPT ;  /* 0x000003ff063f7892 */ /* 0x000fc4000f80c03f */
[----:B------:R-:W-:Y:S02]  /*11f0*/  UIADD3 UR5, UR4, -UR5, URZ ;  /* 0x8000000504057290 */ /* 0x000fe4000fffe03f */
[----:B------:R-:W-:Y:S02]  /*1200*/  UIADD3 UR4, UR48, 0x7f, URZ ;  /* 0x0000007f30047890 */ /* 0x000fe4000fffe03f */
[----:B------:R-:W-:Y:S01]  /*1210*/  PLOP3.LUT P0, PT, PT, PT, UP0, 0x80, 0x0 ;  /* 0x000000000000781c */ /* 0x000fe20003f0f008 */
[----:B------:R-:W-:Y:S02]  /*1220*/  ULEA UR5, UR5, UR6, 0xd ;  /* 0x0000000605057291 */ /* 0x000fe4000f8e683f */
[----:B------:R-:W-:Y:S02]  /*1230*/  USHF.R.S32.HI UR6, URZ, 0x1f, UR4 ;  /* 0x0000001f3f067899 */ /* 0x000fe40008011404 */
[----:B------:R-:W-:Y:S02]  /*1240*/  USHF.R.U32.HI UR5, URZ, 0x4, UR5 ;  /* 0x000000043f057899 */ /* 0x000fe40008011605 */
[----:B------:R-:W-:-:S02]  /*1250*/  ULEA.HI UR6, UR6, UR4, URZ, 0x7 ;  /* 0x0000000406067291 */ /* 0x000fc4000f8f383f */
[----:B------:R-:W-:Y:S02]  /*1260*/  ULOP3.LUT UR53, UR5, 0x3fff, URZ, 0xc0, !UPT ;  /* 0x00003fff05357892 */ /* 0x000fe4000f8ec03f */
[----:B------:R-:W-:Y:S01]  /*1270*/  USHF.R.S32.HI UR47, URZ, 0x7, UR6 ;  /* 0x000000073f2f7899 */ /* 0x000fe20008011406 */
[----:B--2---:R-:W-:-:S04]  /*1280*/  FMUL.FTZ R0, R3, R0 ;  /* 0x0000000003007220 */ /* 0x004fc80000410000 */
[----:B------:R-:W-:-:S05]  /*1290*/  FMUL.FTZ R0, R0, UR7 ;  /* 0x0000000700007c20 */ /* 0x000fca0008410000 */
[----:B------:R-:W-:Y:S01]  /*12a0*/  R2UR UR40, R0 ;  /* 0x00000000002872ca */ /* 0x000fe200000e0000 */
[----:B----4-:R-:W-:-:S14]  /*12b0*/  @!P0 BRA `(.L_x_7) ;  /* 0x0000000000408947 */ /* 0x010fdc0003800000 */
[----:B------:R-:W-:Y:S01]  /*12c0*/  MOV R0, 0x0 ;  /* 0x0000000000007802 */ /* 0x000fe20000000f00 */
[----:B------:R-:W-:Y:S01]  /*12d0*/  ULDC.64 UR4, c[0x4][0xc0] ;  /* 0x0100300000047ab9 */ /* 0x000fe20000000a00 */
[----:B------:R-:W-:Y:S01]  /*12e0*/  ULDC.64 UR6, c[0x4][0x30] ;  /* 0x01000c0000067ab9 */ /* 0x000fe20000000a00 */
[----:B------:R-:W-:Y:S01]  /*12f0*/  IMAD.U32 R4, RZ, RZ, UR4 ;  /* 0x00000004ff047e24 */ /* 0x000fe2000f8e00ff */
[----:B------:R0:W1:Y:S01]  /*1300*/  LDC.64 R14, c[0x4][R0] ;  /* 0x01000000000e7b82 */ /* 0x0000620000000a00 */
[----:B------:R-:W-:Y:S01]  /*1310*/  IMAD.U32 R5, RZ, RZ, UR5 ;  /* 0x00000005ff057e24 */ /* 0x000fe2000f8e00ff */
[----:B------:R-:W-:Y:S01]  /*1320*/  ULDC.64 UR4, c[0x4][0xc8] ;  /* 0x0100320000047ab9 */ /* 0x000fe20000000a00 */
[----:B------:R-:W-:Y:S02]  /*1330*/  IMAD.U32 R10, RZ, RZ, UR6 ;  /* 0x00000006ff0a7e24 */ /* 0x000fe4000f8e00ff */
[----:B------:R-:W-:Y:S02]  /*1340*/  IMAD.U32 R6, RZ, RZ, UR4 ;  /* 0x00000004ff067e24 */ /* 0x000fe4000f8e00ff */
[----:B------:R-:W-:-:S02]  /*1350*/  IMAD.U32 R7, RZ, RZ, UR5 ;  /* 0x00000005ff077e24 */ /* 0x000fc4000f8e00ff */
[----:B------:R-:W-:Y:S02]  /*1360*/  IMAD.U32 R11, RZ, RZ, UR7 ;  /* 0x00000007ff0b7e24 */ /* 0x000fe4000f8e00ff */
[----:B------:R-:W-:Y:S02]  /*1370*/  IMAD.MOV.U32 R8, RZ, RZ, 0x70 ;  /* 0x00000070ff087424 */ /* 0x000fe400078e00ff */
[----:B------:R-:W-:Y:S02]  /*1380*/  IMAD.MOV.U32 R12, RZ, RZ, 0x1 ;  /* 0x00000001ff0c7424 */ /* 0x000fe400078e00ff */
[----:B0-----:R-:W-:-:S07]  /*1390*/  IMAD.MOV.U32 R13, RZ, RZ, RZ ;  /* 0x000000ffff0d7224 */ /* 0x001fce00078e00ff */
[----:B------:R-:W-:-:S07]  /*13a0*/  LEPC R20, `(.L_x_7) ;  /* 0x000000001014794e */ /* 0x000fce0000000000 */
[----:B-1----:R-:W-:Y:S05]  /*13b0*/  CALL.ABS.NOINC R14 ;  /* 0x000000000e007343 */ /* 0x002fea0003c00000 */
.L_x_7:
[----:B------:R-:W-:Y:S01]  /*13c0*/  ULOP3.LUT UR4, UR43, 0x1, URZ, 0xc0, !UPT ;  /* 0x000000012b047892 */ /* 0x000fe2000f8ec03f */
[----:B------:R-:W0:Y:S05]  /*13d0*/  S2R R20, SR_TID.X ;  /* 0x0000000000147919 */ /* 0x000e2a0000002100 */
[----:B------:R-:W-:-:S05]  /*13e0*/  IMAD.U32 R0, RZ, RZ, UR4 ;  /* 0x00000004ff007e24 */ /* 0x000fca000f8e00ff */
[----:B------:R-:W-:-:S04]  /*13f0*/  SHF.L.U32 R0, R0, 0x1f, RZ ;  /* 0x0000001f00007819 */ /* 0x000fc800000006ff */
[----:B------:R-:W1:Y:S01]  /*1400*/  SYNCS.PHASECHK.TRANS64.TRYWAIT P0, [UR49+0x38800], R0 ;  /* 0x03880000ff0075a7 */ /* 0x000e620008000171 */
[----:B0-----:R-:W-:-:S05]  /*1410*/  SHF.R.U32.HI R20, RZ, 0x7, R20 ;  /* 0x00000007ff147819 */ /* 0x001fca0000011614 */
[----:B------:R-:W-:Y:S01]  /*1420*/  VIADD R6, R20, 0x8 ;  /* 0x0000000814067836 */ /* 0x000fe20000000000 */
[----:B-1----:R-:W-:Y:S06]  /*1430*/  @!P0 BRA `(.L_x_8) ;  /* 0x000000cc00448947 */ /* 0x002fec0003800000 */
.L_x_105:
[----:B0-----:R-:W-:Y:S01]  /*1440*/  IMAD.U32 R0, RZ, RZ, UR44 ;  /* 0x0000002cff007e24 */ /* 0x001fe2000f8e00ff */
[----:B------:R-:W-:Y:S05]  /*1450*/  WARPSYNC.ALL ;  /* 0x0000000000007948 */ /* 0x000fea0003800000 */
[----:B------:R0:W-:Y:S01]  /*1460*/  BAR.SYNC.DEFER_BLOCKING R6, 0x100 ;  /* 0x000400060000751d */ /* 0x0001e20000010000 */
[----:B------:R-:W-:-:S13]  /*1470*/  ISETP.NE.AND P0, PT, R0, 0x3, PT ;  /* 0x000000030000780c */ /* 0x000fda0003f05270 */
[----:B0-----:R-:W-:Y:S05]  /*1480*/  @!P0 BRA `(.L_x_9) ;  /* 0x0000000000048947 */ /* 0x001fea0003800000 */
[----:B------:R-:W-:Y:S01]  /*1490*/  BPT.TRAP 0x1 ;  /* 0x000000040000795c */ /* 0x000fe20000300000 */
.L_x_9:
[----:B------:R-:W-:Y:S01]  /*14a0*/  ULEA UR52, UR36, UR49, 0x3 ;  /* 0x0000003124347291 */ /* 0x000fe2000f8e183f */
[----:B------:R-:W-:-:S05]  /*14b0*/  IMAD.U32 R7, RZ, RZ, UR42 ;  /* 0x0000002aff077e24 */ /* 0x000fca000f8e00ff */
[----:B------:R-:W-:-:S04]  /*14c0*/  SHF.L.U32 R7, R7, 0x1f, RZ ;  /* 0x0000001f07077819 */ /* 0x000fc800000006ff */
[----:B------:R0:W1:Y:S01]  /*14d0*/  SYNCS.PHASECHK.TRANS64.TRYWAIT P1, [UR52+0x38830], R7 ;  /* 0x03883007ff0075a7 */ /* 0x0000620008020174 */
[----:B------:R-:W-:Y:S05]  /*14e0*/  @!P0 BRA `(.L_x_10) ;  /* 0x0000000000048947 */ /* 0x000fea0003800000 */
[----:B------:R-:W-:Y:S01]  /*14f0*/  BPT.TRAP 0x1 ;  /* 0x000000040000795c */ /* 0x000fe20000300000 */
.L_x_10:
[----:B-1----:R-:W-:Y:S05]  /*1500*/  @P1 BRA `(.L_x_11) ;  /* 0x0000000000081947 */ /* 0x002fea0003800000 */
[----:B------:R-:W1:Y:S02]  /*1510*/  SYNCS.PHASECHK.TRANS64.TRYWAIT P1, [UR52+0x38830], R7 ;  /* 0x03883007ff0075a7 */ /* 0x000e640008020174 */
[----:B-1----:R-:W-:Y:S05]  /*1520*/  @!P1 BRA `(.L_x_12) ;  /* 0x000000cc00209947 */ /* 0x002fea0003800000 */
.L_x_11:
[----:B------:R-:W-:Y:S01]  /*1530*/  UIADD3 UR4, UR49, 0x28400, URZ ;  /* 0x0002840031047890 */ /* 0x000fe2000fffe03f */
[----:B------:R-:W-:Y:S01]  /*1540*/  WARPGROUP.ARRIVE ;  /* 0x00000000000079c5 */ /* 0x000fe20000000000 */
[----:B------:R-:W-:-:S05]  /*1550*/  ULOP3.LUT UR32, UR53, 0x10000, URZ, 0xfc, !UPT ;  /* 0x0001000035207892 */ /* 0x000fca000f8efc3f */
[----:B-1----:R-:W1:Y:S01]  /*1560*/  S2R R0, SR_TID.X ;  /* 0x0000000000007919 */ /* 0x002e620000002100 */
[----:B------:R-:W-:Y:S01]  /*1570*/  USHF.R.U32.HI UR4, URZ, 0x4, UR4 ;  /* 0x000000043f047899 */ /* 0x000fe20008011604 */
[----:B------:R-:W-:Y:S01]  /*1580*/  UMOV UR33, 0x40000040 ;  /* 0x4000004000217882 */ /* 0x000fe20000000000 */
[----:B------:R-:W-:Y:S02]  /*1590*/  UMOV UR35, 0x40000040 ;  /* 0x4000004000237882 */ /* 0x000fe40000000000 */
[----:B------:R-:W-:Y:S01]  /*15a0*/  ULOP3.LUT UR4, UR4, 0x3fff, URZ, 0xc0, !UPT ;  /* 0x00003fff04047892 */ /* 0x000fe2000f8ec03f */
[----:B------:R-:W-:Y:S01]  /*15b0*/  UMOV UR5, 0x40000040 ;  /* 0x4000004000057882 */ /* 0x000fe20000000000 */
[----:B------:R-:W-:Y:S02]  /*15c0*/  UMOV UR7, 0x40000040 ;  /* 0x4000004000077882 */ /* 0x000fe40000000000 */
[----:B------:R-:W-:Y:S02]  /*15d0*/  ULOP3.LUT UR46, UR4, 0x10000, URZ, 0xfc, !UPT ;  /* 0x00010000042e7892 */ /* 0x000fe4000f8efc3f */
[----:B------:R-:W-:-:S02]  /*15e0*/  UIADD3 UR4, UR32, 0x2, URZ ;  /* 0x0000000220047890 */ /* 0x000fc4000fffe03f */
[----:B------:R-:W-:Y:S02]  /*15f0*/  ULEA UR34, UR36, UR46, 0xb ;  /* 0x0000002e24227291 */ /* 0x000fe4000f8e583f */
[----:B------:R-:W-:Y:S02]  /*1600*/  UIADD3 UR8, UR32, 0x4, URZ ;  /* 0x0000000420087890 */ /* 0x000fe4000fffe03f */
[----:B------:R-:W-:Y:S02]  /*1610*/  UIADD3 UR6, UR34, 0x2, URZ ;  /* 0x0000000222067890 */ /* 0x000fe4000fffe03f */
[----:B------:R-:W-:Y:S01]  /*1620*/  UIADD3 UR10, UR34, 0x4, URZ ;  /* 0x00000004220a7890 */ /* 0x000fe2000fffe03f */
[----:B------:R-:W-:Y:S02]  /*1630*/  UMOV UR9, 0x40000040 ;  /* 0x4000004000097882 */ /* 0x000fe40000000000 */
[----:B------:R-:W-:Y:S01]  /*1640*/  QGMMA.64x128x32.F32.E4M3.E4M3 R24, gdesc[UR32], RZ, !UPT, gsb0 ;  /* 0x01e00000201879f3 */ /* 0x000fe2000c0008ff */
[----:B------:R-:W-:Y:S01]  /*1650*/  UMOV UR11, 0x40000040 ;  /* 0x40000040000b7882 */ /* 0x000fe20000000000 */
[----:B------:R-:W-:-:S02]  /*1660*/  UIADD3 UR12, UR32, 0x6, URZ ;  /* 0x00000006200c7890 */ /* 0x000fc4000fffe03f */
[----:B------:R-:W-:Y:S01]  /*1670*/  UIADD3 UR14, UR34, 0x6, URZ ;  /* 0x00000006220e7890 */ /* 0x000fe2000fffe03f */
[----:B------:R-:W-:Y:S01]  /*1680*/  UMOV UR13, 0x40000040 ;  /* 0x40000040000d7882 */ /* 0x000fe20000000000 */
[----:B------:R-:W-:Y:S01]  /*1690*/  UMOV UR15, 0x40000040 ;  /* 0x40000040000f7882 */ /* 0x000fe20000000000 */
[----:B------:R-:W-:Y:S02]  /*16a0*/  UIADD3 UR16, UR32, 0x400, URZ ;  /* 0x0000040020107890 */ /* 0x000fe4000fffe03f */
[----:B------:R-:W-:Y:S01]  /*16b0*/  UIADD3 UR18, UR34, 0x400, URZ ;  /* 0x0000040022127890 */ /* 0x000fe2000fffe03f */
[----:B-1----:R-:W-:Y:S01]  /*16c0*/  SHF.R.U32.HI R0, RZ, 0x7, R0 ;  /* 0x00000007ff007819 */ /* 0x002fe20000011600 */
[----:B------:R-:W-:Y:S01]  /*16d0*/  UMOV UR17, 0x40000040 ;  /* 0x4000004000117882 */ /* 0x000fe20000000000 */
[----:B------:R-:W-:Y:S01]  /*16e0*/  UMOV UR19, 0x40000040 ;  /* 0x4000004000137882 */ /* 0x000fe20000000000 */
[----:B------:R-:W-:Y:S01]  /*16f0*/  UIADD3 UR20, UR32, 0x402, URZ ;  /* 0x0000040220147890 */ /* 0x000fe2000fffe03f */
[----:B------:R-:W-:Y:S01]  /*1700*/  IADD3 R0, -R0, 0xb, RZ ;  /* 0x0000000b00007810 */ /* 0x000fe20007ffe1ff */
[----:B------:R-:W-:Y:S01]  /*1710*/  UIADD3 UR22, UR34, 0x402, URZ ;  /* 0x0000040222167890 */ /* 0x000fe2000fffe03f */
[----:B------:R-:W-:Y:S01]  /*1720*/  UMOV UR21, 0x40000040 ;  /* 0x4000004000157882 */ /* 0x000fe20000000000 */
[----:B------:R-:W-:Y:S01]  /*1730*/  UMOV UR23, 0x40000040 ;  /* 0x4000004000177882 */ /* 0x000fe20000000000 */
[----:B------:R-:W-:-:S02]  /*1740*/  UIADD3 UR24, UR32, 0x404, URZ ;  /* 0x0000040420187890 */ /* 0x000fc4000fffe03f */
[----:B------:R-:W-:Y:S01]  /*1750*/  UIADD3 UR26, UR34, 0x404, URZ ;  /* 0x00000404221a7890 */ /* 0x000fe2000fffe03f */
[----:B------:R-:W-:Y:S01]  /*1760*/  UMOV UR25, 0x40000040 ;  /* 0x4000004000197882 */ /* 0x000fe20000000000 */
[----:B------:R-:W-:Y:S01]  /*1770*/  UMOV UR27, 0x40000040 ;  /* 0x40000040001b7882 */ /* 0x000fe20000000000 */
[----:B------:R-:W-:Y:S02]  /*1780*/  UIADD3 UR28, UR32, 0x406, URZ ;  /* 0x00000406201c7890 */ /* 0x000fe4000fffe03f */
[----:B------:R-:W-:Y:S01]  /*1790*/  UIADD3 UR30, UR34, 0x406, URZ ;  /* 0x00000406221e7890 */ /* 0x000fe2000fffe03f */
[----:B------:R-:W-:Y:S01]  /*17a0*/  UMOV UR29, 0x40000040 ;  /* 0x40000040001d7882 */ /* 0x000fe20000000000 */
[----:B------:R-:W-:Y:S01]  /*17b0*/  UMOV UR31, 0x40000040 ;  /* 0x40000040001f7882 */ /* 0x000fe20000000000 */
[----:B------:R-:W-:Y:S02]  /*17c0*/  WARPGROUP.DEPBAR.LE gsb0, 0x0 ;  /* 0x00008000000079c5 */ /* 0x000fe40000010000 */
[----:B------:R-:W-:-:S06]  /*17d0*/  WARPGROUP.ARRIVE ;  /* 0x00000000000079c5 */ /* 0x000fcc0000000000 */
[----:B------:R-:W-:Y:S03]  /*17e0*/  QGMMA.64x128x32.F32.E4M3.E4M3 R24, gdesc[UR4], R24, gsb0 ;  /* 0x01e00000041879f3 */ /* 0x000fe60008000818 */
[----:B------:R-:W-:Y:S02]  /*17f0*/  WARPGROUP.DEPBAR.LE gsb0, 0x0 ;  /* 0x00008000000079c5 */ /* 0x000fe40000010000 */
[----:B------:R-:W-:-:S07]  /*1800*/  WARPGROUP.ARRIVE ;  /* 0x00000000000079c5 */ /* 0x000fce0000000000 */
        /* <DEDUP_REMOVED lines=17> */
[----:B------:R1:W-:Y:S06]  /*1920*/  BAR.ARV R0, 0x100 ;  /* 0x000400000000751d */ /* 0x0003ec0000002000 */
[----:B------:R-:W-:Y:S05]  /*1930*/  @!P0 BRA `(.L_x_13) ;  /* 0x0000000000048947 */ /* 0x000fea0003800000 */
[----:B------:R-:W-:Y:S01]  /*1940*/  BPT.TRAP 0x1 ;  /* 0x000000040000795c */ /* 0x000fe20000300000 */
.L_x_13:
[----:B------:R-:W-:Y:S01]  /*1950*/  UIMAD UR6, UR47, -0x80, UR48 ;  /* 0xffffff802f0678a4 */ /* 0x000fe2000f8e0230 */
[----:B------:R-:W-:-:S03]  /*1960*/  P2R R15, PR, RZ, 0x1 ;  /* 0x00000001ff0f7803 */ /* 0x000fc60000000000 */
[----:B------:R-:W-:-:S06]  /*1970*/  UIADD3 UR6, UR6, 0x80, URZ ;  /* 0x0000008006067890 */ /* 0x000fcc000fffe03f */
[----:B------:R-:W-:Y:S01]  /*1980*/  IMAD.U32 R3, RZ, RZ, UR6 ;  /* 0x00000006ff037e24 */ /* 0x000fe2000f8e00ff */
[----:B------:R-:W-:-:S03]  /*1990*/  UIADD3 UR6, UR52, 0x38840, URZ ;  /* 0x0003884034067890 */ /* 0x000fc6000fffe03f */
[----:B------:R-:W-:Y:S01]  /*19a0*/  IMAD R4, R218, -0x2, R3 ;  /* 0xfffffffeda047824 */ /* 0x000fe200078e0203 */
[----:B------:R-:W-:-:S04]  /*19b0*/  UPRMT UR6, UR45, 0x654, UR6 ;  /* 0x000006542d067896 */ /* 0x000fc80008000006 */
[C---:B------:R-:W-:Y:S02]  /*19c0*/  ISETP.GT.AND P4, PT, R4.reuse, RZ, PT ;  /* 0x000000ff0400720c */ /* 0x040fe40003f84270 */
[C---:B------:R-:W-:Y:S02]  /*19d0*/  ISETP.GT.AND P3, PT, R4.reuse, 0x1, PT ;  /* 0x000000010400780c */ /* 0x040fe40003f64270 */
[----:B------:R-:W-:Y:S01]  /*19e0*/  ISETP.GT.AND P1, PT, R4, 0x8, PT ;  /* 0x000000080400780c */ /* 0x000fe20003f24270 */
[----:B------:R-:W-:Y:S01]  /*19f0*/  SYNCS.ARRIVE.TRANS64.RED.A1T0 RZ, [UR6], RZ ;  /* 0x000000ffffff79a7 */ /* 0x000fe20008100406 */
[----:B------:R-:W-:Y:S02]  /*1a00*/  FSEL R24, R24, -INF , P4 ;  /* 0xff80000018187808 */ /* 0x000fe40002000000 */
[----:B------:R-:W-:Y:S02]  /*1a10*/  FSEL R25, R25, -INF , P3 ;  /* 0xff80000019197808 */ /* 0x000fe40001800000 */
[----:B------:R-:W-:-:S02]  /*1a20*/  ISETP.GT.AND P2, PT, R4, 0x9, PT ;  /* 0x000000090400780c */ /* 0x000fc40003f44270 */
[----:B------:R-:W-:Y:S02]  /*1a30*/  FSEL R28, R28, -INF , P1 ;  /* 0xff8000001c1c7808 */ /* 0x000fe40000800000 */
[----:B------:R-:W-:Y:S02]  /*1a40*/  FMNMX.FTZ R3, R24, R25, !PT ;  /* 0x0000001918037209 */ /* 0x000fe40007810000 */
[----:B------:R-:W-:Y:S02]  /*1a50*/  ISETP.GT.AND P6, PT, R4, 0x10, PT ;  /* 0x000000100400780c */ /* 0x000fe40003fc4270 */
[----:B------:R-:W-:Y:S02]  /*1a60*/  FSEL R29, R29, -INF , P2 ;  /* 0xff8000001d1d7808 */ /* 0x000fe40001000000 */
[----:B------:R-:W-:Y:S02]  /*1a70*/  FMNMX.FTZ R8, R28, R3, !PT ;  /* 0x000000031c087209 */ /* 0x000fe40007810000 */
[----:B------:R-:W-:-:S02]  /*1a80*/  ISETP.GT.AND P5, PT, R4, 0x11, PT ;  /* 0x000000110400780c */ /* 0x000fc40003fa4270 */
[----:B------:R-:W-:Y:S02]  /*1a90*/  FSEL R32, R32, -INF , P6 ;  /* 0xff80000020207808 */ /* 0x000fe40003000000 */
[----:B------:R-:W-:Y:S02]  /*1aa0*/  FMNMX.FTZ R3, R29, R8, !PT ;  /* 0x000000081d037209 */ /* 0x000fe40007810000 */
[----:B------:R-:W-:Y:S02]  /*1ab0*/  FSEL R26, R26, -INF , P4 ;  /* 0xff8000001a1a7808 */ /* 0x000fe40002000000 */
[----:B------:R-:W-:Y:S02]  /*1ac0*/  ISETP.GT.AND P4, PT, R4, 0x18, PT ;  /* 0x000000180400780c */ /* 0x000fe40003f84270 */
[----:B------:R-:W-:Y:S02]  /*1ad0*/  FSEL R33, R33, -INF , P5 ;  /* 0xff80000021217808 */ /* 0x000fe40002800000 */
[----:B------:R-:W-:-:S02]  /*1ae0*/  FMNMX.FTZ R8, R32, R3, !PT ;  /* 0x0000000320087209 */ /* 0x000fc40007810000 */
[----:B------:R-:W-:Y:S02]  /*1af0*/  FSEL R27, R27, -INF , P3 ;  /* 0xff8000001b1b7808 */ /* 0x000fe40001800000 */
[----:B------:R-:W-:Y:S02]  /*1b00*/  ISETP.GT.AND P3, PT, R4, 0x19, PT ;  /* 0x000000190400780c */ /* 0x000fe40003f64270 */
[----:B------:R-:W-:Y:S02]  /*1b10*/  FSEL R36, R36, -INF , P4 ;  /* 0xff80000024247808 */ /* 0x000fe40002000000 */
[----:B------:R-:W-:Y:S02]  /*1b20*/  FMNMX.FTZ R3, R33, R8, !PT ;  /* 0x0000000821037209 */ /* 0x000fe40007810000 */
[----:B------:R-:W-:Y:S02]  /*1b30*/  FSEL R30, R30, -INF , P1 ;  /* 0xff8000001e1e7808 */ /* 0x000fe40000800000 */
        /* <DEDUP_REMOVED lines=59> */
[----:B------:R-:W-:Y:S02]  /*1ef0*/  ISETP.GT.AND P0, PT, R4, 0x59, PT ;  /* 0x000000590400780c */ /* 0x000fe40003f04270 */
[----:B------:R-:W-:-:S02]  /*1f00*/  FSEL R68, R68, -INF , P6 ;  /* 0xff80000044447808 */ /* 0x000fc40003000000 */
[----:B------:R-:W-:Y:S02]  /*1f10*/  FMNMX.FTZ R3, R65, R8, !PT ;  /* 0x0000000841037209 */ /* 0x000fe40007810000 */
[----:B------:R-:W-:Y:S02]  /*1f20*/  FSEL R59, R59, -INF , P5 ;  /* 0xff8000003b3b7808 */ /* 0x000fe40002800000 */
        /* <DEDUP_REMOVED lines=15> */
[----:B------:R-:W-:-:S02]  /*2020*/  FSEL R77, R77, -INF , P2 ;  /* 0xff8000004d4d7808 */ /* 0x000fc40001000000 */
[----:B------:R-:W-:Y:S02]  /*2030*/  FMNMX.FTZ R8, R76, R3, !PT ;  /* 0x000000034c087209 */ /* 0x000fe40007810000 */
[----:B------:R-:W-:Y:S02]  /*2040*/  ISETP.GT.AND P3, PT, R4, 0x70, PT ;  /* 0x000000700400780c */ /* 0x000fe40003f64270 */
[----:B------:R-:W-:Y:S02]  /*2050*/  FSEL R62, R62, -INF , P4 ;  /* 0xff8000003e3e7808 */ /* 0x000fe40002000000 */
[----:B------:R-:W-:Y:S02]  /*2060*/  FSEL R80, R80, -INF , P3 ;  /* 0xff80000050507808 */ /* 0x000fe40001800000 */
[----:B------:R-:W-:Y:S02]  /*2070*/  FMNMX.FTZ R3, R77, R8, !PT ;  /* 0x000000084d037209 */ /* 0x000fe40007810000 */
[----:B------:R-:W-:-:S02]  /*2080*/  ISETP.GT.AND P4, PT, R4, 0x71, PT ;  /* 0x000000710400780c */ /* 0x000fc40003f84270 */
[----:B------:R-:W-:Y:S02]  /*2090*/  FMNMX.FTZ R8, R80, R3, !PT ;  /* 0x0000000350087209 */ /* 0x000fe40007810000 */
[----:B------:R-:W-:Y:S02]  /*20a0*/  FSEL R81, R81, -INF , P4 ;  /* 0xff80000051517808 */ /* 0x000fe40002000000 */
[----:B------:R-:W-:Y:S02]  /*20b0*/  ISETP.GT.AND P5, PT, R4, 0x78, PT ;  /* 0x000000780400780c */ /* 0x000fe40003fa4270 */
[----:B------:R-:W-:Y:S02]  /*20c0*/  FMNMX.FTZ R3, R81, R8, !PT ;  /* 0x0000000851037209 */ /* 0x000fe40007810000 */
[----:B------:R-:W-:Y:S02]  /*20d0*/  FSEL R84, R84, -INF , P5 ;  /* 0xff80000054547808 */ /* 0x000fe40002800000 */
[----:B------:R-:W-:-:S02]  /*20e0*/  ISETP.GT.AND P6, PT, R4, 0x79, PT ;  /* 0x000000790400780c */ /* 0x000fc40003fc4270 */
[----:B------:R-:W-:Y:S02]  /*20f0*/  FMNMX.FTZ R8, R84, R3, !PT ;  /* 0x0000000354087209 */ /* 0x000fe40007810000 */
[----:B------:R-:W-:Y:S02]  /*2100*/  FSEL R85, R85, -INF , P6 ;  /* 0xff80000055557808 */ /* 0x000fe40003000000 */
[----:B------:R-:W-:Y:S02]  /*2110*/  P2R R11, PR, RZ, 0x8 ;  /* 0x00000008ff0b7803 */ /* 0x000fe40000000000 */
[----:B------:R-:W-:Y:S02]  /*2120*/  FMNMX.FTZ R8, R85, R8, !PT ;  /* 0x0000000855087209 */ /* 0x000fe40007810000 */
[----:B------:R-:W-:Y:S02]  /*2130*/  P2R R13, PR, RZ, 0x2 ;  /* 0x00000002ff0d7803 */ /* 0x000fe40000000000 */
[----:B------:R-:W-:Y:S01]  /*2140*/  ISETP.GT.AND P1, PT, R4, 0x59, PT ;  /* 0x000000590400780c */ /* 0x000fe20003f24270 */
[----:B------:R-:W2:Y:S01]  /*2150*/  SHFL.BFLY PT, R3, R8, 0x2, 0x1f ;  /* 0x0c401f0008037f89 */ /* 0x000ea200000e0000 */
[----:B------:R-:W-:-:S02]  /*2160*/  P2R R14, PR, RZ, 0x1 ;  /* 0x00000001ff0e7803 */ /* 0x000fc40000000000 */
[----:B------:R-:W-:Y:S02]  /*2170*/  FSEL R71, R71, -INF , P1 ;  /* 0xff80000047477808 */ /* 0x000fe40000800000 */
[----:B------:R-:W-:Y:S02]  /*2180*/  ISETP.NE.AND P1, PT, R13, RZ, PT ;  /* 0x000000ff0d00720c */ /* 0x000fe40003f25270 */
[----:B------:R-:W-:Y:S02]  /*2190*/  ISETP.GT.AND P0, PT, R4, 0x60, PT ;  /* 0x000000600400780c */ /* 0x000fe40003f04270 */
[----:B------:R-:W-:Y:S02]  /*21a0*/  P2R R12, PR, RZ, 0x4 ;  /* 0x00000004ff0c7803 */ /* 0x000fe40000000000 */
[----:B------:R-:W-:Y:S02]  /*21b0*/  FSEL R74, R74, -INF , P0 ;  /* 0xff8000004a4a7808 */ /* 0x000fe40000000000 */
[----:B------:R-:W-:-:S02]  /*21c0*/  ISETP.NE.AND P0, PT, R14, RZ, PT ;  /* 0x000000ff0e00720c */ /* 0x000fc40003f05270 */
[----:B------:R-:W-:Y:S02]  /*21d0*/  ISETP.GT.AND P2, PT, R4, 0x58, PT ;  /* 0x000000580400780c */ /* 0x000fe40003f44270 */
[----:B------:R-:W-:Y:S02]  /*21e0*/  FSEL R75, R75, -INF , P0 ;  /* 0xff8000004b4b7808 */ /* 0x000fe40000000000 */
[----:B------:R-:W-:Y:S02]  /*21f0*/  ISETP.NE.AND P0, PT, R15, RZ, PT ;  /* 0x000000ff0f00720c */ /* 0x000fe40003f05270 */
[----:B------:R-:W-:Y:S02]  /*2200*/  FSEL R70, R70, -INF , P2 ;  /* 0xff80000046467808 */ /* 0x000fe40001000000 */
[----:B------:R-:W-:Y:S02]  /*2210*/  ISETP.NE.AND P2, PT, R12, RZ, PT ;  /* 0x000000ff0c00720c */ /* 0x000fe40003f45270 */
[----:B--2---:R-:W-:-:S02]  /*2220*/  FMNMX.FTZ R5, R8, R3, !PT ;  /* 0x0000000308057209 */ /* 0x004fc40007810000 */
[----:B------:R-:W-:Y:S02]  /*2230*/  FSEL R78, R78, -INF , P1 ;  /* 0xff8000004e4e7808 */ /* 0x000fe40000800000 */
[----:B------:R-:W-:Y:S01]  /*2240*/  FSEL R79, R79, -INF , P2 ;  /* 0xff8000004f4f7808 */ /* 0x000fe20001000000 */
[----:B------:R-:W2:Y:S01]  /*2250*/  SHFL.BFLY PT, R10, R5, 0x1, 0x1f ;  /* 0x0c201f00050a7f89 */ /* 0x000ea200000e0000 */
[----:B------:R-:W-:Y:S02]  /*2260*/  FSEL R83, R83, -INF , P4 ;  /* 0xff80000053537808 */ /* 0x000fe40002000000 */
[----:B------:R-:W-:Y:S02]  /*2270*/  FSEL R86, R86, -INF , P5 ;  /* 0xff80000056567808 */ /* 0x000fe40002800000 */
[----:B------:R-:W-:Y:S02]  /*2280*/  FSEL R87, R87, -INF , P6 ;  /* 0xff80000057577808 */ /* 0x000fe40003000000 */
[----:B--2---:R-:W-:Y:S01]  /*2290*/  FMNMX.FTZ R3, R5, R10, !PT ;  /* 0x0000000a05037209 */ /* 0x004fe20007810000 */
[----:B------:R-:W-:Y:S01]  /*22a0*/  IMAD.U32 R10, RZ, RZ, UR40 ;  /* 0x00000028ff0a7e24 */ /* 0x000fe2000f8e00ff */
[----:B------:R-:W-:-:S02]  /*22b0*/  FMNMX.FTZ R5, R26, R27, !PT ;  /* 0x0000001b1a057209 */ /* 0x000fc40007810000 */
[C---:B------:R-:W-:Y:S01]  /*22c0*/  FSETP.NEU.FTZ.AND P3, PT, R3.reuse, -INF , PT ;  /* 0xff8000000300780b */ /* 0x040fe20003f7d000 */
[----:B------:R-:W-:-:S01]  /*22d0*/  FFMA.FTZ R9, R3, R10, -8 ;  /* 0xc100000003097423 */ /* 0x000fc2000001000a */
[----:B------:R-:W-:-:S04]  /*22e0*/  FMNMX.FTZ R8, R30, R5, !PT ;  /* 0x000000051e087209 */ /* 0x000fc80007810000 */
[----:B------:R-:W-:Y:S02]  /*22f0*/  FSEL R88, R9, RZ, P3 ;  /* 0x000000ff09587208 */ /* 0x000fe40001800000 */
[----:B------:R-:W-:Y:S02]  /*2300*/  ISETP.NE.AND P3, PT, R11, RZ, PT ;  /* 0x000000ff0b00720c */ /* 0x000fe40003f65270 */
[----:B------:R-:W-:Y:S01]  /*2310*/  FMNMX.FTZ R11, R31, R8, !PT ;  /* 0x000000081f0b7209 */ /* 0x000fe20007810000 */
[----:B------:R-:W-:-:S01]  /*2320*/  FFMA.FTZ R29, R29, UR40, -R88 ;  /* 0x000000281d1d7c23 */ /* 0x000fc20008010858 */
[--C-:B------:R-:W-:Y:S01]  /*2330*/  FFMA.FTZ R33, R33, UR40, -R88.reuse ;  /* 0x0000002821217c23 */ /* 0x100fe20008010858 */
[----:B------:R-:W-:Y:S01]  /*2340*/  FSEL R82, R82, -INF , P3 ;  /* 0xff80000052527808 */ /* 0x000fe20001800000 */
[--C-:B------:R-:W-:Y:S01]  /*2350*/  FFMA.FTZ R41, R41, UR40, -R88.reuse ;  /* 0x0000002829297c23 */ /* 0x100fe20008010858 */
[----:B------:R-:W-:Y:S01]  /*2360*/  FMNMX.FTZ R8, R34, R11, !PT ;  /* 0x0000000b22087209 */ /* 0x000fe20007810000 */
[----:B------:R-:W-:Y:S01]  /*2370*/  MUFU.EX2 R5, R29 ;  /* 0x0000001d00057308 */ /* 0x000fe20000000800 */
[----:B------:R-:W-:-:S01]  /*2380*/  FFMA.FTZ R152, R24, UR40, -R88 ;  /* 0x0000002818987c23 */ /* 0x000fc20008010858 */
[--C-:B------:R-:W-:Y:S01]  /*2390*/  FFMA.FTZ R9, R25, UR40, -R88.reuse ;  /* 0x0000002819097c23 */ /* 0x100fe20008010858 */
[----:B------:R-:W-:Y:S01]  /*23a0*/  FMNMX.FTZ R11, R35, R8, !PT ;  /* 0x00000008230b7209 */ /* 0x000fe20007810000 */
[--C-:B------:R-:W-:Y:S01]  /*23b0*/  FFMA.FTZ R25, R45, UR40, -R88.reuse ;  /* 0x000000282d197c23 */ /* 0x100fe20008010858 */
[----:B------:R-:W-:-:S01]  /*23c0*/  FFMA.FTZ R49, R49, UR40, -R88 ;  /* 0x0000002831317c23 */ /* 0x000fc20008010858 */
        /* <DEDUP_REMOVED lines=18> */
[----:B------:R-:W2:Y:S01]  /*24f0*/  MUFU.EX2 R9, R9 ;  /* 0x0000000900097308 */ /* 0x000ea20000000800 */
[----:B------:R-:W-:-:S01]  /*2500*/  FFMA.FTZ R162, R64, UR40, -R88 ;  /* 0x0000002840a27c23 */ /* 0x000fc20008010858 */
[--C-:B------:R-:W-:Y:S01]  /*2510*/  FFMA.FTZ R68, R68, UR40, -R88.reuse ;  /* 0x0000002844447c23 */ /* 0x100fe20008010858 */
[----:B------:R-:W-:Y:S01]  /*2520*/  FMNMX.FTZ R15, R47, R10, !PT ;  /* 0x0000000a2f0f7209 */ /* 0x000fe20007810000 */
[--C-:B------:R-:W-:Y:S01]  /*2530*/  FFMA.FTZ R69, R69, UR40, -R88.reuse ;  /* 0x0000002845457c23 */ /* 0x100fe20008010858 */
[----:B------:R-:W-:-:S01]  /*2540*/  FFMA.FTZ R164, R72, UR40, -R88 ;  /* 0x0000002848a47c23 */ /* 0x000fc20008010858 */
[--C-:B------:R-:W-:Y:S01]  /*2550*/  FFMA.FTZ R76, R76, UR40, -R88.reuse ;  /* 0x000000284c4c7c23 */ /* 0x100fe20008010858 */
[----:B------:R-:W-:Y:S01]  /*2560*/  FMNMX.FTZ R10, R50, R15, !PT ;  /* 0x0000000f320a7209 */ /* 0x000fe20007810000 */
[----:B------:R-:W3:Y:S01]  /*2570*/  MUFU.EX2 R4, R4 ;  /* 0x0000000400047308 */ /* 0x000ee20000000800 */
[----:B------:R-:W-:-:S01]  /*2580*/  FFMA.FTZ R77, R77, UR40, -R88 ;  /* 0x000000284d4d7c23 */ /* 0x000fc20008010858 */
[--C-:B------:R-:W-:Y:S01]  /*2590*/  FFMA.FTZ R166, R80, UR40, -R88.reuse ;  /* 0x0000002850a67c23 */ /* 0x100fe20008010858 */
[----:B------:R-:W-:Y:S01]  /*25a0*/  FMNMX.FTZ R15, R51, R10, !PT ;  /* 0x0000000a330f7209 */ /* 0x000fe20007810000 */
[--C-:B------:R-:W-:Y:S01]  /*25b0*/  FFMA.FTZ R84, R84, UR40, -R88.reuse ;  /* 0x0000002854547c23 */ /* 0x100fe20008010858 */
[----:B------:R-:W-:-:S02]  /*25c0*/  FFMA.FTZ R85, R85, UR40, -R88 ;  /* 0x0000002855557c23 */ /* 0x000fc40008010858 */
[----:B------:R-:W-:Y:S01]  /*25d0*/  FMNMX.FTZ R10, R54, R15, !PT ;  /* 0x0000000f360a7209 */ /* 0x000fe20007810000 */
[----:B------:R-:W4:Y:S03]  /*25e0*/  MUFU.EX2 R154, R154 ;  /* 0x0000009a009a7308 */ /* 0x000f260000000800 */
[----:B------:R-:W-:Y:S01]  /*25f0*/  FMNMX.FTZ R21, R55, R10, !PT ;  /* 0x0000000a37157209 */ /* 0x000fe20007810000 */
[----:B------:R-:W-:-:S03]  /*2600*/  FFMA.FTZ R10, R44, UR40, -R88 ;  /* 0x000000282c0a7c23 */ /* 0x000fc60008010858 */
[----:B------:R-:W-:Y:S01]  /*2610*/  FMNMX.FTZ R12, R58, R21, !PT ;  /* 0x000000153a0c7209 */ /* 0x000fe20007810000 */
[----:B------:R-:W-:Y:S03]  /*2620*/  MUFU.EX2 R15, R41 ;  /* 0x00000029000f7308 */ /* 0x000fe60000000800 */
[----:B------:R-:W-:-:S04]  /*2630*/  FMNMX.FTZ R21, R59, R12, !PT ;  /* 0x0000000c3b157209 */ /* 0x000fc80007810000 */
[----:B------:R-:W-:Y:S01]  /*2640*/  FMNMX.FTZ R12, R62, R21, !PT ;  /* 0x000000153e0c7209 */ /* 0x000fe20007810000 */
[----:B------:R-:W5:Y:S03]  /*2650*/  MUFU.EX2 R8, R8 ;  /* 0x0000000800087308 */ /* 0x000f660000000800 */
[----:B------:R-:W-:-:S04]  /*2660*/  FMNMX.FTZ R21, R63, R12, !PT ;  /* 0x0000000c3f157209 */ /* 0x000fc80007810000 */
[----:B------:R-:W-:Y:S01]  /*2670*/  FMNMX.FTZ R12, R66, R21, !PT ;  /* 0x00000015420c7209 */ /* 0x000fe20007810000 */
[----:B------:R0:W-:Y:S03]  /*2680*/  MUFU.EX2 R13, R37 ;  /* 0x00000025000d7308 */ /* 0x0001e60000000800 */
[----:B------:R-:W-:-:S04]  /*2690*/  FMNMX.FTZ R21, R67, R12, !PT ;  /* 0x0000000c43157209 */ /* 0x000fc80007810000 */
[----:B------:R-:W-:Y:S01]  /*26a0*/  FMNMX.FTZ R12, R70, R21, !PT ;  /* 0x00000015460c7209 */ /* 0x000fe20007810000 */
[----:B------:R-:W-:Y:S01]  /*26b0*/  MUFU.EX2 R156, R156 ;  /* 0x0000009c009c7308 */ /* 0x000fe20000000800 */
[----:B0-----:R-:W-:-:S02]  /*26c0*/  FFMA.FTZ R37, R65, UR40, -R88 ;  /* 0x0000002841257c23 */ /* 0x001fc40008010858 */
[----:B------:R-:W-:Y:S01]  /*26d0*/  FMNMX.FTZ R29, R71, R12, !PT ;  /* 0x0000000c471d7209 */ /* 0x000fe20007810000 */
[----:B------:R-:W-:-:S03]  /*26e0*/  FFMA.FTZ R12, R52, UR40, -R88 ;  /* 0x00000028340c7c23 */ /* 0x000fc60008010858 */
[----:B------:R-:W-:Y:S01]  /*26f0*/  FMNMX.FTZ R14, R74, R29, !PT ;  /* 0x0000001d4a0e7209 */ /* 0x000fe20007810000 */
[----:B------:R0:W-:Y:S03]  /*2700*/  MUFU.EX2 R21, R49 ;  /* 0x0000003100157308 */ /* 0x0001e60000000800 */
[----:B------:R-:W-:-:S04]  /*2710*/  FMNMX.FTZ R29, R75, R14, !PT ;  /* 0x0000000e4b1d7209 */ /* 0x000fc80007810000 */
[----:B------:R-:W-:Y:S01]  /*2720*/  FMNMX.FTZ R14, R78, R29, !PT ;  /* 0x0000001d4e0e7209 */ /* 0x000fe20007810000 */
[----:B------:R-:W-:Y:S01]  /*2730*/  MUFU.EX2 R10, R10 ;  /* 0x0000000a000a7308 */ /* 0x000fe20000000800 */
[----:B0-----:R-:W-:Y:S02]  /*2740*/  IMAD.U32 R49, RZ, RZ, UR40 ;  /* 0x00000028ff317e24 */ /* 0x001fe4000f8e00ff */
[----:B------:R-:W-:-:S04]  /*2750*/  FMNMX.FTZ R33, R79, R14, !PT ;  /* 0x0000000e4f217209 */ /* 0x000fc80007810000 */
[----:B------:R-:W-:Y:S01]  /*2760*/  FMNMX.FTZ R14, R82, R33, !PT ;  /* 0x00000021520e7209 */ /* 0x000fe20007810000 */
[----:B------:R-:W-:Y:S03]  /*2770*/  MUFU.EX2 R25, R25 ;  /* 0x0000001900197308 */ /* 0x000fe60000000800 */
[----:B------:R-:W-:-:S04]  /*2780*/  FMNMX.FTZ R33, R83, R14, !PT ;  /* 0x0000000e53217209 */ /* 0x000fc80007810000 */
[----:B------:R-:W-:Y:S01]  /*2790*/  FMNMX.FTZ R14, R86, R33, !PT ;  /* 0x00000021560e7209 */ /* 0x000fe20007810000 */
[----:B------:R-:W-:Y:S03]  /*27a0*/  MUFU.EX2 R158, R158 ;  /* 0x0000009e009e7308 */ /* 0x000fe60000000800 */
[----:B------:R-:W-:-:S05]  /*27b0*/  FMNMX.FTZ R14, R87, R14, !PT ;  /* 0x0000000e570e7209 */ /* 0x000fca0007810000 */
[----:B------:R-:W0:Y:S01]  /*27c0*/  SHFL.BFLY PT, R41, R14, 0x2, 0x1f ;  /* 0x0c401f000e297f89 */ /* 0x000e2200000e0000 */
[----:B------:R-:W-:Y:S08]  /*27d0*/  MUFU.EX2 R12, R12 ;  /* 0x0000000c000c7308 */ /* 0x000ff00000000800 */
[----:B------:R-:W-:Y:S08]  /*27e0*/  MUFU.EX2 R29, R53 ;  /* 0x00000035001d7308 */ /* 0x000ff00000000800 */
[----:B------:R-:W-:Y:S01]  /*27f0*/  MUFU.EX2 R160, R160 ;  /* 0x000000a000a07308 */ /* 0x000fe20000000800 */
[----:B0-----:R-:W-:-:S07]  /*2800*/  FMNMX.FTZ R24, R14, R41, !PT ;  /* 0x000000290e187209 */ /* 0x001fce0007810000 */
[----:B------:R-:W-:Y:S01]  /*2810*/  MUFU.EX2 R33, R57 ;  /* 0x0000003900217308 */ /* 0x000fe20000000800 */
[----:B------:R-:W-:-:S01]  /*2820*/  FFMA.FTZ R41, R73, UR40, -R88 ;  /* 0x0000002849297c23 */ /* 0x000fc20008010858 */
[----:B------:R-:W0:Y:S06]  /*2830*/  SHFL.BFLY PT, R45, R24, 0x1, 0x1f ;  /* 0x0c201f00182d7f89 */ /* 0x000e2c00000e0000 */
[----:B------:R-:W-:Y:S08]  /*2840*/  MUFU.EX2 R20, R20 ;  /* 0x0000001400147308 */ /* 0x000ff00000000800 */
[----:B------:R-:W-:Y:S08]  /*2850*/  MUFU.EX2 R61, R61 ;  /* 0x0000003d003d7308 */ /* 0x000ff00000000800 */
[----:B------:R-:W-:Y:S01]  /*2860*/  MUFU.EX2 R162, R162 ;  /* 0x000000a200a27308 */ /* 0x000fe20000000800 */
[----:B0-----:R-:W-:Y:S01]  /*2870*/  FMNMX.FTZ R14, R24, R45, !PT ;  /* 0x0000002d180e7209 */ /* 0x001fe20007810000 */
[----:B------:R-:W-:-:S03]  /*2880*/  FFMA.FTZ R45, R81, UR40, -R88 ;  /* 0x00000028512d7c23 */ /* 0x000fc60008010858 */
[C---:B------:R-:W-:Y:S01]  /*2890*/  FSETP.NEU.FTZ.AND P1, PT, R14.reuse, -INF , PT ;  /* 0xff8000000e00780b */ /* 0x040fe20003f3d000 */
[----:B------:R-:W-:-:S02]  /*28a0*/  FFMA.FTZ R24, R14, R49, -8 ;  /* 0xc10000000e187423 */ /* 0x000fc40000010031 */
[----:B------:R-:W-:Y:S03]  /*28b0*/  MUFU.EX2 R37, R37 ;  /* 0x0000002500257308 */ /* 0x000fe60000000800 */
[----:B------:R-:W-:-:S05]  /*28c0*/  FSEL R28, R24, RZ, P1 ;  /* 0x000000ff181c7208 */ /* 0x000fca0000800000 */
[----:B------:R-:W-:Y:S01]  /*28d0*/  MUFU.EX2 R68, R68 ;  /* 0x0000004400447308 */ /* 0x000fe20000000800 */
[----:B------:R-:W-:-:S01]  /*28e0*/  FFMA.FTZ R153, R26, UR40, -R28 ;  /* 0x000000281a997c23 */ /* 0x000fc2000801081c */
[--C-:B------:R-:W-:Y:S01]  /*28f0*/  FFMA.FTZ R24, R27, UR40, -R28.reuse ;  /* 0x000000281b187c23 */ /* 0x100fe2000801081c */
[----:B------:R-:W-:-:S01]  /*2900*/  FFMA.FTZ R30, R30, UR40, -R28 ;  /* 0x000000281e1e7c23 */ /* 0x000fc2000801081c */
[--C-:B------:R-:W-:Y:S01]  /*2910*/  FFMA.FTZ R31, R31, UR40, -R28.reuse ;  /* 0x000000281f1f7c23 */ /* 0x100fe2000801081c */
[----:B------:R-:W-:-:S01]  /*2920*/  FFMA.FTZ R34, R34, UR40, -R28 ;  /* 0x0000002822227c23 */ /* 0x000fc2000801081c */
[--C-:B------:R-:W-:Y:S01]  /*2930*/  FFMA.FTZ R35, R35, UR40, -R28.reuse ;  /* 0x0000002823237c23 */ /* 0x100fe2000801081c */
[----:B------:R-:W-:-:S01]  /*2940*/  FFMA.FTZ R38, R38, UR40, -R28 ;  /* 0x0000002826267c23 */ /* 0x000fc2000801081c */
[----:B------:R-:W-:Y:S01]  /*2950*/  MUFU.EX2 R153, R153 ;  /* 0x0000009900997308 */ /* 0x000fe20000000800 */
[----:B--2---:R-:W-:-:S01]  /*2960*/  FADD.FTZ R27, R152, R9 ;  /* 0x00000009981b7221 */ /* 0x004fc20000010000 */
[--C-:B------:R-:W-:Y:S01]  /*2970*/  FFMA.FTZ R39, R39, UR40, -R28.reuse ;  /* 0x0000002827277c23 */ /* 0x100fe2000801081c */
[----:B------:R-:W-:-:S01]  /*2980*/  FFMA.FTZ R42, R42, UR40, -R28 ;  /* 0x000000282a2a7c23 */ /* 0x000fc2000801081c */
[----:B------:R-:W-:Y:S01]  /*2990*/  FFMA.FTZ R43, R43, UR40, -R28 ;  /* 0x000000282b2b7c23 */ /* 0x000fe2000801081c */
[----:B---3--:R-:W-:-:S01]  /*29a0*/  FADD.FTZ R26, R4, R27 ;  /* 0x0000001b041a7221 */ /* 0x008fc20000010000 */
[--C-:B------:R-:W-:Y:S01]  /*29b0*/  FFMA.FTZ R46, R46, UR40, -R28.reuse ;  /* 0x000000282e2e7c23 */ /* 0x100fe2000801081c */
[----:B------:R-:W-:-:S01]  /*29c0*/  FFMA.FTZ R47, R47, UR40, -R28 ;  /* 0x000000282f2f7c23 */ /* 0x000fc2000801081c */
[----:B------:R-:W0:Y:S01]  /*29d0*/  MUFU.EX2 R24, R24 ;  /* 0x0000001800187308 */ /* 0x000e220000000800 */
[----:B------:R-:W-:-:S01]  /*29e0*/  FADD.FTZ R27, R5, R26 ;  /* 0x0000001a051b7221 */ /* 0x000fc20000010000 */
[--C-:B------:R-:W-:Y:S01]  /*29f0*/  FFMA.FTZ R50, R50, UR40, -R28.reuse ;  /* 0x0000002832327c23 */ /* 0x100fe2000801081c */
[----:B------:R-:W-:-:S01]  /*2a00*/  FFMA.FTZ R51, R51, UR40, -R28 ;  /* 0x0000002833337c23 */ /* 0x000fc2000801081c */
[----:B------:R-:W-:Y:S01]  /*2a10*/  FFMA.FTZ R54, R54, UR40, -R28 ;  /* 0x0000002836367c23 */ /* 0x000fe2000801081c */
[----:B----4-:R-:W-:-:S01]  /*2a20*/  FADD.FTZ R26, R154, R27 ;  /* 0x0000001b9a1a7221 */ /* 0x010fc20000010000 */
[--C-:B------:R-:W-:Y:S01]  /*2a30*/  FFMA.FTZ R55, R55, UR40, -R28.reuse ;  /* 0x0000002837377c23 */ /* 0x100fe2000801081c */
[----:B------:R-:W-:-:S01]  /*2a40*/  FFMA.FTZ R58, R58, UR40, -R28 ;  /* 0x000000283a3a7c23 */ /* 0x000fc2000801081c */
[----:B------:R-:W2:Y:S01]  /*2a50*/  MUFU.EX2 R30, R30 ;  /* 0x0000001e001e7308 */ /* 0x000ea20000000800 */
[----:B------:R-:W-:-:S01]  /*2a60*/  FADD.FTZ R27, R11, R26 ;  /* 0x0000001a0b1b7221 */ /* 0x000fc20000010000 */
[--C-:B------:R-:W-:Y:S01]  /*2a70*/  FFMA.FTZ R59, R59, UR40, -R28.reuse ;  /* 0x000000283b3b7c23 */ /* 0x100fe2000801081c */
[----:B------:R-:W-:-:S01]  /*2a80*/  FFMA.FTZ R62, R62, UR40, -R28 ;  /* 0x000000283e3e7c23 */ /* 0x000fc2000801081c */
[----:B------:R-:W-:Y:S01]  /*2a90*/  FFMA.FTZ R63, R63, UR40, -R28 ;  /* 0x000000283f3f7c23 */ /* 0x000fe2000801081c */
[----:B-----5:R-:W-:-:S01]  /*2aa0*/  FADD.FTZ R26, R8, R27 ;  /* 0x0000001b081a7221 */ /* 0x020fc20000010000 */
[--C-:B------:R-:W-:Y:S01]  /*2ab0*/  FFMA.FTZ R66, R66, UR40, -R28.reuse ;  /* 0x0000002842427c23 */ /* 0x100fe2000801081c */
[----:B------:R-:W-:-:S01]  /*2ac0*/  FFMA.FTZ R67, R67, UR40, -R28 ;  /* 0x0000002843437c23 */ /* 0x000fc2000801081c */
[----:B------:R-:W3:Y:S01]  /*2ad0*/  MUFU.EX2 R31, R31 ;  /* 0x0000001f001f7308 */ /* 0x000ee20000000800 */
[----:B0-----:R-:W-:-:S01]  /*2ae0*/  FADD.FTZ R49, R153, R24 ;  /* 0x0000001899317221 */ /* 0x001fc20000010000 */
[----:B------:R-:W-:Y:S01]  /*2af0*/  FADD.FTZ R27, R13, R26 ;  /* 0x0000001a0d1b7221 */ /* 0x000fe20000010000 */
[----:B------:R-:W-:-:S01]  /*2b00*/  FFMA.FTZ R70, R70, UR40, -R28 ;  /* 0x0000002846467c23 */ /* 0x000fc2000801081c */
[--C-:B------:R-:W-:Y:S01]  /*2b10*/  FFMA.FTZ R71, R71, UR40, -R28.reuse ;  /* 0x0000002847477c23 */ /* 0x100fe2000801081c */
[----:B------:R-:W-:-:S01]  /*2b20*/  FFMA.FTZ R74, R74, UR40, -R28 ;  /* 0x000000284a4a7c23 */ /* 0x000fc2000801081c */
[----:B------:R-:W-:Y:S01]  /*2b30*/  FADD.FTZ R26, R156, R27 ;  /* 0x0000001b9c1a7221 */ /* 0x000fe20000010000 */
[----:B------:R-:W-:-:S01]  /*2b40*/  FFMA.FTZ R75, R75, UR40, -R28 ;  /* 0x000000284b4b7c23 */ /* 0x000fc2000801081c */
[----:B------:R-:W0:Y:S01]  /*2b50*/  MUFU.EX2 R34, R34 ;  /* 0x0000002200227308 */ /* 0x000e220000000800 */
[----:B--2---:R-:W-:-:S01]  /*2b60*/  FADD.FTZ R32, R30, R49 ;  /* 0x000000311e207221 */ /* 0x004fc20000010000 */
[----:B------:R-:W-:Y:S01]  /*2b70*/  FADD.FTZ R27, R15, R26 ;  /* 0x0000001a0f1b7221 */ /* 0x000fe20000010000 */
[----:B------:R-:W-:-:S01]  /*2b80*/  FFMA.FTZ R78, R78, UR40, -R28 ;  /* 0x000000284e4e7c23 */ /* 0x000fc2000801081c */
[--C-:B------:R-:W-:Y:S01]  /*2b90*/  FFMA.FTZ R79, R79, UR40, -R28.reuse ;  /* 0x000000284f4f7c23 */ /* 0x100fe2000801081c */
[----:B------:R-:W-:-:S01]  /*2ba0*/  FFMA.FTZ R82, R82, UR40, -R28 ;  /* 0x0000002852527c23 */ /* 0x000fc2000801081c */
[----:B------:R-:W-:Y:S01]  /*2bb0*/  FADD.FTZ R26, R10, R27 ;  /* 0x0000001b0a1a7221 */ /* 0x000fe20000010000 */
[----:B------:R-:W-:-:S01]  /*2bc0*/  FFMA.FTZ R83, R83, UR40, -R28 ;  /* 0x0000002853537c23 */ /* 0x000fc2000801081c */
[----:B------:R-:W2:Y:S01]  /*2bd0*/  MUFU.EX2 R35, R35 ;  /* 0x0000002300237308 */ /* 0x000ea20000000800 */
[----:B---3--:R-:W-:-:S01]  /*2be0*/  FADD.FTZ R49, R31, R32 ;  /* 0x000000201f317221 */ /* 0x008fc20000010000 */
[----:B------:R-:W-:Y:S01]  /*2bf0*/  FADD.FTZ R27, R25, R26 ;  /* 0x0000001a191b7221 */ /* 0x000fe20000010000 */
[----:B------:R-:W-:-:S01]  /*2c00*/  FFMA.FTZ R86, R86, UR40, -R28 ;  /* 0x0000002856567c23 */ /* 0x000fc2000801081c */
[----:B------:R-:W-:Y:S01]  /*2c10*/  FFMA.FTZ R28, R87, UR40, -R28 ;  /* 0x00000028571c7c23 */ /* 0x000fe2000801081c */
[----:B------:R-:W-:Y:S01]  /*2c20*/  F2FP.SATFINITE.E4M3.F32.PACK_AB_MERGE_C R10, R25, R10, RZ ;  /* 0x0000000a190a723e */ /* 0x000fe200048070ff */
[----:B------:R-:W-:Y:S01]  /*2c30*/  FADD.FTZ R26, R158, R27 ;  /* 0x0000001b9e1a7221 */ /* 0x000fe20000010000 */
[----:B------:R-:W-:Y:S01]  /*2c40*/  F2FP.SATFINITE.E4M3.F32.PACK_AB_MERGE_C R30, R31, R30, RZ ;  /* 0x0000001e1f1e723e */ /* 0x000fe200048070ff */
[----:B------:R-:W3:Y:S01]  /*2c50*/  MUFU.EX2 R38, R38 ;  /* 0x0000002600267308 */ /* 0x000ee20000000800 */
[----:B0-----:R-:W-:-:S01]  /*2c60*/  FADD.FTZ R32, R34, R49 ;  /* 0x0000003122207221 */ /* 0x001fc20000010000 */
[----:B------:R-:W-:Y:S01]  /*2c70*/  FADD.FTZ R27, R21, R26 ;  /* 0x0000001a151b7221 */ /* 0x000fe20000010000 */
[----:B------:R-:W-:-:S02]  /*2c80*/  F2FP.SATFINITE.E4M3.F32.PACK_AB_MERGE_C R156, R15, R156, R10 ;  /* 0x0000009c0f9c723e */ /* 0x000fc4000480700a */
[----:B------:R-:W-:Y:S01]  /*2c90*/  F2FP.SATFINITE.E4M3.F32.PACK_AB_MERGE_C R153, R24, R153, R30 ;  /* 0x000000991899723e */ /* 0x000fe2000480701e */
[----:B------:R-:W-:-:S01]  /*2ca0*/  FADD.FTZ R26, R12, R27 ;  /* 0x0000001b0c1a7221 */ /* 0x000fc20000010000 */
[----:B------:R-:W-:Y:S01]  /*2cb0*/  F2FP.SATFINITE.E4M3.F32.PACK_AB_MERGE_C R12, R29, R12, RZ ;  /* 0x0000000c1d0c723e */ /* 0x000fe200048070ff */
[----:B------:R-:W0:Y:S01]  /*2cc0*/  MUFU.EX2 R39, R39 ;  /* 0x0000002700277308 */ /* 0x000e220000000800 */
[----:B--2---:R-:W-:-:S01]  /*2cd0*/  FADD.FTZ R49, R35, R32 ;  /* 0x0000002023317221 */ /* 0x004fc20000010000 */
[----:B------:R-:W-:Y:S01]  /*2ce0*/  FADD.FTZ R27, R29, R26 ;  /* 0x0000001a1d1b7221 */ /* 0x000fe20000010000 */
[----:B------:R-:W-:-:S03]  /*2cf0*/  F2FP.SATFINITE.E4M3.F32.PACK_AB_MERGE_C R158, R21, R158, R12 ;  /* 0x0000009e159e723e */ /* 0x000fc6000480700c */
[----:B------:R-:W-:Y:S02]  /*2d00*/  FADD.FTZ R26, R160, R27 ;  /* 0x0000001ba01a7221 */ /* 0x000fe40000010000 */
[----:B------:R-:W2:Y:S01]  /*2d10*/  MUFU.EX2 R42, R42 ;  /* 0x0000002a002a7308 */ /* 0x000ea20000000800 */
[----:B---3--:R-:W-:-:S01]  /*2d20*/  FADD.FTZ R32, R38, R49 ;  /* 0x0000003126207221 */ /* 0x008fc20000010000 */
[----:B------:R-:W-:-:S04]  /*2d30*/  FADD.FTZ R27, R33, R26 ;  /* 0x0000001a211b7221 */ /* 0x000fc80000010000 */
[----:B------:R-:W-:Y:S01]  /*2d40*/  FADD.FTZ R26, R20, R27 ;  /* 0x0000001b141a7221 */ /* 0x000fe20000010000 */
[----:B------:R-:W-:Y:S01]  /*2d50*/  F2FP.SATFINITE.E4M3.F32.PACK_AB_MERGE_C R20, R61, R20, RZ ;  /* 0x000000143d14723e */ /* 0x000fe200048070ff */
[----:B------:R-:W3:Y:S01]  /*2d60*/  MUFU.EX2 R43, R43 ;  /* 0x0000002b002b7308 */ /* 0x000ee20000000800 */
[----:B0-----:R-:W-:-:S01]  /*2d70*/  FADD.FTZ R49, R39, R32 ;  /* 0x0000002027317221 */ /* 0x001fc20000010000 */
[----:B------:R-:W-:Y:S01]  /*2d80*/  FADD.FTZ R27, R61, R26 ;  /* 0x0000001a3d1b7221 */ /* 0x000fe20000010000 */
[----:B------:R-:W-:Y:S02]  /*2d90*/  F2FP.SATFINITE.E4M3.F32.PACK_AB_MERGE_C R38, R39, R38, RZ ;  /* 0x000000262726723e */ /* 0x000fe400048070ff */
[----:B------:R-:W-:Y:S01]  /*2da0*/  F2FP.SATFINITE.E4M3.F32.PACK_AB_MERGE_C R160, R33, R160, R20 ;  /* 0x000000a021a0723e */ /* 0x000fe20004807014 */
[----:B------:R-:W-:-:S01]  /*2db0*/  FADD.FTZ R26, R162, R27 ;  /* 0x0000001ba21a7221 */ /* 0x000fc20000010000 */
[----:B------:R-:W-:Y:S01]  /*2dc0*/  F2FP.SATFINITE.E4M3.F32.PACK_AB_MERGE_C R27, R5, R4, RZ ;  /* 0x00000004051b723e */ /* 0x000fe200048070ff */
[----:B------:R-:W0:Y:S01]  /*2dd0*/  MUFU.EX2 R46, R46 ;  /* 0x0000002e002e7308 */ /* 0x000e220000000800 */
[----:B--2---:R-:W-:-:S01]  /*2de0*/  FADD.FTZ R32, R42, R49 ;  /* 0x000000312a207221 */ /* 0x004fc20000010000 */
[----:B------:R-:W-:Y:S01]  /*2df0*/  FADD.FTZ R5, R37, R26 ;  /* 0x0000001a25057221 */ /* 0x000fe20000010000 */
[----:B------:R-:W-:-:S02]  /*2e00*/  F2FP.SATFINITE.E4M3.F32.PACK_AB_MERGE_C R26, R13, R8, RZ ;  /* 0x000000080d1a723e */ /* 0x000fc400048070ff */
[----:B------:R-:W-:Y:S02]  /*2e10*/  F2FP.SATFINITE.E4M3.F32.PACK_AB_MERGE_C R152, R9, R152, R27 ;  /* 0x000000980998723e */ /* 0x000fe4000480701b */
[----:B------:R-:W-:Y:S01]  /*2e20*/  F2FP.SATFINITE.E4M3.F32.PACK_AB_MERGE_C R154, R11, R154, R26 ;  /* 0x0000009a0b9a723e */ /* 0x000fe2000480701a */
[----:B------:R-:W2:Y:S01]  /*2e30*/  MUFU.EX2 R47, R47 ;  /* 0x0000002f002f7308 */ /* 0x000ea20000000800 */
[----:B---3--:R-:W-:-:S01]  /*2e40*/  FADD.FTZ R49, R43, R32 ;  /* 0x000000202b317221 */ /* 0x008fc20000010000 */
[----:B------:R-:W-:-:S06]  /*2e50*/  F2FP.SATFINITE.E4M3.F32.PACK_AB_MERGE_C R155, R35, R34, R38 ;  /* 0x00000022239b723e */ /* 0x000fcc0004807026 */
[----:B------:R-:W3:Y:S01]  /*2e60*/  MUFU.EX2 R50, R50 ;  /* 0x0000003200327308 */ /* 0x000ee20000000800 */
[----:B0-----:R-:W-:-:S07]  /*2e70*/  FADD.FTZ R32, R46, R49 ;  /* 0x000000312e207221 */ /* 0x001fce0000010000 */
[----:B------:R-:W0:Y:S01]  /*2e80*/  MUFU.EX2 R51, R51 ;  /* 0x0000003300337308 */ /* 0x000e220000000800 */
[----:B--2---:R-:W-:-:S01]  /*2e90*/  FADD.FTZ R49, R47, R32 ;  /* 0x000000202f317221 */ /* 0x004fc20000010000 */
[----:B------:R-:W-:-:S04]  /*2ea0*/  F2FP.SATFINITE.E4M3.F32.PACK_AB_MERGE_C R46, R47, R46, RZ ;  /* 0x0000002e2f2e723e */ /* 0x000fc800048070ff */
[----:B------:R-:W-:Y:S02]  /*2eb0*/  F2FP.SATFINITE.E4M3.F32.PACK_AB_MERGE_C R157, R43, R42, R46 ;  /* 0x0000002a2b9d723e */ /* 0x000fe4000480702e */
[----:B------:R-:W2:Y:S01]  /*2ec0*/  MUFU.EX2 R54, R54 ;  /* 0x0000003600367308 */ /* 0x000ea20000000800 */
[----:B---3--:R-:W-:-:S07]  /*2ed0*/  FADD.FTZ R32, R50, R49 ;  /* 0x0000003132207221 */ /* 0x008fce0000010000 */
[----:B------:R-:W3:Y:S01]  /*2ee0*/  MUFU.EX2 R55, R55 ;  /* 0x0000003700377308 */ /* 0x000ee20000000800 */
[----:B0-----:R-:W-:-:S07]  /*2ef0*/  FADD.FTZ R49, R51, R32 ;  /* 0x0000002033317221 */ /* 0x001fce0000010000 */
[----:B------:R-:W0:Y:S01]  /*2f00*/  MUFU.EX2 R58, R58 ;  /* 0x0000003a003a7308 */ /* 0x000e220000000800 */
[----:B--2---:R-:W-:-:S07]  /*2f10*/  FADD.FTZ R32, R54, R49 ;  /* 0x0000003136207221 */ /* 0x004fce0000010000 */
[----:B------:R-:W2:Y:S01]  /*2f20*/  MUFU.EX2 R59, R59 ;  /* 0x0000003b003b7308 */ /* 0x000ea20000000800 */
[----:B---3--:R-:W-:-:S01]  /*2f30*/  FADD.FTZ R49, R55, R32 ;  /* 0x0000002037317221 */ /* 0x008fc20000010000 */
[----:B------:R-:W-:-:S04]  /*2f40*/  F2FP.SATFINITE.E4M3.F32.PACK_AB_MERGE_C R54, R55, R54, RZ ;  /* 0x000000363736723e */ /* 0x000fc800048070ff */
[----:B------:R-:W-:Y:S02]  /*2f50*/  F2FP.SATFINITE.E4M3.F32.PACK_AB_MERGE_C R159, R51, R50, R54 ;  /* 0x00000032339f723e */ /* 0x000fe40004807036 */
[----:B------:R-:W3:Y:S01]  /*2f60*/  MUFU.EX2 R62, R62 ;  /* 0x0000003e003e7308 */ /* 0x000ee20000000800 */
[----:B0-----:R-:W-:-:S07]  /*2f70*/  FADD.FTZ R32, R58, R49 ;  /* 0x000000313a207221 */ /* 0x001fce0000010000 */
[----:B------:R-:W0:Y:S01]  /*2f80*/  MUFU.EX2 R63, R63 ;  /* 0x0000003f003f7308 */ /* 0x000e220000000800 */
[----:B--2---:R-:W-:-:S07]  /*2f90*/  FADD.FTZ R49, R59, R32 ;  /* 0x000000203b317221 */ /* 0x004fce0000010000 */
[----:B------:R-:W2:Y:S01]  /*2fa0*/  MUFU.EX2 R66, R66 ;  /* 0x0000004200427308 */ /* 0x000ea20000000800 */
[----:B---3--:R-:W-:-:S07]  /*2fb0*/  FADD.FTZ R32, R62, R49 ;  /* 0x000000313e207221 */ /* 0x008fce0000010000 */
[----:B------:R-:W3:Y:S01]  /*2fc0*/  MUFU.EX2 R67, R67 ;  /* 0x0000004300437308 */ /* 0x000ee20000000800 */
[----:B0-----:R-:W-:-:S01]  /*2fd0*/  FADD.FTZ R49, R63, R32 ;  /* 0x000000203f317221 */ /* 0x001fc20000010000 */
[----:B------:R-:W-:-:S04]  /*2fe0*/  F2FP.SATFINITE.E4M3.F32.PACK_AB_MERGE_C R62, R63, R62, RZ ;  /* 0x0000003e3f3e723e */ /* 0x000fc800048070ff */
[----:B------:R-:W-:Y:S02]  /*2ff0*/  F2FP.SATFINITE.E4M3.F32.PACK_AB_MERGE_C R161, R59, R58, R62 ;  /* 0x0000003a3ba1723e */ /* 0x000fe4000480703e */
[----:B------:R-:W0:Y:S01]  /*3000*/  MUFU.EX2 R70, R70 ;  /* 0x0000004600467308 */ /* 0x000e220000000800 */
[----:B--2---:R-:W-:-:S07]  /*3010*/  FADD.FTZ R4, R66, R49 ;  /* 0x0000003142047221 */ /* 0x004fce0000010000 */
[----:B------:R-:W2:Y:S01]  /*3020*/  MUFU.EX2 R71, R71 ;  /* 0x0000004700477308 */ /* 0x000ea20000000800 */
[----:B---3--:R-:W-:-:S01]  /*3030*/  FADD.FTZ R13, R67, R4 ;  /* 0x00000004430d7221 */ /* 0x008fc20000010000 */
[----:B------:R-:W-:-:S06]  /*3040*/  FADD.FTZ R4, R68, R5 ;  /* 0x0000000544047221 */ /* 0x000fcc0000010000 */
[----:B------:R-:W3:Y:S01]  /*3050*/  MUFU.EX2 R69, R69 ;  /* 0x0000004500457308 */ /* 0x000ee20000000800 */
[----:B0-----:R-:W-:-:S07]  /*3060*/  FADD.FTZ R8, R70, R13 ;  /* 0x0000000d46087221 */ /* 0x001fce0000010000 */
[----:B------:R-:W0:Y:S01]  /*3070*/  MUFU.EX2 R74, R74 ;  /* 0x0000004a004a7308 */ /* 0x000e220000000800 */
[----:B--2---:R-:W-:-:S01]  /*3080*/  FADD.FTZ R13, R71, R8 ;  /* 0x00000008470d7221 */ /* 0x004fc20000010000 */
[----:B------:R-:W-:-:S04]  /*3090*/  F2FP.SATFINITE.E4M3.F32.PACK_AB_MERGE_C R70, R71, R70, RZ ;  /* 0x000000464746723e */ /* 0x000fc800048070ff */
[----:B------:R-:W-:Y:S02]  /*30a0*/  F2FP.SATFINITE.E4M3.F32.PACK_AB_MERGE_C R163, R67, R66, R70 ;  /* 0x0000004243a3723e */ /* 0x000fe40004807046 */
        /* <DEDUP_REMOVED lines=11> */
[----:B0-----:R-:W-:-:S07]  /*3160*/  FADD.FTZ R5, R41, R4 ;  /* 0x0000000429057221 */ /* 0x001fce0000010000 */
[----:B------:R-:W0:Y:S01]  /*3170*/  MUFU.EX2 R77, R77 ;  /* 0x0000004d004d7308 */ /* 0x000e220000000800 */
[----:B--2---:R-:W-:-:S07]  /*3180*/  FADD.FTZ R8, R78, R13 ;  /* 0x0000000d4e087221 */ /* 0x004fce0000010000 */
[----:B------:R-:W2:Y:S01]  /*3190*/  MUFU.EX2 R79, R79 ;  /* 0x0000004f004f7308 */ /* 0x000ea20000000800 */
[----:B---3--:R-:W-:-:S07]  /*31a0*/  FADD.FTZ R4, R76, R5 ;  /* 0x000000054c047221 */ /* 0x008fce0000010000 */
[----:B------:R-:W3:Y:S01]  /*31b0*/  MUFU.EX2 R166, R166 ;  /* 0x000000a600a67308 */ /* 0x000ee20000000800 */
[C---:B0-----:R-:W-:Y:S01]  /*31c0*/  F2FP.SATFINITE.E4M3.F32.PACK_AB_MERGE_C R76, R77.reuse, R76, RZ ;  /* 0x0000004c4d4c723e */ /* 0x041fe200048070ff */
[----:B------:R-:W-:-:S03]  /*31d0*/  FADD.FTZ R77, R77, R4 ;  /* 0x000000044d4d7221 */ /* 0x000fc60000010000 */
[----:B------:R-:W-:-:S03]  /*31e0*/  F2FP.SATFINITE.E4M3.F32.PACK_AB_MERGE_C R164, R41, R164, R76 ;  /* 0x000000a429a4723e */ /* 0x000fc6000480704c */
        /* <DEDUP_REMOVED lines=15> */
[----:B--2---:R-:W-:-:S01]  /*32e0*/  FADD.FTZ R8, R86, R25 ;  /* 0x0000001956087221 */ /* 0x004fc20000010000 */
[C---:B---3--:R-:W-:Y:S01]  /*32f0*/  F2FP.SATFINITE.E4M3.F32.PACK_AB_MERGE_C R84, R85.reuse, R84, RZ ;  /* 0x000000545554723e */ /* 0x048fe200048070ff */
[----:B------:R-:W-:-:S03]  /*3300*/  FADD.FTZ R5, R85, R4 ;  /* 0x0000000455057221 */ /* 0x000fc60000010000 */
[----:B------:R-:W-:Y:S02]  /*3310*/  F2FP.SATFINITE.E4M3.F32.PACK_AB_MERGE_C R166, R45, R166, R84 ;  /* 0x000000a62da6723e */ /* 0x000fe40004807054 */
[C---:B0-----:R-:W-:Y:S01]  /*3320*/  F2FP.SATFINITE.E4M3.F32.PACK_AB_MERGE_C R86, R13.reuse, R86, RZ ;  /* 0x000000560d56723e */ /* 0x041fe200048070ff */
[----:B------:R-:W-:-:S03]  /*3330*/  FADD.FTZ R4, R13, R8 ;  /* 0x000000080d047221 */ /* 0x000fc60000010000 */
[----:B------:R-:W-:Y:S01]  /*3340*/  F2FP.SATFINITE.E4M3.F32.PACK_AB_MERGE_C R167, R83, R82, R86 ;  /* 0x0000005253a7723e */ /* 0x000fe20004807056 */
[----:B------:R-:W-:Y:S06]  /*3350*/  @!P0 BRA `(.L_x_14) ;  /* 0x0000000000048947 */ /* 0x000fec0003800000 */
[----:B------:R-:W-:Y:S01]  /*3360*/  BPT.TRAP 0x1 ;  /* 0x000000040000795c */ /* 0x000fe20000300000 */
.L_x_14:
[----:B------:R0:W2:Y:S01]  /*3370*/  SYNCS.PHASECHK.TRANS64.TRYWAIT P1, [UR52+0x38850], R7 ;  /* 0x03885007ff0075a7 */ /* 0x0000a20008020174 */
[----:B------:R-:W-:Y:S05]  /*3380*/  @!P0 BRA `(.L_x_15) ;  /* 0x0000000000048947 */ /* 0x000fea0003800000 */
[----:B------:R-:W-:Y:S01]  /*3390*/  BPT.TRAP 0x1 ;  /* 0x000000040000795c */ /* 0x000fe20000300000 */
.L_x_15:
[----:B--2---:R-:W-:Y:S05]  /*33a0*/  @P1 BRA `(.L_x_16) ;  /* 0x0000000000081947 */ /* 0x004fea0003800000 */
[----:B------:R-:W2:Y:S02]  /*33b0*/  SYNCS.PHASECHK.TRANS64.TRYWAIT P1, [UR52+0x38850], R7 ;  /* 0x03885007ff0075a7 */ /* 0x000ea40008020174 */
[----:B--2---:R-:W-:Y:S05]  /*33c0*/  @!P1 BRA `(.L_x_17) ;  /* 0x000000ac00909947 */ /* 0x004fea0003800000 */
.L_x_16:
[----:B------:R3:W-:Y:S01]  /*33d0*/  BAR.SYNC.DEFER_BLOCKING R6, 0x100 ;  /* 0x000400060000751d */ /* 0x0007e20000010000 */
[----:B------:R-:W-:-:S04]  /*33e0*/  UIADD3 UR49, UR49, 0x400, URZ ;  /* 0x0000040031317890 */ /* 0x000fc8000fffe03f */
[----:B------:R-:W-:Y:S01]  /*33f0*/  USHF.R.U32.HI UR49, URZ, 0x4, UR49 ;  /* 0x000000043f317899 */ /* 0x000fe20008011631 */
[----:B------:R-:W-:-:S03]  /*3400*/  UMOV UR7, 0x40000040 ;  /* 0x4000004000077882 */ /* 0x000fc60000000000 */
[----:B------:R-:W-:-:S04]  /*3410*/  ULOP3.LUT UR49, UR49, 0x3fff, URZ, 0xc0, !UPT ;  /* 0x00003fff31317892 */ /* 0x000fc8000f8ec03f */
[----:B------:R-:W-:-:S04]  /*3420*/  ULOP3.LUT UR49, UR49, 0x10000, URZ, 0xfc, !UPT ;  /* 0x0001000031317892 */ /* 0x000fc8000f8efc3f */
[----:B------:R-:W-:Y:S01]  /*3430*/  ULEA UR10, UR36, UR49, 0xb ;  /* 0x00000031240a7291 */ /* 0x000fe2000f8e583f */
[----:B------:R-:W-:-:S06]  /*3440*/  WARPGROUP.ARRIVE ;  /* 0x00000000000079c5 */ /* 0x000fcc0000000000 */
[----:B------:R-:W-:Y:S02]  /*3450*/  UMOV UR6, UR10 ;  /* 0x0000000a00067c82 */ /* 0x000fe40008000000 */
[----:B------:R-:W-:Y:S01]  /*3460*/  QGMMA.64x256x32.F32.E4M3.E4M3 R24, R152, gdesc[UR4], RZ, !UPT, gsb0 ;  /* 0x03e0000498187df3 */ /* 0x000fe2000c0008ff */
[----:B------:R-:W-:Y:S01]  /*3470*/  UIADD3 UR6, UR10, 0x2, URZ ;  /* 0x000000020a067890 */ /* 0x000fe2000fffe03f */
[----:B------:R-:W-:Y:S01]  /*3480*/  UMOV UR7, 0x40000040 ;  /* 0x4000004000077882 */ /* 0x000fe20000000000 */
[----:B------:R-:W-:Y:S02]  /*3490*/  WARPGROUP.DEPBAR.LE gsb0, 0x0 ;  /* 0x00008000000079c5 */ /* 0x000fe40000010000 */
[----:B------:R-:W-:-:S15]  /*34a0*/  WARPGROUP.ARRIVE ;  /* 0x00000000000079c5 */ /* 0x000fde0000000000 */
[----:B------:R-:W-:-:S08]  /*34b0*/  NOP ;  /* 0x0000000000007918 */ /* 0x000fd00000000000 */
[----:B------:R-:W-:Y:S01]  /*34c0*/  QGMMA.64x256x32.F32.E4M3.E4M3 R24, R156, gdesc[UR4], R24, gsb0 ;  /* 0x03e000049c187df3 */ /* 0x000fe20008000818 */
        /* <DEDUP_REMOVED lines=11> */
[----:B------:R-:W-:Y:S03]  /*3580*/  QGMMA.64x256x32.F32.E4M3.E4M3 R24, R164, gdesc[UR4], R24, gsb0 ;  /* 0x03e00004a4187df3 */ /* 0x000fe60008000818 */
[----:B------:R-:W-:Y:S02]  /*3590*/  WARPGROUP.DEPBAR.LE gsb0, 0x0 ;  /* 0x00008000000079c5 */ /* 0x000fe40000010000 */
[----:B---3--:R-:W-:Y:S05]  /*35a0*/  @!P0 BRA `(.L_x_18) ;  /* 0x0000000000048947 */ /* 0x008fea0003800000 */
[----:B------:R-:W-:Y:S01]  /*35b0*/  BPT.TRAP 0x1 ;  /* 0x000000040000795c */ /* 0x000fe20000300000 */
.L_x_18:
[----:B------:R-:W-:Y:S02]  /*35c0*/  UISETP.GE.AND UP0, UPT, UR48, 0x81, UPT ;  /* 0x000000813000788c */ /* 0x000fe4000bf06270 */
[----:B------:R-:W-:-:S04]  /*35d0*/  UIADD3 UR52, UR52, 0x38860, URZ ;  /* 0x0003886034347890 */ /* 0x000fc8000fffe03f */
[----:B------:R-:W-:Y:S01]  /*35e0*/  PLOP3.LUT P1, PT, PT, PT, UP0, 0x80, 0x0 ;  /* 0x000000000000781c */ /* 0x000fe20003f2f008 */
[----:B------:R-:W-:-:S09]  /*35f0*/  UPRMT UR52, UR45, 0x654, UR52 ;  /* 0x000006542d347896 */ /* 0x000fd20008000034 */
[----:B------:R-:W-:Y:S03]  /*3600*/  SYNCS.ARRIVE.TRANS64.RED.A1T0 RZ, [UR52], RZ ;  /* 0x000000ffffff79a7 */ /* 0x000fe60008100434 */
[----:B------:R-:W-:Y:S05]  /*3610*/  @!P1 BRA `(.L_x_19) ;  /* 0x0000002000ac9947 */ /* 0x000fea0003800000 */
[----:B0-2---:R-:W-:Y:S01]  /*3620*/  IMAD.MOV.U32 R7, RZ, RZ, R14 ;  /* 0x000000ffff077224 */ /* 0x005fe200078e000e */
[----:B------:R-:W-:Y:S01]  /*3630*/  UIADD3 UR48, UR47, -0x2, URZ ;  /* 0xfffffffe2f307890 */ /* 0x000fe2000fffe03f */
[----:B------:R-:W-:-:S11]  /*3640*/  IMAD.MOV.U32 R6, RZ, RZ, R3 ;  /* 0x000000ffff067224 */ /* 0x000fd600078e0003 */
.L_x_30:
[----:B------:R-:W-:Y:S01]  /*3650*/  UIADD3 UR36, UR36, 0x1, URZ ;  /* 0x0000000124247890 */ /* 0x000fe2000fffe03f */
[----:B01----:R-:W-:Y:S01]  /*3660*/  IMAD.U32 R0, RZ, RZ, UR48 ;  /* 0x00000030ff007e24 */ /* 0x003fe2000f8e00ff */
[----:B------:R-:W-:Y:S02]  /*3670*/  UIADD3 UR48, UR48, -0x1, URZ ;  /* 0xffffffff30307890 */ /* 0x000fe4000fffe03f */
[----:B------:R-:W-:Y:S02]  /*3680*/  UISETP.NE.AND UP0, UPT, UR36, 0x2, UPT ;  /* 0x000000022400788c */ /* 0x000fe4000bf05270 */
[----:B------:R-:W-:Y:S02]  /*3690*/  ISETP.GT.AND P1, PT, R0, RZ, PT ;  /* 0x000000ff0000720c */ /* 0x000fe40003f24270 */
[----:B------:R-:W-:Y:S02]  /*36a0*/  USEL UR6, URZ, 0x1, UP0 ;  /* 0x000000013f067887 */ /* 0x000fe40008000000 */
[----:B------:R-:W-:-:S02]  /*36b0*/  USEL UR36, UR36, URZ, UP0 ;  /* 0x0000003f24247287 */ /* 0x000fc40008000000 */
[----:B------:R-:W-:Y:S01]  /*36c0*/  ULOP3.LUT UR42, UR42, UR6, URZ, 0x3c, !UPT ;  /* 0x000000062a2a7292 */ /* 0x000fe2000f8e3c3f */
[----:B------:R-:W-:Y:S11]  /*36d0*/  @!P0 BRA `(.L_x_20) ;  /* 0x0000000000048947 */ /* 0x000ff60003800000 */
[----:B------:R-:W-:Y:S01]  /*36e0*/  BPT.TRAP 0x1 ;  /* 0x000000040000795c */ /* 0x000fe20000300000 */
.L_x_20:
[----:B------:R-:W0:Y:S01]  /*36f0*/  S2UR UR47, SR_CgaCtaId ;  /* 0x00000000002f79c3 */ /* 0x000e220000008800 */
[----:B------:R-:W-:Y:S01]  /*3700*/  IMAD.U32 R0, RZ, RZ, UR42 ;  /* 0x0000002aff007e24 */ /* 0x000fe2000f8e00ff */
[----:B------:R-:W-:-:S04]  /*3710*/  UMOV UR6, 0x400 ;  /* 0x0000040000067882 */ /* 0x000fc80000000000 */
[----:B------:R-:W-:-:S04]  /*3720*/  SHF.L.U32 R0, R0, 0x1f, RZ ;  /* 0x0000001f00007819 */ /* 0x000fc800000006ff */
[----:B------:R-:W-:-:S13]  /*3730*/  R2UR UR52, R0 ;  /* 0x00000000003472ca */ /* 0x000fda00000e0000 */
[----:B------:R-:W-:Y:S01]  /*3740*/  IMAD.U32 R0, RZ, RZ, UR52 ;  /* 0x00000034ff007e24 */ /* 0x000fe2000f8e00ff */
[----:B0-----:R-:W-:-:S04]  /*3750*/  ULEA UR6, UR47, UR6, 0x18 ;  /* 0x000000062f067291 */ /* 0x001fc8000f8ec03f */
[----:B------:R-:W-:-:S09]  /*3760*/  ULEA UR45, UR36, UR6, 0x3 ;  /* 0x00000006242d7291 */ /* 0x000fd2000f8e183f */
[----:B------:R0:W1:Y:S01]  /*3770*/  SYNCS.PHASECHK.TRANS64.TRYWAIT P2, [UR45+0x38830], R0 ;  /* 0x03883000ff0075a7 */ /* 0x000062000804016d */
[----:B------:R-:W-:Y:S05]  /*3780*/  @!P0 BRA `(.L_x_21) ;  /* 0x0000000000048947 */ /* 0x000fea0003800000 */
[----:B------:R-:W-:Y:S01]  /*3790*/  BPT.TRAP 0x1 ;  /* 0x000000040000795c */ /* 0x000fe20000300000 */
.L_x_21:
[----:B-1----:R-:W-:Y:S05]  /*37a0*/  @P2 BRA `(.L_x_22) ;  /* 0x00000000000c2947 */ /* 0x002fea0003800000 */
[----:B0-----:R-:W-:-:S04]  /*37b0*/  IMAD.U32 R0, RZ, RZ, UR52 ;  /* 0x00000034ff007e24 */ /* 0x001fc8000f8e00ff */
[----:B------:R-:W0:Y:S02]  /*37c0*/  SYNCS.PHASECHK.TRANS64.TRYWAIT P2, [UR45+0x38830], R0 ;  /* 0x03883000ff0075a7 */ /* 0x000e24000804016d */
[----:B0-----:R-:W-:Y:S05]  /*37d0*/  @!P2 BRA `(.L_x_23) ;  /* 0x000000a800a4a947 */ /* 0x001fea0003800000 */
.L_x_22:
[----:B------:R-:W-:Y:S01]  /*37e0*/  ULEA UR34, UR36, UR46, 0xb ;  /* 0x0000002e24227291 */ /* 0x000fe2000f8e583f */
[----:B------:R-:W-:Y:S01]  /*37f0*/  WARPGROUP.ARRIVE ;  /* 0x00000000000079c5 */ /* 0x000fe20000000000 */
[----:B------:R-:W-:Y:S01]  /*3800*/  UMOV UR35, 0x40000040 ;  /* 0x4000004000237882 */ /* 0x000fe20000000000 */
[----:B------:R-:W-:Y:S01]  /*3810*/  UMOV UR7, 0x40000040 ;  /* 0x4000004000077882 */ /* 0x000fe20000000000 */
[----:B------:R-:W-:-:S03]  /*3820*/  UIADD3 UR6, UR34, 0x2, URZ ;  /* 0x0000000222067890 */ /* 0x000fc6000fffe03f */
[----:B0-----:R-:W0:Y:S01]  /*3830*/  S2R R0, SR_TID.X ;  /* 0x0000000000007919 */ /* 0x001e220000002100 */
[----:B------:R-:W-:Y:S01]  /*3840*/  UIADD3 UR10, UR34, 0x4, URZ ;  /* 0x00000004220a7890 */ /* 0x000fe2000fffe03f */
[----:B------:R-:W-:Y:S01]  /*3850*/  UMOV UR11, 0x40000040 ;  /* 0x40000040000b7882 */ /* 0x000fe20000000000 */
[----:B------:R-:W-:Y:S01]  /*3860*/  QGMMA.64x128x32.F32.E4M3.E4M3 R152, gdesc[UR32], RZ, !UPT, gsb0 ;  /* 0x01e00000209879f3 */ /* 0x000fe2000c0008ff */
[----:B------:R-:W-:Y:S01]  /*3870*/  UIADD3 UR14, UR34, 0x6, URZ ;  /* 0x00000006220e7890 */ /* 0x000fe2000fffe03f */
[----:B------:R-:W-:Y:S01]  /*3880*/  UMOV UR15, 0x40000040 ;  /* 0x40000040000f7882 */ /* 0x000fe20000000000 */
        /* <DEDUP_REMOVED lines=8> */
[----:B0-----:R-:W-:-:S04]  /*3910*/  SHF.R.U32.HI R224, RZ, 0x7, R0 ;  /* 0x00000007ffe07819 */ /* 0x001fc80000011600 */
[----:B------:R-:W-:Y:S01]  /*3920*/  IADD3 R0, -R224, 0xb, RZ ;  /* 0x0000000be0007810 */ /* 0x000fe20007ffe1ff */
        /* <DEDUP_REMOVED lines=25> */
.L_x_24:
[----:B------:R-:W-:Y:S01]  /*3ac0*/  FMNMX.FTZ R8, R152, R6, !PT ;  /* 0x0000000698087209 */ /* 0x000fe20007810000 */
[----:B------:R-:W-:Y:S01]  /*3ad0*/  IMAD.U32 R12, RZ, RZ, UR40 ;  /* 0x00000028ff0c7e24 */ /* 0x000fe2000f8e00ff */
[----:B------:R-:W-:Y:S01]  /*3ae0*/  FMNMX.FTZ R14, R154, R7, !PT ;  /* 0x000000079a0e7209 */ /* 0x000fe20007810000 */
[----:B------:R-:W-:Y:S01]  /*3af0*/  UIADD3 UR6, UR45, 0x38840, URZ ;  /* 0x000388402d067890 */ /* 0x000fe2000fffe03f */
[----:B------:R-:W-:Y:S02]  /*3b00*/  FMNMX.FTZ R3, R153, R8, !PT ;  /* 0x0000000899037209 */ /* 0x000fe40007810000 */
[----:B------:R-:W-:Y:S01]  /*3b10*/  FMNMX.FTZ R15, R155, R14, !PT ;  /* 0x0000000e9b0f7209 */ /* 0x000fe20007810000 */
[----:B------:R-:W-:Y:S01]  /*3b20*/  UPRMT UR6, UR47, 0x654, UR6 ;  /* 0x000006542f067896 */ /* 0x000fe20008000006 */
[----:B------:R-:W-:Y:S02]  /*3b30*/  FMNMX.FTZ R8, R156, R3, !PT ;  /* 0x000000039c087209 */ /* 0x000fe40007810000 */
[----:B------:R-:W-:-:S02]  /*3b40*/  FMNMX.FTZ R14, R158, R15, !PT ;  /* 0x0000000f9e0e7209 */ /* 0x000fc40007810000 */
[----:B------:R-:W-:Y:S02]  /*3b50*/  FMNMX.FTZ R3, R157, R8, !PT ;  /* 0x000000089d037209 */ /* 0x000fe40007810000 */
[----:B------:R-:W-:Y:S02]  /*3b60*/  FMNMX.FTZ R15, R159, R14, !PT ;  /* 0x0000000e9f0f7209 */ /* 0x000fe40007810000 */
[----:B------:R-:W-:Y:S01]  /*3b70*/  FMNMX.FTZ R8, R160, R3, !PT ;  /* 0x00000003a0087209 */ /* 0x000fe20007810000 */
[----:B------:R-:W-:Y:S01]  /*3b80*/  SYNCS.ARRIVE.TRANS64.RED.A1T0 RZ, [UR6], RZ ;  /* 0x000000ffffff79a7 */ /* 0x000fe20008100406 */
[----:B------:R-:W-:Y:S02]  /*3b90*/  FMNMX.FTZ R14, R162, R15, !PT ;  /* 0x0000000fa20e7209 */ /* 0x000fe40007810000 */
[----:B------:R-:W-:Y:S02]  /*3ba0*/  FMNMX.FTZ R3, R161, R8, !PT ;  /* 0x00000008a1037209 */ /* 0x000fe40007810000 */
[----:B------:R-:W-:-:S02]  /*3bb0*/  FMNMX.FTZ R15, R163, R14, !PT ;  /* 0x0000000ea30f7209 */ /* 0x000fc40007810000 */
[----:B------:R-:W-:Y:S02]  /*3bc0*/  FMNMX.FTZ R8, R164, R3, !PT ;  /* 0x00000003a4087209 */ /* 0x000fe40007810000 */
[----:B------:R-:W-:Y:S02]  /*3bd0*/  FMNMX.FTZ R14, R166, R15, !PT ;  /* 0x0000000fa60e7209 */ /* 0x000fe40007810000 */
[----:B------:R-:W-:Y:S02]  /*3be0*/  FMNMX.FTZ R3, R165, R8, !PT ;  /* 0x00000008a5037209 */ /* 0x000fe40007810000 */
        /* <DEDUP_REMOVED lines=15> */
[----:B------:R-:W-:-:S04]  /*3ce0*/  FMNMX.FTZ R3, R181, R8, !PT ;  /* 0x00000008b5037209 */ /* 0x000fc80007810000 */
        /* <DEDUP_REMOVED lines=15> */
[----:B------:R-:W-:-:S05]  /*3de0*/  FMNMX.FTZ R10, R213, R8, !PT ;  /* 0x00000008d50a7209 */ /* 0x000fca0007810000 */
[----:B------:R-:W1:Y:S02]  /*3df0*/  SHFL.BFLY PT, R3, R10, 0x2, 0x1f ;  /* 0x0c401f000a037f89 */ /* 0x000e6400000e0000 */
[----:B-1----:R-:W-:-:S05]  /*3e00*/  FMNMX.FTZ R11, R10, R3, !PT ;  /* 0x000000030a0b7209 */ /* 0x002fca0007810000 */
[----:B------:R-:W1:Y:S02]  /*3e10*/  SHFL.BFLY PT, R8, R11, 0x1, 0x1f ;  /* 0x0c201f000b087f89 */ /* 0x000e6400000e0000 */
[----:B-1----:R-:W-:-:S05]  /*3e20*/  FMNMX.FTZ R3, R11, R8, !PT ;  /* 0x000000080b037209 */ /* 0x002fca0007810000 */
[----:B------:R-:W-:-:S04]  /*3e30*/  FADD.FTZ R6, -R3, R6 ;  /* 0x0000000603067221 */ /* 0x000fc80000010100 */
[----:B------:R-:W-:Y:S01]  /*3e40*/  FMUL.FTZ R8, R6, UR40 ;  /* 0x0000002806087c20 */ /* 0x000fe20008410000 */
[----:B------:R-:W-:-:S04]  /*3e50*/  FFMA.FTZ R6, R3, R12, -8 ;  /* 0xc100000003067423 */ /* 0x000fc8000001000c */
[--C-:B------:R-:W-:Y:S01]  /*3e60*/  FFMA.FTZ R13, R161, UR40, -R6.reuse ;  /* 0x00000028a10d7c23 */ /* 0x100fe20008010806 */
[----:B------:R-:W-:Y:S01]  /*3e70*/  FMNMX.FTZ R161, R183, R14, !PT ;  /* 0x0000000eb7a17209 */ /* 0x000fe20007810000 */
[--C-:B------:R-:W-:Y:S01]  /*3e80*/  FFMA.FTZ R9, R152, UR40, -R6.reuse ;  /* 0x0000002898097c23 */ /* 0x100fe20008010806 */
[----:B------:R-:W-:-:S01]  /*3e90*/  FFMA.FTZ R152, R153, UR40, -R6 ;  /* 0x0000002899987c23 */ /* 0x000fc20008010806 */
        /* <DEDUP_REMOVED lines=8> */
[----:B------:R1:W-:Y:S01]  /*3f20*/  MUFU.EX2 R21, R176 ;  /* 0x000000b000157308 */ /* 0x0003e20000000800 */
        /* <DEDUP_REMOVED lines=9> */
[--C-:B-1----:R-:W-:Y:S01]  /*3fc0*/  FFMA.FTZ R176, R192, UR40, -R6.reuse ;  /* 0x00000028c0b07c23 */ /* 0x102fe20008010806 */
[----:B------:R-:W-:-:S01]  /*3fd0*/  FFMA.FTZ R192, R197, UR40, -R6 ;  /* 0x00000028c5c07c23 */ /* 0x000fc20008010806 */
[--C-:B------:R-:W-:Y:S01]  /*3fe0*/  FFMA.FTZ R180, R181, UR40, -R6.reuse ;  /* 0x00000028b5b47c23 */ /* 0x100fe20008010806 */
[----:B------:R-:W-:Y:S01]  /*3ff0*/  FMNMX.FTZ R161, R195, R14, !PT ;  /* 0x0000000ec3a17209 */ /* 0x000fe20007810000 */
[----:B------:R1:W-:Y:S01]  /*4000*/  MUFU.EX2 R15, R169 ;  /* 0x000000a9000f7308 */ /* 0x0003e20000000800 */
[----:B------:R-:W-:-:S01]  /*4010*/  FFMA.FTZ R157, R172, UR40, -R6 ;  /* 0x00000028ac9d7c23 */ /* 0x000fc20008010806 */
[--C-:B------:R-:W-:Y:S01]  /*4020*/  FFMA.FTZ R164, R185, UR40, -R6.reuse ;  /* 0x00000028b9a47c23 */ /* 0x100fe20008010806 */
[----:B------:R-:W-:Y:S01]  /*4030*/  FMNMX.FTZ R14, R198, R161, !PT ;  /* 0x000000a1c60e7209 */ /* 0x000fe20007810000 */
[--C-:B------:R-:W-:Y:S01]  /*4040*/  FFMA.FTZ R181, R188, UR40, -R6.reuse ;  /* 0x00000028bcb57c23 */ /* 0x100fe20008010806 */
[----:B------:R-:W-:-:S01]  /*4050*/  FFMA.FTZ R188, R189, UR40, -R6 ;  /* 0x00000028bdbc7c23 */ /* 0x000fc20008010806 */
[--C-:B------:R-:W-:Y:S01]  /*4060*/  FFMA.FTZ R172, R193, UR40, -R6.reuse ;  /* 0x00000028c1ac7c23 */ /* 0x100fe20008010806 */
[----:B------:R-:W-:Y:S01]  /*4070*/  FMNMX.FTZ R165, R199, R14, !PT ;  /* 0x0000000ec7a57209 */ /* 0x000fe20007810000 */
[----:B------:R2:W-:Y:S01]  /*4080*/  MUFU.EX2 R161, R184 ;  /* 0x000000b800a17308 */ /* 0x0005e20000000800 */
[----:B------:R-:W-:-:S01]  /*4090*/  FFMA.FTZ R185, R196, UR40, -R6 ;  /* 0x00000028c4b97c23 */ /* 0x000fc20008010806 */
[--C-:B-1----:R-:W-:Y:S01]  /*40a0*/  FFMA.FTZ R169, R200, UR40, -R6.reuse ;  /* 0x00000028c8a97c23 */ /* 0x102fe20008010806 */
[----:B------:R-:W-:Y:S01]  /*40b0*/  FMNMX.FTZ R14, R202, R165, !PT ;  /* 0x000000a5ca0e7209 */ /* 0x000fe20007810000 */
[--C-:B------:R-:W-:Y:S01]  /*40c0*/  FFMA.FTZ R189, R204, UR40, -R6.reuse ;  /* 0x00000028ccbd7c23 */ /* 0x100fe20008010806 */
[----:B------:R-:W-:-:S01]  /*40d0*/  FFMA.FTZ R196, R205, UR40, -R6 ;  /* 0x00000028cdc47c23 */ /* 0x000fc20008010806 */
[--C-:B------:R-:W-:Y:S01]  /*40e0*/  FFMA.FTZ R193, R212, UR40, -R6.reuse ;  /* 0x00000028d4c17c23 */ /* 0x100fe20008010806 */
[----:B------:R-:W-:Y:S01]  /*40f0*/  FMNMX.FTZ R165, R203, R14, !PT ;  /* 0x0000000ecba57209 */ /* 0x000fe20007810000 */
[--C-:B------:R-:W-:Y:S01]  /*4100*/  FFMA.FTZ R200, R213, UR40, -R6.reuse ;  /* 0x00000028d5c87c23 */ /* 0x100fe20008010806 */
[----:B--2---:R-:W-:-:S01]  /*4110*/  FFMA.FTZ R184, R209, UR40, -R6 ;  /* 0x00000028d1b87c23 */ /* 0x004fc20008010806 */
[----:B------:R-:W1:Y:S01]  /*4120*/  MUFU.EX2 R8, R8 ;  /* 0x0000000800087308 */ /* 0x000e620000000800 */
[----:B------:R-:W-:-:S04]  /*4130*/  FMNMX.FTZ R14, R206, R165, !PT ;  /* 0x000000a5ce0e7209 */ /* 0x000fc80007810000 */
[----:B------:R-:W-:-:S03]  /*4140*/  FMNMX.FTZ R165, R207, R14, !PT ;  /* 0x0000000ecfa57209 */ /* 0x000fc60007810000 */
[----:B------:R-:W2:Y:S01]  /*4150*/  MUFU.EX2 R9, R9 ;  /* 0x0000000900097308 */ /* 0x000ea20000000800 */
[----:B------:R-:W-:-:S04]  /*4160*/  FMNMX.FTZ R14, R210, R165, !PT ;  /* 0x000000a5d20e7209 */ /* 0x000fc80007810000 */
[----:B------:R-:W-:-:S03]  /*4170*/  FMNMX.FTZ R165, R211, R14, !PT ;  /* 0x0000000ed3a57209 */ /* 0x000fc60007810000 */
[----:B------:R-:W3:Y:S01]  /*4180*/  MUFU.EX2 R152, R152 ;  /* 0x0000009800987308 */ /* 0x000ee20000000800 */
[----:B------:R-:W-:Y:S01]  /*4190*/  FMNMX.FTZ R14, R214, R165, !PT ;  /* 0x000000a5d60e7209 */ /* 0x000fe20007810000 */
[-C--:B-1----:R-:W-:Y:S01]  /*41a0*/  FMUL.FTZ R24, R24, R8.reuse ;  /* 0x0000000818187220 */ /* 0x082fe20000410000 */
[-C--:B------:R-:W-:Y:S01]  /*41b0*/  FMUL.FTZ R25, R25, R8.reuse ;  /* 0x0000000819197220 */ /* 0x080fe20000410000 */
[----:B------:R-:W-:Y:S01]  /*41c0*/  FMUL.FTZ R28, R28, R8 ;  /* 0x000000081c1c7220 */ /* 0x000fe20000410000 */
[----:B------:R-:W-:Y:S01]  /*41d0*/  FMNMX.FTZ R14, R215, R14, !PT ;  /* 0x0000000ed70e7209 */ /* 0x000fe20007810000 */
[-C--:B------:R-:W-:Y:S01]  /*41e0*/  FMUL.FTZ R29, R29, R8.reuse ;  /* 0x000000081d1d7220 */ /* 0x080fe20000410000 */
[----:B------:R-:W-:Y:S01]  /*41f0*/  FMUL.FTZ R32, R32, R8 ;  /* 0x0000000820207220 */ /* 0x000fe20000410000 */
[----:B------:R1:W-:Y:S01]  /*4200*/  MUFU.EX2 R165, R176 ;  /* 0x000000b000a57308 */ /* 0x0003e20000000800 */
[----:B--2---:R-:W-:-:S01]  /*4210*/  FFMA.FTZ R5, R8, R5, R9 ;  /* 0x0000000508057223 */ /* 0x004fc20000010009 */
[----:B------:R-:W2:Y:S01]  /*4220*/  SHFL.BFLY PT, R177, R14, 0x2, 0x1f ;  /* 0x0c401f000eb17f89 */ /* 0x000ea200000e0000 */
[-C--:B------:R-:W-:Y:S01]  /*4230*/  FMUL.FTZ R33, R33, R8.reuse ;  /* 0x0000000821217220 */ /* 0x080fe20000410000 */
[-C--:B------:R-:W-:Y:S01]  /*4240*/  FMUL.FTZ R36, R36, R8.reuse ;  /* 0x0000000824247220 */ /* 0x080fe20000410000 */
[-C--:B------:R-:W-:Y:S01]  /*4250*/  FMUL.FTZ R37, R37, R8.reuse ;  /* 0x0000000825257220 */ /* 0x080fe20000410000 */
[-C--:B------:R-:W-:Y:S01]  /*4260*/  FMUL.FTZ R40, R40, R8.reuse ;  /* 0x0000000828287220 */ /* 0x080fe20000410000 */
[----:B------:R-:W-:Y:S01]  /*4270*/  FMUL.FTZ R41, R41, R8 ;  /* 0x0000000829297220 */ /* 0x000fe20000410000 */
[----:B------:R-:W4:Y:S01]  /*4280*/  MUFU.EX2 R11, R11 ;  /* 0x0000000b000b7308 */ /* 0x000f220000000800 */
[----:B-1----:R-:W-:-:S01]  /*4290*/  FFMA.FTZ R176, R201, UR40, -R6 ;  /* 0x00000028c9b07c23 */ /* 0x002fc20008010806 */
[-C--:B------:R-:W-:Y:S01]  /*42a0*/  FMUL.FTZ R44, R44, R8.reuse ;  /* 0x000000082c2c7220 */ /* 0x080fe20000410000 */
[-C--:B------:R-:W-:Y:S01]  /*42b0*/  FMUL.FTZ R45, R45, R8.reuse ;  /* 0x000000082d2d7220 */ /* 0x080fe20000410000 */
[-C--:B------:R-:W-:Y:S01]  /*42c0*/  FMUL.FTZ R48, R48, R8.reuse ;  /* 0x0000000830307220 */ /* 0x080fe20000410000 */
[-C--:B------:R-:W-:Y:S01]  /*42d0*/  FMUL.FTZ R49, R49, R8.reuse ;  /* 0x0000000831317220 */ /* 0x080fe20000410000 */
[-C--:B------:R-:W-:Y:S01]  /*42e0*/  FMUL.FTZ R52, R52, R8.reuse ;  /* 0x0000000834347220 */ /* 0x080fe20000410000 */
[-C--:B------:R-:W-:Y:S01]  /*42f0*/  FMUL.FTZ R53, R53, R8.reuse ;  /* 0x0000000835357220 */ /* 0x080fe20000410000 */
[----:B------:R-:W1:Y:S01]  /*4300*/  MUFU.EX2 R12, R12 ;  /* 0x0000000c000c7308 */ /* 0x000e620000000800 */
[-C--:B------:R-:W-:Y:S01]  /*4310*/  FMUL.FTZ R56, R56, R8.reuse ;  /* 0x0000000838387220 */ /* 0x080fe20000410000 */
[-C--:B------:R-:W-:Y:S01]  /*4320*/  FMUL.FTZ R57, R57, R8.reuse ;  /* 0x0000000839397220 */ /* 0x080fe20000410000 */
[-C--:B------:R-:W-:Y:S01]  /*4330*/  FMUL.FTZ R60, R60, R8.reuse ;  /* 0x000000083c3c7220 */ /* 0x080fe20000410000 */
[-C--:B------:R-:W-:Y:S01]  /*4340*/  FMUL.FTZ R61, R61, R8.reuse ;  /* 0x000000083d3d7220 */ /* 0x080fe20000410000 */
[-C--:B------:R-:W-:Y:S01]  /*4350*/  FMUL.FTZ R64, R64, R8.reuse ;  /* 0x0000000840407220 */ /* 0x080fe20000410000 */
[-C--:B------:R-:W-:Y:S01]  /*4360*/  FMUL.FTZ R65, R65, R8.reuse ;  /* 0x0000000841417220 */ /* 0x080fe20000410000 */
[-C--:B------:R-:W-:Y:S01]  /*4370*/  FMUL.FTZ R68, R68, R8.reuse ;  /* 0x0000000844447220 */ /* 0x080fe20000410000 */
[----:B------:R-:W-:Y:S01]  /*4380*/  MUFU.EX2 R10, R10 ;  /* 0x0000000a000a7308 */ /* 0x000fe20000000800 */
[----:B------:R-:W-:Y:S01]  /*4390*/  FMUL.FTZ R69, R69, R8 ;  /* 0x0000000845457220 */ /* 0x000fe20000410000 */
[----:B--2---:R-:W-:Y:S01]  /*43a0*/  FMNMX.FTZ R197, R14, R177, !PT ;  /* 0x000000b10ec57209 */ /* 0x004fe20007810000 */
[----:B------:R-:W-:-:S01]  /*43b0*/  FFMA.FTZ R177, R208, UR40, -R6 ;  /* 0x00000028d0b17c23 */ /* 0x000fc20008010806 */
[-C--:B------:R-:W-:Y:S01]  /*43c0*/  FMUL.FTZ R72, R72, R8.reuse ;  /* 0x0000000848487220 */ /* 0x080fe20000410000 */
[-C--:B------:R-:W-:Y:S01]  /*43d0*/  FMUL.FTZ R73, R73, R8.reuse ;  /* 0x0000000849497220 */ /* 0x080fe20000410000 */
[-C--:B------:R-:W-:Y:S01]  /*43e0*/  FMUL.FTZ R76, R76, R8.reuse ;  /* 0x000000084c4c7220 */ /* 0x080fe20000410000 */
[----:B------:R-:W2:Y:S01]  /*43f0*/  SHFL.BFLY PT, R14, R197, 0x1, 0x1f ;  /* 0x0c201f00c50e7f89 */ /* 0x000ea200000e0000 */
[----:B------:R-:W-:Y:S01]  /*4400*/  MUFU.EX2 R13, R13 ;  /* 0x0000000d000d7308 */ /* 0x000fe20000000800 */
        /* <DEDUP_REMOVED lines=21> */
[----:B------:R-:W-:Y:S01]  /*4560*/  FMUL.FTZ R116, R116, R8 ;  /* 0x0000000874747220 */ /* 0x000fe20000410000 */
[----:B--2---:R-:W-:Y:S01]  /*4570*/  FMNMX.FTZ R14, R197, R14, !PT ;  /* 0x0000000ec50e7209 */ /* 0x004fe20007810000 */
[----:B------:R-:W-:Y:S01]  /*4580*/  IMAD.U32 R197, RZ, RZ, UR40 ;  /* 0x00000028ffc57e24 */ /* 0x000fe2000f8e00ff */
[----:B------:R-:W-:Y:S01]  /*4590*/  MUFU.EX2 R156, R156 ;  /* 0x0000009c009c7308 */ /* 0x000fe20000000800 */
[-C--:B------:R-:W-:Y:S01]  /*45a0*/  FMUL.FTZ R117, R117, R8.reuse ;  /* 0x0000000875757220 */ /* 0x080fe20000410000 */
[----:B------:R-:W-:Y:S01]  /*45b0*/  FMUL.FTZ R120, R120, R8 ;  /* 0x0000000878787220 */ /* 0x000fe20000410000 */
[----:B------:R-:W-:-:S01]  /*45c0*/  FADD.FTZ R6, -R14, R7 ;  /* 0x000000070e067221 */ /* 0x000fc20000010100 */
[-C--:B------:R-:W-:Y:S01]  /*45d0*/  FMUL.FTZ R121, R121, R8.reuse ;  /* 0x0000000879797220 */ /* 0x080fe20000410000 */
[-C--:B------:R-:W-:Y:S01]  /*45e0*/  FMUL.FTZ R124, R124, R8.reuse ;  /* 0x000000087c7c7220 */ /* 0x080fe20000410000 */
[-C--:B------:R-:W-:Y:S01]  /*45f0*/  FMUL.FTZ R125, R125, R8.reuse ;  /* 0x000000087d7d7220 */ /* 0x080fe20000410000 */
[----:B------:R-:W-:Y:S01]  /*4600*/  FMUL.FTZ R7, R6, UR40 ;  /* 0x0000002806077c20 */ /* 0x000fe20008410000 */
[----:B------:R-:W-:Y:S01]  /*4610*/  FFMA.FTZ R6, R14, R197, -8 ;  /* 0xc10000000e067423 */ /* 0x000fe200000100c5 */
[----:B------:R-:W-:Y:S01]  /*4620*/  MUFU.EX2 R157, R157 ;  /* 0x0000009d009d7308 */ /* 0x000fe20000000800 */
[-C--:B------:R-:W-:Y:S01]  /*4630*/  FMUL.FTZ R128, R128, R8.reuse ;  /* 0x0000000880807220 */ /* 0x080fe20000410000 */
[----:B------:R-:W-:Y:S01]  /*4640*/  FMUL.FTZ R129, R129, R8 ;  /* 0x0000000881817220 */ /* 0x000fe20000410000 */
[----:B------:R-:W-:-:S01]  /*4650*/  FFMA.FTZ R154, R154, UR40, -R6 ;  /* 0x000000289a9a7c23 */ /* 0x000fc20008010806 */
[--C-:B------:R-:W-:Y:S01]  /*4660*/  FFMA.FTZ R155, R155, UR40, -R6.reuse ;  /* 0x000000289b9b7c23 */ /* 0x100fe20008010806 */
[----:B------:R-:W-:-:S01]  /*4670*/  FFMA.FTZ R197, R158, UR40, -R6 ;  /* 0x000000289ec57c23 */ /* 0x000fc20008010806 */
[--C-:B------:R-:W-:Y:S01]  /*4680*/  FFMA.FTZ R204, R159, UR40, -R6.reuse ;  /* 0x000000289fcc7c23 */ /* 0x100fe20008010806 */
[----:B------:R-:W-:-:S01]  /*4690*/  FFMA.FTZ R158, R162, UR40, -R6 ;  /* 0x00000028a29e7c23 */ /* 0x000fc20008010806 */
[----:B------:R-:W-:Y:S01]  /*46a0*/  MUFU.EX2 R7, R7 ;  /* 0x0000000700077308 */ /* 0x000fe20000000800 */
[----:B------:R-:W-:-:S01]  /*46b0*/  FFMA.FTZ R159, R163, UR40, -R6 ;  /* 0x00000028a39f7c23 */ /* 0x000fc20008010806 */
[--C-:B------:R-:W-:Y:S01]  /*46c0*/  FFMA.FTZ R163, R171, UR40, -R6.reuse ;  /* 0x00000028aba37c23 */ /* 0x100fe20008010806 */
[----:B------:R-:W-:-:S01]  /*46d0*/  FFMA.FTZ R171, R175, UR40, -R6 ;  /* 0x00000028afab7c23 */ /* 0x000fc20008010806 */
[----:B------:R-:W-:Y:S01]  /*46e0*/  FFMA.FTZ R175, R182, UR40, -R6 ;  /* 0x00000028b6af7c23 */ /* 0x000fe20008010806 */
[----:B---3--:R-:W-:-:S01]  /*46f0*/  FADD.FTZ R182, R152, R5 ;  /* 0x0000000598b67221 */ /* 0x008fc20000010000 */
[--C-:B------:R-:W-:Y:S01]  /*4700*/  FFMA.FTZ R201, R166, UR40, -R6.reuse ;  /* 0x00000028a6c97c23 */ /* 0x100fe20008010806 */
[----:B------:R-:W-:-:S01]  /*4710*/  FFMA.FTZ R208, R167, UR40, -R6 ;  /* 0x00000028a7d07c23 */ /* 0x000fc20008010806 */
[----:B------:R-:W2:Y:S01]  /*4720*/  MUFU.EX2 R154, R154 ;  /* 0x0000009a009a7308 */ /* 0x000ea20000000800 */
[----:B----4-:R-:W-:-:S01]  /*4730*/  FADD.FTZ R5, R11, R182 ;  /* 0x000000b60b057221 */ /* 0x010fc20000010000 */
[--C-:B------:R-:W-:Y:S01]  /*4740*/  FFMA.FTZ R166, R178, UR40, -R6.reuse ;  /* 0x00000028b2a67c23 */ /* 0x100fe20008010806 */
[----:B------:R-:W-:-:S01]  /*4750*/  FFMA.FTZ R178, R183, UR40, -R6 ;  /* 0x00000028b7b27c23 */ /* 0x000fc20008010806 */
[----:B------:R-:W-:Y:S01]  /*4760*/  FFMA.FTZ R162, R170, UR40, -R6 ;  /* 0x00000028aaa27c23 */ /* 0x000fe20008010806 */
[----:B-1----:R-:W-:-:S01]  /*4770*/  FADD.FTZ R183, R12, R5 ;  /* 0x000000050cb77221 */ /* 0x002fc20000010000 */
[--C-:B------:R-:W-:Y:S01]  /*4780*/  FFMA.FTZ R170, R174, UR40, -R6.reuse ;  /* 0x00000028aeaa7c23 */ /* 0x100fe20008010806 */
[----:B------:R-:W-:Y:S01]  /*4790*/  F2FP.SATFINITE.E4M3.F32.PACK_AB_MERGE_C R11, R12, R11, RZ ;  /* 0x0000000b0c0b723e */ /* 0x000fe200048070ff */
[----:B------:R-:W1:Y:S01]  /*47a0*/  MUFU.EX2 R155, R155 ;  /* 0x0000009b009b7308 */ /* 0x000e620000000800 */
[----:B------:R-:W-:-:S01]  /*47b0*/  FFMA.FTZ R167, R179, UR40, -R6 ;  /* 0x00000028b3a77c23 */ /* 0x000fc20008010806 */
[--C-:B------:R-:W-:Y:S01]  /*47c0*/  FFMA.FTZ R174, R186, UR40, -R6.reuse ;  /* 0x00000028baae7c23 */ /* 0x100fe20008010806 */
[----:B------:R-:W-:-:S01]  /*47d0*/  FFMA.FTZ R179, R187, UR40, -R6 ;  /* 0x00000028bbb37c23 */ /* 0x000fc20008010806 */
[--C-:B------:R-:W-:Y:S01]  /*47e0*/  FFMA.FTZ R190, R190, UR40, -R6.reuse ;  /* 0x00000028bebe7c23 */ /* 0x100fe20008010806 */
[----:B------:R-:W-:-:S01]  /*47f0*/  FFMA.FTZ R191, R191, UR40, -R6 ;  /* 0x00000028bfbf7c23 */ /* 0x000fc20008010806 */
[--C-:B------:R-:W-:Y:S01]  /*4800*/  FFMA.FTZ R194, R194, UR40, -R6.reuse ;  /* 0x00000028c2c27c23 */ /* 0x100fe20008010806 */
[----:B------:R-:W-:-:S01]  /*4810*/  FFMA.FTZ R195, R195, UR40, -R6 ;  /* 0x00000028c3c37c23 */ /* 0x000fc20008010806 */
[----:B------:R-:W3:Y:S01]  /*4820*/  MUFU.EX2 R197, R197 ;  /* 0x000000c500c57308 */ /* 0x000ee20000000800 */
[----:B--2---:R-:W-:-:S01]  /*4830*/  FFMA.FTZ R4, R7, R4, R154 ;  /* 0x0000000407047223 */ /* 0x004fc2000001009a */
[--C-:B------:R-:W-:Y:S01]  /*4840*/  FFMA.FTZ R198, R198, UR40, -R6.reuse ;  /* 0x00000028c6c67c23 */ /* 0x100fe20008010806 */
[----:B------:R-:W-:-:S01]  /*4850*/  FFMA.FTZ R199, R199, UR40, -R6 ;  /* 0x00000028c7c77c23 */ /* 0x000fc20008010806 */
[--C-:B------:R-:W-:Y:S01]  /*4860*/  FFMA.FTZ R202, R202, UR40, -R6.reuse ;  /* 0x00000028caca7c23 */ /* 0x100fe20008010806 */
[----:B------:R-:W-:-:S01]  /*4870*/  FFMA.FTZ R203, R203, UR40, -R6 ;  /* 0x00000028cbcb7c23 */ /* 0x000fc20008010806 */
[--C-:B------:R-:W-:Y:S01]  /*4880*/  FFMA.FTZ R206, R206, UR40, -R6.reuse ;  /* 0x00000028cece7c23 */ /* 0x100fe20008010806 */
[----:B------:R-:W-:-:S01]  /*4890*/  FFMA.FTZ R207, R207, UR40, -R6 ;  /* 0x00000028cfcf7c23 */ /* 0x000fc20008010806 */
[----:B------:R-:W2:Y:S01]  /*48a0*/  MUFU.EX2 R204, R204 ;  /* 0x000000cc00cc7308 */ /* 0x000ea20000000800 */
[----:B-1----:R-:W-:-:S01]  /*48b0*/  FADD.FTZ R4, R155, R4 ;  /* 0x000000049b047221 */ /* 0x002fc20000010000 */
[--C-:B------:R-:W-:Y:S01]  /*48c0*/  FFMA.FTZ R210, R210, UR40, -R6.reuse ;  /* 0x00000028d2d27c23 */ /* 0x100fe20008010806 */
[----:B------:R-:W-:-:S01]  /*48d0*/  FFMA.FTZ R211, R211, UR40, -R6 ;  /* 0x00000028d3d37c23 */ /* 0x000fc20008010806 */
[--C-:B------:R-:W-:Y:S01]  /*48e0*/  FFMA.FTZ R214, R214, UR40, -R6.reuse ;  /* 0x00000028d6d67c23 */ /* 0x100fe20008010806 */
[----:B------:R-:W-:-:S01]  /*48f0*/  FFMA.FTZ R6, R215, UR40, -R6 ;  /* 0x00000028d7067c23 */ /* 0x000fc20008010806 */
[-C--:B------:R-:W-:Y:S01]  /*4900*/  FMUL.FTZ R132, R132, R8.reuse ;  /* 0x0000000884847220 */ /* 0x080fe20000410000 */
[----:B------:R-:W-:Y:S01]  /*4910*/  FMUL.FTZ R133, R133, R8 ;  /* 0x0000000885857220 */ /* 0x000fe20000410000 */
[----:B------:R-:W1:Y:S01]  /*4920*/  MUFU.EX2 R158, R158 ;  /* 0x0000009e009e7308 */ /* 0x000e620000000800 */
[----:B---3--:R-:W-:-:S01]  /*4930*/  FADD.FTZ R5, R197, R4 ;  /* 0x00000004c5057221 */ /* 0x008fc20000010000 */
[----:B------:R-:W-:Y:S01]  /*4940*/  FADD.FTZ R4, R10, R183 ;  /* 0x000000b70a047221 */ /* 0x000fe20000010000 */
[-C--:B------:R-:W-:Y:S01]  /*4950*/  FMUL.FTZ R136, R136, R8.reuse ;  /* 0x0000000888887220 */ /* 0x080fe20000410000 */
[-C--:B------:R-:W-:Y:S01]  /*4960*/  FMUL.FTZ R137, R137, R8.reuse ;  /* 0x0000000889897220 */ /* 0x080fe20000410000 */
[-C--:B------:R-:W-:Y:S01]  /*4970*/  FMUL.FTZ R140, R140, R8.reuse ;  /* 0x000000088c8c7220 */ /* 0x080fe20000410000 */
[----:B------:R-:W-:Y:S01]  /*4980*/  FADD.FTZ R183, R13, R4 ;  /* 0x000000040db77221 */ /* 0x000fe20000010000 */
[----:B------:R-:W-:Y:S01]  /*4990*/  FMUL.FTZ R141, R141, R8 ;  /* 0x000000088d8d7220 */ /* 0x000fe20000410000 */
[----:B------:R-:W3:Y:S01]  /*49a0*/  MUFU.EX2 R159, R159 ;  /* 0x0000009f009f7308 */ /* 0x000ee20000000800 */
[----:B--2---:R-:W-:-:S01]  /*49b0*/  FADD.FTZ R5, R204, R5 ;  /* 0x00000005cc057221 */ /* 0x004fc20000010000 */
[----:B------:R-:W-:Y:S01]  /*49c0*/  FADD.FTZ R12, R20, R183 ;  /* 0x000000b7140c7221 */ /* 0x000fe20000010000 */
[C---:B------:R-:W-:Y:S01]  /*49d0*/  F2FP.SATFINITE.E4M3.F32.PACK_AB_MERGE_C R20, R153.reuse, R20, RZ ;  /* 0x000000149914723e */ /* 0x040fe200048070ff */
[-C--:B------:R-:W-:Y:S01]  /*49e0*/  FMUL.FTZ R144, R144, R8.reuse ;  /* 0x0000000890907220 */ /* 0x080fe20000410000 */
[----:B------:R-:W-:Y:S01]  /*49f0*/  F2FP.SATFINITE.E4M3.F32.PACK_AB_MERGE_C R197, R204, R197, RZ ;  /* 0x000000c5ccc5723e */ /* 0x000fe200048070ff */
[----:B------:R-:W-:Y:S01]  /*4a00*/  FADD.FTZ R153, R153, R12 ;  /* 0x0000000c99997221 */ /* 0x000fe20000010000 */
[----:B------:R-:W-:Y:S01]  /*4a10*/  FMUL.FTZ R145, R145, R8 ;  /* 0x0000000891917220 */ /* 0x000fe20000410000 */
[----:B------:R-:W2:Y:S01]  /*4a20*/  MUFU.EX2 R201, R201 ;  /* 0x000000c900c97308 */ /* 0x000ea20000000800 */
[----:B-1----:R-:W-:-:S01]  /*4a30*/  FADD.FTZ R4, R158, R5 ;  /* 0x000000059e047221 */ /* 0x002fc20000010000 */
[-C--:B------:R-:W-:Y:S01]  /*4a40*/  FMUL.FTZ R148, R148, R8.reuse ;  /* 0x0000000894947220 */ /* 0x080fe20000410000 */
[----:B------:R-:W-:Y:S01]  /*4a50*/  FMUL.FTZ R149, R149, R8 ;  /* 0x0000000895957220 */ /* 0x000fe20000410000 */
[-C--:B------:R-:W-:Y:S01]  /*4a60*/  FMUL.FTZ R26, R26, R7.reuse ;  /* 0x000000071a1a7220 */ /* 0x080fe20000410000 */
[-C--:B------:R-:W-:Y:S01]  /*4a70*/  FMUL.FTZ R27, R27, R7.reuse ;  /* 0x000000071b1b7220 */ /* 0x080fe20000410000 */
[-C--:B------:R-:W-:Y:S01]  /*4a80*/  FMUL.FTZ R30, R30, R7.reuse ;  /* 0x000000071e1e7220 */ /* 0x080fe20000410000 */
[----:B------:R-:W-:Y:S01]  /*4a90*/  FMUL.FTZ R31, R31, R7 ;  /* 0x000000071f1f7220 */ /* 0x000fe20000410000 */
[----:B------:R-:W1:Y:S01]  /*4aa0*/  MUFU.EX2 R208, R208 ;  /* 0x000000d000d07308 */ /* 0x000e620000000800 */
[----:B---3--:R-:W-:-:S01]  /*4ab0*/  FADD.FTZ R4, R159, R4 ;  /* 0x000000049f047221 */ /* 0x008fc20000010000 */
[-C--:B------:R-:W-:Y:S01]  /*4ac0*/  FMUL.FTZ R34, R34, R7.reuse ;  /* 0x0000000722227220 */ /* 0x080fe20000410000 */
[-C--:B------:R-:W-:Y:S01]  /*4ad0*/  FMUL.FTZ R35, R35, R7.reuse ;  /* 0x0000000723237220 */ /* 0x080fe20000410000 */
[-C--:B------:R-:W-:Y:S01]  /*4ae0*/  FMUL.FTZ R38, R38, R7.reuse ;  /* 0x0000000726267220 */ /* 0x080fe20000410000 */
[-C--:B------:R-:W-:Y:S01]  /*4af0*/  FMUL.FTZ R39, R39, R7.reuse ;  /* 0x0000000727277220 */ /* 0x080fe20000410000 */
[-C--:B------:R-:W-:Y:S01]  /*4b00*/  FMUL.FTZ R42, R42, R7.reuse ;  /* 0x000000072a2a7220 */ /* 0x080fe20000410000 */
[----:B------:R-:W-:Y:S01]  /*4b10*/  FMUL.FTZ R43, R43, R7 ;  /* 0x000000072b2b7220 */ /* 0x000fe20000410000 */
[----:B------:R-:W3:Y:S01]  /*4b20*/  MUFU.EX2 R162, R162 ;  /* 0x000000a200a27308 */ /* 0x000ee20000000800 */
[----:B--2---:R-:W-:-:S01]  /*4b30*/  FADD.FTZ R5, R201, R4 ;  /* 0x00000004c9057221 */ /* 0x004fc20000010000 */
[----:B------:R-:W-:Y:S01]  /*4b40*/  FADD.FTZ R4, R156, R153 ;  /* 0x000000999c047221 */ /* 0x000fe20000010000 */
[-C--:B------:R-:W-:Y:S01]  /*4b50*/  FMUL.FTZ R46, R46, R7.reuse ;  /* 0x000000072e2e7220 */ /* 0x080fe20000410000 */
[-C--:B------:R-:W-:Y:S01]  /*4b60*/  FMUL.FTZ R47, R47, R7.reuse ;  /* 0x000000072f2f7220 */ /* 0x080fe20000410000 */
[-C--:B------:R-:W-:Y:S01]  /*4b70*/  FMUL.FTZ R50, R50, R7.reuse ;  /* 0x0000000732327220 */ /* 0x080fe20000410000 */
[----:B------:R-:W-:Y:S01]  /*4b80*/  FADD.FTZ R4, R15, R4 ;  /* 0x000000040f047221 */ /* 0x000fe20000010000 */
[----:B------:R-:W-:Y:S01]  /*4b90*/  FMUL.FTZ R51, R51, R7 ;  /* 0x0000000733337220 */ /* 0x000fe20000410000 */
[----:B------:R-:W2:Y:S01]  /*4ba0*/  MUFU.EX2 R163, R163 ;  /* 0x000000a300a37308 */ /* 0x000ea20000000800 */
[----:B-1----:R-:W-:-:S01]  /*4bb0*/  FADD.FTZ R5, R208, R5 ;  /* 0x00000005d0057221 */ /* 0x002fc20000010000 */
[----:B------:R-:W-:Y:S01]  /*4bc0*/  FADD.FTZ R153, R157, R4 ;  /* 0x000000049d997221 */ /* 0x000fe20000010000 */
[----:B------:R-:W-:Y:S01]  /*4bd0*/  F2FP.SATFINITE.E4M3.F32.PACK_AB_MERGE_C R201, R208, R201, RZ ;  /* 0x000000c9d0c9723e */ /* 0x000fe200048070ff */
        /* <DEDUP_REMOVED lines=14> */
[-C--:B------:R-:W-:Y:S01]  /*4cc0*/  FMUL.FTZ R74, R74, R7.reuse ;  /* 0x000000074a4a7220 */ /* 0x080fe20000410000 */
[-C--:B------:R-:W-:Y:S01]  /*4cd0*/  FMUL.FTZ R75, R75, R7.reuse ;  /* 0x000000074b4b7220 */ /* 0x080fe20000410000 */
[-C--:B------:R-:W-:Y:S01]  /*4ce0*/  FMUL.FTZ R78, R78, R7.reuse ;  /* 0x000000074e4e7220 */ /* 0x080fe20000410000 */
[-C--:B------:R-:W-:Y:S01]  /*4cf0*/  FMUL.FTZ R79, R79, R7.reuse ;  /* 0x000000074f4f7220 */ /* 0x080fe20000410000 */
[-C--:B------:R-:W-:Y:S01]  /*4d00*/  FMUL.FTZ R82, R82, R7.reuse ;  /* 0x0000000752527220 */ /* 0x080fe20000410000 */
[----:B------:R-:W-:Y:S01]  /*4d10*/  FMUL.FTZ R83, R83, R7 ;  /* 0x0000000753537220 */ /* 0x000fe20000410000 */
[----:B------:R-:W2:Y:S01]  /*4d20*/  MUFU.EX2 R171, R171 ;  /* 0x000000ab00ab7308 */ /* 0x000ea20000000800 */
[----:B-1----:R-:W-:-:S01]  /*4d30*/  FADD.FTZ R4, R170, R5 ;  /* 0x00000005aa047221 */ /* 0x002fc20000010000 */
[-C--:B------:R-:W-:Y:S01]  /*4d40*/  FMUL.FTZ R86, R86, R7.reuse ;  /* 0x0000000756567220 */ /* 0x080fe20000410000 */
[-C--:B------:R-:W-:Y:S01]  /*4d50*/  FMUL.FTZ R87, R87, R7.reuse ;  /* 0x0000000757577220 */ /* 0x080fe20000410000 */
[-C--:B------:R-:W-:Y:S01]  /*4d60*/  FMUL.FTZ R90, R90, R7.reuse ;  /* 0x000000075a5a7220 */ /* 0x080fe20000410000 */
[-C--:B------:R-:W-:Y:S01]  /*4d70*/  FMUL.FTZ R91, R91, R7.reuse ;  /* 0x000000075b5b7220 */ /* 0x080fe20000410000 */
[-C--:B------:R-:W-:Y:S01]  /*4d80*/  FMUL.FTZ R94, R94, R7.reuse ;  /* 0x000000075e5e7220 */ /* 0x080fe20000410000 */
[----:B------:R-:W-:Y:S01]  /*4d90*/  FMUL.FTZ R95, R95, R7 ;  /* 0x000000075f5f7220 */ /* 0x000fe20000410000 */
[----:B------:R-:W1:Y:S01]  /*4da0*/  MUFU.EX2 R166, R166 ;  /* 0x000000a600a67308 */ /* 0x000e620000000800 */
[----:B---3--:R-:W-:-:S01]  /*4db0*/  FADD.FTZ R12, R168, R153 ;  /* 0x00000099a80c7221 */ /* 0x008fc20000010000 */
[----:B------:R-:W-:Y:S01]  /*4dc0*/  F2FP.SATFINITE.E4M3.F32.PACK_AB_MERGE_C R157, R168, R157, RZ ;  /* 0x0000009da89d723e */ /* 0x000fe200048070ff */
[-C--:B------:R-:W-:Y:S01]  /*4dd0*/  FMUL.FTZ R98, R98, R7.reuse ;  /* 0x0000000762627220 */ /* 0x080fe20000410000 */
[----:B------:R-:W-:Y:S01]  /*4de0*/  FMUL.FTZ R99, R99, R7 ;  /* 0x0000000763637220 */ /* 0x000fe20000410000 */
[----:B------:R-:W-:-:S01]  /*4df0*/  FADD.FTZ R153, R21, R12 ;  /* 0x0000000c15997221 */ /* 0x000fc20000010000 */
[----:B------:R-:W-:Y:S01]  /*4e00*/  F2FP.SATFINITE.E4M3.F32.PACK_AB_MERGE_C R156, R15, R156, R157 ;  /* 0x0000009c0f9c723e */ /* 0x000fe2000480709d */
[----:B------:R-:W-:Y:S01]  /*4e10*/  FMUL.FTZ R102, R102, R7 ;  /* 0x0000000766667220 */ /* 0x000fe20000410000 */
[----:B------:R-:W3:Y:S01]  /*4e20*/  MUFU.EX2 R160, R160 ;  /* 0x000000a000a07308 */ /* 0x000ee20000000800 */
[----:B--2---:R-:W-:-:S01]  /*4e30*/  FADD.FTZ R5, R171, R4 ;  /* 0x00000004ab057221 */ /* 0x004fc20000010000 */
[----:B------:R-:W-:Y:S01]  /*4e40*/  F2FP.SATFINITE.E4M3.F32.PACK_AB_MERGE_C R170, R171, R170, RZ ;  /* 0x000000aaabaa723e */ /* 0x000fe200048070ff */
[-C--:B------:R-:W-:Y:S01]  /*4e50*/  FMUL.FTZ R103, R103, R7.reuse ;  /* 0x0000000767677220 */ /* 0x080fe20000410000 */
[-C--:B------:R-:W-:Y:S01]  /*4e60*/  FMUL.FTZ R106, R106, R7.reuse ;  /* 0x000000076a6a7220 */ /* 0x080fe20000410000 */
[-C--:B------:R-:W-:Y:S01]  /*4e70*/  FMUL.FTZ R107, R107, R7.reuse ;  /* 0x000000076b6b7220 */ /* 0x080fe20000410000 */
[----:B------:R-:W-:Y:S01]  /*4e80*/  F2FP.SATFINITE.E4M3.F32.PACK_AB_MERGE_C R157, R163, R162, R170 ;  /* 0x000000a2a39d723e */ /* 0x000fe200048070aa */
        /* <DEDUP_REMOVED lines=29> */
[----:B------:R-:W-:Y:S01]  /*5060*/  FMUL.FTZ R151, R151, R7 ;  /* 0x0000000797977220 */ /* 0x000fe20000410000 */
[----:B------:R-:W-:-:S03]  /*5070*/  F2FP.SATFINITE.E4M3.F32.PACK_AB_MERGE_C R152, R152, R9, R11 ;  /* 0x000000099898723e */ /* 0x000fc6000480700b */
[----:B------:R-:W1:Y:S01]  /*5080*/  MUFU.EX2 R178, R178 ;  /* 0x000000b200b27308 */ /* 0x000e620000000800 */
[----:B---3--:R-:W-:-:S07]  /*5090*/  FADD.FTZ R153, R175, R4 ;  /* 0x00000004af997221 */ /* 0x008fce0000010000 */
[----:B------:R-:W3:Y:S01]  /*50a0*/  MUFU.EX2 R174, R174 ;  /* 0x000000ae00ae7308 */ /* 0x000ee20000000800 */
[----:B--2---:R-:W-:-:S01]  /*50b0*/  FADD.FTZ R4, R180, R5 ;  /* 0x00000005b4047221 */ /* 0x004fc20000010000 */
[----:B------:R-:W-:-:S03]  /*50c0*/  F2FP.SATFINITE.E4M3.F32.PACK_AB_MERGE_C R173, R180, R173, RZ ;  /* 0x000000adb4ad723e */ /* 0x000fc600048070ff */
[----:B------:R-:W-:-:S03]  /*50d0*/  FADD.FTZ R5, R161, R4 ;  /* 0x00000004a1057221 */ /* 0x000fc60000010000 */
[----:B------:R-:W2:Y:S01]  /*50e0*/  MUFU.EX2 R164, R164 ;  /* 0x000000a400a47308 */ /* 0x000ea20000000800 */
[----:B-1----:R-:W-:-:S01]  /*50f0*/  FADD.FTZ R153, R178, R153 ;  /* 0x00000099b2997221 */ /* 0x002fc20000010000 */
[----:B------:R-:W-:-:S06]  /*5100*/  F2FP.SATFINITE.E4M3.F32.PACK_AB_MERGE_C R175, R178, R175, RZ ;  /* 0x000000afb2af723e */ /* 0x000fcc00048070ff */
[----:B------:R-:W1:Y:S01]  /*5110*/  MUFU.EX2 R179, R179 ;  /* 0x000000b300b37308 */ /* 0x000e620000000800 */
[----:B---3--:R-:W-:-:S07]  /*5120*/  FADD.FTZ R4, R174, R153 ;  /* 0x00000099ae047221 */ /* 0x008fce0000010000 */
[----:B------:R-:W3:Y:S01]  /*5130*/  MUFU.EX2 R190, R190 ;  /* 0x000000be00be7308 */ /* 0x000ee20000000800 */
[----:B--2---:R-:W-:-:S07]  /*5140*/  FADD.FTZ R12, R164, R5 ;  /* 0x00000005a40c7221 */ /* 0x004fce0000010000 */
[----:B------:R-:W2:Y:S01]  /*5150*/  MUFU.EX2 R181, R181 ;  /* 0x000000b500b57308 */ /* 0x000ea20000000800 */
[----:B-1----:R-:W-:-:S07]  /*5160*/  FADD.FTZ R5, R179, R4 ;  /* 0x00000004b3057221 */ /* 0x002fce0000010000 */
[----:B------:R-:W1:Y:S01]  /*5170*/  MUFU.EX2 R191, R191 ;  /* 0x000000bf00bf7308 */ /* 0x000e620000000800 */
[----:B---3--:R-:W-:-:S07]  /*5180*/  FADD.FTZ R4, R190, R5 ;  /* 0x00000005be047221 */ /* 0x008fce0000010000 */
[----:B------:R-:W3:Y:S01]  /*5190*/  MUFU.EX2 R188, R188 ;  /* 0x000000bc00bc7308 */ /* 0x000ee20000000800 */
[----:B--2---:R-:W-:-:S07]  /*51a0*/  FADD.FTZ R153, R181, R12 ;  /* 0x0000000cb5997221 */ /* 0x004fce0000010000 */
[----:B------:R-:W2:Y:S01]  /*51b0*/  MUFU.EX2 R194, R194 ;  /* 0x000000c200c27308 */ /* 0x000ea20000000800 */
[----:B-1----:R-:W-:-:S01]  /*51c0*/  FADD.FTZ R5, R191, R4 ;  /* 0x00000004bf057221 */ /* 0x002fc20000010000 */
[----:B------:R-:W-:-:S06]  /*51d0*/  F2FP.SATFINITE.E4M3.F32.PACK_AB_MERGE_C R190, R191, R190, RZ ;  /* 0x000000bebfbe723e */ /* 0x000fcc00048070ff */
[----:B------:R-:W1:Y:S01]  /*51e0*/  MUFU.EX2 R195, R195 ;  /* 0x000000c300c37308 */ /* 0x000e620000000800 */
[----:B---3--:R-:W-:-:S01]  /*51f0*/  FADD.FTZ R12, R188, R153 ;  /* 0x00000099bc0c7221 */ /* 0x008fc20000010000 */
[----:B------:R-:W-:-:S03]  /*5200*/  F2FP.SATFINITE.E4M3.F32.PACK_AB_MERGE_C R181, R188, R181, RZ ;  /* 0x000000b5bcb5723e */ /* 0x000fc600048070ff */
[----:B------:R-:W-:-:S03]  /*5210*/  FADD.FTZ R153, R165, R12 ;  /* 0x0000000ca5997221 */ /* 0x000fc60000010000 */
        /* <DEDUP_REMOVED lines=9> */
[----:B-1----:R-:W-:-:S07]  /*52b0*/  FADD.FTZ R153, R185, R12 ;  /* 0x0000000cb9997221 */ /* 0x002fce0000010000 */
[----:B------:R-:W1:Y:S01]  /*52c0*/  MUFU.EX2 R202, R202 ;  /* 0x000000ca00ca7308 */ /* 0x000e620000000800 */
[----:B---3--:R-:W-:-:S01]  /*52d0*/  FADD.FTZ R5, R199, R4 ;  /* 0x00000004c7057221 */ /* 0x008fc20000010000 */
[----:B------:R-:W-:-:S04]  /*52e0*/  F2FP.SATFINITE.E4M3.F32.PACK_AB_MERGE_C R198, R199, R198, RZ ;  /* 0x000000c6c7c6723e */ /* 0x000fc800048070ff */
[----:B------:R-:W-:Y:S02]  /*52f0*/  F2FP.SATFINITE.E4M3.F32.PACK_AB_MERGE_C R163, R195, R194, R198 ;  /* 0x000000c2c3a3723e */ /* 0x000fe400048070c6 */
[----:B------:R-:W3:Y:S01]  /*5300*/  MUFU.EX2 R169, R169 ;  /* 0x000000a900a97308 */ /* 0x000ee20000000800 */
[----:B--2---:R-:W-:-:S01]  /*5310*/  FADD.FTZ R12, R192, R153 ;  /* 0x00000099c00c7221 */ /* 0x004fc20000010000 */
[----:B------:R-:W-:-:S04]  /*5320*/  F2FP.SATFINITE.E4M3.F32.PACK_AB_MERGE_C R185, R192, R185, RZ ;  /* 0x000000b9c0b9723e */ /* 0x000fc800048070ff */
[----:B------:R-:W-:Y:S02]  /*5330*/  F2FP.SATFINITE.E4M3.F32.PACK_AB_MERGE_C R162, R172, R165, R185 ;  /* 0x000000a5aca2723e */ /* 0x000fe400048070b9 */
        /* <DEDUP_REMOVED lines=14> */
[----:B------:R-:W-:-:S04]  /*5420*/  F2FP.SATFINITE.E4M3.F32.PACK_AB_MERGE_C R206, R207, R206, RZ ;  /* 0x000000cecfce723e */ /* 0x000fc800048070ff */
[----:B------:R-:W-:Y:S02]  /*5430*/  F2FP.SATFINITE.E4M3.F32.PACK_AB_MERGE_C R165, R203, R202, R206 ;  /* 0x000000cacba5723e */ /* 0x000fe400048070ce */
[----:B------:R-:W1:Y:S01]  /*5440*/  MUFU.EX2 R177, R177 ;  /* 0x000000b100b17308 */ /* 0x000e620000000800 */
[----:B---3--:R-:W-:-:S01]  /*5450*/  FADD.FTZ R12, R196, R171 ;  /* 0x000000abc40c7221 */ /* 0x008fc20000010000 */
[----:B------:R-:W-:-:S06]  /*5460*/  F2FP.SATFINITE.E4M3.F32.PACK_AB_MERGE_C R189, R196, R189, RZ ;  /* 0x000000bdc4bd723e */ /* 0x000fcc00048070ff */
        /* <DEDUP_REMOVED lines=12> */
[C---:B--2---:R-:W-:Y:S01]  /*5530*/  F2FP.SATFINITE.E4M3.F32.PACK_AB_MERGE_C R214, R153.reuse, R214, RZ ;  /* 0x000000d699d6723e */ /* 0x044fe200048070ff */
[----:B------:R-:W-:-:S01]  /*5540*/  FADD.FTZ R4, R153, R4 ;  /* 0x0000000499047221 */ /* 0x000fc20000010000 */
[----:B------:R-:W-:Y:S02]  /*5550*/  F2FP.SATFINITE.E4M3.F32.PACK_AB_MERGE_C R153, R155, R154, R197 ;  /* 0x0000009a9b99723e */ /* 0x000fe400048070c5 */
[----:B------:R-:W-:Y:S02]  /*5560*/  F2FP.SATFINITE.E4M3.F32.PACK_AB_MERGE_C R155, R159, R158, R201 ;  /* 0x0000009e9f9b723e */ /* 0x000fe400048070c9 */
[----:B------:R-:W-:Y:S02]  /*5570*/  F2FP.SATFINITE.E4M3.F32.PACK_AB_MERGE_C R158, R160, R21, R173 ;  /* 0x00000015a09e723e */ /* 0x000fe400048070ad */
[C---:B-1----:R-:W-:Y:S01]  /*5580*/  F2FP.SATFINITE.E4M3.F32.PACK_AB_MERGE_C R193, R200.reuse, R193, RZ ;  /* 0x000000c1c8c1723e */ /* 0x042fe200048070ff */
[----:B------:R-:W-:Y:S01]  /*5590*/  FADD.FTZ R5, R200, R171 ;  /* 0x000000abc8057221 */ /* 0x000fe20000010000 */
[----:B------:R-:W-:-:S02]  /*55a0*/  F2FP.SATFINITE.E4M3.F32.PACK_AB_MERGE_C R159, R167, R166, R175 ;  /* 0x000000a6a79f723e */ /* 0x000fc400048070af */
[----:B------:R-:W-:Y:S02]  /*55b0*/  F2FP.SATFINITE.E4M3.F32.PACK_AB_MERGE_C R160, R164, R161, R181 ;  /* 0x000000a1a4a0723e */ /* 0x000fe400048070b5 */
[----:B------:R-:W-:Y:S02]  /*55c0*/  F2FP.SATFINITE.E4M3.F32.PACK_AB_MERGE_C R154, R13, R10, R20 ;  /* 0x0000000a0d9a723e */ /* 0x000fe40004807014 */
[----:B------:R-:W-:Y:S02]  /*55d0*/  F2FP.SATFINITE.E4M3.F32.PACK_AB_MERGE_C R161, R179, R174, R190 ;  /* 0x000000aeb3a1723e */ /* 0x000fe400048070be */
[----:B------:R-:W-:Y:S02]  /*55e0*/  F2FP.SATFINITE.E4M3.F32.PACK_AB_MERGE_C R164, R176, R169, R189 ;  /* 0x000000a9b0a4723e */ /* 0x000fe400048070bd */
[----:B------:R-:W-:Y:S02]  /*55f0*/  F2FP.SATFINITE.E4M3.F32.PACK_AB_MERGE_C R166, R184, R177, R193 ;  /* 0x000000b1b8a6723e */ /* 0x000fe400048070c1 */
[----:B------:R-:W-:Y:S01]  /*5600*/  F2FP.SATFINITE.E4M3.F32.PACK_AB_MERGE_C R167, R211, R210, R214 ;  /* 0x000000d2d3a7723e */ /* 0x000fe200048070d6 */
[----:B------:R-:W-:Y:S06]  /*5610*/  @!P0 BRA `(.L_x_25) ;  /* 0x0000000000048947 */ /* 0x000fec0003800000 */
[----:B------:R-:W-:Y:S01]  /*5620*/  BPT.TRAP 0x1 ;  /* 0x000000040000795c */ /* 0x000fe20000300000 */
.L_x_25:
[----:B------:R-:W-:-:S04]  /*5630*/  IMAD.U32 R6, RZ, RZ, UR52 ;  /* 0x00000034ff067e24 */ /* 0x000fc8000f8e00ff */
[----:B------:R1:W2:Y:S01]  /*5640*/  SYNCS.PHASECHK.TRANS64.TRYWAIT P2, [UR45+0x38850], R6 ;  /* 0x03885006ff0075a7 */ /* 0x0002a2000804016d */
[----:B------:R-:W-:Y:S05]  /*5650*/  @!P0 BRA `(.L_x_26) ;  /* 0x0000000000048947 */ /* 0x000fea0003800000 */
[----:B------:R-:W-:Y:S01]  /*5660*/  BPT.TRAP 0x1 ;  /* 0x000000040000795c */ /* 0x000fe20000300000 */
.L_x_26:
[----:B-1----:R-:W-:Y:S01]  /*5670*/  VIADD R6, R224, 0x8 ;  /* 0x00000008e0067836 */ /* 0x002fe20000000000 */
[----:B--2---:R-:W-:Y:S06]  /*5680*/  @P2 BRA `(.L_x_27) ;  /* 0x00000000000c2947 */ /* 0x004fec0003800000 */
[----:B------:R-:W-:-:S04]  /*5690*/  IMAD.U32 R7, RZ, RZ, UR52 ;  /* 0x00000034ff077e24 */ /* 0x000fc8000f8e00ff */
[----:B------:R-:W1:Y:S02]  /*56a0*/  SYNCS.PHASECHK.TRANS64.TRYWAIT P2, [UR45+0x38850], R7 ;  /* 0x03885007ff0075a7 */ /* 0x000e64000804016d */
[----:B-1----:R-:W-:Y:S05]  /*56b0*/  @!P2 BRA `(.L_x_28) ;  /* 0x0000008c0008a947 */ /* 0x002fea0003800000 */
.L_x_27:
[----:B------:R2:W-:Y:S01]  /*56c0*/  BAR.SYNC.DEFER_BLOCKING R6, 0x100 ;  /* 0x000400060000751d */ /* 0x0005e20000010000 */
[----:B------:R-:W-:-:S05]  /*56d0*/  ULEA UR10, UR36, UR49, 0xb ;  /* 0x00000031240a7291 */ /* 0x000fca000f8e583f */
[----:B------:R-:W-:Y:S02]  /*56e0*/  UMOV UR7, 0x40000040 ;  /* 0x4000004000077882 */ /* 0x000fe40000000000 */
[----:B------:R-:W-:Y:S01]  /*56f0*/  UMOV UR6, UR10 ;  /* 0x0000000a00067c82 */ /* 0x000fe20008000000 */
[----:B------:R-:W-:-:S06]  /*5700*/  WARPGROUP.ARRIVE ;  /* 0x00000000000079c5 */ /* 0x000fcc0000000000 */
        /* <DEDUP_REMOVED lines=20> */
[----:B--2---:R-:W-:Y:S05]  /*5850*/  @!P0 BRA `(.L_x_29) ;  /* 0x0000000000048947 */ /* 0x004fea0003800000 */
[----:B------:R-:W-:Y:S01]  /*5860*/  BPT.TRAP 0x1 ;  /* 0x000000040000795c */ /* 0x000fe20000300000 */
.L_x_29:
[----:B------:R-:W-:Y:S01]  /*5870*/  UIADD3 UR45, UR45, 0x38860, URZ ;  /* 0x000388602d2d7890 */ /* 0x000fe2000fffe03f */
[----:B-1----:R-:W-:Y:S02]  /*5880*/  IMAD.MOV.U32 R7, RZ, RZ, R14 ;  /* 0x000000ffff077224 */ /* 0x002fe400078e000e */
[----:B------:R-:W-:Y:S01]  /*5890*/  IMAD.MOV.U32 R6, RZ, RZ, R3 ;  /* 0x000000ffff067224 */ /* 0x000fe200078e0003 */
[----:B------:R-:W-:-:S09]  /*58a0*/  UPRMT UR45, UR47, 0x654, UR45 ;  /* 0x000006542f2d7896 */ /* 0x000fd2000800002d */
[----:B------:R-:W-:Y:S01]  /*58b0*/  SYNCS.ARRIVE.TRANS64.RED.A1T0 RZ, [UR45], RZ ;  /* 0x000000ffffff79a7 */ /* 0x000fe2000810042d */
[----:B------:R-:W-:Y:S05]  /*58c0*/  @P1 BRA `(.L_x_30) ;  /* 0xffffffdc00601947 */ /* 0x000fea000383ffff */
.L_x_19:
[----:B------:R-:W-:Y:S01]  /*58d0*/  ULDC.64 UR10, c[0x0][0x9a0] ;  /* 0x00026800000a7ab9 */ /* 0x000fe20000000a00 */
[----:B------:R-:W-:Y:S01]  /*58e0*/  USHF.R.S32.HI UR4, URZ, 0x1f, UR39 ;  /* 0x0000001f3f047899 */ /* 0x000fe20008011427 */
[----:B------:R-:W-:Y:S01]  /*58f0*/  IMAD.MOV.U32 R202, RZ, RZ, 0x3f800000 ;  /* 0x3f800000ffca7424 */ /* 0x000fe200078e00ff */
[----:B------:R-:W-:Y:S02]  /*5900*/  UISETP.NE.U32.AND UP0, UPT, UR10, URZ, UPT ;  /* 0x0000003f0a00728c */ /* 0x000fe4000bf05070 */
[----:B------:R-:W-:Y:S02]  /*5910*/  UIADD3 UR5, -UR39, URZ, URZ ;  /* 0x0000003f27057290 */ /* 0x000fe4000fffe13f */
[----:B------:R-:W-:Y:S01]  /*5920*/  UISETP.NE.AND.EX UP0, UPT, UR11, URZ, UPT, UP0 ;  /* 0x0000003f0b00728c */ /* 0x000fe2000bf05300 */
[----:B--2---:R-:W2:Y:S01]  /*5930*/  SHFL.BFLY PT, R8, R5, 0x2, 0x1f ;  /* 0x0c401f0005087f89 */ /* 0x004ea200000e0000 */
[----:B------:R-:W-:Y:S02]  /*5940*/  ULDC UR6, c[0x0][0xc44] ;  /* 0x0003110000067ab9 */ /* 0x000fe40000000800 */
[----:B------:R-:W-:-:S02]  /*5950*/  UIMAD UR5, UR6, UR5, UR38 ;  /* 0x00000005060572a4 */ /* 0x000fc4000f8e0226 */
[----:B------:R-:W-:-:S05]  /*5960*/  PLOP3.LUT P0, PT, PT, PT, UP0, 0x80, 0x0 ;  /* 0x000000000000781c */ /* 0x000fca0003f0f008 */
[----:B------:R-:W-:Y:S01]  /*5970*/  @UP0 ULDC.64 UR12, c[0x0][0x9c8] ;  /* 0x00027200000c0ab9 */ /* 0x000fe20000000a00 */
[----:B------:R-:W-:Y:S02]  /*5980*/  @UP0 USHF.R.S32.HI UR9, URZ, 0x1f, UR5 ;  /* 0x0000001f3f090899 */ /* 0x000fe40008011405 */
[----:B------:R-:W-:Y:S02]  /*5990*/  @UP0 UIMAD UR8, UR4, UR12, URZ ;  /* 0x0000000c040802a4 */ /* 0x000fe4000f8e023f */
[----:B------:R-:W-:Y:S02]  /*59a0*/  @UP0 UIMAD.WIDE.U32 UR6, UR39, UR12, URZ ;  /* 0x0000000c270602a5 */ /* 0x000fe4000f8e003f */
[----:B------:R-:W-:-:S03]  /*59b0*/  @UP0 UIMAD UR8, UR39, UR13, UR8 ;  /* 0x0000000d270802a4 */ /* 0x000fc6000f8e0208 */
[----:B------:R-:W-:Y:S01]  /*59c0*/  @UP0 ULDC.64 UR12, c[0x0][0x9d0] ;  /* 0x00027400000c0ab9 */ /* 0x000fe20000000a00 */
[----:B------:R-:W-:Y:S02]  /*59d0*/  @UP0 UIADD3 UR7, UR7, UR8, URZ ;  /* 0x0000000807070290 */ /* 0x000fe4000fffe03f */
[----:B------:R-:W-:Y:S02]  /*59e0*/  @UP0 UIMAD UR8, UR9, UR12, URZ ;  /* 0x0000000c090802a4 */ /* 0x000fe4000f8e023f */
[----:B------:R-:W-:Y:S02]  /*59f0*/  @UP0 UIMAD.WIDE.U32 UR6, UR5, UR12, UR6 ;  /* 0x0000000c050602a5 */ /* 0x000fe4000f8e0006 */
[----:B------:R-:W-:-:S04]  /*5a00*/  @UP0 UIMAD UR8, UR5, UR13, UR8 ;  /* 0x0000000d050802a4 */ /* 0x000fc8000f8e0208 */
[----:B------:R-:W-:Y:S02]  /*5a10*/  @UP0 UIADD3 UR7, UR7, UR8, URZ ;  /* 0x0000000807070290 */ /* 0x000fe4000fffe03f */
[----:B------:R-:W-:Y:S01]  /*5a20*/  @UP0 ULEA UR8, UP1, UR6, UR10, 0x2 ;  /* 0x0000000a06080291 */ /* 0x000fe2000f82103f */
[----:B--2---:R-:W-:-:S03]  /*5a30*/  FADD.FTZ R8, R8, R5 ;  /* 0x0000000508087221 */ /* 0x004fc60000010000 */
[----:B------:R-:W-:Y:S01]  /*5a40*/  @UP0 ULEA.HI.X UR9, UR6, UR11, UR7, 0x2, UP1 ;  /* 0x0000000b06090291 */ /* 0x000fe200088f1407 */
[----:B------:R-:W1:Y:S01]  /*5a50*/  S2R R13, SR_TID.X ;  /* 0x00000000000d7919 */ /* 0x000e620000002100 */
[----:B------:R-:W-:Y:S01]  /*5a60*/  IMAD.U32 R6, RZ, RZ, UR8 ;  /* 0x00000008ff067e24 */ /* 0x000fe2000f8e00ff */
[----:B------:R-:W-:Y:S01]  /*5a70*/  ULDC.64 UR10, c[0x4][0x38] ;  /* 0x01000e00000a7ab9 */ /* 0x000fe20000000a00 */
[----:B------:R-:W2:Y:S02]  /*5a80*/  SHFL.BFLY PT, R9, R8, 0x1, 0x1f ;  /* 0x0c201f0008097f89 */ /* 0x000ea400000e0000 */
[----:B0-----:R-:W-:Y:S01]  /*5a90*/  IMAD.U32 R7, RZ, RZ, UR9 ;  /* 0x00000009ff077e24 */ /* 0x001fe2000f8e00ff */
[----:B------:R1:W-:Y:S08]  /*5aa0*/  BAR.ARV R0, 0x100 ;  /* 0x000400000000751d */ /* 0x0003f00000002000 */
[----:B------:R-:W-:Y:S06]  /*5ab0*/  BAR.ARV 0x8, 0x180 ;  /* 0x0206000000007b1d */ /* 0x000fec0000002000 */
[----:B------:R0:W3:Y:S02]  /*5ac0*/  @P0 LDG.E R202, desc[UR50][R6.64] ;  /* 0x0000003206ca0981 */ /* 0x0000e4000c1e1900 */
[----:B------:R-:W4:Y:S01]  /*5ad0*/  S2UR UR8, SR_CgaCtaId ;  /* 0x00000000000879c3 */ /* 0x000f220000008800 */
[----:B------:R-:W-:Y:S01]  /*5ae0*/  UMOV UR6, 0x400 ;  /* 0x0000040000067882 */ /* 0x000fe20000000000 */
[----:B------:R-:W-:Y:S01]  /*5af0*/  IMAD.MOV.U32 R205, RZ, RZ, RZ ;  /* 0x000000ffffcd7224 */ /* 0x000fe200078e00ff */
[----:B------:R-:W4:Y:S01]  /*5b00*/  SHFL.BFLY PT, R11, R4, 0x2, 0x1f ;  /* 0x0c401f00040b7f89 */ /* 0x000f2200000e0000 */
[----:B--2---:R-:W-:Y:S01]  /*5b10*/  FADD.FTZ R9, R8, R9 ;  /* 0x0000000908097221 */ /* 0x004fe20000010000 */
[----:B------:R-:W-:-:S02]  /*5b20*/  IMAD.MOV.U32 R197, RZ, RZ, 0x2 ;  /* 0x00000002ffc57424 */ /* 0x000fc400078e00ff */
[----:B-1----:R-:W-:Y:S01]  /*5b30*/  IMAD.SHL.U32 R0, R13, 0x4, RZ ;  /* 0x000000040d007824 */ /* 0x002fe200078e00ff */
[----:B------:R-:W1:Y:S01]  /*5b40*/  S2UR UR7, SR_SWINHI ;  /* 0x00000000000779c3 */ /* 0x000e620000002f00 */
[C---:B0-----:R-:W-:Y:S01]  /*5b50*/  FMUL.FTZ R7, R9.reuse, 0.00390625 ;  /* 0x3b80000009077820 */ /* 0x041fe20000410000 */
[----:B------:R-:W-:Y:S01]  /*5b60*/  FSETP.NE.FTZ.AND P0, PT, R9, RZ, PT ;  /* 0x000000ff0900720b */ /* 0x000fe20003f15000 */
[----:B------:R-:W-:Y:S01]  /*5b70*/  IMAD.MOV.U32 R207, RZ, RZ, RZ ;  /* 0x000000ffffcf7224 */ /* 0x000fe200078e00ff */
[----:B------:R-:W-:Y:S01]  /*5b80*/  LOP3.LUT R6, R0, 0xc, RZ, 0xc0, !PT ;  /* 0x0000000c00067812 */ /* 0x000fe200078ec0ff */
[----:B------:R-:W-:Y:S01]  /*5b90*/  IMAD.U32 R8, RZ, RZ, UR40 ;  /* 0x00000028ff087e24 */ /* 0x000fe2000f8e00ff */
[----:B------:R-:W-:Y:S02]  /*5ba0*/  FSETP.NE.FTZ.AND P3, PT, R7, RZ, PT ;  /* 0x000000ff0700720b */ /* 0x000fe40003f75000 */
[----:B------:R-:W-:-:S07]  /*5bb0*/  IADD3 R6, P4, R6, UR10, RZ ;  /* 0x0000000a06067c10 */ /* 0x000fce000ff9e0ff */
[----:B------:R-:W-:Y:S01]  /*5bc0*/  @P0 MUFU.RCP R205, R9 ;  /* 0x0000000900cd0308 */ /* 0x000fe20000001000 */
[----:B----4-:R-:W-:Y:S01]  /*5bd0*/  ULEA UR6, UR8, UR6, 0x18 ;  /* 0x0000000608067291 */ /* 0x010fe2000f8ec03f */
[----:B------:R-:W-:Y:S02]  /*5be0*/  FADD.FTZ R11, R11, R4 ;  /* 0x000000040b0b7221 */ /* 0x000fe40000010000 */
[----:B------:R-:W-:-:S04]  /*5bf0*/  @P3 FMUL.FTZ R8, R8, 0.69314718246459960938 ;  /* 0x3f31721808083820 */ /* 0x000fc80000410000 */
[----:B------:R0:W2:Y:S01]  /*5c00*/  @P3 MUFU.LG2 R4, R7 ;  /* 0x0000000700043308 */ /* 0x0000a20000000c00 */
[----:B------:R-:W4:Y:S01]  /*5c10*/  SHFL.BFLY PT, R10, R11, 0x1, 0x1f ;  /* 0x0c201f000b0a7f89 */ /* 0x000f2200000e0000 */
[----:B------:R-:W-:Y:S01]  /*5c20*/  UMOV UR8, UR6 ;  /* 0x0000000600087c82 */ /* 0x000fe20008000000 */
[----:B-1----:R-:W-:Y:S02]  /*5c30*/  UMOV UR9, UR7 ;  /* 0x0000000700097c82 */ /* 0x002fe40008000000 */
[----:B------:R-:W-:-:S04]  /*5c40*/  IMAD.WIDE R196, R220, R197, UR8 ;  /* 0x00000008dcc47e25 */ /* 0x000fc8000f8e02c5 */
[----:B0-----:R-:W-:Y:S02]  /*5c50*/  IMAD.X R7, RZ, RZ, UR11, P4 ;  /* 0x0000000bff077e24 */ /* 0x001fe4000a0e06ff */
[----:B----4-:R-:W-:-:S03]  /*5c60*/  FADD.FTZ R5, R11, R10 ;  /* 0x0000000a0b057221 */ /* 0x010fc60000010000 */
[----:B------:R0:W4:Y:S01]  /*5c70*/  LDG.E.CONSTANT R203, desc[UR50][R6.64] ;  /* 0x0000003206cb7981 */ /* 0x000122000c1e9900 */
[----:B------:R-:W-:Y:S01]  /*5c80*/  IADD3 R11, P1, R196, 0xc060, RZ ;  /* 0x0000c060c40b7810 */ /* 0x000fe20007f3e0ff */
[----:B------:R-:W-:Y:S02]  /*5c90*/  IMAD.U32 R20, RZ, RZ, UR40 ;  /* 0x00000028ff147e24 */ /* 0x000fe4000f8e00ff */
[C---:B------:R-:W-:Y:S01]  /*5ca0*/  FMUL.FTZ R12, R5.reuse, 0.00390625 ;  /* 0x3b800000050c7820 */ /* 0x040fe20000410000 */
[----:B------:R-:W-:Y:S01]  /*5cb0*/  FSETP.NE.FTZ.AND P0, PT, R5, RZ, PT ;  /* 0x000000ff0500720b */ /* 0x000fe20003f15000 */
[----:B------:R-:W-:Y:S01]  /*5cc0*/  IMAD R194, R22, 0x40, R2 ;  /* 0x0000004016c27824 */ /* 0x000fe200078e0202 */
[----:B------:R-:W-:Y:S01]  /*5cd0*/  LOP3.LUT R10, R11, 0x380, RZ, 0xc0, !PT ;  /* 0x000003800b0a7812 */ /* 0x000fe200078ec0ff */
[----:B------:R-:W-:Y:S01]  /*5ce0*/  IMAD.MOV.U32 R195, RZ, RZ, 0x2 ;  /* 0x00000002ffc37424 */ /* 0x000fe200078e00ff */
[----:B------:R-:W-:Y:S01]  /*5cf0*/  FSETP.NE.FTZ.AND P2, PT, R12, RZ, PT ;  /* 0x000000ff0c00720b */ /* 0x000fe20003f55000 */
[----:B------:R-:W-:Y:S01]  /*5d00*/  USHF.R.S32.HI UR12, URZ, 0x1f, UR5 ;  /* 0x0000001f3f0c7899 */ /* 0x000fe20008011405 */
[----:B------:R-:W-:Y:S01]  /*5d10*/  SHF.R.U64 R10, R10, 0x3, RZ ;  /* 0x000000030a0a7819 */ /* 0x000fe200000012ff */
[----:B------:R-:W-:-:S06]  /*5d20*/  ULDC.64 UR10, c[0x0][0xb90] ;  /* 0x0002e400000a7ab9 */ /* 0x000fcc0000000a00 */
[----:B------:R2:W-:Y:S01]  /*5d30*/  @P0 MUFU.RCP R207, R5 ;  /* 0x0000000500cf0308 */ /* 0x0005e20000001000 */
[----:B------:R-:W-:-:S04]  /*5d40*/  LOP3.LUT P0, R0, R13, 0x3, RZ, 0xc0, !PT ;  /* 0x000000030d007812 */ /* 0x000fc8000780c0ff */
[----:B------:R-:W-:Y:S01]  /*5d50*/  ISETP.EQ.OR P0, PT, R0, 0x3, !P0 ;  /* 0x000000030000780c */ /* 0x000fe20004702670 */
[----:B------:R-:W-:Y:S02]  /*5d60*/  IMAD.MOV.U32 R0, RZ, RZ, -0x800000 ;  /* 0xff800000ff007424 */ /* 0x000fe400078e00ff */
[----:B------:R1:W0:Y:S01]  /*5d70*/  @P2 MUFU.LG2 R9, R12 ;  /* 0x0000000c00092308 */ /* 0x0002220000000c00 */
[----:B--2---:R-:W-:Y:S01]  /*5d80*/  @P3 FMUL.FTZ R5, R4, 0.69314718246459960938 ;  /* 0x3f31721804053820 */ /* 0x004fe20000410000 */
[----:B------:R-:W-:Y:S02]  /*5d90*/  LOP3.LUT R4, R10, R11, RZ, 0x3c, !PT ;  /* 0x0000000b0a047212 */ /* 0x000fe400078e3cff */
[----:B------:R-:W-:Y:S01]  /*5da0*/  IADD3 R15, P6, R196, 0xc040, RZ ;  /* 0x0000c040c40f7810 */ /* 0x000fe20007fde0ff */
[----:B------:R-:W-:Y:S01]  /*5db0*/  @P3 FFMA.FTZ R0, R8, R3, R5 ;  /* 0x0000000308003223 */ /* 0x000fe20000010005 */
[----:B------:R-:W-:Y:S01]  /*5dc0*/  IADD3 R11, P3, R196, 0xc000, RZ ;  /* 0x0000c000c40b7810 */ /* 0x000fe20007f7e0ff */
[----:B-1----:R-:W-:Y:S01]  /*5dd0*/  @P2 FMUL.FTZ R12, R20, 0.69314718246459960938 ;  /* 0x3f317218140c2820 */ /* 0x002fe20000410000 */
[----:B------:R-:W-:-:S02]  /*5de0*/  IMAD.MOV.U32 R3, RZ, RZ, -0x800000 ;  /* 0xff800000ff037424 */ /* 0x000fc400078e00ff */
[----:B------:R-:W-:Y:S01]  /*5df0*/  LOP3.LUT R5, R11, 0x380, RZ, 0xc0, !PT ;  /* 0x000003800b057812 */ /* 0x000fe200078ec0ff */
[----:B0-----:R-:W-:-:S04]  /*5e00*/  @P2 FMUL.FTZ R9, R9, 0.69314718246459960938 ;  /* 0x3f31721809092820 */ /* 0x001fc80000410000 */
[----:B------:R-:W-:Y:S01]  /*5e10*/  @P2 FFMA.FTZ R3, R12, R14, R9 ;  /* 0x0000000e0c032223 */ /* 0x000fe20000010009 */
[C---:B------:R-:W-:Y:S01]  /*5e20*/  IADD3 R181, P2, R196.reuse, 0x8060, RZ ;  /* 0x00008060c4b57810 */ /* 0x040fe20007f5e0ff */
[--C-:B------:R-:W-:Y:S01]  /*5e30*/  IMAD.X R9, RZ, RZ, R197.reuse, P6 ;  /* 0x000000ffff097224 */ /* 0x100fe200030e06c5 */
[C---:B------:R-:W-:Y:S02]  /*5e40*/  IADD3 R163, P6, R196.reuse, 0x8020, RZ ;  /* 0x00008020c4a37810 */ /* 0x040fe40007fde0ff */
[----:B------:R-:W-:Y:S01]  /*5e50*/  SHF.R.U64 R6, R5, 0x3, RZ ;  /* 0x0000000305067819 */ /* 0x000fe200000012ff */
[----:B------:R-:W-:Y:S01]  /*5e60*/  IMAD.X R5, RZ, RZ, R197, P1 ;  /* 0x000000ffff057224 */ /* 0x000fe200008e06c5 */
[----:B------:R-:W-:Y:S02]  /*5e70*/  LOP3.LUT R180, R181, 0x380, RZ, 0xc0, !PT ;  /* 0x00000380b5b47812 */ /* 0x000fe400078ec0ff */
[----:B------:R-:W-:Y:S02]  /*5e80*/  IADD3 R177, P1, R196, 0x20, RZ ;  /* 0x00000020c4b17810 */ /* 0x000fe40007f3e0ff */
[----:B------:R-:W-:-:S02]  /*5e90*/  LOP3.LUT R162, R163, 0x380, RZ, 0xc0, !PT ;  /* 0x00000380a3a27812 */ /* 0x000fc400078ec0ff */
[----:B------:R-:W-:Y:S02]  /*5ea0*/  SHF.R.U64 R180, R180, 0x3, RZ ;  /* 0x00000003b4b47819 */ /* 0x000fe400000012ff */
[----:B------:R-:W-:Y:S02]  /*5eb0*/  LOP3.LUT R176, R177, 0x380, RZ, 0xc0, !PT ;  /* 0x00000380b1b07812 */ /* 0x000fe400078ec0ff */
[----:B------:R-:W-:Y:S02]  /*5ec0*/  SHF.R.U64 R162, R162, 0x3, RZ ;  /* 0x00000003a2a27819 */ /* 0x000fe400000012ff */
[----:B------:R-:W-:Y:S02]  /*5ed0*/  IADD3 R13, P4, R196, 0xc020, RZ ;  /* 0x0000c020c40d7810 */ /* 0x000fe40007f9e0ff */
[----:B------:R-:W-:Y:S01]  /*5ee0*/  LOP3.LUT R180, R180, R181, RZ, 0x3c, !PT ;  /* 0x000000b5b4b47212 */ /* 0x000fe200078e3cff */
[----:B------:R-:W-:Y:S01]  /*5ef0*/  IMAD.X R181, RZ, RZ, R197, P2 ;  /* 0x000000ffffb57224 */ /* 0x000fe200010e06c5 */
[----:B------:R-:W-:-:S02]  /*5f00*/  SHF.R.U64 R176, R176, 0x3, RZ ;  /* 0x00000003b0b07819 */ /* 0x000fc400000012ff */
[----:B------:R-:W-:Y:S01]  /*5f10*/  LOP3.LUT R162, R162, R163, RZ, 0x3c, !PT ;  /* 0x000000a3a2a27212 */ /* 0x000fe200078e3cff */
[--C-:B------:R-:W-:Y:S01]  /*5f20*/  IMAD.X R163, RZ, RZ, R197.reuse, P6 ;  /* 0x000000ffffa37224 */ /* 0x100fe200030e06c5 */
[----:B------:R-:W-:Y:S01]  /*5f30*/  LOP3.LUT R6, R6, R11, RZ, 0x3c, !PT ;  /* 0x0000000b06067212 */ /* 0x000fe200078e3cff */
[----:B------:R-:W-:Y:S01]  /*5f40*/  IMAD.X R11, RZ, RZ, R197, P4 ;  /* 0x000000ffff0b7224 */ /* 0x000fe200020e06c5 */
[C---:B------:R-:W-:Y:S02]  /*5f50*/  IADD3 R183, P2, R196.reuse, 0x4040, RZ ;  /* 0x00004040c4b77810 */ /* 0x040fe40007f5e0ff */
[C---:B------:R-:W-:Y:S02]  /*5f60*/  IADD3 R191, P6, R196.reuse, 0x4000, RZ ;  /* 0x00004000c4bf7810 */ /* 0x040fe40007fde0ff */
[C---:B------:R-:W-:Y:S02]  /*5f70*/  IADD3 R179, P5, R196.reuse, 0x8040, RZ ;  /* 0x00008040c4b37810 */ /* 0x040fe40007fbe0ff */
[----:B------:R-:W-:-:S02]  /*5f80*/  IADD3 R185, P4, R196, 0x8000, RZ ;  /* 0x00008000c4b97810 */ /* 0x000fc40007f9e0ff */
[----:B------:R-:W-:Y:S01]  /*5f90*/  LOP3.LUT R176, R176, R177, RZ, 0x3c, !PT ;  /* 0x000000b1b0b07212 */ /* 0x000fe200078e3cff */
[----:B------:R-:W-:Y:S01]  /*5fa0*/  IMAD.X R177, RZ, RZ, R197, P1 ;  /* 0x000000ffffb17224 */ /* 0x000fe200008e06c5 */
[----:B------:R-:W-:Y:S02]  /*5fb0*/  LOP3.LUT R182, R183, 0x380, RZ, 0xc0, !PT ;  /* 0x00000380b7b67812 */ /* 0x000fe400078ec0ff */
[----:B------:R-:W-:Y:S02]  /*5fc0*/  IADD3 R193, P1, R196, 0x4020, RZ ;  /* 0x00004020c4c17810 */ /* 0x000fe40007f3e0ff */
[----:B------:R-:W-:Y:S02]  /*5fd0*/  LOP3.LUT R190, R191, 0x380, RZ, 0xc0, !PT ;  /* 0x00000380bfbe7812 */ /* 0x000fe400078ec0ff */
[----:B------:R-:W-:Y:S02]  /*5fe0*/  LOP3.LUT R178, R179, 0x380, RZ, 0xc0, !PT ;  /* 0x00000380b3b27812 */ /* 0x000fe400078ec0ff */
[----:B------:R-:W-:-:S02]  /*5ff0*/  LOP3.LUT R184, R185, 0x380, RZ, 0xc0, !PT ;  /* 0x00000380b9b87812 */ /* 0x000fc400078ec0ff */
[----:B------:R-:W-:Y:S01]  /*6000*/  LOP3.LUT R8, R15, 0x380, RZ, 0xc0, !PT ;  /* 0x000003800f087812 */ /* 0x000fe200078ec0ff */
[----:B------:R-:W-:Y:S01]  /*6010*/  IMAD.WIDE R194, R194, R195, UR8 ;  /* 0x00000008c2c27e25 */ /* 0x000fe2000f8e02c3 */
[----:B------:R-:W-:Y:S02]  /*6020*/  SHF.R.U64 R182, R182, 0x3, RZ ;  /* 0x00000003b6b67819 */ /* 0x000fe400000012ff */
[----:B------:R-:W-:Y:S02]  /*6030*/  LOP3.LUT R192, R193, 0x380, RZ, 0xc0, !PT ;  /* 0x00000380c1c07812 */ /* 0x000fe400078ec0ff */
[----:B------:R-:W-:Y:S02]  /*6040*/  SHF.R.U64 R190, R190, 0x3, RZ ;  /* 0x00000003bebe7819 */ /* 0x000fe400000012ff */
[----:B------:R-:W-:Y:S02]  /*6050*/  SHF.R.U64 R178, R178, 0x3, RZ ;  /* 0x00000003b2b27819 */ /* 0x000fe400000012ff */
[----:B------:R-:W-:-:S02]  /*6060*/  SHF.R.U64 R184, R184, 0x3, RZ ;  /* 0x00000003b8b87819 */ /* 0x000fc400000012ff */
[----:B------:R-:W-:Y:S02]  /*6070*/  SHF.R.U64 R8, R8, 0x3, RZ ;  /* 0x0000000308087819 */ /* 0x000fe400000012ff */
[----:B------:R-:W-:Y:S01]  /*6080*/  LOP3.LUT R182, R182, R183, RZ, 0x3c, !PT ;  /* 0x000000b7b6b67212 */ /* 0x000fe200078e3cff */
[--C-:B------:R-:W-:Y:S01]  /*6090*/  IMAD.X R183, RZ, RZ, R197.reuse, P2 ;  /* 0x000000ffffb77224 */ /* 0x100fe200010e06c5 */
[----:B------:R-:W-:Y:S01]  /*60a0*/  SHF.R.U64 R192, R192, 0x3, RZ ;  /* 0x00000003c0c07819 */ /* 0x000fe200000012ff */
[--C-:B------:R-:W-:Y:S01]  /*60b0*/  IMAD.X R7, RZ, RZ, R197.reuse, P3 ;  /* 0x000000ffff077224 */ /* 0x100fe200018e06c5 */
[----:B------:R-:W-:Y:S01]  /*60c0*/  LOP3.LUT R190, R190, R191, RZ, 0x3c, !PT ;  /* 0x000000bfbebe7212 */ /* 0x000fe200078e3cff */
[--C-:B------:R-:W-:Y:S01]  /*60d0*/  IMAD.X R191, RZ, RZ, R197.reuse, P6 ;  /* 0x000000ffffbf7224 */ /* 0x100fe200030e06c5 */
[----:B------:R-:W-:Y:S01]  /*60e0*/  LOP3.LUT R178, R178, R179, RZ, 0x3c, !PT ;  /* 0x000000b3b2b27212 */ /* 0x000fe200078e3cff */
[--C-:B------:R-:W-:Y:S01]  /*60f0*/  IMAD.X R179, RZ, RZ, R197.reuse, P5 ;  /* 0x000000ffffb37224 */ /* 0x100fe200028e06c5 */
[----:B------:R-:W-:Y:S01]  /*6100*/  LOP3.LUT R184, R184, R185, RZ, 0x3c, !PT ;  /* 0x000000b9b8b87212 */ /* 0x000fe200078e3cff */
[----:B------:R-:W-:Y:S01]  /*6110*/  IMAD.X R185, RZ, RZ, R197, P4 ;  /* 0x000000ffffb97224 */ /* 0x000fe200020e06c5 */
[----:B------:R-:W-:-:S02]  /*6120*/  IADD3 R21, P2, R194, 0x2000, RZ ;  /* 0x00002000c2157810 */ /* 0x000fc40007f5e0ff */
[----:B------:R-:W-:Y:S02]  /*6130*/  LOP3.LUT R8, R8, R15, RZ, 0x3c, !PT ;  /* 0x0000000f08087212 */ /* 0x000fe400078e3cff */
[----:B------:R-:W-:Y:S02]  /*6140*/  IADD3 R187, P3, R196, 0x4060, RZ ;  /* 0x00004060c4bb7810 */ /* 0x000fe40007f7e0ff */
[----:B------:R-:W-:Y:S02]  /*6150*/  IADD3 R161, P6, R194, 0x5000, RZ ;  /* 0x00005000c2a17810 */ /* 0x000fe40007fde0ff */
[C---:B------:R-:W-:Y:S02]  /*6160*/  IADD3 R189, P5, R196.reuse, 0x40, RZ ;  /* 0x00000040c4bd7810 */ /* 0x040fe40007fbe0ff */
[----:B------:R-:W-:Y:S02]  /*6170*/  IADD3 R15, P4, R196, 0x60, RZ ;  /* 0x00000060c40f7810 */ /* 0x000fe40007f9e0ff */
[----:B------:R-:W-:Y:S01]  /*6180*/  LOP3.LUT R192, R192, R193, RZ, 0x3c, !PT ;  /* 0x000000c1c0c07212 */ /* 0x000fe200078e3cff */
[----:B------:R-:W-:Y:S01]  /*6190*/  IMAD.X R193, RZ, RZ, R197, P1 ;  /* 0x000000ffffc17224 */ /* 0x000fe200008e06c5 */
[----:B------:R-:W-:-:S02]  /*61a0*/  LOP3.LUT R20, R21, 0x380, RZ, 0xc0, !PT ;  /* 0x0000038015147812 */ /* 0x000fc400078ec0ff */
[----:B------:R-:W-:Y:S02]  /*61b0*/  LOP3.LUT R186, R187, 0x380, RZ, 0xc0, !PT ;  /* 0x00000380bbba7812 */ /* 0x000fe400078ec0ff */
[----:B------:R-:W-:Y:S02]  /*61c0*/  IADD3 R157, P1, R194, 0x4000, RZ ;  /* 0x00004000c29d7810 */ /* 0x000fe40007f3e0ff */
[----:B------:R-:W-:Y:S02]  /*61d0*/  LOP3.LUT R160, R161, 0x380, RZ, 0xc0, !PT ;  /* 0x00000380a1a07812 */ /* 0x000fe400078ec0ff */
[----:B------:R-:W-:Y:S02]  /*61e0*/  LOP3.LUT R10, R13, 0x380, RZ, 0xc0, !PT ;  /* 0x000003800d0a7812 */ /* 0x000fe400078ec0ff */
[----:B------:R-:W-:Y:S02]  /*61f0*/  LOP3.LUT R188, R189, 0x380, RZ, 0xc0, !PT ;  /* 0x00000380bdbc7812 */ /* 0x000fe400078ec0ff */
[----:B------:R-:W-:-:S02]  /*6200*/  LOP3.LUT R14, R15, 0x380, RZ, 0xc0, !PT ;  /* 0x000003800f0e7812 */ /* 0x000fc400078ec0ff */
[----:B------:R-:W-:Y:S02]  /*6210*/  SHF.R.U64 R20, R20, 0x3, RZ ;  /* 0x0000000314147819 */ /* 0x000fe400000012ff */
[----:B------:R-:W-:Y:S02]  /*6220*/  SHF.R.U64 R186, R186, 0x3, RZ ;  /* 0x00000003baba7819 */ /* 0x000fe400000012ff */
[----:B------:R-:W-:Y:S02]  /*6230*/  LOP3.LUT R156, R157, 0x380, RZ, 0xc0, !PT ;  /* 0x000003809d9c7812 */ /* 0x000fe400078ec0ff */
[----:B------:R-:W-:Y:S02]  /*6240*/  SHF.R.U64 R160, R160, 0x3, RZ ;  /* 0x00000003a0a07819 */ /* 0x000fe400000012ff */
[----:B------:R-:W-:Y:S02]  /*6250*/  SHF.R.U64 R10, R10, 0x3, RZ ;  /* 0x000000030a0a7819 */ /* 0x000fe400000012ff */
[----:B------:R-:W-:-:S02]  /*6260*/  SHF.R.U64 R188, R188, 0x3, RZ ;  /* 0x00000003bcbc7819 */ /* 0x000fc400000012ff */
[----:B------:R-:W-:Y:S02]  /*6270*/  SHF.R.U64 R14, R14, 0x3, RZ ;  /* 0x000000030e0e7819 */ /* 0x000fe400000012ff */
[----:B------:R-:W-:Y:S01]  /*6280*/  LOP3.LUT R20, R20, R21, RZ, 0x3c, !PT ;  /* 0x0000001514147212 */ /* 0x000fe200078e3cff */
[----:B------:R-:W-:Y:S01]  /*6290*/  IMAD.X R21, RZ, RZ, R195, P2 ;  /* 0x000000ffff157224 */ /* 0x000fe200010e06c3 */
[----:B------:R-:W-:Y:S01]  /*62a0*/  LOP3.LUT R186, R186, R187, RZ, 0x3c, !PT ;  /* 0x000000bbbaba7212 */ /* 0x000fe200078e3cff */
[----:B------:R-:W-:Y:S01]  /*62b0*/  IMAD.X R187, RZ, RZ, R197, P3 ;  /* 0x000000ffffbb7224 */ /* 0x000fe200018e06c5 */
[----:B------:R-:W-:Y:S02]  /*62c0*/  SHF.R.U64 R156, R156, 0x3, RZ ;  /* 0x000000039c9c7819 */ /* 0x000fe400000012ff */
[----:B------:R-:W-:Y:S01]  /*62d0*/  LOP3.LUT R160, R160, R161, RZ, 0x3c, !PT ;  /* 0x000000a1a0a07212 */ /* 0x000fe200078e3cff */
[----:B------:R-:W-:Y:S01]  /*62e0*/  IMAD.X R161, RZ, RZ, R195, P6 ;  /* 0x000000ffffa17224 */ /* 0x000fe200030e06c3 */
[----:B------:R-:W-:-:S02]  /*62f0*/  LOP3.LUT R10, R10, R13, RZ, 0x3c, !PT ;  /* 0x0000000d0a0a7212 */ /* 0x000fc400078e3cff */
[----:B------:R-:W-:Y:S01]  /*6300*/  LOP3.LUT R188, R188, R189, RZ, 0x3c, !PT ;  /* 0x000000bdbcbc7212 */ /* 0x000fe200078e3cff */
[--C-:B------:R-:W-:Y:S01]  /*6310*/  IMAD.X R189, RZ, RZ, R197.reuse, P5 ;  /* 0x000000ffffbd7224 */ /* 0x100fe200028e06c5 */
[----:B------:R-:W-:Y:S01]  /*6320*/  LOP3.LUT R14, R14, R15, RZ, 0x3c, !PT ;  /* 0x0000000f0e0e7212 */ /* 0x000fe200078e3cff */
[----:B------:R-:W-:Y:S01]  /*6330*/  IMAD.X R15, RZ, RZ, R197, P4 ;  /* 0x000000ffff0f7224 */ /* 0x000fe200020e06c5 */
[C---:B------:R-:W-:Y:S02]  /*6340*/  IADD3 R171, P2, R194.reuse, 0x8000, RZ ;  /* 0x00008000c2ab7810 */ /* 0x040fe40007f5e0ff */
[C---:B------:R-:W-:Y:S02]  /*6350*/  IADD3 R13, P3, R194.reuse, 0x1000, RZ ;  /* 0x00001000c20d7810 */ /* 0x040fe40007f7e0ff */
[----:B------:R-:W-:Y:S02]  /*6360*/  IADD3 R159, P6, R194, 0xb000, RZ ;  /* 0x0000b000c29f7810 */ /* 0x000fe40007fde0ff */
[----:B------:R-:W-:-:S02]  /*6370*/  MOV R6, R6 ;  /* 0x0000000600067202 */ /* 0x000fc40000000f00 */
[----:B------:R-:W-:Y:S02]  /*6380*/  IADD3 R155, P5, R194, 0x3000, RZ ;  /* 0x00003000c29b7810 */ /* 0x000fe40007fbe0ff */
[----:B------:R-:W-:Y:S01]  /*6390*/  LOP3.LUT R156, R156, R157, RZ, 0x3c, !PT ;  /* 0x0000009d9c9c7212 */ /* 0x000fe200078e3cff */
[----:B------:R-:W-:Y:S01]  /*63a0*/  IMAD.X R157, RZ, RZ, R195, P1 ;  /* 0x000000ffff9d7224 */ /* 0x000fe200008e06c3 */
[----:B------:R-:W-:Y:S02]  /*63b0*/  LOP3.LUT R170, R171, 0x380, RZ, 0xc0, !PT ;  /* 0x00000380abaa7812 */ /* 0x000fe400078ec0ff */
[----:B------:R-:W-:Y:S02]  /*63c0*/  LOP3.LUT R12, R13, 0x380, RZ, 0xc0, !PT ;  /* 0x000003800d0c7812 */ /* 0x000fe400078ec0ff */
[----:B------:R-:W-:Y:S02]  /*63d0*/  IADD3 R153, P1, R194, 0xa000, RZ ;  /* 0x0000a000c2997810 */ /* 0x000fe40007f3e0ff */
[----:B------:R-:W-:-:S02]  /*63e0*/  LOP3.LUT R158, R159, 0x380, RZ, 0xc0, !PT ;  /* 0x000003809f9e7812 */ /* 0x000fc400078ec0ff */
[----:B------:R-:W-:Y:S02]  /*63f0*/  LOP3.LUT R154, R155, 0x380, RZ, 0xc0, !PT ;  /* 0x000003809b9a7812 */ /* 0x000fe400078ec0ff */
[----:B------:R-:W-:Y:S02]  /*6400*/  MOV R14, R14 ;  /* 0x0000000e000e7202 */ /* 0x000fe40000000f00 */
[----:B------:R-:W-:Y:S02]  /*6410*/  SHF.R.U64 R170, R170, 0x3, RZ ;  /* 0x00000003aaaa7819 */ /* 0x000fe400000012ff */
[----:B------:R-:W-:Y:S02]  /*6420*/  SHF.R.U64 R12, R12, 0x3, RZ ;  /* 0x000000030c0c7819 */ /* 0x000fe400000012ff */
[----:B------:R-:W-:Y:S02]  /*6430*/  LOP3.LUT R152, R153, 0x380, RZ, 0xc0, !PT ;  /* 0x0000038099987812 */ /* 0x000fe400078ec0ff */
[----:B------:R-:W-:-:S02]  /*6440*/  SHF.R.U64 R158, R158, 0x3, RZ ;  /* 0x000000039e9e7819 */ /* 0x000fc400000012ff */
[----:B------:R-:W-:Y:S02]  /*6450*/  SHF.R.U64 R154, R154, 0x3, RZ ;  /* 0x000000039a9a7819 */ /* 0x000fe400000012ff */
[----:B------:R-:W-:Y:S01]  /*6460*/  LOP3.LUT R170, R170, R171, RZ, 0x3c, !PT ;  /* 0x000000abaaaa7212 */ /* 0x000fe200078e3cff */
[--C-:B------:R-:W-:Y:S01]  /*6470*/  IMAD.X R171, RZ, RZ, R195.reuse, P2 ;  /* 0x000000ffffab7224 */ /* 0x100fe200010e06c3 */
[----:B------:R-:W-:Y:S01]  /*6480*/  LOP3.LUT R12, R12, R13, RZ, 0x3c, !PT ;  /* 0x0000000d0c0c7212 */ /* 0x000fe200078e3cff */
[----:B------:R-:W-:Y:S01]  /*6490*/  IMAD.X R13, RZ, RZ, R195, P3 ;  /* 0x000000ffff0d7224 */ /* 0x000fe200018e06c3 */
[----:B------:R-:W-:Y:S02]  /*64a0*/  SHF.R.U64 R152, R152, 0x3, RZ ;  /* 0x0000000398987819 */ /* 0x000fe400000012ff */
[----:B------:R-:W-:Y:S02]  /*64b0*/  LOP3.LUT R158, R158, R159, RZ, 0x3c, !PT ;  /* 0x0000009f9e9e7212 */ /* 0x000fe400078e3cff */
[----:B------:R-:W-:-:S02]  /*64c0*/  LOP3.LUT R201, R196, 0x380, RZ, 0xc0, !PT ;  /* 0x00000380c4c97812 */ /* 0x000fc400078ec0ff */
[----:B------:R-:W-:Y:S01]  /*64d0*/  LOP3.LUT R154, R154, R155, RZ, 0x3c, !PT ;  /* 0x0000009b9a9a7212 */ /* 0x000fe200078e3cff */
[----:B------:R-:W-:Y:S01]  /*64e0*/  IMAD.X R155, RZ, RZ, R195, P5 ;  /* 0x000000ffff9b7224 */ /* 0x000fe200028e06c3 */
[C---:B------:R-:W-:Y:S02]  /*64f0*/  IADD3 R159, P2, R194.reuse, 0xe000, RZ ;  /* 0x0000e000c29f7810 */ /* 0x040fe40007f5e0ff */
[----:B------:R-:W-:Y:S01]  /*6500*/  IADD3 R169, P3, R194, 0x7000, RZ ;  /* 0x00007000c2a97810 */ /* 0x000fe20007f7e0ff */
[-C--:B---3--:R-:W-:Y:S01]  /*6510*/  FMUL.FTZ R205, R205, R202.reuse ;  /* 0x000000cacdcd7220 */ /* 0x088fe20000410000 */
[----:B------:R-:W-:-:S03]  /*6520*/  FMUL.FTZ R207, R207, R202 ;  /* 0x000000cacfcf7220 */ /* 0x000fc60000410000 */
[-C--:B------:R-:W-:Y:S01]  /*6530*/  FMUL.FTZ R7, R32, R205.reuse ;  /* 0x000000cd20077220 */ /* 0x080fe20000410000 */
[-C--:B------:R-:W-:Y:S01]  /*6540*/  FMUL.FTZ R32, R33, R205.reuse ;  /* 0x000000cd21207220 */ /* 0x080fe20000410000 */
[-C--:B------:R-:W-:Y:S01]  /*6550*/  FMUL.FTZ R33, R72, R205.reuse ;  /* 0x000000cd48217220 */ /* 0x080fe20000410000 */
[-C--:B------:R-:W-:Y:S01]  /*6560*/  FMUL.FTZ R72, R73, R205.reuse ;  /* 0x000000cd49487220 */ /* 0x080fe20000410000 */
[-C--:B------:R-:W-:Y:S01]  /*6570*/  FMUL.FTZ R73, R112, R205.reuse ;  /* 0x000000cd70497220 */ /* 0x080fe20000410000 */
[-C--:B------:R-:W-:Y:S01]  /*6580*/  FMUL.FTZ R15, R56, R205.reuse ;  /* 0x000000cd380f7220 */ /* 0x080fe20000410000 */
[-C--:B------:R-:W-:Y:S01]  /*6590*/  FMUL.FTZ R112, R113, R205.reuse ;  /* 0x000000cd71707220 */ /* 0x080fe20000410000 */
[-C--:B------:R-:W-:Y:S01]  /*65a0*/  FMUL.FTZ R61, R61, R205.reuse ;  /* 0x000000cd3d3d7220 */ /* 0x080fe20000410000 */
[----:B------:R-:W-:Y:S01]  /*65b0*/  FMUL.FTZ R56, R57, R205 ;  /* 0x000000cd39387220 */ /* 0x000fe20000410000 */
[----:B------:R-:W-:Y:S01]  /*65c0*/  FMUL.FTZ R113, R26, R207 ;  /* 0x000000cf1a717220 */ /* 0x000fe20000410000 */
[----:B------:R-:W-:Y:S01]  /*65d0*/  FMUL.FTZ R60, R60, R205 ;  /* 0x000000cd3c3c7220 */ /* 0x000fe20000410000 */
[-C--:B------:R-:W-:Y:S01]  /*65e0*/  FMUL.FTZ R26, R27, R207.reuse ;  /* 0x000000cf1b1a7220 */ /* 0x080fe20000410000 */
[-C--:B------:R-:W-:Y:S01]  /*65f0*/  FMUL.FTZ R27, R34, R207.reuse ;  /* 0x000000cf221b7220 */ /* 0x080fe20000410000 */
[-C--:B------:R-:W-:Y:S01]  /*6600*/  FMUL.FTZ R34, R35, R207.reuse ;  /* 0x000000cf23227220 */ /* 0x080fe20000410000 */
[-C--:B------:R-:W-:Y:S01]  /*6610*/  FMUL.FTZ R46, R46, R207.reuse ;  /* 0x000000cf2e2e7220 */ /* 0x080fe20000410000 */
[----:B------:R-:W-:Y:S01]  /*6620*/  FMUL.FTZ R35, R42, R207 ;  /* 0x000000cf2a237220 */ /* 0x000fe20000410000 */
[----:B------:R-:W-:-:S02]  /*6630*/  F2FP.BF16.F32.PACK_AB R56, R61, R56 ;  /* 0x000000383d38723e */ /* 0x000fc400000010ff */
[----:B------:R-:W-:Y:S02]  /*6640*/  F2FP.BF16.F32.PACK_AB R15, R60, R15 ;  /* 0x0000000f3c0f723e */ /* 0x000fe400000010ff */
[C---:B------:R-:W-:Y:S02]  /*6650*/  IADD3 R165, P4, R194.reuse, 0x6000, RZ ;  /* 0x00006000c2a57810 */ /* 0x040fe40007f9e0ff */
[----:B------:R-:W-:Y:S02]  /*6660*/  IADD3 R175, P5, R194, 0x9000, RZ ;  /* 0x00009000c2af7810 */ /* 0x000fe40007fbe0ff */
[----:B------:R-:W-:Y:S02]  /*6670*/  LOP3.LUT R152, R152, R153, RZ, 0x3c, !PT ;  /* 0x0000009998987212 */ /* 0x000fe400078e3cff */
[----:B------:R-:W-:Y:S02]  /*6680*/  SHF.R.U64 R201, R201, 0x3, RZ ;  /* 0x00000003c9c97819 */ /* 0x000fe400000012ff */
[----:B------:R-:W-:-:S02]  /*6690*/  F2FP.BF16.F32.PACK_AB R35, R46, R35 ;  /* 0x000000232e23723e */ /* 0x000fc400000010ff */
[----:B------:R-:W-:Y:S02]  /*66a0*/  LOP3.LUT R153, R159, 0x380, RZ, 0xc0, !PT ;  /* 0x000003809f997812 */ /* 0x000fe400078ec0ff */
[----:B------:R-:W-:Y:S02]  /*66b0*/  SEL R46, R15, R56, P0 ;  /* 0x000000380f2e7207 */ /* 0x000fe40000000000 */
[----:B------:R-:W-:Y:S02]  /*66c0*/  SEL R60, R56, R15, P0 ;  /* 0x0000000f383c7207 */ /* 0x000fe40000000000 */
[----:B------:R-:W-:Y:S01]  /*66d0*/  LOP3.LUT R168, R169, 0x380, RZ, 0xc0, !PT ;  /* 0x00000380a9a87812 */ /* 0x000fe200078ec0ff */
[----:B------:R-:W0:Y:S01]  /*66e0*/  LDC R56, c[0x0][0xbe8] ;  /* 0x0002fa00ff387b82 */ /* 0x000e220000000800 */
[----:B------:R-:W-:Y:S02]  /*66f0*/  LOP3.LUT R164, R165, 0x380, RZ, 0xc0, !PT ;  /* 0x00000380a5a47812 */ /* 0x000fe400078ec0ff */
[----:B------:R-:W-:-:S02]  /*6700*/  LOP3.LUT R174, R175, 0x380, RZ, 0xc0, !PT ;  /* 0x00000380afae7812 */ /* 0x000fc400078ec0ff */
[----:B------:R-:W-:Y:S02]  /*6710*/  LOP3.LUT R200, R201, R196, RZ, 0x3c, !PT ;  /* 0x000000c4c9c87212 */ /* 0x000fe400078e3cff */
[----:B------:R-:W-:Y:S02]  /*6720*/  SHF.R.U64 R196, R153, 0x3, RZ ;  /* 0x0000000399c47819 */ /* 0x000fe400000012ff */
[----:B------:R-:W-:Y:S02]  /*6730*/  SHF.R.U64 R168, R168, 0x3, RZ ;  /* 0x00000003a8a87819 */ /* 0x000fe400000012ff */
[----:B------:R-:W-:Y:S02]  /*6740*/  LOP3.LUT R153, R194, 0x380, RZ, 0xc0, !PT ;  /* 0x00000380c2997812 */ /* 0x000fe400078ec0ff */
[----:B------:R-:W-:Y:S02]  /*6750*/  SHF.R.U64 R164, R164, 0x3, RZ ;  /* 0x00000003a4a47819 */ /* 0x000fe400000012ff */
[----:B------:R-:W-:Y:S01]  /*6760*/  SHF.R.U64 R174, R174, 0x3, RZ ;  /* 0x00000003aeae7819 */ /* 0x000fe200000012ff */
[----:B------:R-:W-:Y:S01]  /*6770*/  FMUL.FTZ R42, R43, R207 ;  /* 0x000000cf2b2a7220 */ /* 0x000fe20000410000 */
[----:B------:R-:W-:Y:S01]  /*6780*/  MOV R4, R4 ;  /* 0x0000000400047202 */ /* 0x000fe20000000f00 */
[----:B------:R-:W-:Y:S01]  /*6790*/  FMUL.FTZ R43, R50, R207 ;  /* 0x000000cf322b7220 */ /* 0x000fe20000410000 */
[----:B------:R-:W-:Y:S01]  /*67a0*/  LOP3.LUT R168, R168, R169, RZ, 0x3c, !PT ;  /* 0x000000a9a8a87212 */ /* 0x000fe200078e3cff */
[--C-:B------:R-:W-:Y:S01]  /*67b0*/  IMAD.X R169, RZ, RZ, R195.reuse, P3 ;  /* 0x000000ffffa97224 */ /* 0x100fe200018e06c3 */
[----:B------:R-:W-:Y:S01]  /*67c0*/  SHF.R.U64 R5, R153, 0x3, RZ ;  /* 0x0000000399057819 */ /* 0x000fe200000012ff */
[----:B------:R-:W-:Y:S01]  /*67d0*/  FMUL.FTZ R50, R51, R207 ;  /* 0x000000cf33327220 */ /* 0x000fe20000410000 */
[----:B------:R-:W-:Y:S01]  /*67e0*/  LOP3.LUT R164, R164, R165, RZ, 0x3c, !PT ;  /* 0x000000a5a4a47212 */ /* 0x000fe200078e3cff */
[--C-:B------:R-:W-:Y:S01]  /*67f0*/  IMAD.X R165, RZ, RZ, R195.reuse, P4 ;  /* 0x000000ffffa57224 */ /* 0x100fe200020e06c3 */
[----:B------:R-:W-:Y:S01]  /*6800*/  LOP3.LUT R174, R174, R175, RZ, 0x3c, !PT ;  /* 0x000000afaeae7212 */ /* 0x000fe200078e3cff */
[--C-:B------:R-:W-:Y:S01]  /*6810*/  IMAD.X R175, RZ, RZ, R195.reuse, P5 ;  /* 0x000000ffffaf7224 */ /* 0x100fe200028e06c3 */
[----:B------:R-:W-:Y:S01]  /*6820*/  IADD3 R173, P3, R194, 0xd000, RZ ;  /* 0x0000d000c2ad7810 */ /* 0x000fe20007f7e0ff */
[-C--:B------:R-:W-:Y:S01]  /*6830*/  FMUL.FTZ R51, R58, R207.reuse ;  /* 0x000000cf3a337220 */ /* 0x080fe20000410000 */
[C---:B------:R-:W-:Y:S01]  /*6840*/  IADD3 R167, P4, R194.reuse, 0xc000, RZ ;  /* 0x0000c000c2a77810 */ /* 0x040fe20007f9e0ff */
[-C--:B------:R-:W-:Y:S01]  /*6850*/  FMUL.FTZ R58, R59, R207.reuse ;  /* 0x000000cf3b3a7220 */ /* 0x080fe20000410000 */
[----:B------:R-:W-:Y:S01]  /*6860*/  IADD3 R199, P5, R194, 0xf000, RZ ;  /* 0x0000f000c2c77810 */ /* 0x000fe20007fbe0ff */
[----:B------:R-:W-:Y:S01]  /*6870*/  FMUL.FTZ R59, R66, R207 ;  /* 0x000000cf423b7220 */ /* 0x000fe20000410000 */
[----:B------:R-:W-:Y:S01]  /*6880*/  LOP3.LUT R194, R5, R194, RZ, 0x3c, !PT ;  /* 0x000000c205c27212 */ /* 0x000fe200078e3cff */
[----:B------:R-:W-:Y:S01]  /*6890*/  FMUL.FTZ R5, R24, R205 ;  /* 0x000000cd18057220 */ /* 0x000fe20000410000 */
[----:B------:R-:W-:Y:S01]  /*68a0*/  FMUL.FTZ R66, R67, R207 ;  /* 0x000000cf43427220 */ /* 0x000fe20000410000 */
[----:B------:R-:W-:Y:S01]  /*68b0*/  LOP3.LUT R172, R173, 0x380, RZ, 0xc0, !PT ;  /* 0x00000380adac7812 */ /* 0x000fe200078ec0ff */
[----:B------:R-:W-:Y:S01]  /*68c0*/  FMUL.FTZ R28, R28, R205 ;  /* 0x000000cd1c1c7220 */ /* 0x000fe20000410000 */
[----:B------:R-:W-:Y:S01]  /*68d0*/  MOV R8, R8 ;  /* 0x0000000800087202 */ /* 0x000fe20000000f00 */
[-C--:B------:R-:W-:Y:S01]  /*68e0*/  FMUL.FTZ R29, R29, R205.reuse ;  /* 0x000000cd1d1d7220 */ /* 0x080fe20000410000 */
[----:B------:R-:W-:Y:S01]  /*68f0*/  FMUL.FTZ R24, R25, R205 ;  /* 0x000000cd19187220 */ /* 0x000fe20000410000 */
[----:B------:R-:W-:Y:S01]  /*6900*/  FMUL.FTZ R67, R74, R207 ;  /* 0x000000cf4a437220 */ /* 0x000fe20000410000 */
[-C--:B------:R-:W-:Y:S01]  /*6910*/  FMUL.FTZ R36, R36, R205.reuse ;  /* 0x000000cd24247220 */ /* 0x080fe20000410000 */
[-C--:B------:R-:W-:Y:S01]  /*6920*/  FMUL.FTZ R37, R37, R205.reuse ;  /* 0x000000cd25257220 */ /* 0x080fe20000410000 */
[----:B------:R-:W-:Y:S01]  /*6930*/  FMUL.FTZ R9, R40, R205 ;  /* 0x000000cd28097220 */ /* 0x000fe20000410000 */
[-C--:B------:R-:W-:Y:S01]  /*6940*/  FMUL.FTZ R30, R30, R207.reuse ;  /* 0x000000cf1e1e7220 */ /* 0x080fe20000410000 */
[-C--:B------:R-:W-:Y:S01]  /*6950*/  FMUL.FTZ R31, R31, R207.reuse ;  /* 0x000000cf1f1f7220 */ /* 0x080fe20000410000 */
[----:B------:R-:W-:Y:S01]  /*6960*/  FMUL.FTZ R74, R75, R207 ;  /* 0x000000cf4b4a7220 */ /* 0x000fe20000410000 */
[-C--:B------:R-:W-:Y:S01]  /*6970*/  FMUL.FTZ R44, R44, R205.reuse ;  /* 0x000000cd2c2c7220 */ /* 0x080fe20000410000 */
[-C--:B------:R-:W-:Y:S01]  /*6980*/  FMUL.FTZ R45, R45, R205.reuse ;  /* 0x000000cd2d2d7220 */ /* 0x080fe20000410000 */
[----:B------:R-:W-:Y:S01]  /*6990*/  FMUL.FTZ R40, R41, R205 ;  /* 0x000000cd29287220 */ /* 0x000fe20000410000 */
[----:B------:R-:W-:Y:S01]  /*69a0*/  FMUL.FTZ R75, R82, R207 ;  /* 0x000000cf524b7220 */ /* 0x000fe20000410000 */
[----:B------:R-:W-:Y:S01]  /*69b0*/  FMUL.FTZ R25, R64, R205 ;  /* 0x000000cd40197220 */ /* 0x000fe20000410000 */
[-C--:B------:R-:W-:Y:S01]  /*69c0*/  FMUL.FTZ R47, R47, R207.reuse ;  /* 0x000000cf2f2f7220 */ /* 0x080fe20000410000 */
[----:B------:R-:W-:Y:S01]  /*69d0*/  FMUL.FTZ R82, R83, R207 ;  /* 0x000000cf53527220 */ /* 0x000fe20000410000 */
[----:B------:R-:W-:Y:S01]  /*69e0*/  SHF.R.U64 R172, R172, 0x3, RZ ;  /* 0x00000003acac7819 */ /* 0x000fe200000012ff */
[----:B------:R-:W-:Y:S01]  /*69f0*/  FMUL.FTZ R68, R68, R205 ;  /* 0x000000cd44447220 */ /* 0x000fe20000410000 */
[----:B------:R-:W-:Y:S01]  /*6a00*/  MOV R10, R10 ;  /* 0x0000000a000a7202 */ /* 0x000fe20000000f00 */
[-C--:B------:R-:W-:Y:S01]  /*6a10*/  FMUL.FTZ R69, R69, R205.reuse ;  /* 0x000000cd45457220 */ /* 0x080fe20000410000 */
[----:B------:R-:W-:Y:S01]  /*6a20*/  FMUL.FTZ R64, R65, R205 ;  /* 0x000000cd41407220 */ /* 0x000fe20000410000 */
[-C--:B------:R-:W-:Y:S01]  /*6a30*/  FMUL.FTZ R94, R94, R207.reuse ;  /* 0x000000cf5e5e7220 */ /* 0x080fe20000410000 */
[----:B------:R-:W-:Y:S01]  /*6a40*/  FMUL.FTZ R83, R90, R207 ;  /* 0x000000cf5a537220 */ /* 0x000fe20000410000 */
[----:B------:R-:W-:Y:S01]  /*6a50*/  FMUL.FTZ R11, R48, R205 ;  /* 0x000000cd300b7220 */ /* 0x000fe20000410000 */
[-C--:B------:R-:W-:Y:S01]  /*6a60*/  FMUL.FTZ R38, R38, R207.reuse ;  /* 0x000000cf26267220 */ /* 0x080fe20000410000 */
[-C--:B------:R-:W-:Y:S01]  /*6a70*/  FMUL.FTZ R39, R39, R207.reuse ;  /* 0x000000cf27277220 */ /* 0x080fe20000410000 */
[----:B------:R-:W-:Y:S01]  /*6a80*/  FMUL.FTZ R90, R91, R207 ;  /* 0x000000cf5b5a7220 */ /* 0x000fe20000410000 */
[----:B------:R-:W-:Y:S01]  /*6a90*/  F2FP.BF16.F32.PACK_AB R5, R28, R5 ;  /* 0x000000051c05723e */ /* 0x000fe200000010ff */
[----:B------:R-:W-:Y:S01]  /*6aa0*/  FMUL.FTZ R48, R49, R205 ;  /* 0x000000cd31307220 */ /* 0x000fe20000410000 */
[----:B------:R-:W-:Y:S01]  /*6ab0*/  F2FP.BF16.F32.PACK_AB R24, R29, R24 ;  /* 0x000000181d18723e */ /* 0x000fe200000010ff */
[-C--:B------:R-:W-:Y:S01]  /*6ac0*/  FMUL.FTZ R102, R102, R207.reuse ;  /* 0x000000cf66667220 */ /* 0x080fe20000410000 */
[----:B------:R-:W-:Y:S01]  /*6ad0*/  FMUL.FTZ R91, R98, R207 ;  /* 0x000000cf625b7220 */ /* 0x000fe20000410000 */
[----:B------:R-:W-:Y:S01]  /*6ae0*/  F2FP.BF16.F32.PACK_AB R30, R30, R113 ;  /* 0x000000711e1e723e */ /* 0x000fe200000010ff */
[-C--:B------:R-:W-:Y:S01]  /*6af0*/  FMUL.FTZ R52, R52, R205.reuse ;  /* 0x000000cd34347220 */ /* 0x080fe20000410000 */
[----:B------:R-:W-:Y:S01]  /*6b00*/  F2FP.BF16.F32.PACK_AB R31, R31, R26 ;  /* 0x0000001a1f1f723e */ /* 0x000fe200000010ff */
        /* <DEDUP_REMOVED lines=9> */
[----:B------:R-:W-:Y:S01]  /*6ba0*/  LOP3.LUT R172, R172, R173, RZ, 0x3c, !PT ;  /* 0x000000adacac7212 */ /* 0x000fe200078e3cff */
[-C--:B------:R-:W-:Y:S01]  /*6bb0*/  FMUL.FTZ R93, R93, R205.reuse ;  /* 0x000000cd5d5d7220 */ /* 0x080fe20000410000 */
[-C--:B------:R-:W-:Y:S01]  /*6bc0*/  FMUL.FTZ R88, R89, R205.reuse ;  /* 0x000000cd59587220 */ /* 0x080fe20000410000 */
[-C--:B------:R-:W-:Y:S01]  /*6bd0*/  FMUL.FTZ R100, R100, R205.reuse ;  /* 0x000000cd64647220 */ /* 0x080fe20000410000 */
[----:B------:R-:W-:Y:S01]  /*6be0*/  FMUL.FTZ R57, R96, R205 ;  /* 0x000000cd60397220 */ /* 0x000fe20000410000 */
[----:B------:R-:W-:Y:S01]  /*6bf0*/  F2FP.BF16.F32.PACK_AB R42, R47, R42 ;  /* 0x0000002a2f2a723e */ /* 0x000fe200000010ff */
[----:B------:R-:W-:-:S02]  /*6c00*/  IMAD.X R173, RZ, RZ, R195, P3 ;  /* 0x000000ffffad7224 */ /* 0x000fc400018e06c3 */
[-C--:B------:R-:W-:Y:S01]  /*6c10*/  FMUL.FTZ R85, R85, R205.reuse ;  /* 0x000000cd55557220 */ /* 0x080fe20000410000 */
[----:B------:R-:W-:Y:S01]  /*6c20*/  FMUL.FTZ R80, R81, R205 ;  /* 0x000000cd51507220 */ /* 0x000fe20000410000 */
[----:B------:R-:W-:Y:S02]  /*6c30*/  F2FP.BF16.F32.PACK_AB R25, R68, R25 ;  /* 0x000000194419723e */ /* 0x000fe400000010ff */
[----:B------:R-:W-:Y:S02]  /*6c40*/  F2FP.BF16.F32.PACK_AB R64, R69, R64 ;  /* 0x000000404540723e */ /* 0x000fe400000010ff */
[----:B------:R-:W-:Y:S02]  /*6c50*/  F2FP.BF16.F32.PACK_AB R83, R94, R83 ;  /* 0x000000535e53723e */ /* 0x000fe400000010ff */
[----:B------:R-:W-:Y:S01]  /*6c60*/  SEL R26, R5, R24, P0 ;  /* 0x00000018051a7207 */ /* 0x000fe20000000000 */
[----:B------:R-:W-:Y:S01]  /*6c70*/  FMUL.FTZ R53, R53, R205 ;  /* 0x000000cd35357220 */ /* 0x000fe20000410000 */
[----:B------:R-:W-:Y:S01]  /*6c80*/  F2FP.BF16.F32.PACK_AB R27, R38, R27 ;  /* 0x0000001b261b723e */ /* 0x000fe200000010ff */
[-C--:B------:R-:W-:Y:S01]  /*6c90*/  FMUL.FTZ R76, R76, R205.reuse ;  /* 0x000000cd4c4c7220 */ /* 0x080fe20000410000 */
[----:B------:R-:W-:Y:S01]  /*6ca0*/  F2FP.BF16.F32.PACK_AB R34, R39, R34 ;  /* 0x000000222722723e */ /* 0x000fe200000010ff */
[----:B------:R-:W-:Y:S01]  /*6cb0*/  FMUL.FTZ R77, R77, R205 ;  /* 0x000000cd4d4d7220 */ /* 0x000fe20000410000 */
[----:B------:R-:W-:-:S02]  /*6cc0*/  SEL R24, R24, R5, P0 ;  /* 0x0000000518187207 */ /* 0x000fc40000000000 */
[----:B------:R-:W-:Y:S02]  /*6cd0*/  SEL R28, R7, R32, P0 ;  /* 0x00000020071c7207 */ /* 0x000fe40000000000 */
[----:B------:R-:W-:Y:S02]  /*6ce0*/  SEL R94, R30, R31, P0 ;  /* 0x0000001f1e5e7207 */ /* 0x000fe40000000000 */
[----:B----4-:R-:W-:Y:S02]  /*6cf0*/  LOP3.LUT R29, R203, 0x2, RZ, 0x3c, !PT ;  /* 0x00000002cb1d7812 */ /* 0x010fe400078e3cff */
[----:B0-----:R-:W-:Y:S01]  /*6d00*/  ISETP.NE.AND P3, PT, R56, 0x1, PT ;  /* 0x000000013800780c */ /* 0x001fe20003f65270 */
[----:B------:R-:W-:Y:S01]  /*6d10*/  FMUL.FTZ R63, R63, R207 ;  /* 0x000000cf3f3f7220 */ /* 0x000fe20000410000 */
[----:B------:R-:W-:Y:S02]  /*6d20*/  F2FP.BF16.F32.PACK_AB R91, R102, R91 ;  /* 0x0000005b665b723e */ /* 0x000fe400000010ff */
[----:B------:R-:W-:-:S02]  /*6d30*/  SEL R32, R32, R7, P0 ;  /* 0x0000000720207207 */ /* 0x000fc40000000000 */
[----:B------:R-:W-:Y:S02]  /*6d40*/  SEL R36, R9, R40, P0 ;  /* 0x0000002809247207 */ /* 0x000fe40000000000 */
[----:B------:R-:W-:Y:S02]  /*6d50*/  SEL R30, R31, R30, P0 ;  /* 0x0000001e1f1e7207 */ /* 0x000fe40000000000 */
[----:B------:R-:W-:Y:S02]  /*6d60*/  F2FP.BF16.F32.PACK_AB R11, R52, R11 ;  /* 0x0000000b340b723e */ /* 0x000fe400000010ff */
[----:B------:R-:W-:Y:S02]  /*6d70*/  F2FP.BF16.F32.PACK_AB R65, R108, R65 ;  /* 0x000000416c41723e */ /* 0x000fe400000010ff */
[----:B------:R-:W-:Y:S02]  /*6d80*/  SEL R38, R40, R9, P0 ;  /* 0x0000000928267207 */ /* 0x000fe40000000000 */
[----:B------:R-:W-:Y:S01]  /*6d90*/  SEL R102, R35, R42, P0 ;  /* 0x0000002a23667207 */ /* 0x000fe20000000000 */
[----:B------:R-:W-:Y:S01]  /*6da0*/  FMUL.FTZ R101, R101, R205 ;  /* 0x000000cd65657220 */ /* 0x000fe20000410000 */
[----:B------:R-:W-:Y:S01]  /*6db0*/  F2FP.BF16.F32.PACK_AB R49, R92, R49 ;  /* 0x000000315c31723e */ /* 0x000fe200000010ff */
[----:B------:R-:W-:Y:S01]  /*6dc0*/  FMUL.FTZ R96, R97, R205 ;  /* 0x000000cd61607220 */ /* 0x000fe20000410000 */
[----:B------:R-:W-:Y:S01]  /*6dd0*/  F2FP.BF16.F32.PACK_AB R88, R93, R88 ;  /* 0x000000585d58723e */ /* 0x000fe200000010ff */
[----:B------:R-:W-:Y:S01]  /*6de0*/  FMUL.FTZ R54, R54, R207 ;  /* 0x000000cf36367220 */ /* 0x000fe20000410000 */
[----:B------:R-:W-:-:S02]  /*6df0*/  F2FP.BF16.F32.PACK_AB R57, R100, R57 ;  /* 0x000000396439723e */ /* 0x000fc400000010ff */
[----:B------:R-:W-:Y:S02]  /*6e00*/  SEL R52, R25, R64, P0 ;  /* 0x0000004019347207 */ /* 0x000fe40000000000 */
[----:B------:R-:W-:Y:S01]  /*6e10*/  SEL R108, R42, R35, P0 ;  /* 0x000000232a6c7207 */ /* 0x000fe20000000000 */
[----:B------:R-:W-:Y:S01]  /*6e20*/  SHFL.IDX PT, R26, R26, R203, 0x1c1f ;  /* 0x001c1fcb1a1a7589 */ /* 0x000fe200000e0000 */
[----:B------:R-:W-:Y:S02]  /*6e30*/  F2FP.BF16.F32.PACK_AB R80, R85, R80 ;  /* 0x000000505550723e */ /* 0x000fe400000010ff */
[----:B------:R-:W-:Y:S01]  /*6e40*/  SEL R64, R64, R25, P0 ;  /* 0x0000001940407207 */ /* 0x000fe20000000000 */
[----:B------:R-:W0:Y:S01]  /*6e50*/  LDC R85, c[0x0][0xc38] ;  /* 0x00030e00ff557b82 */ /* 0x000e220000000800 */
[----:B------:R-:W-:Y:S01]  /*6e60*/  SEL R100, R27, R34, P0 ;  /* 0x000000221b647207 */ /* 0x000fe20000000000 */
[----:B------:R-:W1:Y:S01]  /*6e70*/  SHFL.IDX PT, R25, R24, R29, 0x1c1f ;  /* 0x001c1f1d18197589 */ /* 0x000e6200000e0000 */
[----:B------:R-:W-:Y:S01]  /*6e80*/  SEL R34, R34, R27, P0 ;  /* 0x0000001b22227207 */ /* 0x000fe20000000000 */
[----:B------:R-:W-:Y:S01]  /*6e90*/  FMUL.FTZ R55, R55, R207 ;  /* 0x000000cf37377220 */ /* 0x000fe20000410000 */
[----:B------:R-:W-:Y:S01]  /*6ea0*/  F2FP.BF16.F32.PACK_AB R48, R53, R48 ;  /* 0x000000303530723e */ /* 0x000fe200000010ff */
[----:B------:R-:W-:Y:S01]  /*6eb0*/  SHFL.IDX PT, R28, R28, R203, 0x1c1f ;  /* 0x001c1fcb1c1c7589 */ /* 0x000fe200000e0000 */
[----:B------:R-:W-:Y:S01]  /*6ec0*/  F2FP.BF16.F32.PACK_AB R33, R76, R33 ;  /* 0x000000214c21723e */ /* 0x000fe200000010ff */
[-C--:B------:R-:W-:Y:S01]  /*6ed0*/  FMUL.FTZ R70, R70, R207.reuse ;  /* 0x000000cf46467220 */ /* 0x080fe20000410000 */
[----:B------:R-:W-:Y:S01]  /*6ee0*/  F2FP.BF16.F32.PACK_AB R72, R77, R72 ;  /* 0x000000484d48723e */ /* 0x000fe200000010ff */
[----:B------:R-:W-:Y:S01]  /*6ef0*/  SHFL.IDX PT, R94, R94, R203, 0x1c1f ;  /* 0x001c1fcb5e5e7589 */ /* 0x000fe200000e0000 */
[-C--:B------:R-:W-:Y:S01]  /*6f00*/  FMUL.FTZ R95, R95, R207.reuse ;  /* 0x000000cf5f5f7220 */ /* 0x080fe20000410000 */
[----:B------:R-:W-:Y:S01]  /*6f10*/  FMUL.FTZ R98, R99, R207 ;  /* 0x000000cf63627220 */ /* 0x000fe20000410000 */
[----:B------:R-:W-:Y:S01]  /*6f20*/  F2FP.BF16.F32.PACK_AB R58, R63, R58 ;  /* 0x0000003a3f3a723e */ /* 0x000fe200000010ff */
[----:B------:R-:W-:Y:S01]  /*6f30*/  SHFL.IDX PT, R27, R32, R29, 0x1c1f ;  /* 0x001c1f1d201b7589 */ /* 0x000fe200000e0000 */
[----:B------:R-:W-:Y:S01]  /*6f40*/  SEL R68, R49, R88, P0 ;  /* 0x0000005831447207 */ /* 0x000fe20000000000 */
[----:B------:R-:W-:-:S02]  /*6f50*/  FMUL.FTZ R81, R120, R205 ;  /* 0x000000cd78517220 */ /* 0x000fc40000410000 */
[----:B------:R-:W2:Y:S01]  /*6f60*/  SHFL.IDX PT, R35, R30, R29, 0x1c1f ;  /* 0x001c1f1d1e237589 */ /* 0x000ea200000e0000 */
[-C--:B------:R-:W-:Y:S01]  /*6f70*/  FMUL.FTZ R62, R62, R207.reuse ;  /* 0x000000cf3e3e7220 */ /* 0x080fe20000410000 */
[----:B------:R-:W-:Y:S02]  /*6f80*/  FMUL.FTZ R99, R106, R207 ;  /* 0x000000cf6a637220 */ /* 0x000fe40000410000 */
[----:B------:R-:W-:Y:S01]  /*6f90*/  SHFL.IDX PT, R36, R36, R203, 0x1c1f ;  /* 0x001c1fcb24247589 */ /* 0x000fe200000e0000 */
[----:B------:R-:W-:Y:S01]  /*6fa0*/  FMUL.FTZ R120, R121, R205 ;  /* 0x000000cd79787220 */ /* 0x000fe20000410000 */
[-C--:B------:R-:W-:Y:S02]  /*6fb0*/  FMUL.FTZ R71, R71, R207.reuse ;  /* 0x000000cf47477220 */ /* 0x080fe40000410000 */
[----:B------:R-:W3:Y:S01]  /*6fc0*/  SHFL.IDX PT, R31, R38, R29, 0x1c1f ;  /* 0x001c1f1d261f7589 */ /* 0x000ee200000e0000 */
[----:B------:R-:W-:Y:S01]  /*6fd0*/  FMUL.FTZ R106, R107, R207 ;  /* 0x000000cf6b6a7220 */ /* 0x000fe20000410000 */
[----:B------:R-:W-:-:S02]  /*6fe0*/  F2FP.BF16.F32.PACK_AB R43, R54, R43 ;  /* 0x0000002b362b723e */ /* 0x000fc400000010ff */
[----:B------:R-:W-:Y:S01]  /*6ff0*/  SHFL.IDX PT, R102, R102, R203, 0x1c1f ;  /* 0x001c1fcb66667589 */ /* 0x000fe200000e0000 */
[----:B------:R-:W-:Y:S01]  /*7000*/  F2FP.BF16.F32.PACK_AB R96, R101, R96 ;  /* 0x000000606560723e */ /* 0x000fe200000010ff */
[----:B------:R-:W-:Y:S02]  /*7010*/  FMUL.FTZ R116, R116, R205 ;  /* 0x000000cd74747220 */ /* 0x000fe40000410000 */
[----:B------:R-:W4:Y:S01]  /*7020*/  SHFL.IDX PT, R63, R108, R29, 0x1c1f ;  /* 0x001c1f1d6c3f7589 */ /* 0x000f2200000e0000 */
[-C--:B------:R-:W-:Y:S01]  /*7030*/  FMUL.FTZ R78, R78, R207.reuse ;  /* 0x000000cf4e4e7220 */ /* 0x080fe20000410000 */
[-C--:B------:R-:W-:Y:S01]  /*7040*/  FMUL.FTZ R79, R79, R207.reuse ;  /* 0x000000cf4f4f7220 */ /* 0x080fe20000410000 */
[-C--:B------:R-:W-:Y:S01]  /*7050*/  FMUL.FTZ R110, R110, R207.reuse ;  /* 0x000000cf6e6e7220 */ /* 0x080fe20000410000 */
[-C--:B------:R-:W-:Y:S01]  /*7060*/  FMUL.FTZ R107, R114, R207.reuse ;  /* 0x000000cf726b7220 */ /* 0x080fe20000410000 */
[-C--:B------:R-:W-:Y:S01]  /*7070*/  FMUL.FTZ R134, R134, R207.reuse ;  /* 0x000000cf86867220 */ /* 0x080fe20000410000 */
[----:B------:R-:W-:Y:S01]  /*7080*/  FMUL.FTZ R121, R130, R207 ;  /* 0x000000cf82797220 */ /* 0x000fe20000410000 */
[----:B------:R-:W-:Y:S01]  /*7090*/  SEL R44, R11, R48, P0 ;  /* 0x000000300b2c7207 */ /* 0x000fe20000000000 */
[-C--:B------:R-:W-:Y:S01]  /*70a0*/  FMUL.FTZ R109, R109, R205.reuse ;  /* 0x000000cd6d6d7220 */ /* 0x080fe20000410000 */
[----:B------:R-:W-:Y:S01]  /*70b0*/  SEL R54, R33, R72, P0 ;  /* 0x0000004821367207 */ /* 0x000fe20000000000 */
[----:B------:R-:W-:Y:S01]  /*70c0*/  FMUL.FTZ R104, R105, R205 ;  /* 0x000000cd69687220 */ /* 0x000fe20000410000 */
[----:B------:R-:W-:Y:S01]  /*70d0*/  FMUL.FTZ R114, R115, R207 ;  /* 0x000000cf73727220 */ /* 0x000fe20000410000 */
[----:B------:R-:W-:Y:S01]  /*70e0*/  SEL R48, R48, R11, P0 ;  /* 0x0000000b30307207 */ /* 0x000fe20000000000 */
[----:B------:R-:W-:Y:S01]  /*70f0*/  FMUL.FTZ R118, R118, R207 ;  /* 0x000000cf76767220 */ /* 0x000fe20000410000 */
[----:B------:R-:W-:Y:S01]  /*7100*/  SEL R88, R88, R49, P0 ;  /* 0x0000003158587207 */ /* 0x000fe20000000000 */
[----:B------:R-:W-:Y:S01]  /*7110*/  FMUL.FTZ R115, R122, R207 ;  /* 0x000000cf7a737220 */ /* 0x000fe20000410000 */
[----:B------:R-:W-:Y:S01]  /*7120*/  F2FP.BF16.F32.PACK_AB R50, R55, R50 ;  /* 0x000000323732723e */ /* 0x000fe200000010ff */
[----:B------:R1:W-:Y:S01]  /*7130*/  SHFL.IDX PT, R49, R68, R203, 0x1c1f ;  /* 0x001c1fcb44317589 */ /* 0x0003e200000e0000 */
[----:B------:R-:W-:Y:S01]  /*7140*/  F2FP.BF16.F32.PACK_AB R59, R70, R59 ;  /* 0x0000003b463b723e */ /* 0x000fe200000010ff */
[-C--:B------:R-:W-:Y:S01]  /*7150*/  FMUL.FTZ R124, R124, R205.reuse ;  /* 0x000000cd7c7c7220 */ /* 0x080fe20000410000 */
[----:B------:R-:W-:Y:S01]  /*7160*/  F2FP.BF16.F32.PACK_AB R90, R95, R90 ;  /* 0x0000005a5f5a723e */ /* 0x000fe200000010ff */
[----:B------:R-:W-:Y:S01]  /*7170*/  FMUL.FTZ R89, R128, R205 ;  /* 0x000000cd80597220 */ /* 0x000fe20000410000 */
[-C--:B------:R-:W-:Y:S01]  /*7180*/  FMUL.FTZ R126, R126, R207.reuse ;  /* 0x000000cf7e7e7220 */ /* 0x080fe20000410000 */
[----:B------:R-:W-:Y:S01]  /*7190*/  FMUL.FTZ R122, R123, R207 ;  /* 0x000000cf7b7a7220 */ /* 0x000fe20000410000 */
[----:B------:R-:W-:Y:S01]  /*71a0*/  F2FP.BF16.F32.PACK_AB R51, R62, R51 ;  /* 0x000000333e33723e */ /* 0x000fe200000010ff */
[----:B------:R-:W-:Y:S01]  /*71b0*/  FMUL.FTZ R128, R129, R205 ;  /* 0x000000cd81807220 */ /* 0x000fe20000410000 */
[----:B------:R-:W-:Y:S01]  /*71c0*/  SEL R70, R57, R96, P0 ;  /* 0x0000006039467207 */ /* 0x000fe20000000000 */
[----:B-1----:R-:W1:Y:S01]  /*71d0*/  @P3 LDC R68, c[0x0][0xbec] ;  /* 0x0002fb00ff443b82 */ /* 0x002e620000000800 */
[----:B------:R-:W-:Y:S01]  /*71e0*/  FMUL.FTZ R123, R138, R207 ;  /* 0x000000cf8a7b7220 */ /* 0x000fe20000410000 */
[----:B------:R-:W-:Y:S01]  /*71f0*/  F2FP.BF16.F32.PACK_AB R66, R71, R66 ;  /* 0x000000424742723e */ /* 0x000fe200000010ff */
[----:B------:R-:W-:Y:S01]  /*7200*/  FMUL.FTZ R117, R117, R205 ;  /* 0x000000cd75757220 */ /* 0x000fe20000410000 */
[----:B------:R-:W-:Y:S01]  /*7210*/  SEL R96, R96, R57, P0 ;  /* 0x0000003960607207 */ /* 0x000fe20000000000 */
[-C--:B------:R-:W-:Y:S01]  /*7220*/  FMUL.FTZ R97, R136, R205.reuse ;  /* 0x000000cd88617220 */ /* 0x080fe20000410000 */
[----:B------:R-:W-:Y:S01]  /*7230*/  FMUL.FTZ R105, R144, R205 ;  /* 0x000000cd90697220 */ /* 0x000fe20000410000 */
        /* <DEDUP_REMOVED lines=8> */
[----:B------:R-:W-:Y:S01]  /*72c0*/  F2FP.BF16.F32.PACK_AB R67, R78, R67 ;  /* 0x000000434e43723e */ /* 0x000fe200000010ff */
[----:B------:R-:W-:Y:S01]  /*72d0*/  SHFL.IDX PT, R57, R54, R203, 0x1c1f ;  /* 0x001c1fcb36397589 */ /* 0x000fe200000e0000 */
[----:B------:R-:W-:Y:S01]  /*72e0*/  F2FP.BF16.F32.PACK_AB R74, R79, R74 ;  /* 0x0000004a4f4a723e */ /* 0x000fe200000010ff */
[----:B------:R-:W-:Y:S01]  /*72f0*/  FMUL.FTZ R84, R84, R205 ;  /* 0x000000cd54547220 */ /* 0x000fe20000410000 */
[----:B------:R-:W-:Y:S01]  /*7300*/  F2FP.BF16.F32.PACK_AB R99, R110, R99 ;  /* 0x000000636e63723e */ /* 0x000fe200000010ff */
[----:B------:R-:W-:Y:S01]  /*7310*/  FMUL.FTZ R125, R125, R205 ;  /* 0x000000cd7d7d7220 */ /* 0x000fe20000410000 */
[----:B------:R-:W-:Y:S01]  /*7320*/  F2FP.BF16.F32.PACK_AB R73, R116, R73 ;  /* 0x000000497449723e */ /* 0x000fe200000010ff */
[----:B------:R-:W-:Y:S01]  /*7330*/  FMUL.FTZ R132, R132, R205 ;  /* 0x000000cd84847220 */ /* 0x000fe20000410000 */
[----:B------:R-:W-:Y:S01]  /*7340*/  F2FP.BF16.F32.PACK_AB R121, R134, R121 ;  /* 0x000000798679723e */ /* 0x000fe200000010ff */
[-C--:B------:R-:W-:Y:S01]  /*7350*/  FMUL.FTZ R133, R133, R205.reuse ;  /* 0x000000cd85857220 */ /* 0x080fe20000410000 */
[-C--:B------:R-:W-:Y:S01]  /*7360*/  FMUL.FTZ R140, R140, R205.reuse ;  /* 0x000000cd8c8c7220 */ /* 0x080fe20000410000 */
[-C--:B------:R-:W-:Y:S01]  /*7370*/  FMUL.FTZ R141, R141, R205.reuse ;  /* 0x000000cd8d8d7220 */ /* 0x080fe20000410000 */
[-C--:B------:R-:W-:Y:S01]  /*7380*/  FMUL.FTZ R136, R137, R205.reuse ;  /* 0x000000cd89887220 */ /* 0x080fe20000410000 */
[-C--:B------:R-:W-:Y:S01]  /*7390*/  FMUL.FTZ R148, R148, R205.reuse ;  /* 0x000000cd94947220 */ /* 0x080fe20000410000 */
        /* <DEDUP_REMOVED lines=11> */
[----:B------:R-:W-:-:S02]  /*7450*/  SEL R110, R43, R50, P0 ;  /* 0x000000322b6e7207 */ /* 0x000fc40000000000 */
[----:B------:R-:W-:Y:S01]  /*7460*/  SEL R116, R50, R43, P0 ;  /* 0x0000002b32747207 */ /* 0x000fe20000000000 */
[----:B------:R-:W-:Y:S01]  /*7470*/  SHFL.IDX PT, R100, R100, R203, 0x1c1f ;  /* 0x001c1fcb64647589 */ /* 0x000fe200000e0000 */
[----:B------:R-:W-:Y:S02]  /*7480*/  SEL R134, R83, R90, P0 ;  /* 0x0000005a53867207 */ /* 0x000fe40000000000 */
[----:B------:R-:W-:Y:S01]  /*7490*/  F2FP.BF16.F32.PACK_AB R107, R118, R107 ;  /* 0x0000006b766b723e */ /* 0x000fe200000010ff */
[----:B------:R-:W-:Y:S01]  /*74a0*/  SHFL.IDX PT, R54, R48, R29, 0x1c1f ;  /* 0x001c1f1d30367589 */ /* 0x000fe200000e0000 */
[----:B------:R-:W-:Y:S02]  /*74b0*/  SEL R50, R51, R58, P0 ;  /* 0x0000003a33327207 */ /* 0x000fe40000000000 */
[----:B------:R-:W-:Y:S01]  /*74c0*/  SEL R90, R90, R83, P0 ;  /* 0x000000535a5a7207 */ /* 0x000fe20000000000 */
[----:B------:R-:W1:Y:S01]  /*74d0*/  SHFL.IDX PT, R39, R34, R29, 0x1c1f ;  /* 0x001c1f1d22277589 */ /* 0x000e6200000e0000 */
[----:B------:R-:W-:Y:S01]  /*74e0*/  F2FP.BF16.F32.PACK_AB R81, R124, R81 ;  /* 0x000000517c51723e */ /* 0x000fe200000010ff */
[----:B------:R-:W1:Y:S01]  /*74f0*/  @P3 LDC R83, c[0x0][0xbf0] ;  /* 0x0002fc00ff533b82 */ /* 0x000e620000000800 */
[----:B------:R-:W-:-:S02]  /*7500*/  F2FP.BF16.F32.PACK_AB R115, R126, R115 ;  /* 0x000000737e73723e */ /* 0x000fc400000010ff */
[----:B------:R-:W-:Y:S02]  /*7510*/  SEL R58, R58, R51, P0 ;  /* 0x000000333a3a7207 */ /* 0x000fe40000000000 */
[----:B------:R-:W-:Y:S02]  /*7520*/  SEL R118, R59, R66, P0 ;  /* 0x000000423b767207 */ /* 0x000fe40000000000 */
[----:B------:R-:W-:Y:S02]  /*7530*/  SEL R72, R72, R33, P0 ;  /* 0x0000002148487207 */ /* 0x000fe40000000000 */
[----:B------:R-:W-:Y:S02]  /*7540*/  SEL R124, R66, R59, P0 ;  /* 0x0000003b427c7207 */ /* 0x000fe40000000000 */
[----:B------:R-:W-:Y:S02]  /*7550*/  SEL R126, R67, R74, P0 ;  /* 0x0000004a437e7207 */ /* 0x000fe40000000000 */
[----:B------:R-:W-:-:S02]  /*7560*/  F2FP.BF16.F32.PACK_AB R106, R111, R106 ;  /* 0x0000006a6f6a723e */ /* 0x000fc400000010ff */
[----:B------:R-:W-:Y:S02]  /*7570*/  F2FP.BF16.F32.PACK_AB R112, R117, R112 ;  /* 0x000000707570723e */ /* 0x000fe400000010ff */
[----:B------:R-:W-:Y:S02]  /*7580*/  F2FP.BF16.F32.PACK_AB R122, R127, R122 ;  /* 0x0000007a7f7a723e */ /* 0x000fe400000010ff */
[----:B------:R-:W-:Y:S02]  /*7590*/  F2FP.BF16.F32.PACK_AB R130, R135, R130 ;  /* 0x000000828782723e */ /* 0x000fe400000010ff */
[----:B------:R-:W-:Y:S02]  /*75a0*/  F2FP.BF16.F32.PACK_AB R123, R142, R123 ;  /* 0x0000007b8e7b723e */ /* 0x000fe400000010ff */
[----:B------:R-:W-:Y:S02]  /*75b0*/  F2FP.BF16.F32.PACK_AB R138, R143, R138 ;  /* 0x0000008a8f8a723e */ /* 0x000fe400000010ff */
[----:B------:R-:W-:-:S02]  /*75c0*/  SEL R40, R65, R104, P0 ;  /* 0x0000006841287207 */ /* 0x000fc40000000000 */
[----:B------:R-:W-:Y:S01]  /*75d0*/  SEL R74, R74, R67, P0 ;  /* 0x000000434a4a7207 */ /* 0x000fe20000000000 */
[----:B------:R-:W-:Y:S01]  /*75e0*/  SHFL.IDX PT, R53, R46, R203, 0x1c1f ;  /* 0x001c1fcb2e357589 */ /* 0x000fe200000e0000 */
[----:B------:R-:W-:Y:S02]  /*75f0*/  F2FP.BF16.F32.PACK_AB R41, R84, R41 ;  /* 0x000000295429723e */ /* 0x000fe400000010ff */
[----:B------:R-:W-:Y:S01]  /*7600*/  F2FP.BF16.F32.PACK_AB R75, R86, R75 ;  /* 0x0000004b564b723e */ /* 0x000fe200000010ff */
[----:B------:R-:W-:Y:S01]  /*7610*/  SHFL.IDX PT, R110, R110, R203, 0x1c1f ;  /* 0x001c1fcb6e6e7589 */ /* 0x000fe200000e0000 */
[----:B------:R-:W-:Y:S02]  /*7620*/  F2FP.BF16.F32.PACK_AB R82, R87, R82 ;  /* 0x000000525752723e */ /* 0x000fe400000010ff */
[----:B------:R-:W-:Y:S01]  /*7630*/  F2FP.BF16.F32.PACK_AB R98, R103, R98 ;  /* 0x000000626762723e */ /* 0x000fe200000010ff */
[----:B------:R-:W-:Y:S01]  /*7640*/  SHFL.IDX PT, R60, R60, R29, 0x1c1f ;  /* 0x001c1f1d3c3c7589 */ /* 0x000fe200000e0000 */
[----:B------:R-:W-:-:S02]  /*7650*/  F2FP.BF16.F32.PACK_AB R114, R119, R114 ;  /* 0x000000727772723e */ /* 0x000fc400000010ff */
[----:B------:R-:W-:Y:S02]  /*7660*/  F2FP.BF16.F32.PACK_AB R120, R125, R120 ;  /* 0x000000787d78723e */ /* 0x000fe400000010ff */
[----:B------:R-:W-:Y:S02]  /*7670*/  F2FP.BF16.F32.PACK_AB R89, R132, R89 ;  /* 0x000000598459723e */ /* 0x000fe400000010ff */
[----:B------:R-:W-:Y:S02]  /*7680*/  F2FP.BF16.F32.PACK_AB R128, R133, R128 ;  /* 0x000000808580723e */ /* 0x000fe400000010ff */
[----:B------:R-:W-:Y:S02]  /*7690*/  F2FP.BF16.F32.PACK_AB R97, R140, R97 ;  /* 0x000000618c61723e */ /* 0x000fe400000010ff */
[----:B------:R-:W-:Y:S02]  /*76a0*/  F2FP.BF16.F32.PACK_AB R136, R141, R136 ;  /* 0x000000888d88723e */ /* 0x000fe400000010ff */
[----:B------:R-:W-:-:S02]  /*76b0*/  F2FP.BF16.F32.PACK_AB R105, R148, R105 ;  /* 0x000000699469723e */ /* 0x000fc400000010ff */
[----:B------:R-:W-:Y:S02]  /*76c0*/  F2FP.BF16.F32.PACK_AB R129, R150, R129 ;  /* 0x000000819681723e */ /* 0x000fe400000010ff */
[----:B------:R-:W-:Y:S02]  /*76d0*/  F2FP.BF16.F32.PACK_AB R144, R149, R144 ;  /* 0x000000909590723e */ /* 0x000fe400000010ff */
[----:B------:R-:W-:Y:S02]  /*76e0*/  F2FP.BF16.F32.PACK_AB R146, R151, R146 ;  /* 0x000000929792723e */ /* 0x000fe400000010ff */
[----:B------:R-:W-:Y:S01]  /*76f0*/  SEL R104, R104, R65, P0 ;  /* 0x0000004168687207 */ /* 0x000fe20000000000 */
[----:B------:R-:W-:Y:S01]  /*7700*/  SHFL.IDX PT, R66, R50, R203, 0x1c1f ;  /* 0x001c1fcb32427589 */ /* 0x000fe200000e0000 */
[----:B------:R-:W-:-:S03]  /*7710*/  SEL R76, R73, R112, P0 ;  /* 0x00000070494c7207 */ /* 0x000fc60000000000 */
[----:B------:R-:W1:Y:S01]  /*7720*/  SHFL.IDX PT, R65, R116, R29, 0x1c1f ;  /* 0x001c1f1d74417589 */ /* 0x000e6200000e0000 */
[----:B------:R-:W-:Y:S02]  /*7730*/  SEL R142, R99, R106, P0 ;  /* 0x0000006a638e7207 */ /* 0x000fe40000000000 */
[----:B------:R-:W-:Y:S01]  /*7740*/  SEL R150, R115, R122, P0 ;  /* 0x0000007a73967207 */ /* 0x000fe20000000000 */
[----:B------:R2:W-:Y:S01]  /*7750*/  SHFL.IDX PT, R67, R58, R29, 0x1c1f ;  /* 0x001c1f1d3a437589 */ /* 0x0005e200000e0000 */
[----:B------:R-:W-:Y:S02]  /*7760*/  SEL R202, R121, R130, P0 ;  /* 0x0000008279ca7207 */ /* 0x000fe40000000000 */
[----:B------:R-:W-:Y:S01]  /*7770*/  SEL R204, R123, R138, P0 ;  /* 0x0000008a7bcc7207 */ /* 0x000fe20000000000 */
[----:B------:R-:W-:Y:S01]  /*7780*/  SHFL.IDX PT, R55, R52, R203, 0x1c1f ;  /* 0x001c1fcb34377589 */ /* 0x000fe200000e0000 */
[----:B------:R-:W-:Y:S01]  /*7790*/  SEL R62, R41, R80, P0 ;  /* 0x00000050293e7207 */ /* 0x000fe20000000000 */
[----:B------:R-:W-:Y:S01]  /*77a0*/  IMAD.MOV.U32 R201, RZ, RZ, R197 ;  /* 0x000000ffffc97224 */ /* 0x000fe200078e00c5 */
[----:B------:R-:W-:Y:S01]  /*77b0*/  SEL R112, R112, R73, P0 ;  /* 0x0000004970707207 */ /* 0x000fe20000000000 */
[----:B------:R-:W-:Y:S01]  /*77c0*/  SHFL.IDX PT, R118, R118, R203, 0x1c1f ;  /* 0x001c1fcb76767589 */ /* 0x000fe200000e0000 */
[----:B------:R-:W-:Y:S01]  /*77d0*/  SEL R78, R81, R120, P0 ;  /* 0x00000078514e7207 */ /* 0x000fe20000000000 */
[----:B--2---:R-:W-:Y:S01]  /*77e0*/  IMAD R58, RZ, RZ, -UR38 ;  /* 0x80000026ff3a7e24 */ /* 0x004fe2000f8e02ff */
[----:B------:R-:W-:Y:S01]  /*77f0*/  SEL R84, R89, R128, P0 ;  /* 0x0000008059547207 */ /* 0x000fe20000000000 */
[----:B------:R-:W-:Y:S01]  /*7800*/  SHFL.IDX PT, R64, R64, R29, 0x1c1f ;  /* 0x001c1f1d40407589 */ /* 0x000fe200000e0000 */
[----:B------:R-:W-:-:S02]  /*7810*/  SEL R86, R97, R136, P0 ;  /* 0x0000008861567207 */ /* 0x000fc40000000000 */
[----:B------:R-:W-:Y:S01]  /*7820*/  SEL R92, R105, R144, P0 ;  /* 0x00000090695c7207 */ /* 0x000fe20000000000 */
[----:B------:R-:W-:Y:S01]  /*7830*/  SHFL.IDX PT, R69, R124, R29, 0x1c1f ;  /* 0x001c1f1d7c457589 */ /* 0x000fe200000e0000 */
[----:B------:R-:W-:Y:S02]  /*7840*/  SEL R132, R75, R82, P0 ;  /* 0x000000524b847207 */ /* 0x000fe40000000000 */
[----:B------:R-:W-:Y:S01]  /*7850*/  SEL R140, R91, R98, P0 ;  /* 0x000000625b8c7207 */ /* 0x000fe20000000000 */
[----:B------:R-:W-:Y:S01]  /*7860*/  SHFL.IDX PT, R126, R126, R203, 0x1c1f ;  /* 0x001c1fcb7e7e7589 */ /* 0x000fe200000e0000 */
[----:B------:R-:W-:Y:S02]  /*7870*/  SEL R106, R106, R99, P0 ;  /* 0x000000636a6a7207 */ /* 0x000fe40000000000 */
[----:B------:R-:W-:Y:S01]  /*7880*/  SEL R148, R107, R114, P0 ;  /* 0x000000726b947207 */ /* 0x000fe20000000000 */
[----:B------:R-:W2:Y:S01]  /*7890*/  SHFL.IDX PT, R72, R72, R29, 0x1c1f ;  /* 0x001c1f1d48487589 */ /* 0x000ea200000e0000 */
[----:B------:R-:W-:-:S02]  /*78a0*/  SEL R122, R122, R115, P0 ;  /* 0x000000737a7a7207 */ /* 0x000fc40000000000 */
[----:B------:R-:W-:Y:S01]  /*78b0*/  SEL R130, R130, R121, P0 ;  /* 0x0000007982827207 */ /* 0x000fe20000000000 */
[----:B------:R-:W2:Y:S01]  /*78c0*/  SHFL.IDX PT, R71, R74, R29, 0x1c1f ;  /* 0x001c1f1d4a477589 */ /* 0x000ea200000e0000 */
[----:B------:R-:W-:Y:S02]  /*78d0*/  SEL R138, R138, R123, P0 ;  /* 0x0000007b8a8a7207 */ /* 0x000fe40000000000 */
[----:B------:R-:W-:Y:S02]  /*78e0*/  SEL R206, R129, R146, P0 ;  /* 0x0000009281ce7207 */ /* 0x000fe40000000000 */
[----:B------:R-:W-:Y:S02]  /*78f0*/  SEL R80, R80, R41, P0 ;  /* 0x0000002950507207 */ /* 0x000fe40000000000 */
[----:B------:R-:W-:Y:S02]  /*7900*/  SEL R120, R120, R81, P0 ;  /* 0x0000005178787207 */ /* 0x000fe40000000000 */
[----:B------:R-:W-:-:S02]  /*7910*/  SEL R128, R128, R89, P0 ;  /* 0x0000005980807207 */ /* 0x000fc40000000000 */
[----:B------:R-:W-:Y:S02]  /*7920*/  SEL R136, R136, R97, P0 ;  /* 0x0000006188887207 */ /* 0x000fe40000000000 */
[----:B------:R-:W-:Y:S02]  /*7930*/  SEL R144, R144, R105, P0 ;  /* 0x0000006990907207 */ /* 0x000fe40000000000 */
[----:B------:R-:W-:Y:S02]  /*7940*/  SEL R82, R82, R75, P0 ;  /* 0x0000004b52527207 */ /* 0x000fe40000000000 */
[----:B------:R-:W-:Y:S02]  /*7950*/  SEL R98, R98, R91, P0 ;  /* 0x0000005b62627207 */ /* 0x000fe40000000000 */
[----:B------:R-:W-:Y:S02]  /*7960*/  SEL R114, R114, R107, P0 ;  /* 0x0000006b72727207 */ /* 0x000fe40000000000 */
[----:B------:R-:W-:Y:S01]  /*7970*/  SEL R146, R146, R129, P0 ;  /* 0x0000008192927207 */ /* 0x000fe20000000000 */
[----:B0-----:R-:W-:Y:S01]  /*7980*/  IMAD R58, R85, R58, UR41 ;  /* 0x00000029553a7e24 */ /* 0x001fe2000f8e023a */
[----:B------:R-:W-:-:S02]  /*7990*/  SEL R32, R26, R25, P0 ;  /* 0x000000191a207207 */ /* 0x000fc40000000000 */
[----:B------:R-:W-:Y:S01]  /*79a0*/  SEL R34, R25, R26, P0 ;  /* 0x0000001a19227207 */ /* 0x000fe20000000000 */
[----:B------:R-:W-:Y:S01]  /*79b0*/  SHFL.IDX PT, R59, R80, R29, 0x1c1f ;  /* 0x001c1f1d503b7589 */ /* 0x000fe200000e0000 */
[----:B------:R-:W-:Y:S02]  /*79c0*/  SEL R33, R94, R35, P0 ;  /* 0x000000235e217207 */ /* 0x000fe40000000000 */
[----:B------:R-:W-:Y:S01]  /*79d0*/  SEL R24, R28, R27, P0 ;  /* 0x0000001b1c187207 */ /* 0x000fe20000000000 */
[----:B------:R-:W-:Y:S01]  /*79e0*/  SHFL.IDX PT, R88, R88, R29, 0x1c1f ;  /* 0x001c1f1d58587589 */ /* 0x000fe200000e0000 */
[----:B------:R-:W-:Y:S02]  /*79f0*/  SEL R26, R27, R28, P0 ;  /* 0x0000001c1b1a7207 */ /* 0x000fe40000000000 */
[----:B------:R-:W-:Y:S01]  /*7a00*/  MOV R200, R200 ;  /* 0x000000c800c87202 */ /* 0x000fe20000000f00 */
[----:B------:R-:W-:Y:S01]  /*7a10*/  SHFL.IDX PT, R96, R96, R29, 0x1c1f ;  /* 0x001c1f1d60607589 */ /* 0x000fe200000e0000 */
[----:B------:R-:W-:Y:S01]  /*7a20*/  SEL R35, R35, R94, P0 ;  /* 0x0000005e23237207 */ /* 0x000fe20000000000 */
[----:B------:R-:W-:Y:S01]  /*7a30*/  BAR.SYNC.DEFER_BLOCKING 0x1, 0x100 ;  /* 0x0044000000007b1d */ /* 0x000fe20000010000 */
[----:B---3--:R-:W-:-:S02]  /*7a40*/  SEL R28, R36, R31, P0 ;  /* 0x0000001f241c7207 */ /* 0x008fc40000000000 */
[----:B------:R-:W-:Y:S02]  /*7a50*/  SEL R30, R31, R36, P0 ;  /* 0x000000241f1e7207 */ /* 0x000fe40000000000 */
[----:B----4-:R-:W-:Y:S01]  /*7a60*/  SEL R31, R63, R102, P0 ;  /* 0x000000663f1f7207 */ /* 0x010fe20000000000 */
[----:B------:R-:W-:Y:S04]  /*7a70*/  SHFL.IDX PT, R61, R104, R29, 0x1c1f ;  /* 0x001c1f1d683d7589 */ /* 0x000fe800000e0000 */
        /* <DEDUP_REMOVED lines=13> */
[----:B------:R0:W-:Y:S01]  /*7b50*/  SHFL.IDX PT, R81, R146, R29, 0x1c1f ;  /* 0x001c1f1d92517589 */ /* 0x0001e200000e0000 */
[----:B------:R-:W-:-:S03]  /*7b60*/  UIMAD UR7, UR12, UR10, URZ ;  /* 0x0000000a0c0772a4 */ /* 0x000fc6000f8e023f */
[----:B------:R3:W-:Y:S01]  /*7b70*/  STSM.16.M88.4 [R200], R32 ;  /* 0x00000020c8007844 */ /* 0x0007e20000000200 */
[----:B0-----:R-:W-:Y:S01]  /*7b80*/  SEL R29, R102, R63, P0 ;  /* 0x0000003f661d7207 */ /* 0x001fe20000000000 */
[----:B------:R-:W-:Y:S02]  /*7b90*/  IMAD R63, R58, 0x80, R219 ;  /* 0x000000803a3f7824 */ /* 0x000fe400078e02db */
[----:B------:R-:W0:Y:S01]  /*7ba0*/  SHFL.IDX PT, R62, R62, R203, 0x1c1f ;  /* 0x001c1fcb3e3e7589 */ /* 0x000e2200000e0000 */
[----:B------:R-:W-:Y:S01]  /*7bb0*/  MOV R176, R176 ;  /* 0x000000b000b07202 */ /* 0x000fe20000000f00 */
[----:B------:R-:W-:Y:S02]  /*7bc0*/  UIMAD.WIDE.U32 UR8, UR5, UR10, URZ ;  /* 0x0000000a050872a5 */ /* 0x000fe4000f8e003f */
[----:B------:R-:W4:Y:S01]  /*7bd0*/  SHFL.IDX PT, R132, R132, R203, 0x1c1f ;  /* 0x001c1fcb84847589 */ /* 0x000f2200000e0000 */
[----:B-1----:R-:W-:Y:S01]  /*7be0*/  SEL R25, R100, R39, P0 ;  /* 0x0000002764197207 */ /* 0x002fe20000000000 */
[----:B---3--:R-:W-:-:S02]  /*7bf0*/  @P3 IMAD.HI.U32 R32, R63, R68, RZ ;  /* 0x000000443f203227 */ /* 0x008fc400078e00ff */
[----:B------:R-:W-:Y:S01]  /*7c00*/  SHFL.IDX PT, R40, R40, R203, 0x1c1f ;  /* 0x001c1fcb28287589 */ /* 0x000fe200000e0000 */
[----:B------:R-:W-:Y:S01]  /*7c10*/  SEL R27, R39, R100, P0 ;  /* 0x00000064271b7207 */ /* 0x000fe20000000000 */
[----:B------:R-:W-:Y:S01]  /*7c20*/  UIMAD UR7, UR5, UR11, UR7 ;  /* 0x0000000b050772a4 */ /* 0x000fe2000f8e0207 */
[----:B------:R-:W-:Y:S01]  /*7c30*/  SEL R36, R37, R54, P0 ;  /* 0x0000003625247207 */ /* 0x000fe20000000000 */
[----:B------:R-:W1:Y:S01]  /*7c40*/  SHFL.IDX PT, R134, R134, R203, 0x1c1f ;  /* 0x001c1fcb86867589 */ /* 0x000e6200000e0000 */
[----:B------:R-:W-:Y:S01]  /*7c50*/  SEL R38, R54, R37, P0 ;  /* 0x0000002536267207 */ /* 0x000fe20000000000 */
[----:B------:R-:W-:Y:S02]  /*7c60*/  IMAD.MOV.U32 R54, RZ, RZ, R63 ;  /* 0x000000ffff367224 */ /* 0x000fe400078e003f */
[----:B------:R-:W3:Y:S01]  /*7c70*/  SHFL.IDX PT, R45, R70, R203, 0x1c1f ;  /* 0x001c1fcb462d7589 */ /* 0x000ee200000e0000 */
[----:B------:R-:W-:Y:S01]  /*7c80*/  MOV R188, R188 ;  /* 0x000000bc00bc7202 */ /* 0x000fe20000000f00 */
[----:B------:R-:W-:-:S02]  /*7c90*/  ULDC.64 UR10, c[0x0][0xb98] ;  /* 0x0002e600000a7ab9 */ /* 0x000fc40000000a00 */
[----:B------:R-:W3:Y:S01]  /*7ca0*/  SHFL.IDX PT, R140, R140, R203, 0x1c1f ;  /* 0x001c1fcb8c8c7589 */ /* 0x000ee200000e0000 */
[----:B------:R-:W-:Y:S01]  /*7cb0*/  @P3 SHF.R.U32.HI R54, RZ, R83, R32 ;  /* 0x00000053ff363219 */ /* 0x000fe20000011620 */
[----:B------:R-:W-:Y:S01]  /*7cc0*/  UIADD3 UR9, UR9, UR7, URZ ;  /* 0x0000000709097290 */ /* 0x000fe2000fffe03f */
[----:B------:R-:W-:Y:S01]  /*7cd0*/  SEL R37, R110, R65, P0 ;  /* 0x000000416e257207 */ /* 0x000fe20000000000 */
[----:B------:R-:W3:Y:S01]  /*7ce0*/  SHFL.IDX PT, R47, R142, R203, 0x1c1f ;  /* 0x001c1fcb8e2f7589 */ /* 0x000ee200000e0000 */
[----:B------:R-:W-:Y:S01]  /*7cf0*/  UIMAD UR7, UR4, UR10, URZ ;  /* 0x0000000a040772a4 */ /* 0x000fe2000f8e023f */
[----:B------:R-:W-:Y:S02]  /*7d00*/  SEL R39, R65, R110, P0 ;  /* 0x0000006e41277207 */ /* 0x000fe40000000000 */
[----:B------:R0:W-:Y:S01]  /*7d10*/  STSM.16.M88.4 [R176], R24 ;  /* 0x00000018b0007844 */ /* 0x0001e20000000200 */
[----:B------:R-:W-:Y:S01]  /*7d20*/  MOV R190, R190 ;  /* 0x000000be00be7202 */ /* 0x000fe20000000f00 */
[----:B------:R-:W-:Y:S01]  /*7d30*/  UIMAD UR7, UR39, UR11, UR7 ;  /* 0x0000000b270772a4 */ /* 0x000fe2000f8e0207 */
[----:B------:R-:W-:Y:S01]  /*7d40*/  MOV R192, R192 ;  /* 0x000000c000c07202 */ /* 0x000fe20000000f00 */
[----:B------:R4:W-:Y:S01]  /*7d50*/  STSM.16.M88.4 [R188], R28 ;  /* 0x0000001cbc007844 */ /* 0x0009e20000000200 */
[----:B------:R-:W-:Y:S01]  /*7d60*/  MOV R182, R182 ;  /* 0x000000b600b67202 */ /* 0x000fe20000000f00 */
[----:B------:R-:W-:Y:S01]  /*7d70*/  UIMAD.WIDE.U32 UR8, UR39, UR10, UR8 ;  /* 0x0000000a270872a5 */ /* 0x000fe2000f8e0008 */
[----:B--2---:R-:W-:-:S02]  /*7d80*/  SEL R32, R57, R72, P0 ;  /* 0x0000004839207207 */ /* 0x004fc40000000000 */
[----:B------:R-:W-:Y:S02]  /*7d90*/  SEL R34, R72, R57, P0 ;  /* 0x0000003948227207 */ /* 0x000fe40000000000 */
[----:B------:R-:W-:Y:S02]  /*7da0*/  SEL R33, R126, R71, P0 ;  /* 0x000000477e217207 */ /* 0x000fe40000000000 */
[----:B------:R-:W-:Y:S02]  /*7db0*/  SEL R35, R71, R126, P0 ;  /* 0x0000007e47237207 */ /* 0x000fe40000000000 */
[----:B0-----:R-:W-:Y:S02]  /*7dc0*/  SEL R24, R53, R60, P0 ;  /* 0x0000003c35187207 */ /* 0x001fe40000000000 */
[----:B------:R-:W-:Y:S01]  /*7dd0*/  SEL R26, R60, R53, P0 ;  /* 0x000000353c1a7207 */ /* 0x000fe20000000000 */
[----:B------:R-:W-:Y:S01]  /*7de0*/  IMAD.MOV R53, RZ, RZ, -R54 ;  /* 0x000000ffff357224 */ /* 0x000fe200078e0a36 */
[----:B------:R-:W-:-:S02]  /*7df0*/  SEL R25, R66, R67, P0 ;  /* 0x0000004342197207 */ /* 0x000fc40000000000 */
[----:B------:R-:W-:Y:S02]  /*7e00*/  SEL R27, R67, R66, P0 ;  /* 0x00000042431b7207 */ /* 0x000fe40000000000 */
[----:B----4-:R-:W-:Y:S02]  /*7e10*/  SEL R28, R55, R64, P0 ;  /* 0x00000040371c7207 */ /* 0x010fe40000000000 */
[----:B------:R-:W-:Y:S02]  /*7e20*/  SEL R30, R64, R55, P0 ;  /* 0x00000037401e7207 */ /* 0x000fe40000000000 */
[----:B------:R-:W-:Y:S02]  /*7e30*/  SEL R29, R118, R69, P0 ;  /* 0x00000045761d7207 */ /* 0x000fe40000000000 */
[----:B------:R-:W-:Y:S01]  /*7e40*/  SEL R31, R69, R118, P0 ;  /* 0x00000076451f7207 */ /* 0x000fe20000000000 */
[----:B------:R-:W0:Y:S01]  /*7e50*/  SHFL.IDX PT, R15, R76, R203, 0x1c1f ;  /* 0x001c1fcb4c0f7589 */ /* 0x000e2200000e0000 */
[----:B------:R-:W-:Y:S01]  /*7e60*/  IMAD R53, R56, R53, R63 ;  /* 0x0000003538357224 */ /* 0x000fe200078e023f */
[----:B------:R-:W-:-:S02]  /*7e70*/  ULDC.64 UR10, c[0x0][0xb88] ;  /* 0x0002e200000a7ab9 */ /* 0x000fc40000000a00 */
[----:B------:R-:W2:Y:S04]  /*7e80*/  SHFL.IDX PT, R44, R148, R203, 0x1c1f ;  /* 0x001c1fcb942c7589 */ /* 0x000ea800000e0000 */
[----:B------:R-:W4:Y:S04]  /*7e90*/  SHFL.IDX PT, R41, R150, R203, 0x1c1f ;  /* 0x001c1fcb96297589 */ /* 0x000f2800000e0000 */
[----:B------:R1:W-:Y:S01]  /*7ea0*/  STSM.16.M88.4 [R14], R36 ;  /* 0x000000240e007844 */ /* 0x0003e20000000200 */
[----:B------:R-:W-:-:S03]  /*7eb0*/  IMAD.X R153, RZ, RZ, R195, P1 ;  /* 0x000000ffff997224 */ /* 0x000fc600008e06c3 */
[----:B------:R-:W4:Y:S04]  /*7ec0*/  SHFL.IDX PT, R9, R78, R203, 0x1c1f ;  /* 0x001c1fcb4e097589 */ /* 0x000f2800000e0000 */
[----:B------:R-:W4:Y:S04]  /*7ed0*/  SHFL.IDX PT, R42, R84, R203, 0x1c1f ;  /* 0x001c1fcb542a7589 */ /* 0x000f2800000e0000 */
[----:B------:R-:W4:Y:S04]  /*7ee0*/  SHFL.IDX PT, R43, R202, R203, 0x1c1f ;  /* 0x001c1fcbca2b7589 */ /* 0x000f2800000e0000 */
[----:B------:R-:W-:Y:S01]  /*7ef0*/  STSM.16.M88.4 [R190], R24 ;  /* 0x00000018be007844 */ /* 0x000fe20000000200 */
[----:B-1----:R-:W-:-:S03]  /*7f00*/  SHF.R.S32.HI R14, RZ, 0x1f, R53 ;  /* 0x0000001fff0e7819 */ /* 0x002fc60000011435 */
[----:B------:R-:W-:Y:S04]  /*7f10*/  STSM.16.M88.4 [R192], R28 ;  /* 0x0000001cc0007844 */ /* 0x000fe80000000200 */
[----:B------:R-:W1:Y:S04]  /*7f20*/  SHFL.IDX PT, R7, R86, R203, 0x1c1f ;  /* 0x001c1fcb56077589 */ /* 0x000e6800000e0000 */
[----:B------:R-:W1:Y:S04]  /*7f30*/  SHFL.IDX PT, R11, R204, R203, 0x1c1f ;  /* 0x001c1fcbcc0b7589 */ /* 0x000e6800000e0000 */
[----:B------:R3:W-:Y:S04]  /*7f40*/  STSM.16.M88.4 [R182], R32 ;  /* 0x00000020b6007844 */ /* 0x0007e80000000200 */
[----:B------:R-:W-:Y:S04]  /*7f50*/  SHFL.IDX PT, R5, R92, R203, 0x1c1f ;  /* 0x001c1fcb5c057589 */ /* 0x000fe800000e0000 */
[----:B------:R-:W1:Y:S01]  /*7f60*/  SHFL.IDX PT, R50, R206, R203, 0x1c1f ;  /* 0x001c1fcbce327589 */ /* 0x000e6200000e0000 */
[----:B------:R-:W-:Y:S01]  /*7f70*/  LOP3.LUT R166, R167, 0x380, RZ, 0xc0, !PT ;  /* 0x00000380a7a67812 */ /* 0x000fe200078ec0ff */
[----:B------:R-:W-:-:S02]  /*7f80*/  IMAD R14, R14, UR10, RZ ;  /* 0x0000000a0e0e7c24 */ /* 0x000fc4000f8e02ff */
[----:B---3--:R-:W-:Y:S01]  /*7f90*/  IMAD.U32 R33, RZ, RZ, UR7 ;  /* 0x00000007ff217e24 */ /* 0x008fe2000f8e00ff */
[----:B------:R-:W-:Y:S01]  /*7fa0*/  SHF.R.S32.HI R32, RZ, 0x1f, R54 ;  /* 0x0000001fff207819 */ /* 0x000fe20000011436 */
[----:B------:R-:W-:Y:S01]  /*7fb0*/  ULDC UR7, c[0x0][0xa88] ;  /* 0x0002a20000077ab9 */ /* 0x000fe20000000800 */
[----:B------:R-:W-:Y:S02]  /*7fc0*/  IADD3 R54, P1, R54, UR8, RZ ;  /* 0x0000000836367c10 */ /* 0x000fe4000ff3e0ff */
[----:B------:R-:W-:Y:S02]  /*7fd0*/  MOV R186, R186 ;  /* 0x000000ba00ba7202 */ /* 0x000fe40000000f00 */
[----:B------:R-:W-:Y:S02]  /*7fe0*/  IADD3.X R55, R32, UR9, R33, P1, !PT ;  /* 0x0000000920377c10 */ /* 0x000fe40008ffe421 */
[----:B------:R-:W-:Y:S02]  /*7ff0*/  SEL R36, R62, R59, P0 ;  /* 0x0000003b3e247207 */ /* 0x000fe40000000000 */
[----:B------:R-:W-:-:S02]  /*8000*/  SEL R38, R59, R62, P0 ;  /* 0x0000003e3b267207 */ /* 0x000fc40000000000 */
[----:B------:R-:W-:Y:S02]  /*8010*/  SEL R37, R132, R73, P0 ;  /* 0x0000004984257207 */ /* 0x000fe40000000000 */
[----:B------:R-:W-:Y:S02]  /*8020*/  SEL R39, R73, R132, P0 ;  /* 0x0000008449277207 */ /* 0x000fe40000000000 */
[----:B------:R-:W-:Y:S02]  /*8030*/  MOV R184, R184 ;  /* 0x000000b800b87202 */ /* 0x000fe40000000f00 */
[----:B------:R-:W-:Y:S02]  /*8040*/  SEL R24, R49, R88, P0 ;  /* 0x0000005831187207 */ /* 0x000fe40000000000 */
[----:B------:R-:W-:Y:S02]  /*8050*/  SEL R26, R88, R49, P0 ;  /* 0x00000031581a7207 */ /* 0x000fe40000000000 */
[----:B------:R-:W-:-:S02]  /*8060*/  SEL R25, R134, R75, P0 ;  /* 0x0000004b86197207 */ /* 0x000fc40000000000 */
[----:B------:R-:W-:Y:S02]  /*8070*/  SEL R27, R75, R134, P0 ;  /* 0x000000864b1b7207 */ /* 0x000fe40000000000 */
[----:B------:R-:W-:Y:S02]  /*8080*/  SEL R32, R40, R61, P0 ;  /* 0x0000003d28207207 */ /* 0x000fe40000000000 */
[----:B------:R-:W-:Y:S01]  /*8090*/  SEL R34, R61, R40, P0 ;  /* 0x000000283d227207 */ /* 0x000fe20000000000 */
[----:B------:R-:W-:Y:S01]  /*80a0*/  IMAD R40, R58, 0x80, R217 ;  /* 0x000000803a287824 */ /* 0x000fe200078e02d9 */
[----:B------:R-:W-:Y:S01]  /*80b0*/  SHF.R.U64 R166, R166, 0x3, RZ ;  /* 0x00000003a6a67819 */ /* 0x000fe200000012ff */
[----:B------:R-:W-:Y:S01]  /*80c0*/  IMAD.WIDE.U32 R54, R53, UR10, R54 ;  /* 0x0000000a35367c25 */ /* 0x000fe2000f8e0036 */
[----:B------:R-:W-:Y:S02]  /*80d0*/  MOV R162, R162 ;  /* 0x000000a200a27202 */ /* 0x000fe40000000f00 */
[----:B------:R-:W-:-:S02]  /*80e0*/  SEL R28, R45, R96, P0 ;  /* 0x000000602d1c7207 */ /* 0x000fc40000000000 */
[----:B------:R-:W-:Y:S01]  /*80f0*/  SEL R30, R96, R45, P0 ;  /* 0x0000002d601e7207 */ /* 0x000fe20000000000 */
[----:B------:R-:W-:Y:S01]  /*8100*/  IMAD R45, R53, UR11, R14 ;  /* 0x0000000b352d7c24 */ /* 0x000fe2000f8e020e */
[----:B------:R-:W-:Y:S02]  /*8110*/  SEL R29, R140, R77, P0 ;  /* 0x0000004d8c1d7207 */ /* 0x000fe40000000000 */
[----:B------:R-:W-:Y:S01]  /*8120*/  SEL R31, R77, R140, P0 ;  /* 0x0000008c4d1f7207 */ /* 0x000fe20000000000 */
[----:B------:R-:W-:Y:S01]  /*8130*/  STSM.16.M88.4 [R186], R36 ;  /* 0x00000024ba007844 */ /* 0x000fe20000000200 */
[----:B------:R-:W-:Y:S01]  /*8140*/  IMAD R57, R56, UR7, RZ ;  /* 0x0000000738397c24 */ /* 0x000fe2000f8e02ff */
[----:B------:R-:W-:Y:S01]  /*8150*/  LOP3.LUT R166, R166, R167, RZ, 0x3c, !PT ;  /* 0x000000a7a6a67212 */ /* 0x000fe200078e3cff */
[----:B------:R-:W-:Y:S01]  /*8160*/  ULDC.64 UR8, c[0x0][0xb50] ;  /* 0x0002d40000087ab9 */ /* 0x000fe20000000a00 */
[----:B------:R3:W-:Y:S01]  /*8170*/  STSM.16.M88.4 [R184], R24 ;  /* 0x00000018b8007844 */ /* 0x0007e20000000200 */
[----:B------:R-:W-:Y:S01]  /*8180*/  LOP3.LUT P1, RZ, R23, 0x3, RZ, 0xc0, !PT ;  /* 0x0000000317ff7812 */ /* 0x000fe2000782c0ff */
[----:B------:R-:W-:Y:S01]  /*8190*/  VIADD R14, R40, 0x8 ;  /* 0x00000008280e7836 */ /* 0x000fe20000000000 */
[----:B------:R-:W-:Y:S01]  /*81a0*/  MOV R178, R178 ;  /* 0x000000b200b27202 */ /* 0x000fe20000000f00 */
[--C-:B------:R-:W-:Y:S01]  /*81b0*/  IMAD.X R167, RZ, RZ, R195.reuse, P4 ;  /* 0x000000ffffa77224 */ /* 0x100fe200020e06c3 */
[----:B------:R0:W-:Y:S01]  /*81c0*/  STSM.16.M88.4 [R162], R28 ;  /* 0x0000001ca2007844 */ /* 0x0001e20000000200 */
[----:B------:R-:W-:Y:S01]  /*81d0*/  SEL R33, R47, R106, P0 ;  /* 0x0000006a2f217207 */ /* 0x000fe20000000000 */
[----:B------:R-:W-:Y:S01]  /*81e0*/  IMAD.X R197, RZ, RZ, R195, P2 ;  /* 0x000000ffffc57224 */ /* 0x000fe200010e06c3 */
[----:B------:R-:W-:Y:S01]  /*81f0*/  SEL R35, R106, R47, P0 ;  /* 0x0000002f6a237207 */ /* 0x000fe20000000000 */
[----:B------:R-:W1:Y:S01]  /*8200*/  @P3 LDC R59, c[0x0][0xbf0] ;  /* 0x0002fc00ff3b3b82 */ /* 0x000e620000000800 */
[-C--:B------:R-:W-:Y:S01]  /*8210*/  ISETP.GE.OR P2, PT, R40, R57.reuse, P1 ;  /* 0x000000392800720c */ /* 0x080fe20000f46670 */
[----:B------:R-:W-:Y:S01]  /*8220*/  ULDC.64 UR10, c[0x0][0xae8] ;  /* 0x0002ba00000a7ab9 */ /* 0x000fe20000000a00 */
[----:B------:R-:W-:Y:S01]  /*8230*/  ISETP.GE.OR P1, PT, R14, R57, P1 ;  /* 0x000000390e00720c */ /* 0x000fe20000f26670 */
[----:B---3--:R-:W-:Y:S01]  /*8240*/  IMAD.IADD R25, R55, 0x1, R45 ;  /* 0x0000000137197824 */ /* 0x008fe200078e022d */
[----:B------:R4:W-:Y:S01]  /*8250*/  STSM.16.M88.4 [R178], R32 ;  /* 0x00000020b2007844 */ /* 0x0009e20000000200 */
[----:B0-----:R-:W-:-:S02]  /*8260*/  LEA R28, P4, R54, UR8, 0x2 ;  /* 0x00000008361c7c11 */ /* 0x001fc4000f8810ff */
[----:B------:R-:W-:Y:S02]  /*8270*/  MOV R180, R180 ;  /* 0x000000b400b47202 */ /* 0x000fe40000000f00 */
[----:B------:R-:W-:Y:S02]  /*8280*/  LEA.HI.X R14, R54, UR9, R25, 0x2, P4 ;  /* 0x00000009360e7c11 */ /* 0x000fe4000a0f1419 */
[----:B------:R-:W-:Y:S02]  /*8290*/  SEL R24, R15, R112, P0 ;  /* 0x000000700f187207 */ /* 0x000fe40000000000 */
[----:B------:R-:W-:Y:S02]  /*82a0*/  SEL R26, R112, R15, P0 ;  /* 0x0000000f701a7207 */ /* 0x000fe40000000000 */
[----:B--2---:R-:W-:Y:S02]  /*82b0*/  SEL R25, R44, R79, P0 ;  /* 0x0000004f2c197207 */ /* 0x004fe40000000000 */
[----:B------:R-:W-:-:S02]  /*82c0*/  SEL R27, R79, R44, P0 ;  /* 0x0000002c4f1b7207 */ /* 0x000fc40000000000 */
[----:B----4-:R-:W-:Y:S02]  /*82d0*/  SEL R33, R41, R122, P0 ;  /* 0x0000007a29217207 */ /* 0x010fe40000000000 */
[----:B------:R-:W-:Y:S02]  /*82e0*/  SEL R35, R122, R41, P0 ;  /* 0x000000297a237207 */ /* 0x000fe40000000000 */
[----:B------:R-:W-:Y:S02]  /*82f0*/  SEL R32, R9, R52, P0 ;  /* 0x0000003409207207 */ /* 0x000fe40000000000 */
[----:B------:R-:W-:Y:S02]  /*8300*/  SEL R34, R52, R9, P0 ;  /* 0x0000000934227207 */ /* 0x000fe40000000000 */
[----:B------:R-:W-:Y:S02]  /*8310*/  SEL R40, R42, R51, P0 ;  /* 0x000000332a287207 */ /* 0x000fe40000000000 */
[----:B------:R-:W-:Y:S01]  /*8320*/  SEL R41, R43, R130, P0 ;  /* 0x000000822b297207 */ /* 0x000fe20000000000 */
[----:B------:R-:W-:Y:S01]  /*8330*/  SHFL.IDX PT, R54, R28, RZ, 0x1c1f ;  /* 0x001c1fff1c367589 */ /* 0x000fe200000e0000 */
[----:B------:R-:W-:-:S02]  /*8340*/  SEL R42, R51, R42, P0 ;  /* 0x0000002a332a7207 */ /* 0x000fc40000000000 */
[----:B------:R-:W-:Y:S01]  /*8350*/  SEL R43, R130, R43, P0 ;  /* 0x0000002b822b7207 */ /* 0x000fe20000000000 */
[----:B------:R0:W-:Y:S01]  /*8360*/  SHFL.IDX PT, R64, R28, 0x1, 0x1c1f ;  /* 0x003c1f001c407f89 */ /* 0x0001e200000e0000 */
[----:B-1----:R-:W-:Y:S02]  /*8370*/  SEL R60, R7, R48, P0 ;  /* 0x00000030073c7207 */ /* 0x002fe40000000000 */
[----:B------:R-:W-:Y:S02]  /*8380*/  SEL R62, R48, R7, P0 ;  /* 0x00000007303e7207 */ /* 0x000fe40000000000 */
[----:B------:R-:W-:Y:S02]  /*8390*/  SEL R61, R11, R138, P0 ;  /* 0x0000008a0b3d7207 */ /* 0x000fe40000000000 */
[----:B------:R-:W-:Y:S01]  /*83a0*/  SEL R63, R138, R11, P0 ;  /* 0x0000000b8a3f7207 */ /* 0x000fe20000000000 */
[----:B------:R-:W-:Y:S01]  /*83b0*/  STSM.16.M88.4 [R180], R24 ;  /* 0x00000018b4007844 */ /* 0x000fe20000000200 */
[----:B------:R-:W-:-:S02]  /*83c0*/  SEL R29, R50, R81, P0 ;  /* 0x00000051321d7207 */ /* 0x000fc40000000000 */
[----:B------:R-:W-:Y:S02]  /*83d0*/  SEL R31, R81, R50, P0 ;  /* 0x00000032511f7207 */ /* 0x000fe40000000000 */
[----:B0-----:R-:W-:Y:S02]  /*83e0*/  SEL R28, R5, R46, P0 ;  /* 0x0000002e051c7207 */ /* 0x001fe40000000000 */
[----:B------:R-:W-:Y:S01]  /*83f0*/  SEL R30, R46, R5, P0 ;  /* 0x000000052e1e7207 */ /* 0x000fe20000000000 */
[----:B------:R-:W-:Y:S04]  /*8400*/  STSM.16.M88.4 [R6], R32 ;  /* 0x0000002006007844 */ /* 0x000fe80000000200 */
[----:B------:R-:W-:Y:S04]  /*8410*/  STSM.16.M88.4 [R10], R40 ;  /* 0x000000280a007844 */ /* 0x000fe80000000200 */
[----:B------:R-:W-:Y:S04]  /*8420*/  STSM.16.M88.4 [R8], R60 ;  /* 0x0000003c08007844 */ /* 0x000fe80000000200 */
[----:B------:R-:W-:Y:S04]  /*8430*/  STSM.16.M88.4 [R4], R28 ;  /* 0x0000001c04007844 */ /* 0x000fe80000000200 */
[----:B------:R-:W0:Y:S01]  /*8440*/  SHFL.IDX PT, R55, R14, RZ, 0x1c1f ;  /* 0x001c1fff0e377589 */ /* 0x000e2200000e0000 */
[----:B------:R-:W-:Y:S06]  /*8450*/  BAR.SYNC.DEFER_BLOCKING 0x1, 0x100 ;  /* 0x0044000000007b1d */ /* 0x000fec0000010000 */
[----:B------:R-:W1:Y:S01]  /*8460*/  SHFL.IDX PT, R65, R14, 0x1, 0x1c1f ;  /* 0x003c1f000e417f89 */ /* 0x000e6200000e0000 */
[----:B------:R-:W-:-:S03]  /*8470*/  UIMAD UR7, UR12, UR10, URZ ;  /* 0x0000000a0c0772a4 */ /* 0x000fc6000f8e023f */
[----:B0-----:R-:W-:Y:S04]  /*8480*/  @!P2 ST.E desc[UR50][R54.64], R0 ;  /* 0x000000003600a985 */ /* 0x001fe8000c101932 */
[----:B-1----:R0:W-:Y:S04]  /*8490*/  @!P1 ST.E desc[UR50][R64.64], R3 ;  /* 0x0000000340009985 */ /* 0x0021e8000c101932 */
[----:B------:R1:W5:Y:S01]  /*84a0*/  LD.E.128 R36, desc[UR50][R20.64] ;  /* 0x0000003214247980 */ /* 0x000362000c101d00 */
[----:B------:R-:W-:Y:S01]  /*84b0*/  UIMAD.WIDE.U32 UR8, UR5, UR10, URZ ;  /* 0x0000000a050872a5 */ /* 0x000fe2000f8e003f */
[----:B------:R-:W-:-:S02]  /*84c0*/  LOP3.LUT R198, R199, 0x380, RZ, 0xc0, !PT ;  /* 0x00000380c7c67812 */ /* 0x000fc400078ec0ff */
[----:B------:R-:W-:Y:S01]  /*84d0*/  LOP3.LUT R196, R196, R159, RZ, 0x3c, !PT ;  /* 0x0000009fc4c47212 */ /* 0x000fe200078e3cff */
[----:B------:R-:W5:Y:S01]  /*84e0*/  LD.E.128 R12, desc[UR50][R12.64] ;  /* 0x000000320c0c7980 */ /* 0x000f62000c101d00 */
[----:B0-----:R-:W-:-:S03]  /*84f0*/  IMAD R3, R19, 0x20, R22 ;  /* 0x0000002013037824 */ /* 0x001fc600078e0216 */
[----:B------:R0:W5:Y:S01]  /*8500*/  LD.E.128 R24, desc[UR50][R154.64] ;  /* 0x000000329a187980 */ /* 0x000162000c101d00 */
[----:B-1----:R-:W1:Y:S01]  /*8510*/  @P3 LDC R21, c[0x0][0xbec] ;  /* 0x0002fb00ff153b82 */ /* 0x002e620000000800 */
[----:B------:R-:W-:Y:S01]  /*8520*/  UIMAD UR5, UR5, UR11, UR7 ;  /* 0x0000000b050572a4 */ /* 0x000fe2000f8e0207 */
[----:B------:R-:W-:Y:S01]  /*8530*/  SHF.R.U64 R198, R198, 0x3, RZ ;  /* 0x00000003c6c67819 */ /* 0x000fe200000012ff */
[----:B------:R-:W-:Y:S01]  /*8540*/  IMAD.X R159, RZ, RZ, R195, P6 ;  /* 0x000000ffff9f7224 */ /* 0x000fe200030e06c3 */
[----:B------:R-:W-:Y:S01]  /*8550*/  ULDC.64 UR10, c[0x0][0xaf0] ;  /* 0x0002bc00000a7ab9 */ /* 0x000fe20000000a00 */
[----:B------:R-:W-:Y:S01]  /*8560*/  IMAD R72, R58, 0x80, R3 ;  /* 0x000000803a487824 */ /* 0x000fe200078e0203 */
[----:B------:R-:W-:Y:S01]  /*8570*/  UIMAD UR4, UR4, UR10, URZ ;  /* 0x0000000a040472a4 */ /* 0x000fe2000f8e023f */
[----:B------:R0:W5:Y:S01]  /*8580*/  LD.E.128 R44, desc[UR50][R156.64] ;  /* 0x000000329c2c7980 */ /* 0x000162000c101d00 */
[----:B------:R-:W-:Y:S02]  /*8590*/  UIADD3 UR5, UR9, UR5, URZ ;  /* 0x0000000509057290 */ /* 0x000fe4000fffe03f */
[----:B------:R-:W-:Y:S01]  /*85a0*/  UIMAD UR7, UR39, UR11, UR4 ;  /* 0x0000000b270772a4 */ /* 0x000fe2000f8e0204 */
[----:B------:R-:W-:Y:S01]  /*85b0*/  IMAD.MOV.U32 R3, RZ, RZ, R72 ;  /* 0x000000ffff037224 */ /* 0x000fe200078e0048 */
[----:B------:R-:W-:Y:S01]  /*85c0*/  LOP3.LUT R198, R198, R199, RZ, 0x3c, !PT ;  /* 0x000000c7c6c67212 */ /* 0x000fe200078e3cff */
[----:B------:R-:W-:Y:S01]  /*85d0*/  UMOV UR4, UR8 ;  /* 0x0000000800047c82 */ /* 0x000fe20008000000 */
[----:B------:R-:W5:Y:S01]  /*85e0*/  LD.E.128 R160, desc[UR50][R160.64] ;  /* 0x00000032a0a07980 */ /* 0x000f62000c101d00 */
[----:B------:R-:W-:-:S03]  /*85f0*/  UIMAD.WIDE.U32 UR4, UR39, UR10, UR4 ;  /* 0x0000000a270472a5 */ /* 0x000fc6000f8e0004 */
[----:B------:R0:W5:Y:S04]  /*8600*/  LD.E.128 R8, desc[UR50][R164.64] ;  /* 0x00000032a4087980 */ /* 0x000168000c101d00 */
[----:B------:R0:W5:Y:S01]  /*8610*/  LD.E.128 R4, desc[UR50][R168.64] ;  /* 0x00000032a8047980 */ /* 0x000162000c101d00 */
[----:B-1----:R-:W-:Y:S01]  /*8620*/  @P3 IMAD.HI.U32 R0, R72, R21, RZ ;  /* 0x0000001548003227 */ /* 0x002fe200078e00ff */
[----:B------:R-:W-:Y:S02]  /*8630*/  UIADD3 UR7, UR5, UR7, URZ ;  /* 0x0000000705077290 */ /* 0x000fe4000fffe03f */
[----:B------:R0:W5:Y:S01]  /*8640*/  LD.E.128 R60, desc[UR50][R170.64] ;  /* 0x00000032aa3c7980 */ /* 0x000162000c101d00 */
[----:B------:R-:W-:Y:S01]  /*8650*/  ULDC.64 UR8, c[0x0][0xad8] ;  /* 0x0002b60000087ab9 */ /* 0x000fe20000000a00 */
[----:B------:R-:W-:Y:S01]  /*8660*/  IMAD.X R199, RZ, RZ, R195, P5 ;  /* 0x000000ffffc77224 */ /* 0x000fe200028e06c3 */
[----:B------:R-:W-:Y:S01]  /*8670*/  @P3 SHF.R.U32.HI R3, RZ, R59, R0 ;  /* 0x0000003bff033219 */ /* 0x000fe20000011600 */
[----:B------:R-:W-:Y:S01]  /*8680*/  IMAD.U32 R20, RZ, RZ, UR4 ;  /* 0x00000004ff147e24 */ /* 0x000fe2000f8e00ff */
[----:B------:R-:W5:Y:S01]  /*8690*/  LD.E.128 R192, desc[UR50][R194.64] ;  /* 0x00000032c2c07980 */ /* 0x000f62000c101d00 */
[----:B------:R-:W-:Y:S01]  /*86a0*/  IMAD R78, R58, 0x80, R22 ;  /* 0x000000803a4e7824 */ /* 0x000fe200078e0216 */
[--C-:B------:R-:W-:Y:S01]  /*86b0*/  SHF.R.S32.HI R0, RZ, 0x1f, R3.reuse ;  /* 0x0000001fff007819 */ /* 0x100fe20000011403 */
[----:B------:R-:W-:Y:S01]  /*86c0*/  IMAD.U32 R21, RZ, RZ, UR5 ;  /* 0x00000005ff157e24 */ /* 0x000fe2000f8e00ff */
[----:B------:R-:W-:Y:S01]  /*86d0*/  ULDC.64 UR4, c[0x0][0xae0] ;  /* 0x0002b80000047ab9 */ /* 0x000fe20000000a00 */
[----:B------:R-:W-:Y:S01]  /*86e0*/  IMAD.U32 R21, RZ, RZ, UR7 ;  /* 0x00000007ff157e24 */ /* 0x000fe2000f8e00ff */
[----:B------:R0:W5:Y:S01]  /*86f0*/  LD.E.128 R48, desc[UR50][R174.64] ;  /* 0x00000032ae307980 */ /* 0x000162000c101d00 */
[----:B------:R-:W-:Y:S01]  /*8700*/  IMAD R0, R0, UR4, RZ ;  /* 0x0000000400007c24 */ /* 0x000fe2000f8e02ff */
[----:B------:R-:W-:Y:S01]  /*8710*/  UIADD3 UR6, UR6, 0x38820, URZ ;  /* 0x0003882006067890 */ /* 0x000fe2000fffe03f */
[----:B------:R-:W-:Y:S01]  /*8720*/  IMAD.MOV R73, RZ, RZ, -R3 ;  /* 0x000000ffff497224 */ /* 0x000fe200078e0a03 */
[----:B------:R0:W5:Y:S01]  /*8730*/  LD.E.128 R32, desc[UR50][R152.64] ;  /* 0x0000003298207980 */ /* 0x000162000c101d00 */
[C---:B------:R-:W-:Y:S01]  /*8740*/  IMAD R59, R3.reuse, UR5, R0 ;  /* 0x00000005033b7c24 */ /* 0x040fe2000f8e0200 */
[----:B------:R-:W-:Y:S01]  /*8750*/  UIADD3 UR36, UR36, 0x1, URZ ;  /* 0x0000000124247890 */ /* 0x000fe2000fffe03f */
[----:B------:R-:W-:Y:S01]  /*8760*/  IMAD.WIDE.U32 R20, R3, UR4, R20 ;  /* 0x0000000403147c25 */ /* 0x000fe2000f8e0014 */
[----:B------:R0:W5:Y:S01]  /*8770*/  LD.E.128 R28, desc[UR50][R158.64] ;  /* 0x000000329e1c7980 */ /* 0x000162000c101d00 */
[----:B------:R-:W-:-:S02]  /*8780*/  ULDC.64 UR10, c[0x0][0xa80] ;  /* 0x0002a000000a7ab9 */ /* 0x000fc40000000a00 */
[----:B------:R-:W-:Y:S01]  /*8790*/  IMAD R3, R56, R73, R72 ;  /* 0x0000004938037224 */ /* 0x000fe200078e0248 */
[----:B------:R0:W5:Y:S04]  /*87a0*/  LD.E.128 R68, desc[UR50][R166.64] ;  /* 0x00000032a6447980 */ /* 0x000168000c101d00 */
[----:B------:R0:W5:Y:S01]  /*87b0*/  LD.E.128 R64, desc[UR50][R172.64] ;  /* 0x00000032ac407980 */ /* 0x000162000c101d00 */
[----:B------:R-:W-:-:S03]  /*87c0*/  SHF.R.S32.HI R0, RZ, 0x1f, R3 ;  /* 0x0000001fff007819 */ /* 0x000fc60000011403 */
[----:B------:R0:W5:Y:S04]  /*87d0*/  LD.E.128 R52, desc[UR50][R196.64] ;  /* 0x00000032c4347980 */ /* 0x000168000c101d00 */
[----:B------:R0:W5:Y:S01]  /*87e0*/  LD.E.128 R40, desc[UR50][R198.64] ;  /* 0x00000032c6287980 */ /* 0x000162000c101d00 */
[----:B------:R-:W-:Y:S01]  /*87f0*/  @!PT LDS RZ, [RZ] ;  /* 0x00000000fffff984 */ /* 0x000fe20000000800 */
[----:B------:R-:W-:Y:S01]  /*8800*/  @!PT LDS RZ, [RZ] ;  /* 0x00000000fffff984 */ /* 0x000fe20000000800 */
[----:B------:R-:W-:Y:S01]  /*8810*/  @!PT LDS RZ, [RZ] ;  /* 0x00000000fffff984 */ /* 0x000fe20000000800 */
[----:B------:R-:W-:Y:S01]  /*8820*/  @!PT LDS RZ, [RZ] ;  /* 0x00000000fffff984 */ /* 0x000fe20000000800 */
[----:B------:R1:W-:Y:S06]  /*8830*/  MEMBAR.ALL.CTA ;  /* 0x0000000000007992 */ /* 0x0003ec0000008000 */
[----:B-1----:R-:W1:Y:S01]  /*8840*/  FENCE.VIEW.ASYNC.S ;  /* 0x00000000000073c6 */ /* 0x002e620000000000 */
[----:B------:R-:W-:-:S02]  /*8850*/  IMAD.IADD R21, R21, 0x1, R59 ;  /* 0x0000000115157824 */ /* 0x000fc400078e023b */
[----:B------:R-:W-:Y:S02]  /*8860*/  IMAD R56, R0, UR8, RZ ;  /* 0x0000000800387c24 */ /* 0x000fe4000f8e02ff */
[----:B------:R-:W-:Y:S01]  /*8870*/  IMAD.WIDE.U32 R20, R3, UR8, R20 ;  /* 0x0000000803147c25 */ /* 0x000fe2000f8e0014 */
[----:B------:R-:W-:-:S03]  /*8880*/  ISETP.GE.AND P2, PT, R78, R57, PT ;  /* 0x000000394e00720c */ /* 0x000fc60003f46270 */
[----:B------:R-:W-:Y:S01]  /*8890*/  IMAD R59, R3, UR9, R56 ;  /* 0x00000009033b7c24 */ /* 0x000fe2000f8e0238 */
[----:B------:R-:W-:Y:S01]  /*88a0*/  LEA R56, P3, R20, UR10, 0x1 ;  /* 0x0000000a14387c11 */ /* 0x000fe2000f8608ff */
[----:B------:R-:W-:Y:S02]  /*88b0*/  UPRMT UR6, URZ, 0x654, UR6 ;  /* 0x000006543f067896 */ /* 0x000fe40008000006 */
[----:B------:R-:W-:Y:S01]  /*88c0*/  IMAD.IADD R3, R21, 0x1, R59 ;  /* 0x0000000115037824 */ /* 0x000fe200078e023b */
[----:B------:R-:W-:Y:S01]  /*88d0*/  UISETP.NE.AND UP0, UPT, UR36, 0x2, UPT ;  /* 0x000000022400788c */ /* 0x000fe2000bf05270 */
[----:B------:R-:W-:-:S03]  /*88e0*/  VIADD R0, R78, 0x20 ;  /* 0x000000204e007836 */ /* 0x000fc60000000000 */
[----:B------:R-:W-:Y:S01]  /*88f0*/  LEA.HI.X R3, R20, UR11, R3, 0x1, P3 ;  /* 0x0000000b14037c11 */ /* 0x000fe200098f0c03 */
[----:B------:R-:W-:Y:S01]  /*8900*/  USEL UR5, URZ, 0x1, UP0 ;  /* 0x000000013f057887 */ /* 0x000fe20008000000 */
[-C--:B------:R-:W-:Y:S01]  /*8910*/  ISETP.GE.AND P1, PT, R0, R57.reuse, PT ;  /* 0x000000390000720c */ /* 0x080fe20003f26270 */
[----:B------:R-:W-:Y:S01]  /*8920*/  ULDC UR4, c[0x0][0xc] ;  /* 0x0000030000047ab9 */ /* 0x000fe20000000800 */
[----:B------:R-:W-:Y:S01]  /*8930*/  VIADD R0, R78, 0x40 ;  /* 0x000000404e007836 */ /* 0x000fe20000000000 */
[----:B------:R-:W-:Y:S01]  /*8940*/  UIADD3 UR41, UR4, UR41, URZ ;  /* 0x0000002904297290 */ /* 0x000fe2000fffe03f */
[----:B-1----:R0:W1:Y:S01]  /*8950*/  SHFL.IDX PT, R58, R56, RZ, 0x181f ;  /* 0x00181fff383a7589 */ /* 0x00206200000e0000 */
[----:B------:R-:W-:Y:S01]  /*8960*/  USEL UR36, UR36, URZ, UP0 ;  /* 0x0000003f24247287 */ /* 0x000fe20008000000 */
[----:B------:R-:W-:Y:S01]  /*8970*/  SYNCS.ARRIVE.TRANS64.RED.A1T0 RZ, [UR6], RZ ;  /* 0x000000ffffff79a7 */ /* 0x000fe20008100406 */
[----:B------:R-:W-:Y:S01]  /*8980*/  ULOP3.LUT UR42, UR42, UR5, URZ, 0x3c, !UPT ;  /* 0x000000052a2a7292 */ /* 0x000fe2000f8e3c3f */
[----:B------:R0:W2:Y:S01]  /*8990*/  SHFL.IDX PT, R59, R3, RZ, 0x181f ;  /* 0x00181fff033b7589 */ /* 0x0000a200000e0000 */
[----:B------:R-:W-:Y:S01]  /*89a0*/  BSSY B0, `(.L_x_31) ;  /* 0x0000013000007945 */ /* 0x000fe20003800000 */
[----:B------:R-:W-:-:S03]  /*89b0*/  ISETP.GE.AND P0, PT, R0, R57, PT ;  /* 0x000000390000720c */ /* 0x000fc60003f06270 */
[----:B------:R-:W-:Y:S10]  /*89c0*/  @P2 BRA `(.L_x_32) ;  /* 0x0000000000402947 */ /* 0x000ff40003800000 */
[----:B------:R-:W-:Y:S02]  /*89d0*/  ULDC UR4, c[0x0][0xac8] ;  /* 0x0002b20000047ab9 */ /* 0x000fe40000000800 */
[----:B------:R-:W-:Y:S02]  /*89e0*/  ISETP.GE.AND P4, PT, R18, UR4, PT ;  /* 0x0000000412007c0c */ /* 0x000fe4000bf86270 */
[----:B------:R-:W-:Y:S02]  /*89f0*/  ISETP.GE.AND P3, PT, R17, UR4, PT ;  /* 0x0000000411007c0c */ /* 0x000fe4000bf66270 */
[----:B------:R-:W-:Y:S02]  /*8a00*/  ISETP.GE.AND P2, PT, R16, UR4, PT ;  /* 0x0000000410007c0c */ /* 0x000fe4000bf46270 */
[----:B------:R-:W-:-:S07]  /*8a10*/  ISETP.GE.AND P5, PT, R2, UR4, PT ;  /* 0x0000000402007c0c */ /* 0x000fce000bfa6270 */
[----:B-1----:R-:W-:-:S04]  /*8a20*/  @!P4 LEA R72, P6, R18, R58, 0x1 ;  /* 0x0000003a1248c211 */ /* 0x002fc800078c08ff */
[----:B--2---:R-:W-:Y:S02]  /*8a30*/  @!P4 LEA.HI.X R73, R18, R59, R223, 0x1, P6 ;  /* 0x0000003b1249c211 */ /* 0x004fe400030f0cdf */
[----:B------:R-:W-:Y:S01]  /*8a40*/  @!P3 LEA R74, P6, R17, R58, 0x1 ;  /* 0x0000003a114ab211 */ /* 0x000fe200078c08ff */
[----:B------:R-:W-:-:S03]  /*8a50*/  @!P5 IMAD.WIDE R20, R2, 0x2, R58 ;  /* 0x000000020214d825 */ /* 0x000fc600078e023a */
[-C--:B------:R-:W-:Y:S02]  /*8a60*/  @!P3 LEA.HI.X R75, R17, R59.reuse, R222, 0x1, P6 ;  /* 0x0000003b114bb211 */ /* 0x080fe400030f0cde */
[C---:B------:R-:W-:Y:S01]  /*8a70*/  @!P2 LEA R76, P6, R16.reuse, R58, 0x1 ;  /* 0x0000003a104ca211 */ /* 0x040fe200078c08ff */
[----:B-----5:R3:W-:Y:S03]  /*8a80*/  @!P5 ST.E.128 desc[UR50][R20.64], R192 ;  /* 0x000000c01400d985 */ /* 0x0207e6000c101d32 */
[----:B------:R-:W-:Y:S01]  /*8a90*/  @!P2 LEA.HI.X R77, R16, R59, R221, 0x1, P6 ;  /* 0x0000003b104da211 */ /* 0x000fe200030f0cdd */
[----:B------:R3:W-:Y:S04]  /*8aa0*/  @!P4 ST.E.128 desc[UR50][R72.64], R44 ;  /* 0x0000002c4800c985 */ /* 0x0007e8000c101d32 */
[----:B------:R3:W-:Y:S04]  /*8ab0*/  @!P3 ST.E.128 desc[UR50][R74.64], R60 ;  /* 0x0000003c4a00b985 */ /* 0x0007e8000c101d32 */
[----:B------:R3:W-:Y:S02]  /*8ac0*/  @!P2 ST.E.128 desc[UR50][R76.64], R68 ;  /* 0x000000444c00a985 */ /* 0x0007e4000c101d32 */
.L_x_32:
[----:B------:R-:W-:Y:S05]  /*8ad0*/  BSYNC B0 ;  /* 0x0000000000007941 */ /* 0x000fea0003800000 */
.L_x_31:
[----:B---3-5:R3:W4:Y:S01]  /*8ae0*/  SHFL.IDX PT, R45, R3, 0x1, 0x181f ;  /* 0x00381f00032d7f89 */ /* 0x02872200000e0000 */
[----:B------:R-:W-:Y:S03]  /*8af0*/  BSSY B0, `(.L_x_33) ;  /* 0x0000013000007945 */ /* 0x000fe60003800000 */
[----:B------:R3:W0:Y:S01]  /*8b00*/  SHFL.IDX PT, R44, R56, 0x1, 0x181f ;  /* 0x00381f00382c7f89 */ /* 0x00062200000e0000 */
[----:B------:R-:W-:Y:S05]  /*8b10*/  @P1 BRA `(.L_x_34) ;  /* 0x0000000000401947 */ /* 0x000fea0003800000 */
[----:B------:R-:W-:Y:S02]  /*8b20*/  ULDC UR4, c[0x0][0xac8] ;  /* 0x0002b20000047ab9 */ /* 0x000fe40000000800 */
[----:B------:R-:W-:Y:S02]  /*8b30*/  ISETP.GE.AND P3, PT, R18, UR4, PT ;  /* 0x0000000412007c0c */ /* 0x000fe4000bf66270 */
[----:B------:R-:W-:Y:S02]  /*8b40*/  ISETP.GE.AND P2, PT, R17, UR4, PT ;  /* 0x0000000411007c0c */ /* 0x000fe4000bf46270 */
[----:B------:R-:W-:Y:S02]  /*8b50*/  ISETP.GE.AND P1, PT, R16, UR4, PT ;  /* 0x0000000410007c0c */ /* 0x000fe4000bf26270 */
[----:B------:R-:W-:-:S07]  /*8b60*/  ISETP.GE.AND P4, PT, R2, UR4, PT ;  /* 0x0000000402007c0c */ /* 0x000fce000bf86270 */
[CC--:B0-----:R-:W-:Y:S02]  /*8b70*/  @!P3 LEA R46, P6, R18.reuse, R44.reuse, 0x1 ;  /* 0x0000002c122eb211 */ /* 0x0c1fe400078c08ff */
[CC--:B-1----:R-:W-:Y:S02]  /*8b80*/  @!P2 LEA R58, P5, R17.reuse, R44.reuse, 0x1 ;  /* 0x0000002c113aa211 */ /* 0x0c2fe400078a08ff */
[-C--:B----4-:R-:W-:Y:S02]  /*8b90*/  @!P3 LEA.HI.X R47, R18, R45.reuse, R223, 0x1, P6 ;  /* 0x0000002d122fb211 */ /* 0x090fe400030f0cdf */
[----:B------:R-:W-:Y:S01]  /*8ba0*/  @!P1 LEA R60, P6, R16, R44, 0x1 ;  /* 0x0000002c103c9211 */ /* 0x000fe200078c08ff */
[----:B------:R-:W-:Y:S01]  /*8bb0*/  @!P4 IMAD.WIDE R20, R2, 0x2, R44 ;  /* 0x000000020214c825 */ /* 0x000fe200078e022c */
[-C--:B--2---:R-:W-:Y:S02]  /*8bc0*/  @!P2 LEA.HI.X R59, R17, R45.reuse, R222, 0x1, P5 ;  /* 0x0000002d113ba211 */ /* 0x084fe400028f0cde */
[----:B------:R-:W-:-:S02]  /*8bd0*/  @!P1 LEA.HI.X R61, R16, R45, R221, 0x1, P6 ;  /* 0x0000002d103d9211 */ /* 0x000fc400030f0cdd */
[----:B------:R0:W-:Y:S04]  /*8be0*/  @!P4 ST.E.128 desc[UR50][R20.64], R12 ;  /* 0x0000000c1400c985 */ /* 0x0001e8000c101d32 */
[----:B------:R0:W-:Y:S04]  /*8bf0*/  @!P3 ST.E.128 desc[UR50][R46.64], R160 ;  /* 0x000000a02e00b985 */ /* 0x0001e8000c101d32 */
[----:B------:R0:W-:Y:S04]  /*8c00*/  @!P2 ST.E.128 desc[UR50][R58.64], R48 ;  /* 0x000000303a00a985 */ /* 0x0001e8000c101d32 */
[----:B------:R0:W-:Y:S02]  /*8c10*/  @!P1 ST.E.128 desc[UR50][R60.64], R64 ;  /* 0x000000403c009985 */ /* 0x0001e4000c101d32 */
.L_x_34:
[----:B------:R-:W-:Y:S05]  /*8c20*/  BSYNC B0 ;  /* 0x0000000000007941 */ /* 0x000fea0003800000 */
.L_x_33:
[----:B0-----:R0:W0:Y:S01]  /*8c30*/  SHFL.IDX PT, R15, R3, 0x2, 0x181f ;  /* 0x00581f00030f7f89 */ /* 0x00102200000e0000 */
        /* <DEDUP_REMOVED lines=8> */
[-C--:B0-----:R-:W-:Y:S02]  /*8cc0*/  @!P4 LEA R20, P0, R18, R14.reuse, 0x1 ;  /* 0x0000000e1214c211 */ /* 0x081fe400078008ff */
[CC--:B------:R-:W-:Y:S02]  /*8cd0*/  @!P5 LEA R44, P1, R17.reuse, R14.reuse, 0x1 ;  /* 0x0000000e112cd211 */ /* 0x0c0fe400078208ff */
[----:B------:R-:W-:Y:S02]  /*8ce0*/  @!P6 LEA R46, P2, R16, R14, 0x1 ;  /* 0x0000000e102ee211 */ /* 0x000fe400078408ff */
[----:B------:R-:W-:Y:S01]  /*8cf0*/  @!P3 IMAD.WIDE R12, R2, 0x2, R14 ;  /* 0x00000002020cb825 */ /* 0x000fe200078e020e */
[-C--:B------:R-:W-:Y:S02]  /*8d00*/  @!P4 LEA.HI.X R21, R18, R15.reuse, R223, 0x1, P0 ;  /* 0x0000000f1215c211 */ /* 0x080fe400000f0cdf */
[-C--:B----4-:R-:W-:Y:S02]  /*8d10*/  @!P5 LEA.HI.X R45, R17, R15.reuse, R222, 0x1, P1 ;  /* 0x0000000f112dd211 */ /* 0x090fe400008f0cde */
[----:B------:R-:W-:Y:S01]  /*8d20*/  @!P6 LEA.HI.X R47, R16, R15, R221, 0x1, P2 ;  /* 0x0000000f102fe211 */ /* 0x000fe200010f0cdd */
[----:B------:R0:W-:Y:S04]  /*8d30*/  @!P3 ST.E.128 desc[UR50][R12.64], R36 ;  /* 0x000000240c00b985 */ /* 0x0001e8000c101d32 */
[----:B------:R0:W-:Y:S04]  /*8d40*/  @!P4 ST.E.128 desc[UR50][R20.64], R8 ;  /* 0x000000081400c985 */ /* 0x0001e8000c101d32 */
[----:B------:R0:W-:Y:S04]  /*8d50*/  @!P5 ST.E.128 desc[UR50][R44.64], R32 ;  /* 0x000000202c00d985 */ /* 0x0001e8000c101d32 */
[----:B------:R0:W-:Y:S02]  /*8d60*/  @!P6 ST.E.128 desc[UR50][R46.64], R52 ;  /* 0x000000342e00e985 */ /* 0x0001e4000c101d32 */
.L_x_36:
[----:B------:R-:W-:Y:S05]  /*8d70*/  BSYNC B0 ;  /* 0x0000000000007941 */ /* 0x000fea0003800000 */
.L_x_35:
[----:B------:R-:W-:Y:S01]  /*8d80*/  VIADD R0, R78, 0x60 ;  /* 0x000000604e007836 */ /* 0x000fe20000000000 */
[----:B0-----:R0:W0:Y:S01]  /*8d90*/  SHFL.IDX PT, R11, R3, 0x3, 0x181f ;  /* 0x00781f00030b7f89 */ /* 0x00102200000e0000 */
[----:B------:R-:W-:Y:S01]  /*8da0*/  UIADD3 UR43, UR43, 0x1, URZ ;  /* 0x000000012b2b7890 */ /* 0x000fe2000fffe03f */
[----:B------:R-:W-:Y:S02]  /*8db0*/  BSSY B0, `(.L_x_37) ;  /* 0x0000014000007945 */ /* 0x000fe40003800000 */
[----:B------:R-:W-:Y:S01]  /*8dc0*/  ISETP.GE.AND P0, PT, R0, R57, PT ;  /* 0x000000390000720c */ /* 0x000fe20003f06270 */
[----:B------:R0:W0:-:S12]  /*8dd0*/  SHFL.IDX PT, R10, R56, 0x3, 0x181f ;  /* 0x00781f00380a7f89 */ /* 0x00001800000e0000 */
        /* <DEDUP_REMOVED lines=11> */
[-C--:B------:R-:W-:Y:S02]  /*8e90*/  @!P5 LEA.HI.X R15, R17, R11.reuse, R222, 0x1, P1 ;  /* 0x0000000b110fd211 */ /* 0x080fe400008f0cde */
[----:B------:R-:W-:Y:S01]  /*8ea0*/  @!P6 LEA.HI.X R21, R16, R11, R221, 0x1, P2 ;  /* 0x0000000b1015e211 */ /* 0x000fe200010f0cdd */
[----:B------:R0:W-:Y:S04]  /*8eb0*/  @!P3 ST.E.128 desc[UR50][R8.64], R24 ;  /* 0x000000180800b985 */ /* 0x0001e8000c101d32 */
[----:B------:R0:W-:Y:S04]  /*8ec0*/  @!P4 ST.E.128 desc[UR50][R12.64], R4 ;  /* 0x000000040c00c985 */ /* 0x0001e8000c101d32 */
[----:B------:R0:W-:Y:S04]  /*8ed0*/  @!P5 ST.E.128 desc[UR50][R14.64], R28 ;  /* 0x0000001c0e00d985 */ /* 0x0001e8000c101d32 */
[----:B------:R0:W-:Y:S02]  /*8ee0*/  @!P6 ST.E.128 desc[UR50][R20.64], R40 ;  /* 0x000000281400e985 */ /* 0x0001e4000c101d32 */
.L_x_38:
[----:B------:R-:W-:Y:S05]  /*8ef0*/  BSYNC B0 ;  /* 0x0000000000007941 */ /* 0x000fea0003800000 */
.L_x_37:
[----:B------:R-:W5:Y:S02]  /*8f00*/  LDC R0, c[0x0][0xc34] ;  /* 0x00030d00ff007b82 */ /* 0x000f640000000800 */
[----:B-----5:R-:W-:-:S13]  /*8f10*/  ISETP.LE.AND P0, PT, R0, UR41, PT ;  /* 0x0000002900007c0c */ /* 0x020fda000bf03270 */
[----:B------:R-:W-:Y:S05]  /*8f20*/  @!P0 BRA `(.L_x_39) ;  /* 0xffffff7c00788947 */ /* 0x000fea000383ffff */
[----:B------:R-:W-:Y:S05]  /*8f30*/  EXIT ;  /* 0x000000000000794d */ /* 0x000fea0003800000 */
.L_x_5:
[----:B------:R-:W-:-:S08]  /*8f40*/  NOP ;  /* 0x0000000000007918 */ /* 0x000fd00000000000 */
[----:B------:R-:W0:-:S00]  /*8f50*/  USETMAXREG.DEALLOC.CTAPOOL 0x28 ;  /* 0x00000028000079c8 */ /* 0x000e0000080e0500 */
[----:B------:R-:W1:Y:S01]  /*8f60*/  S2UR UR38, SR_CTAID.X ;  /* 0x00000000002679c3 */ /* 0x000e620000002500 */
[----:B------:R-:W-:Y:S01]  /*8f70*/  UMOV UR36, 0x1 ;  /* 0x0000000100247882 */ /* 0x000fe20000000000 */
[----:B0-----:R-:W-:Y:S02]  /*8f80*/  IMAD.MOV.U32 R29, RZ, RZ, RZ ;  /* 0x000000ffff1d7224 */ /* 0x001fe400078e00ff */
[----:B------:R-:W-:-:S04]  /*8f90*/  IMAD.MOV.U32 R31, RZ, RZ, 0x1 ;  /* 0x00000001ff1f7424 */ /* 0x000fc800078e00ff */
[----:B------:R-:W1:Y:S02]  /*8fa0*/  LDC R2, c[0x0][0xc34] ;  /* 0x00030d00ff027b82 */ /* 0x000e640000000800 */
[----:B-1----:R-:W-:-:S13]  /*8fb0*/  ISETP.LE.AND P0, PT, R2, UR38, PT ;  /* 0x0000002602007c0c */ /* 0x002fda000bf03270 */
[----:B------:R-:W-:Y:S05]  /*8fc0*/  @P0 BRA `(.L_x_40) ;  /* 0x0000004c00800947 */ /* 0x000fea0003800000 */
[----:B------:R-:W-:Y:S01]  /*8fd0*/  ULDC.64 UR4, c[0x0][0x418] ;  /* 0x0001060000047ab9 */ /* 0x000fe20000000a00 */
[----:B------:R-:W0:Y:S01]  /*8fe0*/  S2R R4, SR_TID.X ;  /* 0x0000000000047919 */ /* 0x000e220000002100 */
[----:B------:R-:W-:Y:S01]  /*8ff0*/  UISETP.NE.U32.AND UP0, UPT, UR4, URZ, UPT ;  /* 0x0000003f0400728c */ /* 0x000fe2000bf05070 */
[----:B------:R-:W-:Y:S01]  /*9000*/  IMAD.MOV.U32 R36, RZ, RZ, 0x40 ;  /* 0x00000040ff247424 */ /* 0x000fe200078e00ff */
[----:B------:R-:W-:Y:S01]  /*9010*/  ULDC.64 UR6, c[0x0][0x2f0] ;  /* 0x0000bc0000067ab9 */ /* 0x000fe20000000a00 */
[----:B------:R-:W-:Y:S01]  /*9020*/  ULDC UR4, c[0x0][0x424] ;  /* 0x0001090000047ab9 */ /* 0x000fe20000000800 */
[----:B------:R-:W-:Y:S01]  /*9030*/  UISETP.NE.AND.EX UP0, UPT, UR5, URZ, UPT, UP0 ;  /* 0x0000003f0500728c */ /* 0x000fe2000bf05300 */
[----:B------:R-:W-:Y:S01]  /*9040*/  IMAD.MOV.U32 R34, RZ, RZ, 0x20 ;  /* 0x00000020ff227424 */ /* 0x000fe200078e00ff */
[----:B------:R-:W-:Y:S01]  /*9050*/  ULDC UR40, c[0x0][0x448] ;  /* 0x0001120000287ab9 */ /* 0x000fe20000000800 */
[----:B------:R-:W-:Y:S01]  /*9060*/  LOP3.LUT R16, R16, 0xf7ffffff, RZ, 0xc0, !PT ;  /* 0xf7ffffff10107812 */ /* 0x000fe200078ec0ff */
[----:B------:R-:W-:Y:S01]  /*9070*/  USEL UR4, UR4, 0x1, UP0 ;  /* 0x0000000104047887 */ /* 0x000fe20008000000 */
[----:B------:R-:W-:Y:S01]  /*9080*/  IMAD.MOV.U32 R31, RZ, RZ, 0x1 ;  /* 0x00000001ff1f7424 */ /* 0x000fe200078e00ff */
[----:B------:R-:W-:Y:S01]  /*9090*/  ULDC UR8, c[0x0][0x2b8] ;  /* 0x0000ae0000087ab9 */ /* 0x000fe20000000800 */
[----:B------:R-:W-:Y:S01]  /*90a0*/  UMOV UR41, 0x400 ;  /* 0x0000040000297882 */ /* 0x000fe20000000000 */
[----:B------:R-:W-:Y:S01]  /*90b0*/  UIMAD UR39, UR4, UR6, URZ ;  /* 0x00000006042772a4 */ /* 0x000fe2000f8e023f */
[----:B------:R-:W-:Y:S01]  /*90c0*/  IMAD.MOV.U32 R29, RZ, RZ, RZ ;  /* 0x000000ffff1d7224 */ /* 0x000fe200078e00ff */
[----:B------:R-:W-:-:S02]  /*90d0*/  ULEA UR41, UR45, UR41, 0x18 ;  /* 0x000000292d297291 */ /* 0x000fc4000f8ec03f */
[----:B------:R-:W-:Y:S01]  /*90e0*/  UIADD3 UR5, UR39, 0x7f, URZ ;  /* 0x0000007f27057890 */ /* 0x000fe2000fffe03f */
[----:B------:R-:W-:Y:S01]  /*90f0*/  ULDC UR4, c[0x0][0x288] ;  /* 0x0000a20000047ab9 */ /* 0x000fe20000000800 */
[----:B------:R-:W-:Y:S02]  /*9100*/  ULOP3.LUT UR46, UR37, 0x2, URZ, 0xfc, !UPT ;  /* 0x00000002252e7892 */ /* 0x000fe4000f8efc3f */
[----:B------:R-:W-:Y:S02]  /*9110*/  USHF.R.S32.HI UR6, URZ, 0x1f, UR5 ;  /* 0x0000001f3f067899 */ /* 0x000fe40008011405 */
[----:B------:R-:W-:Y:S02]  /*9120*/  UIMAD UR40, UR40, UR4, URZ ;  /* 0x00000004282872a4 */ /* 0x000fe4000f8e023f */
[----:B------:R-:W-:Y:S02]  /*9130*/  ULEA.HI UR6, UR6, UR5, URZ, 0x7 ;  /* 0x0000000506067291 */ /* 0x000fe4000f8f383f */
[----:B------:R-:W-:-:S02]  /*9140*/  ULOP3.LUT UR47, UR37, 0x1, URZ, 0xfc, !UPT ;  /* 0x00000001252f7892 */ /* 0x000fc4000f8efc3f */
[----:B------:R-:W-:Y:S01]  /*9150*/  ULOP3.LUT UR4, UR6, 0xffffff80, URZ, 0xc0, !UPT ;  /* 0xffffff8006047892 */ /* 0x000fe2000f8ec03f */
[C---:B0-----:R-:W-:Y:S01]  /*9160*/  LOP3.LUT R0, R4.reuse, 0x7f, RZ, 0xc0, !PT ;  /* 0x0000007f04007812 */ /* 0x041fe200078ec0ff */
[C---:B------:R-:W-:Y:S02]  /*9170*/  IMAD.SHL.U32 R7, R4.reuse, 0x10, RZ ;  /* 0x0000001004077824 */ /* 0x040fe400078e00ff */
[----:B------:R-:W-:Y:S01]  /*9180*/  UIADD3 UR4, UR4, -0x80, URZ ;  /* 0xffffff8004047890 */ /* 0x000fe2000fffe03f */
[C---:B------:R-:W-:Y:S01]  /*9190*/  R2P PR, R4.reuse, 0x6 ;  /* 0x0000000604007804 */ /* 0x040fe20000000000 */
[C---:B------:R-:W-:Y:S01]  /*91a0*/  IMAD.SHL.U32 R3, R4.reuse, 0x80, RZ ;  /* 0x0000008004037824 */ /* 0x040fe200078e00ff */
[--C-:B------:R-:W-:Y:S01]  /*91b0*/  SHF.R.U32.HI R2, RZ, 0x5, R0.reuse ;  /* 0x00000005ff027819 */ /* 0x100fe20000011600 */
[----:B------:R-:W-:Y:S01]  /*91c0*/  IMAD.SHL.U32 R11, R4, 0x2, RZ ;  /* 0x00000002040b7824 */ /* 0x000fe200078e00ff */
[----:B------:R-:W-:Y:S01]  /*91d0*/  SHF.R.U32.HI R8, RZ, 0x3, R0 ;  /* 0x00000003ff087819 */ /* 0x000fe20000011600 */
[----:B------:R-:W-:Y:S01]  /*91e0*/  IMAD.U32 R0, RZ, RZ, UR4 ;  /* 0x00000004ff007e24 */ /* 0x000fe2000f8e00ff */
[----:B------:R-:W-:Y:S01]  /*91f0*/  LOP3.LUT R32, R7, 0x70, RZ, 0xc0, !PT ;  /* 0x0000007007207812 */ /* 0x000fe200078ec0ff */
[----:B------:R-:W-:Y:S01]  /*9200*/  ULDC UR48, c[0x0][0xc] ;  /* 0x0000030000307ab9 */ /* 0x000fe20000000800 */
[----:B------:R-:W-:Y:S01]  /*9210*/  SEL R36, R36, 0xffffffc0, !P2 ;  /* 0xffffffc024247807 */ /* 0x000fe20005000000 */
[----:B------:R-:W-:Y:S01]  /*9220*/  UMOV UR36, URZ ;  /* 0x0000003f00247c82 */ /* 0x000fe20008000000 */
[----:B------:R-:W-:Y:S01]  /*9230*/  ISETP.GE.AND P0, PT, R32, UR7, PT ;  /* 0x0000000720007c0c */ /* 0x000fe2000bf06270 */
[----:B------:R-:W-:Y:S01]  /*9240*/  ULEA.HI.SX32 UR42, UR6, 0xfffffffe, 0x19 ;  /* 0xfffffffe062a7891 */ /* 0x000fe2000f8fca3f */
[----:B------:R-:W-:-:S02]  /*9250*/  IADD3 R0, -R8, UR39, -R0 ;  /* 0x0000002708007c10 */ /* 0x000fc4000fffe900 */
[----:B------:R-:W-:Y:S02]  /*9260*/  SEL R34, R34, 0xffffffe0, !P1 ;  /* 0xffffffe022227807 */ /* 0x000fe40004800000 */
[C---:B------:R-:W-:Y:S02]  /*9270*/  ISETP.LT.OR P2, PT, R0.reuse, 0x1, P0 ;  /* 0x000000010000780c */ /* 0x040fe40000741670 */
[C---:B------:R-:W-:Y:S02]  /*9280*/  ISETP.LT.OR P1, PT, R0.reuse, 0x11, P0 ;  /* 0x000000110000780c */ /* 0x040fe40000721670 */
[----:B------:R-:W-:Y:S02]  /*9290*/  ISETP.LT.OR P3, PT, R0, 0x21, P0 ;  /* 0x000000210000780c */ /* 0x000fe40000761670 */
[C---:B------:R-:W-:Y:S02]  /*92a0*/  LOP3.LUT R9, R3.reuse, 0x400, RZ, 0xc0, !PT ;  /* 0x0000040003097812 */ /* 0x040fe400078ec0ff */
[----:B------:R-:W-:-:S02]  /*92b0*/  LOP3.LUT R5, R3, 0x380, RZ, 0xc0, !PT ;  /* 0x0000038003057812 */ /* 0x000fc400078ec0ff */
[----:B------:R-:W-:Y:S01]  /*92c0*/  LOP3.LUT R6, R7, 0x3f0, RZ, 0xc0, !PT ;  /* 0x000003f007067812 */ /* 0x000fe200078ec0ff */
[C---:B------:R-:W-:Y:S01]  /*92d0*/  IMAD R9, R2.reuse, 0x800, R9 ;  /* 0x0000080002097824 */ /* 0x040fe200078e0209 */
[----:B------:R-:W-:Y:S01]  /*92e0*/  LOP3.LUT R4, R5, 0x10, R4, 0xf8, !PT ;  /* 0x0000001005047812 */ /* 0x000fe200078ef804 */
[----:B------:R-:W-:Y:S01]  /*92f0*/  IMAD R2, R2, 0x10, R5 ;  /* 0x0000001002027824 */ /* 0x000fe200078e0205 */
[----:B------:R-:W-:Y:S02]  /*9300*/  @P2 LOP3.LUT R16, R16, 0x8000000, RZ, 0xfc, !PT ;  /* 0x0800000010102812 */ /* 0x000fe400078efcff */
[----:B------:R-:W-:Y:S02]  /*9310*/  ISETP.LT.OR P2, PT, R0, 0x31, P0 ;  /* 0x000000310000780c */ /* 0x000fe40000741670 */
[----:B------:R-:W-:Y:S02]  /*9320*/  LOP3.LUT R16, R16, 0xfdffffff, RZ, 0xc0, !PT ;  /* 0xfdffffff10107812 */ /* 0x000fe400078ec0ff */
[----:B------:R-:W-:-:S02]  /*9330*/  LOP3.LUT R2, R2, 0x70, R7, 0x78, !PT ;  /* 0x0000007002027812 */ /* 0x000fc400078e7807 */
[----:B------:R-:W-:Y:S02]  /*9340*/  @P1 LOP3.LUT R16, R16, 0x2000000, RZ, 0xfc, !PT ;  /* 0x0200000010101812 */ /* 0x000fe400078efcff */
[----:B------:R-:W-:Y:S02]  /*9350*/  ISETP.LT.OR P1, PT, R0, 0x41, P0 ;  /* 0x000000410000780c */ /* 0x000fe40000721670 */
[----:B------:R-:W-:Y:S02]  /*9360*/  LOP3.LUT R16, R16, 0xff7fffff, RZ, 0xc0, !PT ;  /* 0xff7fffff10107812 */ /* 0x000fe400078ec0ff */
[----:B------:R-:W-:Y:S02]  /*9370*/  LOP3.LUT R2, R2, 0xc00, R3, 0xf8, !PT ;  /* 0x00000c0002027812 */ /* 0x000fe400078ef803 */
[----:B------:R-:W-:Y:S02]  /*9380*/  @P3 LOP3.LUT R16, R16, 0x800000, RZ, 0xfc, !PT ;  /* 0x0080000010103812 */ /* 0x000fe400078efcff */
[----:B------:R-:W-:Y:S01]  /*9390*/  ISETP.LT.OR P3, PT, R0, 0x51, P0 ;  /* 0x000000510000780c */ /* 0x000fe20000761670 */
[----:B------:R0:W-:Y:S01]  /*93a0*/  STL [R1+0x10], R2 ;  /* 0x0000100201007387 */ /* 0x0001e20000100800 */
[----:B------:R-:W-:-:S02]  /*93b0*/  LOP3.LUT R16, R16, 0xffdfffff, RZ, 0xc0, !PT ;  /* 0xffdfffff10107812 */ /* 0x000fc400078ec0ff */
[----:B------:R-:W-:Y:S02]  /*93c0*/  LOP3.LUT R4, R4, 0x70, R7, 0x78, !PT ;  /* 0x0000007004047812 */ /* 0x000fe400078e7807 */
[----:B------:R-:W-:Y:S02]  /*93d0*/  @P2 LOP3.LUT R16, R16, 0x200000, RZ, 0xfc, !PT ;  /* 0x0020000010102812 */ /* 0x000fe400078efcff */
[----:B------:R-:W-:Y:S02]  /*93e0*/  ISETP.LT.OR P2, PT, R0, 0x61, P0 ;  /* 0x000000610000780c */ /* 0x000fe40000741670 */
[----:B------:R-:W-:Y:S01]  /*93f0*/  LOP3.LUT R16, R16, 0xfff7ffff, RZ, 0xc0, !PT ;  /* 0xfff7ffff10107812 */ /* 0x000fe200078ec0ff */
[----:B0-----:R-:W-:Y:S01]  /*9400*/  IMAD.IADD R2, R9, 0x1, R4 ;  /* 0x0000000109027824 */ /* 0x001fe200078e0204 */
[----:B------:R-:W-:Y:S02]  /*9410*/  LOP3.LUT R6, R6, 0x70, R11, 0x78, !PT ;  /* 0x0000007006067812 */ /* 0x000fe400078e780b */
[----:B------:R-:W-:-:S02]  /*9420*/  @P1 LOP3.LUT R16, R16, 0x80000, RZ, 0xfc, !PT ;  /* 0x0008000010101812 */ /* 0x000fc400078efcff */
[----:B------:R0:W-:Y:S01]  /*9430*/  STL [R1+0xc], R2 ;  /* 0x00000c0201007387 */ /* 0x0001e20000100800 */
[----:B------:R-:W-:Y:S02]  /*9440*/  ISETP.LT.OR P1, PT, R0, 0x71, P0 ;  /* 0x000000710000780c */ /* 0x000fe40000721670 */
[----:B------:R-:W-:Y:S02]  /*9450*/  LOP3.LUT R16, R16, 0xfffdffff, RZ, 0xc0, !PT ;  /* 0xfffdffff10107812 */ /* 0x000fe400078ec0ff */
[--C-:B------:R-:W-:Y:S02]  /*9460*/  LOP3.LUT R5, R6, 0x400, R7.reuse, 0xf8, !PT ;  /* 0x0000040006057812 */ /* 0x100fe400078ef807 */
[----:B------:R-:W-:Y:S02]  /*9470*/  @P3 LOP3.LUT R16, R16, 0x20000, RZ, 0xfc, !PT ;  /* 0x0002000010103812 */ /* 0x000fe400078efcff */
[----:B------:R-:W-:Y:S01]  /*9480*/  LOP3.LUT R3, R8, 0x70, R7, 0xf8, !PT ;  /* 0x0000007008037812 */ /* 0x000fe200078ef807 */
[----:B------:R-:W-:Y:S01]  /*9490*/  VIADD R4, R5, UR41 ;  /* 0x0000002905047c36 */ /* 0x000fe20008000000 */
[----:B0-----:R-:W-:Y:S01]  /*94a0*/  LOP3.LUT R2, R32, 0x80, RZ, 0xfc, !PT ;  /* 0x0000008020027812 */ /* 0x001fe200078efcff */
[----:B------:R0:W-:Y:S01]  /*94b0*/  STL [R1+0x4], R5 ;  /* 0x0000040501007387 */ /* 0x0001e20000100800 */
[----:B------:R-:W-:-:S02]  /*94c0*/  LOP3.LUT R16, R16, 0xffff7fff, RZ, 0xc0, !PT ;  /* 0xffff7fff10107812 */ /* 0x000fc400078ec0ff */
[----:B------:R-:W-:Y:S01]  /*94d0*/  ISETP.GE.AND P0, PT, R2, UR7, PT ;  /* 0x0000000702007c0c */ /* 0x000fe2000bf06270 */
[----:B------:R0:W-:Y:S01]  /*94e0*/  STL [R1+0x18], R4 ;  /* 0x0000180401007387 */ /* 0x0001e20000100800 */
[----:B------:R-:W-:Y:S02]  /*94f0*/  @P2 LOP3.LUT R16, R16, 0x8000, RZ, 0xfc, !PT ;  /* 0x0000800010102812 */ /* 0x000fe400078efcff */
[----:B------:R-:W-:Y:S01]  /*9500*/  ISETP.LT.OR P2, PT, R0, 0x1, P0 ;  /* 0x000000010000780c */ /* 0x000fe20000741670 */
[----:B------:R0:W-:Y:S01]  /*9510*/  STL [R1+0x8], R0 ;  /* 0x0000080001007387 */ /* 0x0001e20000100800 */
[----:B------:R-:W-:Y:S02]  /*9520*/  LOP3.LUT R16, R16, 0xdfffffff, RZ, 0xc0, !PT ;  /* 0xdfffffff10107812 */ /* 0x000fe400078ec0ff */
[----:B------:R-:W-:Y:S02]  /*9530*/  ISETP.LT.OR P3, PT, R0, 0x21, P0 ;  /* 0x000000210000780c */ /* 0x000fe40000761670 */
[----:B------:R-:W-:-:S02]  /*9540*/  @P1 LOP3.LUT R16, R16, 0x20000000, RZ, 0xfc, !PT ;  /* 0x2000000010101812 */ /* 0x000fc400078efcff */
[----:B------:R-:W-:Y:S02]  /*9550*/  ISETP.LT.OR P1, PT, R0, 0x11, P0 ;  /* 0x000000110000780c */ /* 0x000fe40000721670 */
[----:B------:R-:W-:Y:S02]  /*9560*/  LOP3.LUT R16, R16, 0xfbffffff, RZ, 0xc0, !PT ;  /* 0xfbffffff10107812 */ /* 0x000fe400078ec0ff */
[----:B------:R-:W-:Y:S02]  /*9570*/  LOP3.LUT R3, R3, UR4, RZ, 0xfc, !PT ;  /* 0x0000000403037c12 */ /* 0x000fe4000f8efcff */
[----:B------:R-:W-:Y:S02]  /*9580*/  @P2 LOP3.LUT R16, R16, 0x4000000, RZ, 0xfc, !PT ;  /* 0x0400000010102812 */ /* 0x000fe400078efcff */
[----:B------:R-:W-:Y:S01]  /*9590*/  ISETP.LT.OR P2, PT, R0, 0x31, P0 ;  /* 0x000000310000780c */ /* 0x000fe20000741670 */
[----:B------:R0:W-:Y:S01]  /*95a0*/  STL [R1+0x14], R3 ;  /* 0x0000140301007387 */ /* 0x0001e20000100800 */
[----:B------:R-:W-:-:S04]  /*95b0*/  LOP3.LUT R16, R16, 0xfeffffff, RZ, 0xc0, !PT ;  /* 0xfeffffff10107812 */ /* 0x000fc800078ec0ff */
[----:B------:R-:W-:Y:S02]  /*95c0*/  @P1 LOP3.LUT R16, R16, 0x1000000, RZ, 0xfc, !PT ;  /* 0x0100000010101812 */ /* 0x000fe400078efcff */
[----:B------:R-:W-:Y:S02]  /*95d0*/  ISETP.LT.OR P1, PT, R0, 0x41, P0 ;  /* 0x000000410000780c */ /* 0x000fe40000721670 */
        /* <DEDUP_REMOVED lines=9> */
[----:B------:R-:W-:Y:S02]  /*9670*/  LOP3.LUT R16, R16, 0xfffeffff, RZ, 0xc0, !PT ;  /* 0xfffeffff10107812 */ /* 0x000fe400078ec0ff */
[----:B------:R-:W-:Y:S02]  /*9680*/  ISETP.GE.AND P0, PT, R2, UR7, PT ;  /* 0x0000000702007c0c */ /* 0x000fe4000bf06270 */
[----:B------:R-:W-:-:S04]  /*9690*/  @P3 LOP3.LUT R16, R16, 0x10000, RZ, 0xfc, !PT ;  /* 0x0001000010103812 */ /* 0x000fc800078efcff */
[----:B------:R-:W-:-:S04]  /*96a0*/  LOP3.LUT R16, R16, 0xffffbfff, RZ, 0xc0, !PT ;  /* 0xffffbfff10107812 */ /* 0x000fc800078ec0ff */
[----:B------:R-:W-:Y:S02]  /*96b0*/  @P2 LOP3.LUT R16, R16, 0x4000, RZ, 0xfc, !PT ;  /* 0x0000400010102812 */ /* 0x000fe400078efcff */
[----:B------:R-:W-:Y:S02]  /*96c0*/  ISETP.GE.AND P2, PT, R0, 0x11, PT ;  /* 0x000000110000780c */ /* 0x000fe40003f46270 */
[----:B------:R-:W-:-:S04]  /*96d0*/  LOP3.LUT R16, R16, 0xfffffffe, RZ, 0xc0, !PT ;  /* 0xfffffffe10107812 */ /* 0x000fc800078ec0ff */
[----:B------:R-:W-:-:S04]  /*96e0*/  LOP3.LUT R16, R16, 0xefffffff, RZ, 0xc0, !PT ;  /* 0xefffffff10107812 */ /* 0x000fc800078ec0ff */
[----:B------:R-:W-:Y:S02]  /*96f0*/  @P1 LOP3.LUT R16, R16, 0x10000000, RZ, 0xfc, !PT ;  /* 0x1000000010101812 */ /* 0x000fe400078efcff */
[----:B------:R-:W-:Y:S02]  /*9700*/  ISETP.GE.AND P1, PT, R2, UR8, PT ;  /* 0x0000000802007c0c */ /* 0x000fe4000bf26270 */
[----:B------:R-:W-:Y:S02]  /*9710*/  @P0 LOP3.LUT R16, R16, 0x1, RZ, 0xfc, !PT ;  /* 0x0000000110100812 */ /* 0x000fe400078efcff */
[----:B------:R-:W-:Y:S02]  /*9720*/  ISETP.GE.AND P0, PT, R0, 0x1, PT ;  /* 0x000000010000780c */ /* 0x000fe40003f06270 */
[----:B------:R-:W-:-:S07]  /*9730*/  LOP3.LUT R16, R16, 0xfffff7ff, RZ, 0xc0, !PT ;  /* 0xfffff7ff10107812 */ /* 0x000fce00078ec0ff */
[----:B------:R-:W-:Y:S02]  /*9740*/  @P1 LOP3.LUT R16, R16, 0x800, RZ, 0xfc, !PT ;  /* 0x0000080010101812 */ /* 0x000fe400078efcff */
[----:B------:R-:W-:Y:S02]  /*9750*/  ISETP.GE.AND P1, PT, R0, 0x21, PT ;  /* 0x000000210000780c */ /* 0x000fe40003f26270 */
[----:B------:R-:W-:-:S04]  /*9760*/  LOP3.LUT R16, R16, 0xfffffbff, RZ, 0xc0, !PT ;  /* 0xfffffbff10107812 */ /* 0x000fc800078ec0ff */
        /* <DEDUP_REMOVED lines=16> */
[----:B------:R-:W-:Y:S02]  /*9870*/  ISETP.GE.AND P1, PT, R32, UR7, PT ;  /* 0x0000000720007c0c */ /* 0x000fe4000bf26270 */
[----:B------:R-:W-:-:S04]  /*9880*/  LOP3.LUT R16, R16, 0xffffffef, RZ, 0xc0, !PT ;  /* 0xffffffef10107812 */ /* 0x000fc800078ec0ff */
[----:B------:R-:W-:Y:S02]  /*9890*/  @P0 LOP3.LUT R16, R16, 0x10, RZ, 0xfc, !PT ;  /* 0x0000001010100812 */ /* 0x000fe400078efcff */
[----:B------:R-:W-:Y:S02]  /*98a0*/  ISETP.GE.AND P0, PT, R32, UR8, PT ;  /* 0x0000000820007c0c */ /* 0x000fe4000bf06270 */
[----:B------:R-:W-:-:S04]  /*98b0*/  LOP3.LUT R16, R16, 0xffffdfff, RZ, 0xc0, !PT ;  /* 0xffffdfff10107812 */ /* 0x000fc800078ec0ff */
[----:B------:R-:W-:-:S04]  /*98c0*/  @P2 LOP3.LUT R16, R16, 0x2000, RZ, 0xfc, !PT ;  /* 0x0000200010102812 */ /* 0x000fc800078efcff */
[----:B------:R-:W-:-:S04]  /*98d0*/  LOP3.LUT R16, R16, 0xffffefff, RZ, 0xc0, !PT ;  /* 0xffffefff10107812 */ /* 0x000fc800078ec0ff */
[----:B------:R-:W-:-:S04]  /*98e0*/  LOP3.LUT R16, R16, 0xfffffffd, RZ, 0xc0, !PT ;  /* 0xfffffffd10107812 */ /* 0x000fc800078ec0ff */
[----:B------:R-:W-:-:S04]  /*98f0*/  @P1 LOP3.LUT R16, R16, 0x2, RZ, 0xfc, !PT ;  /* 0x0000000210101812 */ /* 0x000fc800078efcff */
[----:B0-----:R-:W-:-:S07]  /*9900*/  @P0 LOP3.LUT R16, R16, 0x1000, RZ, 0xfc, !PT ;  /* 0x0000100010100812 */ /* 0x001fce00078efcff */
.L_x_90:
[----:B------:R-:W-:Y:S01]  /*9910*/  ULDC UR4, c[0x0][0xc38] ;  /* 0x00030e0000047ab9 */ /* 0x000fe20000000800 */
[----:B------:R-:W-:Y:S01]  /*9920*/  ULDC.64 UR8, c[0x0][0xa28] ;  /* 0x00028a0000087ab9 */ /* 0x000fe20000000a00 */
[----:B------:R-:W-:Y:S01]  /*9930*/  UISETP.NE.AND UP0, UPT, UR4, 0x1, UPT ;  /* 0x000000010400788c */ /* 0x000fe2000bf05270 */
[----:B------:R0:W-:Y:S01]  /*9940*/  STL [R1], RZ ;  /* 0x000000ff01007387 */ /* 0x0001e20000100800 */
[----:B------:R-:W-:Y:S01]  /*9950*/  ISETP.NE.U32.AND P0, PT, RZ, UR8, PT ;  /* 0x00000008ff007c0c */ /* 0x000fe2000bf05070 */
[----:B------:R-:W-:Y:S01]  /*9960*/  ULDC UR4, c[0x0][0xc44] ;  /* 0x0003110000047ab9 */ /* 0x000fe20000000800 */
[----:B------:R-:W-:Y:S01]  /*9970*/  UMOV UR43, UR38 ;  /* 0x00000026002b7c82 */ /* 0x000fe20008000000 */
[----:B------:R-:W-:Y:S01]  /*9980*/  UISETP.NE.AND UP1, UPT, UR4, 0x1, UPT ;  /* 0x000000010400788c */ /* 0x000fe2000bf25270 */
[----:B------:R-:W-:Y:S01]  /*9990*/  ISETP.NE.AND.EX P0, PT, RZ, UR9, PT, P0 ;  /* 0x00000009ff007c0c */ /* 0x000fe2000bf05300 */
[----:B------:R-:W-:-:S04]  /*99a0*/  UIADD3 UR11, UR41, 0x28400, URZ ;  /* 0x00028400290b7890 */ /* 0x000fc8000fffe03f */
[----:B------:R-:W-:Y:S01]  /*99b0*/  @UP0 ULDC UR4, c[0x0][0xc3c] ;  /* 0x00030f0000040ab9 */ /* 0x000fe20000000800 */
[----:B------:R-:W-:Y:S01]  /*99c0*/  @UP0 ULDC UR10, c[0x0][0xc40] ;  /* 0x00031000000a0ab9 */ /* 0x000fe20000000800 */
[----:B------:R-:W-:-:S03]  /*99d0*/  UIMAD.WIDE.U32 UR4, UR38, UR4, URZ ;  /* 0x00000004260472a5 */ /* 0x000fc6000f8e003f */
[----:B------:R-:W-:Y:S01]  /*99e0*/  @UP1 ULDC.64 UR6, c[0x0][0xc48] ;  /* 0x0003120000061ab9 */ /* 0x000fe20000000a00 */
[----:B------:R-:W-:Y:S02]  /*99f0*/  @UP0 USHF.R.U32.HI UR43, URZ, UR10, UR5 ;  /* 0x0000000a3f2b0299 */ /* 0x000fe40008011605 */
[----:B------:R-:W-:Y:S02]  /*9a00*/  ULOP3.LUT UP0, URZ, UR11, 0x3ff, URZ, 0xc0, !UPT ;  /* 0x000003ff0b3f7892 */ /* 0x000fe4000f80c03f */
[----:B------:R-:W-:-:S03]  /*9a10*/  UIMAD.WIDE.U32 UR4, UR43, UR6, URZ ;  /* 0x000000062b0472a5 */ /* 0x000fc6000f8e003f */
[----:B------:R-:W-:Y:S01]  /*9a20*/  UMOV UR44, UR43 ;  /* 0x0000002b002c7c82 */ /* 0x000fe20008000000 */
[----:B------:R-:W-:Y:S01]  /*9a30*/  @UP1 USHF.R.U32.HI UR44, URZ, UR7, UR5 ;  /* 0x000000073f2c1299 */ /* 0x000fe20008011605 */
[----:B0-----:R-:W-:Y:S11]  /*9a40*/  @!P0 BRA `(.L_x_41) ;  /* 0x0000000000188947 */ /* 0x001ff60003800000 */
[----:B------:R-:W-:Y:S02]  /*9a50*/  ULDC.64 UR4, c[0x0][0xa28] ;  /* 0x00028a0000047ab9 */ /* 0x000fe40000000a00 */
[----:B------:R-:W-:-:S06]  /*9a60*/  UIMAD.WIDE UR4, UR44, 0x4, UR4 ;  /* 0x000000042c0478a5 */ /* 0x000fcc000f8e0204 */
[----:B------:R-:W-:Y:S02]  /*9a70*/  IMAD.U32 R2, RZ, RZ, UR4 ;  /* 0x00000004ff027e24 */ /* 0x000fe4000f8e00ff */
[----:B------:R-:W-:-:S05]  /*9a80*/  IMAD.U32 R3, RZ, RZ, UR5 ;  /* 0x00000005ff037e24 */ /* 0x000fca000f8e00ff */
[----:B------:R-:W2:Y:S04]  /*9a90*/  LDG.E R0, desc[UR50][R2.64] ;  /* 0x0000003202007981 */ /* 0x000ea8000c1e1900 */
[----:B--2---:R0:W-:Y:S02]  /*9aa0*/  STL [R1], R0 ;  /* 0x0000000001007387 */ /* 0x0041e40000100800 */
.L_x_41:
[----:B------:R-:W-:-:S13]  /*9ab0*/  PLOP3.LUT P0, PT, PT, PT, UP0, 0x80, 0x0 ;  /* 0x000000000000781c */ /* 0x000fda0003f0f008 */
[----:B------:R-:W-:Y:S05]  /*9ac0*/  @!P0 BRA `(.L_x_42) ;  /* 0x0000000000408947 */ /* 0x000fea0003800000 */
[----:B------:R-:W-:Y:S01]  /*9ad0*/  MOV R2, 0x0 ;  /* 0x0000000000027802 */ /* 0x000fe20000000f00 */
[----:B------:R-:W-:Y:S01]  /*9ae0*/  ULDC.64 UR4, c[0x4][0xc0] ;  /* 0x0100300000047ab9 */ /* 0x000fe20000000a00 */
[----:B------:R-:W-:Y:S01]  /*9af0*/  ULDC.64 UR6, c[0x4][0xc8] ;  /* 0x0100320000067ab9 */ /* 0x000fe20000000a00 */
[----:B------:R-:W-:Y:S02]  /*9b00*/  IMAD.U32 R4, RZ, RZ, UR4 ;  /* 0x00000004ff047e24 */ /* 0x000fe4000f8e00ff */
[----:B------:R-:W-:Y:S01]  /*9b10*/  IMAD.U32 R5, RZ, RZ, UR5 ;  /* 0x00000005ff057e24 */ /* 0x000fe2000f8e00ff */
[----:B------:R-:W1:Y:S01]  /*9b20*/  LDC.64 R2, c[0x4][R2] ;  /* 0x0100000002027b82 */ /* 0x000e620000000a00 */
[----:B------:R-:W-:Y:S01]  /*9b30*/  ULDC.64 UR4, c[0x4][0x8] ;  /* 0x0100020000047ab9 */ /* 0x000fe20000000a00 */
[----:B------:R-:W-:Y:S02]  /*9b40*/  IMAD.U32 R6, RZ, RZ, UR6 ;  /* 0x00000006ff067e24 */ /* 0x000fe4000f8e00ff */
[----:B------:R-:W-:-:S02]  /*9b50*/  IMAD.U32 R7, RZ, RZ, UR7 ;  /* 0x00000007ff077e24 */ /* 0x000fc4000f8e00ff */
[----:B------:R-:W-:Y:S02]  /*9b60*/  IMAD.U32 R10, RZ, RZ, UR4 ;  /* 0x00000004ff0a7e24 */ /* 0x000fe4000f8e00ff */
[----:B------:R-:W-:Y:S02]  /*9b70*/  IMAD.U32 R11, RZ, RZ, UR5 ;  /* 0x00000005ff0b7e24 */ /* 0x000fe4000f8e00ff */
[----:B------:R-:W-:Y:S02]  /*9b80*/  IMAD.MOV.U32 R8, RZ, RZ, 0x70 ;  /* 0x00000070ff087424 */ /* 0x000fe400078e00ff */
[----:B------:R-:W-:Y:S02]  /*9b90*/  IMAD.MOV.U32 R12, RZ, RZ, 0x1 ;  /* 0x00000001ff0c7424 */ /* 0x000fe400078e00ff */
[----:B------:R-:W-:-:S07]  /*9ba0*/  IMAD.MOV.U32 R13, RZ, RZ, RZ ;  /* 0x000000ffff0d7224 */ /* 0x000fce00078e00ff */
[----:B------:R-:W-:-:S07]  /*9bb0*/  LEPC R20, `(.L_x_42) ;  /* 0x000000001014794e */ /* 0x000fce0000000000 */
[----:B01----:R-:W-:Y:S05]  /*9bc0*/  CALL.ABS.NOINC R2 ;  /* 0x0000000002007343 */ /* 0x003fea0003c00000 */
.L_x_42:
[----:B------:R-:W-:Y:S01]  /*9bd0*/  UIADD3 UR4, UR41, 0x10400, URZ ;  /* 0x0001040029047890 */ /* 0x000fe2000fffe03f */
[----:B------:R-:W-:-:S05]  /*9be0*/  LOP3.LUT R16, R16, 0xfffffffb, RZ, 0xc0, !PT ;  /* 0xfffffffb10107812 */ /* 0x000fca00078ec0ff */
[----:B------:R-:W-:-:S05]  /*9bf0*/  IMAD.U32 R17, RZ, RZ, UR4 ;  /* 0x00000004ff117e24 */ /* 0x000fca000f8e00ff */
[----:B------:R-:W-:-:S13]  /*9c00*/  LOP3.LUT P0, RZ, R17, 0x3ff, RZ, 0xc0, !PT ;  /* 0x000003ff11ff7812 */ /* 0x000fda000780c0ff */
[----:B------:R-:W-:Y:S01]  /*9c10*/  @P0 LOP3.LUT R16, R16, 0x4, RZ, 0xfc, !PT ;  /* 0x0000000410100812 */ /* 0x000fe200078efcff */
[----:B------:R-:W-:Y:S06]  /*9c20*/  @!P0 BRA `(.L_x_43) ;  /* 0x0000000000408947 */ /* 0x000fec0003800000 */
        /* <DEDUP_REMOVED lines=16> */
.L_x_43:
[----:B------:R-:W-:-:S04]  /*9d30*/  UIADD3 UR4, UR41, 0x400, URZ ;  /* 0x0000040029047890 */ /* 0x000fc8000fffe03f */
[----:B------:R-:W-:-:S06]  /*9d40*/  ULOP3.LUT UP0, URZ, UR4, 0x3ff, URZ, 0xc0, !UPT ;  /* 0x000003ff043f7892 */ /* 0x000fcc000f80c03f */
        /* <DEDUP_REMOVED lines=18> */
.L_x_44:
[----:B------:R-:W-:-:S13]  /*9e70*/  LOP3.LUT P6, RZ, R17, 0x3ff, RZ, 0xc0, !PT ;  /* 0x000003ff11ff7812 */ /* 0x000fda00078cc0ff */
        /* <DEDUP_REMOVED lines=17> */
.L_x_45:
[----:B------:R-:W-:Y:S01]  /*9f90*/  ULDC.64 UR4, c[0x0][0x9f8] ;  /* 0x00027e0000047ab9 */ /* 0x000fe20000000a00 */
[----:B------:R-:W-:Y:S01]  /*9fa0*/  IMAD.U32 R33, RZ, RZ, UR44 ;  /* 0x0000002cff217e24 */ /* 0x000fe2000f8e00ff */
[----:B------:R-:W-:Y:S01]  /*9fb0*/  UISETP.NE.U32.AND UP0, UPT, UR4, URZ, UPT ;  /* 0x0000003f0400728c */ /* 0x000fe2000bf05070 */
[----:B------:R-:W1:Y:S03]  /*9fc0*/  LDC R8, c[0x0][0x430] ;  /* 0x00010c00ff087b82 */ /* 0x000e660000000800 */
[----:B------:R-:W-:-:S06]  /*9fd0*/  UISETP.NE.AND.EX UP0, UPT, UR5, URZ, UPT, UP0 ;  /* 0x0000003f0500728c */ /* 0x000fcc000bf05300 */
[----:B------:R-:W-:-:S05]  /*9fe0*/  PLOP3.LUT P0, PT, PT, PT, UP0, 0x80, 0x0 ;  /* 0x000000000000781c */ /* 0x000fca0003f0f008 */
[----:B------:R-:W-:Y:S02]  /*9ff0*/  @UP0 ULDC.64 UR4, c[0x0][0x9f8] ;  /* 0x00027e0000040ab9 */ /* 0x000fe40000000a00 */
[----:B------:R-:W-:-:S06]  /*a000*/  @UP0 UIMAD.WIDE UR4, UR44, 0x4, UR4 ;  /* 0x000000042c0408a5 */ /* 0x000fcc000f8e0204 */
[----:B------:R-:W-:Y:S02]  /*a010*/  IMAD.U32 R2, RZ, RZ, UR4 ;  /* 0x00000004ff027e24 */ /* 0x000fe4000f8e00ff */
[----:B------:R-:W-:-:S05]  /*a020*/  IMAD.U32 R3, RZ, RZ, UR5 ;  /* 0x00000005ff037e24 */ /* 0x000fca000f8e00ff */
[----:B------:R2:W5:Y:S01]  /*a030*/  @P0 LDG.E R33, desc[UR50][R2.64] ;  /* 0x0000003202210981 */ /* 0x000562000c1e1900 */
[----:B------:R-:W-:-:S03]  /*a040*/  UMOV UR4, 0xffffffff ;  /* 0xffffffff00047882 */ /* 0x000fc60000000000 */
[----:B------:R-:W-:Y:S05]  /*a050*/  BRA.DIV UR4, `(.L_x_46) ;  /* 0x0000004204bc7947 */ /* 0x000fea000b800000 */
.L_x_107:
[----:B0-----:R-:W3:Y:S04]  /*a060*/  LDL R0, [R1+0x14] ;  /* 0x0000140001007983 */ /* 0x001ee80000100800 */
[----:B--2---:R-:W2:Y:S01]  /*a070*/  LDL R2, [R1] ;  /* 0x0000000001027983 */ /* 0x004ea20000100800 */
[----:B-1----:R-:W-:-:S13]  /*a080*/  ISETP.NE.AND P1, PT, R8, 0x1, PT ;  /* 0x000000010800780c */ /* 0x002fda0003f25270 */
[----:B------:R-:W0:Y:S08]  /*a090*/  @P1 LDC R3, c[0x0][0x434] ;  /* 0x00010d00ff031b82 */ /* 0x000e300000000800 */
[----:B------:R-:W1:Y:S01]  /*a0a0*/  @P1 LDC R7, c[0x0][0x438] ;  /* 0x00010e00ff071b82 */ /* 0x000e620000000800 */
[----:B-----5:R-:W-:Y:S02]  /*a0b0*/  SHF.R.S32.HI R37, RZ, 0x1f, R33 ;  /* 0x0000001fff257819 */ /* 0x020fe40000011421 */
[----:B------:R-:W-:-:S04]  /*a0c0*/  LOP3.LUT R16, R16, 0xfffffff7, RZ, 0xc0, !PT ;  /* 0xfffffff710107812 */ /* 0x000fc800078ec0ff */
[----:B------:R-:W-:Y:S02]  /*a0d0*/  @P1 LOP3.LUT R16, R16, 0x8, RZ, 0xfc, !PT ;  /* 0x0000000810101812 */ /* 0x000fe400078efcff */
[C---:B---3--:R-:W-:Y:S01]  /*a0e0*/  ISETP.GE.AND P0, PT, R0.reuse, UR39, PT ;  /* 0x0000002700007c0c */ /* 0x048fe2000bf06270 */
[----:B--2---:R-:W-:-:S12]  /*a0f0*/  IMAD.IADD R0, R0, 0x1, R2 ;  /* 0x0000000100007824 */ /* 0x004fd800078e0202 */
[----:B------:R-:W2:Y:S01]  /*a100*/  @!P0 LDC.64 R4, c[0x0][0x428] ;  /* 0x00010a00ff048b82 */ /* 0x000ea20000000a00 */
[----:B0-----:R-:W-:-:S04]  /*a110*/  @P1 IMAD.HI.U32 R2, R0, R3, RZ ;  /* 0x0000000300021227 */ /* 0x001fc800078e00ff */
[----:B------:R-:W-:Y:S01]  /*a120*/  IMAD.MOV.U32 R9, RZ, RZ, R0 ;  /* 0x000000ffff097224 */ /* 0x000fe200078e0000 */
[----:B-1----:R-:W-:Y:S02]  /*a130*/  @P1 SHF.R.U32.HI R9, RZ, R7, R2 ;  /* 0x00000007ff091219 */ /* 0x002fe40000011602 */
[----:B------:R-:W0:Y:S02]  /*a140*/  @!P0 LDC.64 R6, c[0x0][0x418] ;  /* 0x00010600ff068b82 */ /* 0x000e240000000a00 */
[----:B------:R-:W-:Y:S01]  /*a150*/  @!P0 SHF.R.S32.HI R3, RZ, 0x1f, R9 ;  /* 0x0000001fff038819 */ /* 0x000fe20000011409 */
[----:B--2---:R-:W-:-:S04]  /*a160*/  @!P0 IMAD R2, R37, R4, RZ ;  /* 0x0000000425028224 */ /* 0x004fc800078e02ff */
[----:B------:R-:W-:Y:S02]  /*a170*/  @!P0 IMAD R5, R33, R5, R2 ;  /* 0x0000000521058224 */ /* 0x000fe400078e0202 */
[----:B------:R-:W-:-:S04]  /*a180*/  @!P0 IMAD.MOV.U32 R2, RZ, RZ, R9 ;  /* 0x000000ffff028224 */ /* 0x000fc800078e0009 */
[----:B------:R-:W-:-:S04]  /*a190*/  @!P0 IMAD.WIDE.U32 R2, R33, R4, R2 ;  /* 0x0000000421028225 */ /* 0x000fc800078e0002 */
[----:B------:R-:W-:Y:S01]  /*a1a0*/  @!P0 IMAD.IADD R3, R3, 0x1, R5 ;  /* 0x0000000103038824 */ /* 0x000fe200078e0205 */
[----:B0-----:R-:W-:Y:S01]  /*a1b0*/  @!P0 LEA R6, P1, R2, R6, 0x2 ;  /* 0x0000000602068211 */ /* 0x001fe200078210ff */
[----:B------:R-:W-:-:S03]  /*a1c0*/  IMAD.MOV.U32 R4, RZ, RZ, RZ ;  /* 0x000000ffff047224 */ /* 0x000fc600078e00ff */
[----:B------:R-:W-:Y:S02]  /*a1d0*/  @!P0 LEA.HI.X R7, R2, R7, R3, 0x2, P1 ;  /* 0x0000000702078211 */ /* 0x000fe400008f1403 */
[----:B------:R-:W0:Y:S03]  /*a1e0*/  LDC R3, c[0x0][0xc44] ;  /* 0x00031100ff037b82 */ /* 0x000e260000000800 */
[----:B------:R1:W5:Y:S01]  /*a1f0*/  @!P0 LDG.E R4, desc[UR50][R6.64] ;  /* 0x0000003206048981 */ /* 0x000362000c1e1900 */
[----:B------:R-:W-:-:S05]  /*a200*/  IMAD.U32 R2, RZ, RZ, UR46 ;  /* 0x0000002eff027e24 */ /* 0x000fca000f8e00ff */
[----:B------:R-:W-:Y:S01]  /*a210*/  ISETP.NE.AND P2, PT, R2, 0x3, PT ;  /* 0x000000030200780c */ /* 0x000fe20003f45270 */
[----:B------:R-:W-:Y:S01]  /*a220*/  IMAD R28, RZ, RZ, -UR44 ;  /* 0x8000002cff1c7e24 */ /* 0x000fe2000f8e02ff */
[----:B------:R-:W-:Y:S01]  /*a230*/  LOP3.LUT R16, R16, 0xfffffffb, RZ, 0xc0, !PT ;  /* 0xfffffffb10107812 */ /* 0x000fe200078ec0ff */
[----:B------:R-:W-:-:S04]  /*a240*/  IMAD.MOV R5, RZ, RZ, -R9 ;  /* 0x000000ffff057224 */ /* 0x000fc800078e0a09 */
[----:B------:R-:W-:Y:S02]  /*a250*/  IMAD R5, R8, R5, R0 ;  /* 0x0000000508057224 */ /* 0x000fe400078e0200 */
[----:B0-----:R-:W-:-:S04]  /*a260*/  IMAD R28, R3, R28, UR43 ;  /* 0x0000002b031c7e24 */ /* 0x001fc8000f8e021c */
[----:B------:R-:W-:Y:S02]  /*a270*/  @P2 LOP3.LUT R16, R16, 0x4, RZ, 0xfc, !PT ;  /* 0x0000000410102812 */ /* 0x000fe400078efcff */
[----:B------:R-:W-:Y:S01]  /*a280*/  SHF.R.S32.HI R35, RZ, 0x1f, R28 ;  /* 0x0000001fff237819 */ /* 0x000fe2000001141c */
[----:B-1----:R-:W-:Y:S06]  /*a290*/  @!P2 BRA `(.L_x_47) ;  /* 0x000000000004a947 */ /* 0x002fec0003800000 */
[----:B------:R-:W-:Y:S01]  /*a2a0*/  BPT.TRAP 0x1 ;  /* 0x000000040000795c */ /* 0x000fe20000300000 */
.L_x_47:
[----:B------:R-:W-:Y:S01]  /*a2b0*/  LEA R6, R29, UR41, 0x3 ;  /* 0x000000291d067c11 */ /* 0x000fe2000f8e18ff */
[----:B------:R-:W-:Y:S01]  /*a2c0*/  BSSY B0, `(.L_x_48) ;  /* 0x0000005000007945 */ /* 0x000fe20003800000 */
[----:B------:R-:W-:Y:S02]  /*a2d0*/  SHF.L.U32 R20, R31, 0x1f, RZ ;  /* 0x0000001f1f147819 */ /* 0x000fe400000006ff */
[----:B------:R-:W-:Y:S02]  /*a2e0*/  SHF.R.S32.HI R9, RZ, 0x1f, R5 ;  /* 0x0000001fff097819 */ /* 0x000fe40000011405 */
[----:B------:R-:W0:Y:S02]  /*a2f0*/  SYNCS.PHASECHK.TRANS64.TRYWAIT P0, [R6+URZ+0x38880], R20 ;  /* 0x03888014060075a7 */ /* 0x000e24000800017f */
[----:B0-----:R-:W-:Y:S05]  /*a300*/  @!P0 BRA `(.L_x_49) ;  /* 0x00000040003c8947 */ /* 0x001fea0003800000 */
.L_x_108:
[----:B------:R-:W-:Y:S05]  /*a310*/  BSYNC B0 ;  /* 0x0000000000007941 */ /* 0x000fea0003800000 */
.L_x_48:
[----:B------:R-:W2:Y:S01]  /*a320*/  LDL R10, [R1+0x4] ;  /* 0x00000400010a7983 */ /* 0x000ea20000100800 */
[----:B------:R-:W-:Y:S01]  /*a330*/  ULDC.64 UR4, c[0x0][0x328] ;  /* 0x0000ca0000047ab9 */ /* 0x000fe20000000a00 */
[----:B-----5:R-:W-:Y:S01]  /*a340*/  SHF.R.S32.HI R17, RZ, 0x1f, R4 ;  /* 0x0000001fff117819 */ /* 0x020fe20000011404 */
[----:B------:R-:W-:Y:S01]  /*a350*/  IMAD R0, R9, UR4, RZ ;  /* 0x0000000409007c24 */ /* 0x000fe2000f8e02ff */
[----:B------:R-:W-:Y:S01]  /*a360*/  ULDC.64 UR6, c[0x0][0x318] ;  /* 0x0000c60000067ab9 */ /* 0x000fe20000000a00 */
[----:B------:R-:W-:-:S04]  /*a370*/  IMAD.WIDE.U32 R2, R5, UR4, RZ ;  /* 0x0000000405027c25 */ /* 0x000fc8000f8e00ff */
[----:B------:R-:W-:Y:S01]  /*a380*/  IMAD R7, R5, UR5, R0 ;  /* 0x0000000505077c24 */ /* 0x000fe2000f8e0200 */
[----:B------:R-:W-:-:S03]  /*a390*/  ULDC.64 UR4, c[0x0][0x338] ;  /* 0x0000ce0000047ab9 */ /* 0x000fc60000000a00 */
[----:B------:R-:W-:Y:S02]  /*a3a0*/  IMAD.IADD R3, R3, 0x1, R7 ;  /* 0x0000000103037824 */ /* 0x000fe400078e0207 */
[----:B------:R-:W-:Y:S02]  /*a3b0*/  IMAD R7, R17, UR4, RZ ;  /* 0x0000000411077c24 */ /* 0x000fe4000f8e02ff */
[----:B------:R-:W-:-:S04]  /*a3c0*/  IMAD.WIDE.U32 R2, R4, UR4, R2 ;  /* 0x0000000404027c25 */ /* 0x000fc8000f8e0002 */
[----:B------:R-:W-:Y:S01]  /*a3d0*/  IMAD R7, R4, UR5, R7 ;  /* 0x0000000504077c24 */ /* 0x000fe2000f8e0207 */
[----:B------:R-:W-:-:S03]  /*a3e0*/  ULDC.64 UR4, c[0x0][0x330] ;  /* 0x0000cc0000047ab9 */ /* 0x000fc60000000a00 */
[----:B------:R-:W-:Y:S02]  /*a3f0*/  IMAD.IADD R3, R3, 0x1, R7 ;  /* 0x0000000103037824 */ /* 0x000fe400078e0207 */
[----:B------:R-:W-:Y:S02]  /*a400*/  IMAD R7, R35, UR4, RZ ;  /* 0x0000000423077c24 */ /* 0x000fe4000f8e02ff */
[----:B------:R-:W-:Y:S01]  /*a410*/  IMAD.WIDE.U32 R2, R28, UR4, R2 ;  /* 0x000000041c027c25 */ /* 0x000fe2000f8e0002 */
[----:B------:R-:W-:-:S03]  /*a420*/  UMOV UR4, 0xffffffff ;  /* 0xffffffff00047882 */ /* 0x000fc60000000000 */
[----:B------:R-:W-:Y:S01]  /*a430*/  IMAD R11, R28, UR5, R7 ;  /* 0x000000051c0b7c24 */ /* 0x000fe2000f8e0207 */
[----:B------:R-:W-:-:S04]  /*a440*/  IADD3 R7, P0, R2, UR6, RZ ;  /* 0x0000000602077c10 */ /* 0x000fc8000ff1e0ff */
[----:B------:R-:W-:Y:S01]  /*a450*/  IADD3.X R8, R3, UR7, R11, P0, !PT ;  /* 0x0000000703087c10 */ /* 0x000fe200087fe40b */
[----:B--2---:R-:W-:Y:S01]  /*a460*/  IMAD R0, R29, 0x8000, R10 ;  /* 0x000080001d007824 */ /* 0x004fe200078e020a */
[----:B------:R-:W-:Y:S07]  /*a470*/  BRA.DIV UR4, `(.L_x_50) ;  /* 0x0000003e04f47947 */ /* 0x000fee000b800000 */
[C---:B------:R-:W-:Y:S01]  /*a480*/  LOP3.LUT P6, RZ, R16.reuse, 0x80000, RZ, 0xc0, !PT ;  /* 0x0008000010ff7812 */ /* 0x040fe200078cc0ff */
[----:B------:R-:W1:Y:S01]  /*a490*/  SHFL.IDX PT, R14, R7, RZ, 0x181f ;  /* 0x00181fff070e7589 */ /* 0x000e6200000e0000 */
[----:B------:R-:W-:Y:S01]  /*a4a0*/  LOP3.LUT R16, R16, 0xbfffffff, RZ, 0xc0, !PT ;  /* 0xbfffffff10107812 */ /* 0x000fe200078ec0ff */
[----:B------:R-:W-:Y:S01]  /*a4b0*/  VIADD R0, R0, UR41 ;  /* 0x0000002900007c36 */ /* 0x000fe20008000000 */
[----:B------:R-:W-:Y:S01]  /*a4c0*/  LOP3.LUT R12, R12, 0xfffffffe, RZ, 0xc0, !PT ;  /* 0xfffffffe0c0c7812 */ /* 0x000fe200078ec0ff */
[----:B------:R-:W2:Y:S04]  /*a4d0*/  SHFL.IDX PT, R3, R8, RZ, 0x181f ;  /* 0x00181fff08037589 */ /* 0x000ea800000e0000 */
[----:B------:R-:W-:Y:S04]  /*a4e0*/  SHFL.IDX PT, R18, R7, 0x2, 0x181f ;  /* 0x00581f0007127f89 */ /* 0x000fe800000e0000 */
[----:B------:R-:W-:Y:S01]  /*a4f0*/  @P6 LOP3.LUT R16, R16, 0x40000000, RZ, 0xfc, !PT ;  /* 0x4000000010106812 */ /* 0x000fe200078efcff */
[----:B------:R-:W-:Y:S03]  /*a500*/  SHFL.IDX PT, R19, R8, 0x2, 0x181f ;  /* 0x00581f0008137f89 */ /* 0x000fe600000e0000 */
[C---:B------:R-:W-:Y:S01]  /*a510*/  LOP3.LUT P6, RZ, R16.reuse, 0x200000, RZ, 0xc0, !PT ;  /* 0x0020000010ff7812 */ /* 0x040fe200078cc0ff */
[----:B------:R-:W-:Y:S01]  /*a520*/  SHFL.IDX PT, R21, R7, 0x4, 0x181f ;  /* 0x00981f0007157f89 */ /* 0x000fe200000e0000 */
[----:B------:R-:W-:-:S02]  /*a530*/  LOP3.LUT R16, R16, 0x7fffffff, RZ, 0xc0, !PT ;  /* 0x7fffffff10107812 */ /* 0x000fc400078ec0ff */
[----:B-1----:R-:W-:Y:S02]  /*a540*/  IADD3 R10, P0, R32, R14, RZ ;  /* 0x0000000e200a7210 */ /* 0x002fe40007f1e0ff */
[----:B------:R-:W1:Y:S07]  /*a550*/  SHFL.IDX PT, R14, R7, 0x1, 0x181f ;  /* 0x00381f00070e7f89 */ /* 0x000e6e00000e0000 */
[----:B------:R-:W-:Y:S01]  /*a560*/  @P6 LOP3.LUT R16, R16, 0x80000000, RZ, 0xfc, !PT ;  /* 0x8000000010106812 */ /* 0x000fe200078efcff */
[----:B--2---:R-:W-:-:S02]  /*a570*/  IMAD.X R11, RZ, RZ, R3, P0 ;  /* 0x000000ffff0b7224 */ /* 0x004fc400000e0603 */
[----:B------:R-:W2:Y:S01]  /*a580*/  SHFL.IDX PT, R3, R8, 0x1, 0x181f ;  /* 0x00381f0008037f89 */ /* 0x000ea200000e0000 */
[C---:B------:R-:W-:Y:S02]  /*a590*/  LOP3.LUT P6, RZ, R16.reuse, 0x800000, RZ, 0xc0, !PT ;  /* 0x0080000010ff7812 */ /* 0x040fe400078cc0ff */
[C---:B------:R-:W-:Y:S02]  /*a5a0*/  LOP3.LUT P5, RZ, R16.reuse, 0x40000, RZ, 0xc0, !PT ;  /* 0x0004000010ff7812 */ /* 0x040fe400078ac0ff */
[C---:B------:R-:W-:Y:S02]  /*a5b0*/  LOP3.LUT P4, RZ, R16.reuse, 0x20000, RZ, 0xc0, !PT ;  /* 0x0002000010ff7812 */ /* 0x040fe4000788c0ff */
[C---:B------:R-:W-:Y:S02]  /*a5c0*/  LOP3.LUT P3, RZ, R16.reuse, 0x10000, RZ, 0xc0, !PT ;  /* 0x0001000010ff7812 */ /* 0x040fe4000786c0ff */
[C---:B------:R-:W-:Y:S02]  /*a5d0*/  LOP3.LUT P2, RZ, R16.reuse, 0x8000, RZ, 0xc0, !PT ;  /* 0x0000800010ff7812 */ /* 0x040fe4000784c0ff */
[----:B------:R-:W-:-:S03]  /*a5e0*/  LOP3.LUT P1, RZ, R16, 0x4000, RZ, 0xc0, !PT ;  /* 0x0000400010ff7812 */ /* 0x000fc6000782c0ff */
[----:B------:R-:W-:Y:S02]  /*a5f0*/  @P6 LOP3.LUT R12, R12, 0x1, RZ, 0xfc, !PT ;  /* 0x000000010c0c6812 */ /* 0x000fe400078efcff */
[----:B------:R-:W-:Y:S02]  /*a600*/  LOP3.LUT P6, RZ, R16, 0x2000000, RZ, 0xc0, !PT ;  /* 0x0200000010ff7812 */ /* 0x000fe400078cc0ff */
[----:B-1----:R-:W-:Y:S02]  /*a610*/  IADD3 R2, P0, R32, R14, RZ ;  /* 0x0000000e20027210 */ /* 0x002fe40007f1e0ff */
[----:B------:R-:W-:Y:S01]  /*a620*/  LOP3.LUT R12, R12, 0xfffffffd, RZ, 0xc0, !PT ;  /* 0xfffffffd0c0c7812 */ /* 0x000fe200078ec0ff */
[----:B------:R-:W1:Y:S02]  /*a630*/  SHFL.IDX PT, R14, R7, 0x3, 0x181f ;  /* 0x00781f00070e7f89 */ /* 0x000e6400000e0000 */
[----:B--2---:R-:W-:Y:S01]  /*a640*/  IMAD.X R3, RZ, RZ, R3, P0 ;  /* 0x000000ffff037224 */ /* 0x004fe200000e0603 */
[----:B------:R-:W-:-:S05]  /*a650*/  IADD3 R18, P0, R32, R18, RZ ;  /* 0x0000001220127210 */ /* 0x000fca0007f1e0ff */
[----:B------:R-:W-:Y:S01]  /*a660*/  @P6 LOP3.LUT R12, R12, 0x2, RZ, 0xfc, !PT ;  /* 0x000000020c0c6812 */ /* 0x000fe200078efcff */
[----:B------:R-:W-:Y:S01]  /*a670*/  IMAD.X R19, RZ, RZ, R19, P0 ;  /* 0x000000ffff137224 */ /* 0x000fe200000e0613 */
[C---:B------:R-:W-:Y:S02]  /*a680*/  LOP3.LUT P6, RZ, R16.reuse, 0x8000000, RZ, 0xc0, !PT ;  /* 0x0800000010ff7812 */ /* 0x040fe400078cc0ff */
[----:B------:R-:W-:-:S11]  /*a690*/  LOP3.LUT P0, RZ, R16, 0x4000000, RZ, 0xc0, !PT ;  /* 0x0400000010ff7812 */ /* 0x000fd6000780c0ff */
[----:B------:R-:W-:Y:S01]  /*a6a0*/  LDGSTS.E.BYPASS.LTC128B.128 [R0+0x10400], desc[UR50][R10.64], !P6 ;  /* 0x104000000a007fae */ /* 0x000fe2000f101d72 */
[----:B------:R-:W-:-:S03]  /*a6b0*/  LOP3.LUT P6, RZ, R12, 0x2, RZ, 0xc0, !PT ;  /* 0x000000020cff7812 */ /* 0x000fc600078cc0ff */
[----:B------:R2:W-:Y:S01]  /*a6c0*/  LDGSTS.E.BYPASS.LTC128B.128 [R0+0x14400], desc[UR50][R10.64+0x80], !P0 ;  /* 0x144000800a007fae */ /* 0x0005e2000c101d72 */
[----:B-1----:R-:W-:-:S09]  /*a6d0*/  IADD3 R14, P0, R32, R14, RZ ;  /* 0x0000000e200e7210 */ /* 0x002fd20007f1e0ff */
[----:B------:R-:W-:Y:S01]  /*a6e0*/  LDGSTS.E.BYPASS.LTC128B.128 [R0+0x10c00], desc[UR50][R2.64], !P6 ;  /* 0x10c0000002007fae */ /* 0x000fe2000f101d72 */
[----:B------:R-:W-:-:S03]  /*a6f0*/  LOP3.LUT P6, RZ, R12, 0x1, RZ, 0xc0, !PT ;  /* 0x000000010cff7812 */ /* 0x000fc600078cc0ff */
[----:B--2---:R-:W1:Y:S02]  /*a700*/  SHFL.IDX PT, R10, R8, 0x3, 0x181f ;  /* 0x00781f00080a7f89 */ /* 0x004e6400000e0000 */
[----:B-1----:R-:W-:Y:S01]  /*a710*/  IMAD.X R15, RZ, RZ, R10, P0 ;  /* 0x000000ffff0f7224 */ /* 0x002fe200000e060a */
[----:B------:R-:W-:-:S13]  /*a720*/  LOP3.LUT P0, RZ, R16, 0x1000000, RZ, 0xc0, !PT ;  /* 0x0100000010ff7812 */ /* 0x000fda000780c0ff */
[----:B------:R1:W-:Y:S01]  /*a730*/  LDGSTS.E.BYPASS.LTC128B.128 [R0+0x14c00], desc[UR50][R2.64+0x80], !P0 ;  /* 0x14c0008002007fae */ /* 0x0003e2000c101d72 */
[----:B------:R-:W-:-:S03]  /*a740*/  IADD3 R12, P0, R32, R21, RZ ;  /* 0x00000015200c7210 */ /* 0x000fc60007f1e0ff */
[----:B------:R-:W-:Y:S04]  /*a750*/  SHFL.IDX PT, R21, R7, 0x5, 0x181f ;  /* 0x00b81f0007157f89 */ /* 0x000fe800000e0000 */
[----:B------:R-:W-:Y:S01]  /*a760*/  LDGSTS.E.BYPASS.LTC128B.128 [R0+0x11400], desc[UR50][R18.64], !P6 ;  /* 0x1140000012007fae */ /* 0x000fe2000f101d72 */
[----:B------:R-:W-:-:S03]  /*a770*/  LOP3.LUT P6, RZ, R16, 0x80000000, RZ, 0xc0, !PT ;  /* 0x8000000010ff7812 */ /* 0x000fc600078cc0ff */
[----:B-1----:R-:W1:Y:S02]  /*a780*/  SHFL.IDX PT, R3, R8, 0x4, 0x181f ;  /* 0x00981f0008037f89 */ /* 0x002e6400000e0000 */
[----:B-1----:R-:W-:Y:S01]  /*a790*/  IMAD.X R13, RZ, RZ, R3, P0 ;  /* 0x000000ffff0d7224 */ /* 0x002fe200000e0603 */
[----:B------:R-:W-:Y:S01]  /*a7a0*/  LOP3.LUT P0, RZ, R16, 0x400000, RZ, 0xc0, !PT ;  /* 0x0040000010ff7812 */ /* 0x000fe2000780c0ff */
[----:B------:R-:W1:-:S12]  /*a7b0*/  SHFL.IDX PT, R3, R8, 0x5, 0x181f ;  /* 0x00b81f0008037f89 */ /* 0x000e5800000e0000 */
[----:B------:R-:W-:Y:S01]  /*a7c0*/  LDGSTS.E.BYPASS.LTC128B.128 [R0+0x15400], desc[UR50][R18.64+0x80], !P0 ;  /* 0x1540008012007fae */ /* 0x000fe2000c101d72 */
[----:B------:R-:W-:-:S03]  /*a7d0*/  IADD3 R10, P0, R32, R21, RZ ;  /* 0x00000015200a7210 */ /* 0x000fc60007f1e0ff */
[----:B------:R-:W2:Y:S04]  /*a7e0*/  SHFL.IDX PT, R21, R7, 0x6, 0x181f ;  /* 0x00d81f0007157f89 */ /* 0x000ea800000e0000 */
[----:B------:R-:W-:Y:S01]  /*a7f0*/  LDGSTS.E.BYPASS.LTC128B.128 [R0+0x11c00], desc[UR50][R14.64], !P6 ;  /* 0x11c000000e007fae */ /* 0x000fe2000f101d72 */
[C---:B------:R-:W-:Y:S01]  /*a800*/  LOP3.LUT P6, RZ, R16.reuse, 0x40000000, RZ, 0xc0, !PT ;  /* 0x4000000010ff7812 */ /* 0x040fe200078cc0ff */
[----:B-1----:R-:W-:Y:S01]  /*a810*/  IMAD.X R11, RZ, RZ, R3, P0 ;  /* 0x000000ffff0b7224 */ /* 0x002fe200000e0603 */
[----:B------:R-:W-:Y:S01]  /*a820*/  LOP3.LUT P0, RZ, R16, 0x100000, RZ, 0xc0, !PT ;  /* 0x0010000010ff7812 */ /* 0x000fe2000780c0ff */
[----:B------:R-:W1:Y:S04]  /*a830*/  SHFL.IDX PT, R3, R8, 0x6, 0x181f ;  /* 0x00d81f0008037f89 */ /* 0x000e6800000e0000 */
[----:B------:R-:W3:Y:S08]  /*a840*/  SHFL.IDX PT, R8, R8, 0x7, 0x181f ;  /* 0x00f81f0008087f89 */ /* 0x000ef000000e0000 */
[----:B------:R4:W-:Y:S01]  /*a850*/  LDGSTS.E.BYPASS.LTC128B.128 [R0+0x15c00], desc[UR50][R14.64+0x80], !P0 ;  /* 0x15c000800e007fae */ /* 0x0009e2000c101d72 */
[----:B--2---:R-:W-:-:S03]  /*a860*/  IADD3 R2, P0, R32, R21, RZ ;  /* 0x0000001520027210 */ /* 0x004fc60007f1e0ff */
[----:B------:R2:W-:Y:S04]  /*a870*/  LDGSTS.E.BYPASS.LTC128B.128 [R0+0x12400], desc[UR50][R12.64], !P6 ;  /* 0x124000000c007fae */ /* 0x0005e8000f101d72 */
[----:B------:R2:W-:Y:S01]  /*a880*/  LDGSTS.E.BYPASS.LTC128B.128 [R0+0x16400], desc[UR50][R12.64+0x80], !P5 ;  /* 0x164000800c007fae */ /* 0x0005e2000e901d72 */
[----:B-1----:R-:W-:-:S03]  /*a890*/  IMAD.X R3, RZ, RZ, R3, P0 ;  /* 0x000000ffff037224 */ /* 0x002fc600000e0603 */
[----:B------:R2:W-:Y:S04]  /*a8a0*/  LDGSTS.E.BYPASS.LTC128B.128 [R0+0x12c00], desc[UR50][R10.64], !P4 ;  /* 0x12c000000a007fae */ /* 0x0005e8000e101d72 */
[----:B------:R2:W-:Y:S04]  /*a8b0*/  LDGSTS.E.BYPASS.LTC128B.128 [R0+0x16c00], desc[UR50][R10.64+0x80], !P3 ;  /* 0x16c000800a007fae */ /* 0x0005e8000d901d72 */
[----:B------:R2:W-:Y:S04]  /*a8c0*/  LDGSTS.E.BYPASS.LTC128B.128 [R0+0x13400], desc[UR50][R2.64], !P2 ;  /* 0x1340000002007fae */ /* 0x0005e8000d101d72 */
[----:B------:R2:W-:Y:S04]  /*a8d0*/  LDGSTS.E.BYPASS.LTC128B.128 [R0+0x17400], desc[UR50][R2.64+0x80], !P1 ;  /* 0x1740008002007fae */ /* 0x0005e8000c901d72 */
[----:B---34-:R2:W1:Y:S02]  /*a8e0*/  SHFL.IDX PT, R14, R7, 0x7, 0x181f ;  /* 0x00f81f00070e7f89 */ /* 0x01846400000e0000 */
.L_x_126:
[C---:B------:R-:W-:Y:S02]  /*a8f0*/  LOP3.LUT P2, RZ, R16.reuse, 0x20000000, RZ, 0xc0, !PT ;  /* 0x2000000010ff7812 */ /* 0x040fe4000784c0ff */
[----:B------:R-:W-:Y:S02]  /*a900*/  LOP3.LUT P1, RZ, R16, 0x10000000, RZ, 0xc0, !PT ;  /* 0x1000000010ff7812 */ /* 0x000fe4000782c0ff */
[----:B-12---:R-:W-:-:S05]  /*a910*/  IADD3 R2, P0, R32, R14, RZ ;  /* 0x0000000e20027210 */ /* 0x006fca0007f1e0ff */
[----:B------:R-:W-:Y:S01]  /*a920*/  IMAD.X R3, RZ, RZ, R8, P0 ;  /* 0x000000ffff037224 */ /* 0x000fe200000e0608 */
[----:B------:R-:W-:-:S04]  /*a930*/  PLOP3.LUT P0, PT, PT, PT, PT, 0x80, 0x0 ;  /* 0x000000000000781c */ /* 0x000fc80003f0f070 */
[----:B------:R-:W-:Y:S01]  /*a940*/  @!PT LDS RZ, [RZ] ;  /* 0x00000000fffff984 */ /* 0x000fe20000000800 */
[----:B------:R-:W-:Y:S01]  /*a950*/  @!PT LDS RZ, [RZ] ;  /* 0x00000000fffff984 */ /* 0x000fe20000000800 */
[----:B------:R-:W-:Y:S01]  /*a960*/  @!PT LDS RZ, [RZ] ;  /* 0x00000000fffff984 */ /* 0x000fe20000000800 */
[----:B------:R1:W-:Y:S04]  /*a970*/  LDGSTS.E.BYPASS.LTC128B.128 [R0+0x13c00], desc[UR50][R2.64], !P2 ;  /* 0x13c0000002007fae */ /* 0x0003e8000d101d72 */
[----:B------:R1:W-:Y:S01]  /*a980*/  LDGSTS.E.BYPASS.LTC128B.128 [R0+0x17c00], desc[UR50][R2.64+0x80], !P1 ;  /* 0x17c0008002007fae */ /* 0x0003e2000c901d72 */
[----:B------:R-:W-:-:S04]  /*a990*/  NOP ;  /* 0x0000000000007918 */ /* 0x000fc80000000000 */
.L_x_51:
[----:B------:R-:W-:Y:S02]  /*a9a0*/  PLOP3.LUT P1, PT, P1, P0, PT, 0xa2, 0x0 ;  /* 0x000000000000781c */ /* 0x000fe40000f21472 */
[----:B------:R-:W-:-:S08]  /*a9b0*/  @P0 R2UR P1, UR4, R6 ;  /* 0x00000000060402ca */ /* 0x000fd00000020000 */
[----:B------:R-:W-:-:S05]  /*a9c0*/  @P0 PLOP3.LUT P0, PT, P1, PT, PT, 0x80, 0x0 ;  /* 0x000000000000081c */ /* 0x000fca0000f0f070 */
[----:B------:R-:W-:Y:S01]  /*a9d0*/  @!P1 SYNCS.ARRIVE.TRANS64.RED.A0T1 RZ, [UR4+0x38870], RZ ;  /* 0x038870ffffff99a7 */ /* 0x000fe20008200404 */
[----:B------:R-:W-:Y:S07]  /*a9e0*/  @!P1 ARRIVES.LDGSTSBAR.64.TRANSCNT [UR4+0x38870] ;  /* 0x03887000ff0099b0 */ /* 0x000fee0008000a84 */
[----:B------:R-:W-:Y:S05]  /*a9f0*/  @P0 BRA.U.ANY `(.L_x_51) ;  /* 0xfffffffd00e80947 */ /* 0x000fea000393ffff */
[----:B------:R-:W-:Y:S01]  /*aa00*/  NOP ;  /* 0x0000000000007918 */ /* 0x000fe20000000000 */
[----:B-1----:R-:W-:-:S05]  /*aa10*/  IMAD.U32 R2, RZ, RZ, UR46 ;  /* 0x0000002eff027e24 */ /* 0x002fca000f8e00ff */
[----:B------:R-:W-:-:S13]  /*aa20*/  ISETP.NE.AND P2, PT, R2, 0x3, PT ;  /* 0x000000030200780c */ /* 0x000fda0003f45270 */
[----:B------:R-:W-:Y:S05]  /*aa30*/  @!P2 BRA `(.L_x_52) ;  /* 0x000000000004a947 */ /* 0x000fea0003800000 */
[----:B------:R-:W-:Y:S01]  /*aa40*/  BPT.TRAP 0x1 ;  /* 0x000000040000795c */ /* 0x000fe20000300000 */
.L_x_52:
[----:B------:R1:W-:Y:S01]  /*aa50*/  SYNCS.ARRIVE.TRANS64.A1T0 RZ, [R6+URZ+0x38870], RZ ;  /* 0x038870ff06ff79a7 */ /* 0x0003e2000810003f */
[----:B------:R-:W-:Y:S05]  /*aa60*/  @!P2 BRA `(.L_x_53) ;  /* 0x000000000004a947 */ /* 0x000fea0003800000 */
[----:B------:R-:W-:Y:S01]  /*aa70*/  BPT.TRAP 0x1 ;  /* 0x000000040000795c */ /* 0x000fe20000300000 */
.L_x_53:
[----:B------:R-:W2:Y:S01]  /*aa80*/  SYNCS.PHASECHK.TRANS64.TRYWAIT P0, [R6+URZ+0x38840], R20 ;  /* 0x03884014060075a7 */ /* 0x000ea2000800017f */
[----:B------:R-:W-:Y:S04]  /*aa90*/  BSSY B0, `(.L_x_54) ;  /* 0x0000002000007945 */ /* 0x000fe80003800000 */
[----:B--2---:R-:W-:Y:S05]  /*aaa0*/  @!P0 BRA `(.L_x_55) ;  /* 0x0000004000d88947 */ /* 0x004fea0003800000 */
.L_x_127:
[----:B------:R-:W-:Y:S05]  /*aab0*/  BSYNC B0 ;  /* 0x0000000000007941 */ /* 0x000fea0003800000 */
.L_x_54:
[----:B------:R3:W5:Y:S01]  /*aac0*/  LDL R21, [R1+0x8] ;  /* 0x0000080001157983 */ /* 0x0007620000100800 */
[----:B------:R-:W-:Y:S01]  /*aad0*/  ULDC.64 UR4, c[0x0][0x300] ;  /* 0x0000c00000047ab9 */ /* 0x000fe20000000a00 */
[----:B------:R-:W-:Y:S01]  /*aae0*/  ULDC.64 UR6, c[0x0][0x2e8] ;  /* 0x0000ba0000067ab9 */ /* 0x000fe20000000a00 */
[----:B------:R-:W-:Y:S01]  /*aaf0*/  IMAD R2, R9, UR4, RZ ;  /* 0x0000000409027c24 */ /* 0x000fe2000f8e02ff */
[C---:B------:R-:W-:Y:S02]  /*ab00*/  LOP3.LUT P3, RZ, R16.reuse, 0x2, RZ, 0xc0, !PT ;  /* 0x0000000210ff7812 */ /* 0x040fe4000786c0ff */
[----:B------:R-:W-:Y:S01]  /*ab10*/  LOP3.LUT P1, RZ, R16, 0x1, RZ, 0xc0, !PT ;  /* 0x0000000110ff7812 */ /* 0x000fe2000782c0ff */
[C---:B------:R-:W-:Y:S02]  /*ab20*/  IMAD R7, R5.reuse, UR5, R2 ;  /* 0x0000000505077c24 */ /* 0x040fe4000f8e0202 */
[----:B------:R-:W-:Y:S01]  /*ab30*/  IMAD.WIDE.U32 R2, R5, UR4, RZ ;  /* 0x0000000405027c25 */ /* 0x000fe2000f8e00ff */
[----:B------:R-:W-:-:S03]  /*ab40*/  ULDC.64 UR4, c[0x0][0x310] ;  /* 0x0000c40000047ab9 */ /* 0x000fc60000000a00 */
[----:B------:R-:W-:Y:S02]  /*ab50*/  IMAD.IADD R3, R3, 0x1, R7 ;  /* 0x0000000103037824 */ /* 0x000fe400078e0207 */
[----:B------:R-:W-:Y:S02]  /*ab60*/  IMAD R17, R17, UR4, RZ ;  /* 0x0000000411117c24 */ /* 0x000fe4000f8e02ff */
[----:B------:R-:W-:-:S04]  /*ab70*/  IMAD.WIDE.U32 R2, R4, UR4, R2 ;  /* 0x0000000404027c25 */ /* 0x000fc8000f8e0002 */
[----:B------:R-:W-:Y:S01]  /*ab80*/  IMAD R17, R4, UR5, R17 ;  /* 0x0000000504117c24 */ /* 0x000fe2000f8e0211 */
[----:B------:R-:W-:Y:S02]  /*ab90*/  ULDC.64 UR4, c[0x0][0x308] ;  /* 0x0000c20000047ab9 */ /* 0x000fe40000000a00 */
[----:B------:R-:W-:Y:S02]  /*aba0*/  IMAD R5, R35, UR4, RZ ;  /* 0x0000000423057c24 */ /* 0x000fe4000f8e02ff */
[----:B------:R-:W-:Y:S02]  /*abb0*/  IMAD.IADD R3, R3, 0x1, R17 ;  /* 0x0000000103037824 */ /* 0x000fe400078e0211 */
[C---:B------:R-:W-:Y:S02]  /*abc0*/  IMAD R5, R28.reuse, UR5, R5 ;  /* 0x000000051c057c24 */ /* 0x040fe4000f8e0205 */
[----:B------:R-:W-:Y:S01]  /*abd0*/  IMAD.WIDE.U32 R2, R28, UR4, R2 ;  /* 0x000000041c027c25 */ /* 0x000fe2000f8e0002 */
[----:B------:R-:W-:-:S02]  /*abe0*/  UMOV UR4, 0xffffffff ;  /* 0xffffffff00047882 */ /* 0x000fc40000000000 */
[----:B------:R-:W-:-:S04]  /*abf0*/  IADD3 R4, P0, R2, UR6, RZ ;  /* 0x0000000602047c10 */ /* 0x000fc8000ff1e0ff */
[----:B------:R-:W-:Y:S01]  /*ac00*/  IADD3.X R5, R3, UR7, R5, P0, !PT ;  /* 0x0000000703057c10 */ /* 0x000fe200087fe405 */
[----:B---3--:R-:W-:Y:S08]  /*ac10*/  BRA.DIV UR4, `(.L_x_56) ;  /* 0x0000004204907947 */ /* 0x008ff0000b800000 */
[----:B------:R-:W3:Y:S01]  /*ac20*/  SHFL.IDX PT, R14, R4, RZ, 0x181f ;  /* 0x00181fff040e7589 */ /* 0x000ee200000e0000 */
[C---:B-----5:R-:W-:Y:S02]  /*ac30*/  ISETP.GE.AND P2, PT, R21.reuse, 0x1, PT ;  /* 0x000000011500780c */ /* 0x060fe40003f46270 */
[C---:B------:R-:W-:Y:S01]  /*ac40*/  ISETP.GE.AND P4, PT, R21.reuse, 0x11, PT ;  /* 0x000000111500780c */ /* 0x040fe20003f86270 */
[----:B------:R-:W4:Y:S01]  /*ac50*/  SHFL.IDX PT, R9, R5, RZ, 0x181f ;  /* 0x00181fff05097589 */ /* 0x000f2200000e0000 */
[C---:B------:R-:W-:Y:S02]  /*ac60*/  ISETP.GE.AND P6, PT, R21.reuse, 0x31, PT ;  /* 0x000000311500780c */ /* 0x040fe40003fc6270 */
[----:B------:R-:W-:Y:S01]  /*ac70*/  ISETP.GE.AND P5, PT, R21, 0x41, PT ;  /* 0x000000411500780c */ /* 0x000fe20003fa6270 */
[----:B------:R-:W-:Y:S01]  /*ac80*/  SHFL.IDX PT, R18, R5, 0x1, 0x181f ;  /* 0x00381f0005127f89 */ /* 0x000fe200000e0000 */
[----:B------:R-:W-:-:S03]  /*ac90*/  LOP3.LUT R16, R16, 0xbfffffff, RZ, 0xc0, !PT ;  /* 0xbfffffff10107812 */ /* 0x000fc600078ec0ff */
[----:B------:R-:W-:Y:S04]  /*aca0*/  SHFL.IDX PT, R17, R5, 0x2, 0x181f ;  /* 0x00581f0005117f89 */ /* 0x000fe800000e0000 */
[----:B------:R-:W-:Y:S02]  /*acb0*/  SHFL.IDX PT, R2, R5, 0x3, 0x181f ;  /* 0x00781f0005027f89 */ /* 0x000fe400000e0000 */
[----:B------:R-:W-:Y:S02]  /*acc0*/  @P6 LOP3.LUT R16, R16, 0x40000000, RZ, 0xfc, !PT ;  /* 0x4000000010106812 */ /* 0x000fe400078efcff */
[----:B------:R-:W-:Y:S01]  /*acd0*/  SHFL.IDX PT, R7, R4, 0x4, 0x181f ;  /* 0x00981f0004077f89 */ /* 0x000fe200000e0000 */
[----:B---3--:R-:W-:-:S03]  /*ace0*/  @P2 IADD3 R3, P0, R32, R14, RZ ;  /* 0x0000000e20032210 */ /* 0x008fc60007f1e0ff */
[----:B------:R-:W-:Y:S04]  /*acf0*/  SHFL.IDX PT, R8, R5, 0x5, 0x181f ;  /* 0x00b81f0005087f89 */ /* 0x000fe800000e0000 */
[----:B------:R-:W3:Y:S01]  /*ad00*/  SHFL.IDX PT, R14, R4, 0x1, 0x181f ;  /* 0x00381f00040e7f89 */ /* 0x000ee200000e0000 */
[----:B----4-:R-:W-:Y:S01]  /*ad10*/  @P2 IMAD.X R9, RZ, RZ, R9, P0 ;  /* 0x000000ffff092224 */ /* 0x010fe200000e0609 */
[----:B------:R-:W-:Y:S02]  /*ad20*/  ISETP.GE.AND P2, PT, R21, 0x21, PT ;  /* 0x000000211500780c */ /* 0x000fe40003f46270 */
[----:B------:R-:W-:Y:S01]  /*ad30*/  SHFL.IDX PT, R10, R5, 0x6, 0x181f ;  /* 0x00d81f00050a7f89 */ /* 0x000fe200000e0000 */
[----:B---3--:R-:W-:-:S03]  /*ad40*/  @P4 IADD3 R19, P0, R32, R14, RZ ;  /* 0x0000000e20134210 */ /* 0x008fc60007f1e0ff */
[----:B------:R-:W3:Y:S02]  /*ad50*/  SHFL.IDX PT, R14, R4, 0x2, 0x181f ;  /* 0x00581f00040e7f89 */ /* 0x000ee400000e0000 */
[----:B------:R-:W-:Y:S01]  /*ad60*/  @P4 IMAD.X R18, RZ, RZ, R18, P0 ;  /* 0x000000ffff124224 */ /* 0x000fe200000e0612 */
[----:B------:R-:W-:-:S04]  /*ad70*/  ISETP.GE.AND P4, PT, R21, 0x51, PT ;  /* 0x000000511500780c */ /* 0x000fc80003f86270 */
[C---:B---3--:R-:W-:Y:S02]  /*ad80*/  @P2 IADD3 R15, P0, R32.reuse, R14, RZ ;  /* 0x0000000e200f2210 */ /* 0x048fe40007f1e0ff */
[----:B------:R-:W3:Y:S03]  /*ad90*/  SHFL.IDX PT, R14, R4, 0x3, 0x181f ;  /* 0x00781f00040e7f89 */ /* 0x000ee600000e0000 */
[----:B------:R-:W-:Y:S01]  /*ada0*/  @P2 IMAD.X R17, RZ, RZ, R17, P0 ;  /* 0x000000ffff112224 */ /* 0x000fe200000e0611 */
[----:B------:R-:W-:Y:S02]  /*adb0*/  ISETP.GE.AND P2, PT, R21, 0x61, PT ;  /* 0x000000611500780c */ /* 0x000fe40003f46270 */
[----:B---3--:R-:W-:-:S05]  /*adc0*/  @P6 IADD3 R13, P0, R32, R14, RZ ;  /* 0x0000000e200d6210 */ /* 0x008fca0007f1e0ff */
[----:B------:R-:W-:Y:S01]  /*add0*/  @P6 IMAD.X R14, RZ, RZ, R2, P0 ;  /* 0x000000ffff0e6224 */ /* 0x000fe200000e0602 */
[----:B------:R-:W-:Y:S01]  /*ade0*/  ISETP.GE.AND P6, PT, R21, 0x1, PT ;  /* 0x000000011500780c */ /* 0x000fe20003fc6270 */
[----:B------:R-:W3:Y:S01]  /*adf0*/  SHFL.IDX PT, R2, R5, 0x4, 0x181f ;  /* 0x00981f0005027f89 */ /* 0x000ee200000e0000 */
[----:B------:R-:W-:-:S03]  /*ae00*/  @P5 IADD3 R11, P0, R32, R7, RZ ;  /* 0x00000007200b5210 */ /* 0x000fc60007f1e0ff */
[----:B------:R-:W4:Y:S04]  /*ae10*/  SHFL.IDX PT, R7, R4, 0x5, 0x181f ;  /* 0x00b81f0004077f89 */ /* 0x000f2800000e0000 */
[----:B------:R-:W-:Y:S01]  /*ae20*/  SHFL.IDX PT, R5, R5, 0x7, 0x181f ;  /* 0x00f81f0005057f89 */ /* 0x000fe200000e0000 */
[----:B---3--:R-:W-:-:S03]  /*ae30*/  @P5 IMAD.X R12, RZ, RZ, R2, P0 ;  /* 0x000000ffff0c5224 */ /* 0x008fc600000e0602 */
[----:B------:R-:W-:Y:S02]  /*ae40*/  @P6 IMAD.MOV.U32 R2, RZ, RZ, R3 ;  /* 0x000000ffff026224 */ /* 0x000fe400078e0003 */
[----:B------:R-:W-:Y:S01]  /*ae50*/  @P6 IMAD.MOV.U32 R3, RZ, RZ, R9 ;  /* 0x000000ffff036224 */ /* 0x000fe200078e0009 */
[----:B----4-:R-:W-:Y:S01]  /*ae60*/  @P4 IADD3 R7, P0, R32, R7, RZ ;  /* 0x0000000720074210 */ /* 0x010fe20007f1e0ff */
[----:B------:R-:W3:Y:S04]  /*ae70*/  SHFL.IDX PT, R9, R4, 0x6, 0x181f ;  /* 0x00d81f0004097f89 */ /* 0x000ee800000e0000 */
[----:B------:R-:W-:Y:S01]  /*ae80*/  @P6 LDGSTS.E.BYPASS.LTC128B.128 [R0+0x28400], desc[UR50][R2.64], !P3 ;  /* 0x2840000002006fae */ /* 0x000fe2000d901d72 */
[----:B------:R-:W-:-:S03]  /*ae90*/  @P4 IMAD.X R8, RZ, RZ, R8, P0 ;  /* 0x000000ffff084224 */ /* 0x000fc600000e0608 */
[----:B------:R4:W-:Y:S01]  /*aea0*/  @P6 LDGSTS.E.BYPASS.LTC128B.128 [R0+0x2c400], desc[UR50][R2.64+0x80], !P1 ;  /* 0x2c40008002006fae */ /* 0x0009e2000c901d72 */
[----:B------:R-:W-:-:S13]  /*aeb0*/  ISETP.GE.AND P6, PT, R21, 0x11, PT ;  /* 0x000000111500780c */ /* 0x000fda0003fc6270 */
[----:B----4-:R-:W-:Y:S01]  /*aec0*/  @P6 IMAD.MOV.U32 R2, RZ, RZ, R19 ;  /* 0x000000ffff026224 */ /* 0x010fe200078e0013 */
[----:B---3--:R-:W-:Y:S01]  /*aed0*/  @P2 IADD3 R9, P0, R32, R9, RZ ;  /* 0x0000000920092210 */ /* 0x008fe20007f1e0ff */
[----:B------:R-:W-:-:S04]  /*aee0*/  @P6 IMAD.MOV.U32 R3, RZ, RZ, R18 ;  /* 0x000000ffff036224 */ /* 0x000fc800078e0012 */
[----:B------:R-:W-:Y:S01]  /*aef0*/  @P2 IMAD.X R10, RZ, RZ, R10, P0 ;  /* 0x000000ffff0a2224 */ /* 0x000fe200000e060a */
[----:B------:R-:W-:Y:S01]  /*af00*/  ISETP.GE.AND P0, PT, R21, 0x21, PT ;  /* 0x000000211500780c */ /* 0x000fe20003f06270 */
[----:B------:R-:W-:Y:S04]  /*af10*/  @P6 LDGSTS.E.BYPASS.LTC128B.128 [R0+0x28c00], desc[UR50][R2.64], !P3 ;  /* 0x28c0000002006fae */ /* 0x000fe8000d901d72 */
[----:B------:R3:W-:Y:S01]  /*af20*/  @P6 LDGSTS.E.BYPASS.LTC128B.128 [R0+0x2cc00], desc[UR50][R2.64+0x80], !P1 ;  /* 0x2cc0008002006fae */ /* 0x0007e2000c901d72 */
[----:B------:R-:W-:-:S07]  /*af30*/  LOP3.LUT P6, RZ, R16, 0x40000000, RZ, 0xc0, !PT ;  /* 0x4000000010ff7812 */ /* 0x000fce00078cc0ff */
[----:B---3--:R-:W-:Y:S02]  /*af40*/  @P0 IMAD.MOV.U32 R2, RZ, RZ, R15 ;  /* 0x000000ffff020224 */ /* 0x008fe400078e000f */
[----:B------:R-:W-:-:S05]  /*af50*/  @P0 IMAD.MOV.U32 R3, RZ, RZ, R17 ;  /* 0x000000ffff030224 */ /* 0x000fca00078e0011 */
[----:B------:R-:W-:Y:S04]  /*af60*/  @P0 LDGSTS.E.BYPASS.LTC128B.128 [R0+0x29400], desc[UR50][R2.64], !P3 ;  /* 0x2940000002000fae */ /* 0x000fe8000d901d72 */
[----:B------:R3:W-:Y:S02]  /*af70*/  @P0 LDGSTS.E.BYPASS.LTC128B.128 [R0+0x2d400], desc[UR50][R2.64+0x80], !P1 ;  /* 0x2d40008002000fae */ /* 0x0007e4000c901d72 */
[----:B---3--:R-:W-:Y:S02]  /*af80*/  @P6 IMAD.MOV.U32 R2, RZ, RZ, R13 ;  /* 0x000000ffff026224 */ /* 0x008fe400078e000d */
[----:B------:R-:W-:Y:S02]  /*af90*/  @P6 IMAD.MOV.U32 R3, RZ, RZ, R14 ;  /* 0x000000ffff036224 */ /* 0x000fe400078e000e */
[----:B------:R3:W4:Y:S04]  /*afa0*/  SHFL.IDX PT, R14, R4, 0x7, 0x181f ;  /* 0x00f81f00040e7f89 */ /* 0x00072800000e0000 */
[----:B------:R-:W-:Y:S04]  /*afb0*/  @P6 LDGSTS.E.BYPASS.LTC128B.128 [R0+0x29c00], desc[UR50][R2.64], !P3 ;  /* 0x29c0000002006fae */ /* 0x000fe8000d901d72 */
[----:B------:R0:W-:Y:S02]  /*afc0*/  @P6 LDGSTS.E.BYPASS.LTC128B.128 [R0+0x2dc00], desc[UR50][R2.64+0x80], !P1 ;  /* 0x2dc0008002006fae */ /* 0x0001e4000c901d72 */
[----:B0-----:R-:W-:-:S02]  /*afd0*/  @P5 IMAD.MOV.U32 R2, RZ, RZ, R11 ;  /* 0x000000ffff025224 */ /* 0x001fc400078e000b */
[----:B------:R-:W-:-:S05]  /*afe0*/  @P5 IMAD.MOV.U32 R3, RZ, RZ, R12 ;  /* 0x000000ffff035224 */ /* 0x000fca00078e000c */
[----:B------:R-:W-:Y:S04]  /*aff0*/  @P5 LDGSTS.E.BYPASS.LTC128B.128 [R0+0x2a400], desc[UR50][R2.64], !P3 ;  /* 0x2a40000002005fae */ /* 0x000fe8000d901d72 */
[----:B------:R0:W-:Y:S02]  /*b000*/  @P5 LDGSTS.E.BYPASS.LTC128B.128 [R0+0x2e400], desc[UR50][R2.64+0x80], !P1 ;  /* 0x2e40008002005fae */ /* 0x0001e4000c901d72 */
[----:B0-----:R-:W-:Y:S02]  /*b010*/  @P4 IMAD.MOV.U32 R2, RZ, RZ, R7 ;  /* 0x000000ffff024224 */ /* 0x001fe400078e0007 */
[----:B------:R-:W-:-:S05]  /*b020*/  @P4 IMAD.MOV.U32 R3, RZ, RZ, R8 ;  /* 0x000000ffff034224 */ /* 0x000fca00078e0008 */
[----:B------:R-:W-:Y:S04]  /*b030*/  @P4 LDGSTS.E.BYPASS.LTC128B.128 [R0+0x2ac00], desc[UR50][R2.64], !P3 ;  /* 0x2ac0000002004fae */ /* 0x000fe8000d901d72 */
[----:B------:R0:W-:Y:S02]  /*b040*/  @P4 LDGSTS.E.BYPASS.LTC128B.128 [R0+0x2ec00], desc[UR50][R2.64+0x80], !P1 ;  /* 0x2ec0008002004fae */ /* 0x0001e4000c901d72 */
[----:B0-----:R-:W-:Y:S02]  /*b050*/  @P2 IMAD.MOV.U32 R2, RZ, RZ, R9 ;  /* 0x000000ffff022224 */ /* 0x001fe400078e0009 */
[----:B------:R-:W-:-:S05]  /*b060*/  @P2 IMAD.MOV.U32 R3, RZ, RZ, R10 ;  /* 0x000000ffff032224 */ /* 0x000fca00078e000a */
[----:B------:R3:W-:Y:S04]  /*b070*/  @P2 LDGSTS.E.BYPASS.LTC128B.128 [R0+0x2b400], desc[UR50][R2.64], !P3 ;  /* 0x2b40000002002fae */ /* 0x0007e8000d901d72 */
[----:B----4-:R3:W-:Y:S02]  /*b080*/  @P2 LDGSTS.E.BYPASS.LTC128B.128 [R0+0x2f400], desc[UR50][R2.64+0x80], !P1 ;  /* 0x2f40008002002fae */ /* 0x0107e4000c901d72 */
.L_x_145:
[----:B------:R-:W-:-:S13]  /*b090*/  ISETP.GE.AND P2, PT, R21, 0x71, PT ;  /* 0x000000711500780c */ /* 0x000fda0003f46270 */
[----:B---3--:R-:W-:-:S05]  /*b0a0*/  @P2 IADD3 R2, P0, R32, R14, RZ ;  /* 0x0000000e20022210 */ /* 0x008fca0007f1e0ff */
[----:B------:R-:W-:Y:S01]  /*b0b0*/  @P2 IMAD.X R3, RZ, RZ, R5, P0 ;  /* 0x000000ffff032224 */ /* 0x000fe200000e0605 */
[----:B------:R-:W-:-:S04]  /*b0c0*/  PLOP3.LUT P0, PT, PT, PT, PT, 0x80, 0x0 ;  /* 0x000000000000781c */ /* 0x000fc80003f0f070 */
[----:B------:R-:W-:Y:S01]  /*b0d0*/  @!PT LDS RZ, [RZ] ;  /* 0x00000000fffff984 */ /* 0x000fe20000000800 */
[----:B------:R-:W-:Y:S01]  /*b0e0*/  @!PT LDS RZ, [RZ] ;  /* 0x00000000fffff984 */ /* 0x000fe20000000800 */
[----:B------:R-:W-:Y:S01]  /*b0f0*/  @!PT LDS RZ, [RZ] ;  /* 0x00000000fffff984 */ /* 0x000fe20000000800 */
[----:B------:R0:W-:Y:S04]  /*b100*/  @P2 LDGSTS.E.BYPASS.LTC128B.128 [R0+0x2bc00], desc[UR50][R2.64], !P3 ;  /* 0x2bc0000002002fae */ /* 0x0001e8000d901d72 */
[----:B------:R0:W-:Y:S01]  /*b110*/  @P2 LDGSTS.E.BYPASS.LTC128B.128 [R0+0x2fc00], desc[UR50][R2.64+0x80], !P1 ;  /* 0x2fc0008002002fae */ /* 0x0001e2000c901d72 */
[----:B------:R-:W-:-:S04]  /*b120*/  NOP ;  /* 0x0000000000007918 */ /* 0x000fc80000000000 */
.L_x_57:
[----:B------:R-:W-:Y:S02]  /*b130*/  PLOP3.LUT P1, PT, P1, P0, PT, 0xa2, 0x0 ;  /* 0x000000000000781c */ /* 0x000fe40000f21472 */
[----:B------:R-:W-:-:S08]  /*b140*/  @P0 R2UR P1, UR4, R6 ;  /* 0x00000000060402ca */ /* 0x000fd00000020000 */
[----:B------:R-:W-:-:S05]  /*b150*/  @P0 PLOP3.LUT P0, PT, P1, PT, PT, 0x80, 0x0 ;  /* 0x000000000000081c */ /* 0x000fca0000f0f070 */
[----:B------:R-:W-:Y:S01]  /*b160*/  @!P1 SYNCS.ARRIVE.TRANS64.RED.A0T1 RZ, [UR4+0x38830], RZ ;  /* 0x038830ffffff99a7 */ /* 0x000fe20008200404 */
[----:B------:R-:W-:Y:S07]  /*b170*/  @!P1 ARRIVES.LDGSTSBAR.64.TRANSCNT [UR4+0x38830] ;  /* 0x03883000ff0099b0 */ /* 0x000fee0008000a84 */
[----:B------:R-:W-:Y:S05]  /*b180*/  @P0 BRA.U.ANY `(.L_x_57) ;  /* 0xfffffffd00e80947 */ /* 0x000fea000393ffff */
[----:B------:R-:W-:Y:S01]  /*b190*/  NOP ;  /* 0x0000000000007918 */ /* 0x000fe20000000000 */
[----:B0-----:R-:W-:-:S05]  /*b1a0*/  IMAD.U32 R0, RZ, RZ, UR46 ;  /* 0x0000002eff007e24 */ /* 0x001fca000f8e00ff */
[----:B------:R-:W-:-:S13]  /*b1b0*/  ISETP.NE.AND P2, PT, R0, 0x3, PT ;  /* 0x000000030000780c */ /* 0x000fda0003f45270 */
[----:B------:R-:W-:Y:S05]  /*b1c0*/  @!P2 BRA `(.L_x_58) ;  /* 0x000000000004a947 */ /* 0x000fea0003800000 */
[----:B------:R-:W-:Y:S01]  /*b1d0*/  BPT.TRAP 0x1 ;  /* 0x000000040000795c */ /* 0x000fe20000300000 */
.L_x_58:
[----:B------:R0:W-:Y:S02]  /*b1e0*/  SYNCS.ARRIVE.TRANS64.A1T0 RZ, [R6+URZ+0x38830], RZ ;  /* 0x038830ff06ff79a7 */ /* 0x0001e4000810003f */
[----:B------:R-:W-:Y:S05]  /*b1f0*/  WARPSYNC.ALL ;  /* 0x0000000000007948 */ /* 0x000fea0003800000 */
[----:B------:R-:W-:-:S04]  /*b200*/  UIADD3 UR4, UR41, 0x20400, URZ ;  /* 0x0002040029047890 */ /* 0x000fc8000fffe03f */
[----:B------:R-:W-:Y:S01]  /*b210*/  ULOP3.LUT UP0, URZ, UR4, 0x3ff, URZ, 0xc0, !UPT ;  /* 0x000003ff043f7892 */ /* 0x000fe2000f80c03f */
[----:B------:R-:W-:Y:S05]  /*b220*/  BAR.SYNC.DEFER_BLOCKING 0x8, 0x180 ;  /* 0x0206000000007b1d */ /* 0x000fea0000010000 */
[----:B------:R-:W-:-:S13]  /*b230*/  PLOP3.LUT P0, PT, PT, PT, UP0, 0x80, 0x0 ;  /* 0x000000000000781c */ /* 0x000fda0003f0f008 */
[----:B------:R-:W-:Y:S05]  /*b240*/  @!P0 BRA `(.L_x_59) ;  /* 0x0000000000408947 */ /* 0x000fea0003800000 */
[----:B------:R-:W-:Y:S01]  /*b250*/  MOV R2, 0x0 ;  /* 0x0000000000027802 */ /* 0x000fe20000000f00 */
[----:B------:R-:W-:Y:S01]  /*b260*/  ULDC.64 UR6, c[0x4][0xc0] ;  /* 0x0100300000067ab9 */ /* 0x000fe20000000a00 */
[----:B------:R-:W-:Y:S01]  /*b270*/  ULDC.64 UR8, c[0x4][0xc8] ;  /* 0x0100320000087ab9 */ /* 0x000fe20000000a00 */
[----:B------:R-:W-:Y:S01]  /*b280*/  ULDC.64 UR4, c[0x4][0x28] ;  /* 0x01000a0000047ab9 */ /* 0x000fe20000000a00 */
[----:B------:R-:W-:Y:S02]  /*b290*/  IMAD.U32 R4, RZ, RZ, UR6 ;  /* 0x00000006ff047e24 */ /* 0x000fe4000f8e00ff */
[----:B------:R-:W3:Y:S01]  /*b2a0*/  LDC.64 R2, c[0x4][R2] ;  /* 0x0100000002027b82 */ /* 0x000ee20000000a00 */
[----:B------:R-:W-:Y:S02]  /*b2b0*/  IMAD.U32 R5, RZ, RZ, UR7 ;  /* 0x00000007ff057e24 */ /* 0x000fe4000f8e00ff */
[----:B012---:R-:W-:Y:S02]  /*b2c0*/  IMAD.U32 R6, RZ, RZ, UR8 ;  /* 0x00000008ff067e24 */ /* 0x007fe4000f8e00ff */
[----:B------:R-:W-:-:S02]  /*b2d0*/  IMAD.U32 R7, RZ, RZ, UR9 ;  /* 0x00000009ff077e24 */ /* 0x000fc4000f8e00ff */
[----:B------:R-:W-:Y:S02]  /*b2e0*/  IMAD.U32 R10, RZ, RZ, UR4 ;  /* 0x00000004ff0a7e24 */ /* 0x000fe4000f8e00ff */
[----:B------:R-:W-:Y:S02]  /*b2f0*/  IMAD.U32 R11, RZ, RZ, UR5 ;  /* 0x00000005ff0b7e24 */ /* 0x000fe4000f8e00ff */
[----:B------:R-:W-:Y:S02]  /*b300*/  IMAD.MOV.U32 R8, RZ, RZ, 0x70 ;  /* 0x00000070ff087424 */ /* 0x000fe400078e00ff */
[----:B------:R-:W-:Y:S02]  /*b310*/  IMAD.MOV.U32 R12, RZ, RZ, 0x1 ;  /* 0x00000001ff0c7424 */ /* 0x000fe400078e00ff */
[----:B------:R-:W-:-:S07]  /*b320*/  IMAD.MOV.U32 R13, RZ, RZ, RZ ;  /* 0x000000ffff0d7224 */ /* 0x000fce00078e00ff */
[----:B------:R-:W-:-:S07]  /*b330*/  LEPC R20, `(.L_x_59) ;  /* 0x000000001014794e */ /* 0x000fce0000000000 */
[----:B---3--:R-:W-:Y:S05]  /*b340*/  CALL.ABS.NOINC R2 ;  /* 0x0000000002007343 */ /* 0x008fea0003c00000 */
.L_x_59:
[----:B------:R3:W5:Y:S01]  /*b350*/  LDL R8, [R1+0x18] ;  /* 0x0000180001087983 */ /* 0x0007620000100800 */
[----:B012---:R-:W0:Y:S01]  /*b360*/  LDC R6, c[0x0][0x448] ;  /* 0x00011200ff067b82 */ /* 0x007e220000000800 */
[----:B------:R-:W-:Y:S01]  /*b370*/  IMAD R5, RZ, RZ, -UR43 ;  /* 0x8000002bff057e24 */ /* 0x000fe2000f8e02ff */
[C---:B------:R-:W-:Y:S01]  /*b380*/  LOP3.LUT P4, RZ, R16.reuse, 0x1000, RZ, 0xc0, !PT ;  /* 0x0000100010ff7812 */ /* 0x040fe2000788c0ff */
[----:B------:R-:W1:Y:S01]  /*b390*/  S2R R17, SR_TID.X ;  /* 0x0000000000117919 */ /* 0x000e620000002100 */
[----:B------:R-:W-:Y:S01]  /*b3a0*/  LOP3.LUT P5, RZ, R16, 0x800, RZ, 0xc0, !PT ;  /* 0x0000080010ff7812 */ /* 0x000fe200078ac0ff */
[----:B------:R-:W-:-:S03]  /*b3b0*/  ULDC.64 UR8, c[0x0][0x2d8] ;  /* 0x0000b60000087ab9 */ /* 0x000fc60000000a00 */
[----:B------:R-:W2:Y:S01]  /*b3c0*/  LDC R2, c[0x0][0xc38] ;  /* 0x00030e00ff027b82 */ /* 0x000ea20000000800 */
[----:B0-----:R-:W-:Y:S02]  /*b3d0*/  ISETP.NE.AND P0, PT, R6, 0x1, PT ;  /* 0x000000010600780c */ /* 0x001fe40003f05270 */
[----:B------:R-:W-:Y:S02]  /*b3e0*/  R2UR UR6, R35 ;  /* 0x00000000230672ca */ /* 0x000fe400000e0000 */
[C---:B------:R-:W-:Y:S02]  /*b3f0*/  R2UR UR7, R28.reuse ;  /* 0x000000001c0772ca */ /* 0x040fe400000e0000 */
[----:B------:R-:W-:Y:S01]  /*b400*/  R2UR UR4, R28 ;  /* 0x000000001c0472ca */ /* 0x000fe200000e0000 */
[----:B--2---:R-:W-:Y:S01]  /*b410*/  IMAD R5, R2, R5, UR38 ;  /* 0x0000002602057e24 */ /* 0x004fe2000f8e0205 */
[C---:B-1----:R-:W-:Y:S01]  /*b420*/  LOP3.LUT R18, R17.reuse, 0x7f, RZ, 0xc0, !PT ;  /* 0x0000007f11127812 */ /* 0x042fe200078ec0ff */
[----:B------:R-:W-:-:S04]  /*b430*/  IMAD.SHL.U32 R17, R17, 0x10, RZ ;  /* 0x0000001011117824 */ /* 0x000fc800078e00ff */
[----:B------:R-:W0:Y:S01]  /*b440*/  @P0 LDC R0, c[0x0][0x44c] ;  /* 0x00011300ff000b82 */ /* 0x000e220000000800 */
[----:B------:R-:W-:Y:S01]  /*b450*/  IMAD.SHL.U32 R5, R5, 0x80, RZ ;  /* 0x0000008005057824 */ /* 0x000fe200078e00ff */
[----:B------:R-:W-:-:S04]  /*b460*/  SHF.R.U32.HI R18, RZ, 0x3, R18 ;  /* 0x00000003ff127819 */ /* 0x000fc80000011612 */
[----:B------:R-:W-:Y:S02]  /*b470*/  LOP3.LUT R17, R18, 0x70, R17, 0xf8, !PT ;  /* 0x0000007012117812 */ /* 0x000fe400078ef811 */
[----:B------:R-:W1:Y:S01]  /*b480*/  @P0 LDC R3, c[0x0][0x450] ;  /* 0x00011400ff030b82 */ /* 0x000e620000000800 */
[----:B------:R-:W-:Y:S01]  /*b490*/  UIMAD UR6, UR6, UR8, URZ ;  /* 0x00000008060672a4 */ /* 0x000fe2000f8e023f */
[----:B------:R-:W-:Y:S01]  /*b4a0*/  LOP3.LUT R4, R17, R5, RZ, 0xfc, !PT ;  /* 0x0000000511047212 */ /* 0x000fe200078efcff */
[----:B------:R-:W-:Y:S02]  /*b4b0*/  UIMAD.WIDE.U32 UR4, UR4, UR8, URZ ;  /* 0x00000008040472a5 */ /* 0x000fe4000f8e003f */
[----:B------:R-:W-:Y:S02]  /*b4c0*/  UIMAD UR7, UR7, UR9, UR6 ;  /* 0x00000009070772a4 */ /* 0x000fe4000f8e0206 */
[----:B------:R-:W-:Y:S01]  /*b4d0*/  USHF.R.S32.HI UR6, URZ, 0x1f, UR44 ;  /* 0x0000001f3f067899 */ /* 0x000fe2000801142c */
[----:B------:R-:W2:Y:S01]  /*b4e0*/  S2R R17, SR_TID.X ;  /* 0x0000000000117919 */ /* 0x000ea20000002100 */
[----:B------:R-:W-:Y:S01]  /*b4f0*/  ULDC.64 UR8, c[0x0][0x2e0] ;  /* 0x0000b80000087ab9 */ /* 0x000fe20000000a00 */
[----:B------:R-:W-:Y:S01]  /*b500*/  IMAD.MOV.U32 R2, RZ, RZ, R4 ;  /* 0x000000ffff027224 */ /* 0x000fe200078e0004 */
[----:B------:R-:W-:Y:S01]  /*b510*/  UIADD3 UR5, UR5, UR7, URZ ;  /* 0x0000000705057290 */ /* 0x000fe2000fffe03f */
[----:B0-----:R-:W-:Y:S01]  /*b520*/  @P0 IMAD.HI.U32 R0, R4, R0, RZ ;  /* 0x0000000004000227 */ /* 0x001fe200078e00ff */
[----:B------:R-:W-:-:S02]  /*b530*/  UIMAD UR6, UR6, UR8, URZ ;  /* 0x00000008060672a4 */ /* 0x000fc4000f8e023f */
[----:B------:R-:W-:Y:S02]  /*b540*/  UIMAD.WIDE.U32 UR4, UR44, UR8, UR4 ;  /* 0x000000082c0472a5 */ /* 0x000fe4000f8e0004 */
[----:B-1----:R-:W-:Y:S01]  /*b550*/  @P0 SHF.R.U32.HI R2, RZ, R3, R0 ;  /* 0x00000003ff020219 */ /* 0x002fe20000011600 */
[----:B------:R-:W-:-:S03]  /*b560*/  UIMAD UR6, UR44, UR9, UR6 ;  /* 0x000000092c0672a4 */ /* 0x000fc6000f8e0206 */
[--C-:B------:R-:W-:Y:S01]  /*b570*/  SHF.R.S32.HI R0, RZ, 0x1f, R2.reuse ;  /* 0x0000001fff007819 */ /* 0x100fe20000011402 */
[----:B------:R-:W-:Y:S01]  /*b580*/  IMAD.MOV R7, RZ, RZ, -R2 ;  /* 0x000000ffff077224 */ /* 0x000fe200078e0a02 */
[----:B------:R-:W-:Y:S01]  /*b590*/  ULDC.64 UR8, c[0x0][0x2d0] ;  /* 0x0000b40000087ab9 */ /* 0x000fe20000000a00 */
[----:B------:R-:W-:Y:S01]  /*b5a0*/  UIADD3 UR5, UR5, UR6, URZ ;  /* 0x0000000605057290 */ /* 0x000fe2000fffe03f */
[----:B------:R-:W-:Y:S02]  /*b5b0*/  IMAD.U32 R11, RZ, RZ, UR8 ;  /* 0x00000008ff0b7e24 */ /* 0x000fe4000f8e00ff */
[----:B------:R-:W-:Y:S02]  /*b5c0*/  IMAD R3, R0, UR8, RZ ;  /* 0x0000000800037c24 */ /* 0x000fe4000f8e02ff */
[----:B------:R-:W-:Y:S02]  /*b5d0*/  IMAD R7, R6, R7, R4 ;  /* 0x0000000706077224 */ /* 0x000fe400078e0204 */
[----:B------:R-:W-:-:S02]  /*b5e0*/  IMAD R9, R2, UR9, R3 ;  /* 0x0000000902097c24 */ /* 0x000fc4000f8e0203 */
[----:B------:R-:W-:Y:S01]  /*b5f0*/  IMAD.WIDE.U32 R2, R2, R11, UR4 ;  /* 0x0000000402027e25 */ /* 0x000fe2000f8e000b */
[----:B------:R-:W-:Y:S01]  /*b600*/  SHF.R.S32.HI R0, RZ, 0x1f, R7 ;  /* 0x0000001fff007819 */ /* 0x000fe20000011407 */
[----:B------:R-:W-:Y:S02]  /*b610*/  ULDC.64 UR4, c[0x0][0x2c8] ;  /* 0x0000b20000047ab9 */ /* 0x000fe40000000a00 */
[----:B------:R-:W-:Y:S02]  /*b620*/  IMAD.IADD R3, R3, 0x1, R9 ;  /* 0x0000000103037824 */ /* 0x000fe400078e0209 */
[----:B------:R-:W-:Y:S02]  /*b630*/  IMAD R0, R0, UR4, RZ ;  /* 0x0000000400007c24 */ /* 0x000fe4000f8e02ff */
[----:B------:R-:W-:-:S04]  /*b640*/  IMAD.WIDE.U32 R2, R7, UR4, R2 ;  /* 0x0000000407027c25 */ /* 0x000fc8000f8e0002 */
[----:B------:R-:W-:Y:S01]  /*b650*/  IMAD R7, R7, UR5, R0 ;  /* 0x0000000507077c24 */ /* 0x000fe2000f8e0200 */
[----:B------:R-:W-:Y:S02]  /*b660*/  ULDC.64 UR4, c[0x0][0x280] ;  /* 0x0000a00000047ab9 */ /* 0x000fe40000000a00 */
[----:B------:R-:W-:Y:S01]  /*b670*/  IADD3 R0, P0, R2, UR4, RZ ;  /* 0x0000000402007c10 */ /* 0x000fe2000ff1e0ff */
[----:B------:R-:W-:Y:S01]  /*b680*/  UMOV UR4, 0xffffffff ;  /* 0xffffffff00047882 */ /* 0x000fe20000000000 */
[----:B--2---:R-:W-:Y:S02]  /*b690*/  LOP3.LUT R10, R17, 0x7f, RZ, 0xc0, !PT ;  /* 0x0000007f110a7812 */ /* 0x004fe400078ec0ff */
[----:B------:R-:W-:Y:S02]  /*b6a0*/  IADD3.X R4, R3, UR5, R7, P0, !PT ;  /* 0x0000000503047c10 */ /* 0x000fe400087fe407 */
[----:B------:R-:W-:Y:S01]  /*b6b0*/  SHF.R.U32.HI R10, RZ, 0x3, R10 ;  /* 0x00000003ff0a7819 */ /* 0x000fe2000001160a */
[----:B---3--:R-:W-:Y:S06]  /*b6c0*/  BRA.DIV UR4, `(.L_x_60) ;  /* 0x00000042047c7947 */ /* 0x008fec000b800000 */
[----:B------:R-:W0:Y:S01]  /*b6d0*/  SHFL.IDX PT, R14, R0, RZ, 0x181f ;  /* 0x00181fff000e7589 */ /* 0x000e2200000e0000 */
[----:B------:R-:W-:-:S03]  /*b6e0*/  IMAD.IADD R5, R10, 0x1, R5 ;  /* 0x000000010a057824 */ /* 0x000fc600078e0205 */
[----:B------:R-:W1:Y:S01]  /*b6f0*/  SHFL.IDX PT, R2, R4, RZ, 0x181f ;  /* 0x00181fff04027589 */ /* 0x000e6200000e0000 */
[C---:B------:R-:W-:Y:S01]  /*b700*/  VIADD R7, R5.reuse, 0x10 ;  /* 0x0000001005077836 */ /* 0x040fe20000000000 */
[----:B------:R-:W-:Y:S02]  /*b710*/  ISETP.GE.AND P1, PT, R5, UR40, PT ;  /* 0x0000002805007c0c */ /* 0x000fe4000bf26270 */
[----:B------:R-:W-:Y:S11]  /*b720*/  SHFL.IDX PT, R6, R4, 0x1, 0x181f ;  /* 0x00381f0004067f89 */ /* 0x000ff600000e0000 */
[----:B0-----:R-:W-:-:S05]  /*b730*/  @!P1 IADD3 R14, P0, R32, R14, RZ ;  /* 0x0000000e200e9210 */ /* 0x001fca0007f1e0ff */
[----:B-1----:R-:W-:Y:S02]  /*b740*/  @!P1 IMAD.X R3, RZ, RZ, R2, P0 ;  /* 0x000000ffff039224 */ /* 0x002fe400000e0602 */
[----:B------:R-:W-:Y:S02]  /*b750*/  @!P1 IMAD.MOV.U32 R2, RZ, RZ, R14 ;  /* 0x000000ffff029224 */ /* 0x000fe400078e000e */
[----:B------:R-:W0:Y:S04]  /*b760*/  SHFL.IDX PT, R14, R0, 0x1, 0x181f ;  /* 0x00381f00000e7f89 */ /* 0x000e2800000e0000 */
[----:B-----5:R-:W-:Y:S04]  /*b770*/  @!P1 LDGSTS.E.BYPASS.LTC128B.128 [R8+0x20400], desc[UR50][R2.64], !P4 ;  /* 0x2040000002089fae */ /* 0x020fe8000e101d72 */
[----:B------:R1:W-:Y:S01]  /*b780*/  @!P1 LDGSTS.E.BYPASS.LTC128B.128 [R8+0x24400], desc[UR50][R2.64+0x80], !P5 ;  /* 0x2440008002089fae */ /* 0x0003e2000e901d72 */
[----:B------:R-:W-:-:S13]  /*b790*/  ISETP.GE.AND P1, PT, R7, UR40, PT ;  /* 0x0000002807007c0c */ /* 0x000fda000bf26270 */
[----:B0-----:R-:W-:-:S05]  /*b7a0*/  @!P1 IADD3 R14, P0, R32, R14, RZ ;  /* 0x0000000e200e9210 */ /* 0x001fca0007f1e0ff */
[----:B-1----:R-:W-:Y:S02]  /*b7b0*/  @!P1 IMAD.MOV.U32 R2, RZ, RZ, R14 ;  /* 0x000000ffff029224 */ /* 0x002fe400078e000e */
[----:B------:R-:W-:Y:S01]  /*b7c0*/  @!P1 IMAD.X R7, RZ, RZ, R6, P0 ;  /* 0x000000ffff079224 */ /* 0x000fe200000e0606 */
[----:B------:R-:W0:Y:S03]  /*b7d0*/  SHFL.IDX PT, R14, R0, 0x2, 0x181f ;  /* 0x00581f00000e7f89 */ /* 0x000e2600000e0000 */
[----:B------:R-:W-:Y:S01]  /*b7e0*/  @!P1 IMAD.MOV.U32 R3, RZ, RZ, R7 ;  /* 0x000000ffff039224 */ /* 0x000fe200078e0007 */
[----:B------:R-:W1:Y:S01]  /*b7f0*/  SHFL.IDX PT, R6, R4, 0x2, 0x181f ;  /* 0x00581f0004067f89 */ /* 0x000e6200000e0000 */
[----:B------:R-:W-:-:S03]  /*b800*/  VIADD R7, R5, 0x20 ;  /* 0x0000002005077836 */ /* 0x000fc60000000000 */
[----:B------:R-:W-:Y:S04]  /*b810*/  @!P1 LDGSTS.E.BYPASS.LTC128B.128 [R8+0x20c00], desc[UR50][R2.64], !P4 ;  /* 0x20c0000002089fae */ /* 0x000fe8000e101d72 */
[----:B------:R2:W-:Y:S01]  /*b820*/  @!P1 LDGSTS.E.BYPASS.LTC128B.128 [R8+0x24c00], desc[UR50][R2.64+0x80], !P5 ;  /* 0x24c0008002089fae */ /* 0x0005e2000e901d72 */
[----:B------:R-:W-:-:S13]  /*b830*/  ISETP.GE.AND P1, PT, R7, UR40, PT ;  /* 0x0000002807007c0c */ /* 0x000fda000bf26270 */
[----:B0-----:R-:W-:-:S05]  /*b840*/  @!P1 IADD3 R14, P0, R32, R14, RZ ;  /* 0x0000000e200e9210 */ /* 0x001fca0007f1e0ff */
[----:B--2---:R-:W-:Y:S02]  /*b850*/  @!P1 IMAD.MOV.U32 R2, RZ, RZ, R14 ;  /* 0x000000ffff029224 */ /* 0x004fe400078e000e */
[----:B-1----:R-:W-:Y:S01]  /*b860*/  @!P1 IMAD.X R7, RZ, RZ, R6, P0 ;  /* 0x000000ffff079224 */ /* 0x002fe200000e0606 */
        /* <DEDUP_REMOVED lines=38> */
[----:B-1----:R-:W-:Y:S02]  /*bad0*/  @!P1 IMAD.X R7, RZ, RZ, R6, P0 ;  /* 0x000000ffff079224 */ /* 0x002fe400000e0606 */
[----:B--2---:R-:W-:Y:S01]  /*bae0*/  @!P1 IMAD.MOV.U32 R2, RZ, RZ, R14 ;  /* 0x000000ffff029224 */ /* 0x004fe200078e000e */
[----:B------:R0:W1:Y:S01]  /*baf0*/  SHFL.IDX PT, R6, R4, 0x7, 0x181f ;  /* 0x00f81f0004067f89 */ /* 0x00006200000e0000 */
[----:B------:R-:W-:-:S03]  /*bb00*/  @!P1 IMAD.MOV.U32 R3, RZ, RZ, R7 ;  /* 0x000000ffff039224 */ /* 0x000fc600078e0007 */
[----:B------:R0:W2:Y:S04]  /*bb10*/  SHFL.IDX PT, R14, R0, 0x7, 0x181f ;  /* 0x00f81f00000e7f89 */ /* 0x0000a800000e0000 */
[----:B------:R0:W-:Y:S04]  /*bb20*/  @!P1 LDGSTS.E.BYPASS.LTC128B.128 [R8+0x23400], desc[UR50][R2.64], !P4 ;  /* 0x2340000002089fae */ /* 0x0001e8000e101d72 */
[----:B------:R0:W-:Y:S02]  /*bb30*/  @!P1 LDGSTS.E.BYPASS.LTC128B.128 [R8+0x27400], desc[UR50][R2.64+0x80], !P5 ;  /* 0x2740008002089fae */ /* 0x0001e4000e901d72 */
.L_x_162:
[----:B------:R-:W-:-:S05]  /*bb40*/  VIADD R5, R5, 0x70 ;  /* 0x0000007005057836 */ /* 0x000fca0000000000 */
[----:B------:R-:W-:-:S13]  /*bb50*/  ISETP.GE.AND P0, PT, R5, UR40, PT ;  /* 0x0000002805007c0c */ /* 0x000fda000bf06270 */
[----:B0-2---:R-:W-:-:S05]  /*bb60*/  @!P0 IADD3 R2, P1, R32, R14, RZ ;  /* 0x0000000e20028210 */ /* 0x005fca0007f3e0ff */
[----:B-1----:R-:W-:-:S05]  /*bb70*/  @!P0 IMAD.X R3, RZ, RZ, R6, P1 ;  /* 0x000000ffff038224 */ /* 0x002fca00008e0606 */
[----:B------:R-:W-:Y:S01]  /*bb80*/  @!PT LDS RZ, [RZ] ;  /* 0x00000000fffff984 */ /* 0x000fe20000000800 */
[----:B------:R-:W-:Y:S01]  /*bb90*/  @!PT LDS RZ, [RZ] ;  /* 0x00000000fffff984 */ /* 0x000fe20000000800 */
[----:B------:R-:W-:Y:S01]  /*bba0*/  @!PT LDS RZ, [RZ] ;  /* 0x00000000fffff984 */ /* 0x000fe20000000800 */
[----:B------:R-:W-:Y:S04]  /*bbb0*/  @!P0 LDGSTS.E.BYPASS.LTC128B.128 [R8+0x23c00], desc[UR50][R2.64], !P4 ;  /* 0x23c0000002088fae */ /* 0x000fe8000e101d72 */
[----:B------:R0:W-:Y:S01]  /*bbc0*/  @!P0 LDGSTS.E.BYPASS.LTC128B.128 [R8+0x27c00], desc[UR50][R2.64+0x80], !P5 ;  /* 0x27c0008002088fae */ /* 0x0001e2000e901d72 */
[----:B------:R-:W-:Y:S01]  /*bbd0*/  NOP ;  /* 0x0000000000007918 */ /* 0x000fe20000000000 */
[----:B------:R-:W-:Y:S02]  /*bbe0*/  SYNCS.ARRIVE.TRANS64.RED.A0T1 RZ, [UR41+0x38800], RZ ;  /* 0x038800ffffff79a7 */ /* 0x000fe40008200429 */
[----:B------:R-:W-:Y:S01]  /*bbf0*/  ARRIVES.LDGSTSBAR.64.TRANSCNT [UR41+0x38800] ;  /* 0x03880000ff0079b0 */ /* 0x000fe20008000aa9 */
[----:B------:R-:W-:Y:S01]  /*bc00*/  NOP ;  /* 0x0000000000007918 */ /* 0x000fe20000000000 */
[----:B------:R-:W-:Y:S01]  /*bc10*/  ULOP3.LUT UR4, UR36, 0x1, URZ, 0xc, !UPT ;  /* 0x0000000124047892 */ /* 0x000fe2000f8e0c3f */
[----:B------:R-:W-:Y:S01]  /*bc20*/  SYNCS.ARRIVE.TRANS64.A1T0 RZ, [UR41+0x38800], RZ ;  /* 0x038800ffffff79a7 */ /* 0x000fe20008100029 */
[----:B0-----:R-:W-:-:S04]  /*bc30*/  IMAD.U32 R2, RZ, RZ, UR39 ;  /* 0x00000027ff027e24 */ /* 0x001fc8000f8e00ff */
[----:B------:R-:W-:-:S05]  /*bc40*/  IMAD.U32 R0, RZ, RZ, UR4 ;  /* 0x00000004ff007e24 */ /* 0x000fca000f8e00ff */
[----:B------:R-:W-:-:S04]  /*bc50*/  SHF.L.U32 R0, R0, 0x1f, RZ ;  /* 0x0000001f00007819 */ /* 0x000fc800000006ff */
[----:B------:R-:W0:Y:S02]  /*bc60*/  SYNCS.PHASECHK.TRANS64.TRYWAIT P0, [UR41+0x38820], R0 ;  /* 0x03882000ff0075a7 */ /* 0x000e240008000169 */
[----:B0-----:R-:W-:Y:S05]  /*bc70*/  @!P0 BRA `(.L_x_61) ;  /* 0x00000044008c8947 */ /* 0x001fea0003800000 */
.L_x_163:
[----:B------:R-:W-:-:S13]  /*bc80*/  ISETP.GE.AND P0, PT, R2, 0x81, PT ;  /* 0x000000810200780c */ /* 0x000fda0003f06270 */
[----:B------:R-:W-:Y:S05]  /*bc90*/  @!P0 BRA `(.L_x_62) ;  /* 0x0000001400e48947 */ /* 0x000fea0003800000 */
[----:B------:R-:W-:Y:S02]  /*bca0*/  IMAD.MOV.U32 R19, RZ, RZ, R31 ;  /* 0x000000ffff137224 */ /* 0x000fe400078e001f */
[----:B------:R-:W-:Y:S02]  /*bcb0*/  IMAD.MOV.U32 R18, RZ, RZ, R29 ;  /* 0x000000ffff127224 */ /* 0x000fe400078e001d */
[----:B------:R-:W-:-:S07]  /*bcc0*/  IMAD.U32 R30, RZ, RZ, UR42 ;  /* 0x0000002aff1e7e24 */ /* 0x000fce000f8e00ff */
.L_x_82:
[----:B0-----:R-:W2:Y:S01]  /*bcd0*/  LDL R0, [R1] ;  /* 0x0000000001007983 */ /* 0x001ea20000100800 */
[----:B------:R-:W0:Y:S01]  /*bce0*/  LDC R4, c[0x0][0x430] ;  /* 0x00010c00ff047b82 */ /* 0x000e220000000800 */
[----:B------:R-:W-:Y:S01]  /*bcf0*/  ULDC.64 UR4, c[0x0][0x428] ;  /* 0x00010a0000047ab9 */ /* 0x000fe20000000a00 */
[----:B-1----:R-:W1:Y:S01]  /*bd00*/  S2R R3, SR_TID.X ;  /* 0x0000000000037919 */ /* 0x002e620000002100 */
[----:B0-----:R-:W-:-:S13]  /*bd10*/  ISETP.NE.AND P0, PT, R4, 0x1, PT ;  /* 0x000000010400780c */ /* 0x001fda0003f05270 */
[----:B------:R-:W0:Y:S01]  /*bd20*/  @P0 LDC R5, c[0x0][0x434] ;  /* 0x00010d00ff050b82 */ /* 0x000e220000000800 */
[----:B-1----:R-:W-:-:S07]  /*bd30*/  LOP3.LUT R3, R3, 0x7f, RZ, 0xc0, !PT ;  /* 0x0000007f03037812 */ /* 0x002fce00078ec0ff */
[----:B------:R-:W1:Y:S01]  /*bd40*/  @P0 LDC R9, c[0x0][0x438] ;  /* 0x00010e00ff090b82 */ /* 0x000e620000000800 */
[----:B------:R-:W-:-:S05]  /*bd50*/  SHF.R.U32.HI R3, RZ, 0x3, R3 ;  /* 0x00000003ff037819 */ /* 0x000fca0000011603 */
[----:B------:R-:W-:-:S05]  /*bd60*/  IMAD R3, R30, 0x80, R3 ;  /* 0x000000801e037824 */ /* 0x000fca00078e0203 */
[----:B--2---:R-:W-:-:S05]  /*bd70*/  IADD3 R6, R32, R3, R0 ;  /* 0x0000000320067210 */ /* 0x004fca0007ffe000 */
[----:B0-----:R-:W-:-:S04]  /*bd80*/  @P0 IMAD.HI.U32 R0, R6, R5, RZ ;  /* 0x0000000506000227 */ /* 0x001fc800078e00ff */
[----:B------:R-:W-:Y:S01]  /*bd90*/  IMAD.MOV.U32 R7, RZ, RZ, R6 ;  /* 0x000000ffff077224 */ /* 0x000fe200078e0006 */
[----:B-1----:R-:W-:Y:S01]  /*bda0*/  @P0 SHF.R.U32.HI R7, RZ, R9, R0 ;  /* 0x00000009ff070219 */ /* 0x002fe20000011600 */
[----:B------:R-:W-:-:S03]  /*bdb0*/  IMAD R0, R37, UR4, RZ ;  /* 0x0000000425007c24 */ /* 0x000fc6000f8e02ff */
[--C-:B------:R-:W-:Y:S01]  /*bdc0*/  SHF.R.S32.HI R3, RZ, 0x1f, R7.reuse ;  /* 0x0000001fff037819 */ /* 0x100fe20000011407 */
[----:B------:R-:W-:Y:S02]  /*bdd0*/  IMAD.MOV.U32 R2, RZ, RZ, R7 ;  /* 0x000000ffff027224 */ /* 0x000fe400078e0007 */
[C---:B------:R-:W-:Y:S02]  /*bde0*/  IMAD R5, R33.reuse, UR5, R0 ;  /* 0x0000000521057c24 */ /* 0x040fe4000f8e0200 */
[----:B------:R-:W-:Y:S01]  /*bdf0*/  IMAD.WIDE.U32 R2, R33, UR4, R2 ;  /* 0x0000000421027c25 */ /* 0x000fe2000f8e0002 */
[----:B------:R-:W-:-:S03]  /*be00*/  ULDC.64 UR4, c[0x0][0x418] ;  /* 0x0001060000047ab9 */ /* 0x000fc60000000a00 */
[----:B------:R-:W-:Y:S01]  /*be10*/  IMAD.IADD R3, R5, 0x1, R3 ;  /* 0x0000000105037824 */ /* 0x000fe200078e0203 */
[C---:B------:R-:W-:Y:S01]  /*be20*/  LEA R4, P0, R2.reuse, UR4, 0x2 ;  /* 0x0000000402047c11 */ /* 0x040fe2000f8010ff */
[----:B------:R-:W-:Y:S01]  /*be30*/  IMAD.U32 R8, RZ, RZ, UR46 ;  /* 0x0000002eff087e24 */ /* 0x000fe2000f8e00ff */
[----:B------:R-:W-:Y:S02]  /*be40*/  ULDC UR4, c[0x0][0x430] ;  /* 0x00010c0000047ab9 */ /* 0x000fe40000000800 */
[----:B------:R-:W-:-:S06]  /*be50*/  LEA.HI.X R5, R2, UR5, R3, 0x2, P0 ;  /* 0x0000000502057c11 */ /* 0x000fcc00080f1403 */
[----:B------:R-:W2:Y:S01]  /*be60*/  LDG.E R5, desc[UR50][R4.64] ;  /* 0x0000003204057981 */ /* 0x000ea2000c1e1900 */
[----:B------:R-:W-:Y:S01]  /*be70*/  ISETP.NE.AND P2, PT, R8, 0x3, PT ;  /* 0x000000030800780c */ /* 0x000fe20003f45270 */
[----:B------:R-:W-:Y:S02]  /*be80*/  VIADD R29, R18, 0x1 ;  /* 0x00000001121d7836 */ /* 0x000fe40000000000 */
[----:B------:R-:W-:-:S03]  /*be90*/  IMAD.MOV R3, RZ, RZ, -R7 ;  /* 0x000000ffff037224 */ /* 0x000fc600078e0a07 */
[----:B------:R-:W-:Y:S01]  /*bea0*/  ISETP.NE.AND P0, PT, R29, 0x2, PT ;  /* 0x000000021d00780c */ /* 0x000fe20003f05270 */
[----:B------:R-:W-:Y:S02]  /*beb0*/  IMAD.MOV.U32 R2, RZ, RZ, R30 ;  /* 0x000000ffff027224 */ /* 0x000fe400078e001e */
[----:B------:R-:W-:Y:S01]  /*bec0*/  IMAD R6, R3, UR4, R6 ;  /* 0x0000000403067c24 */ /* 0x000fe2000f8e0206 */
[----:B------:R-:W-:Y:S01]  /*bed0*/  SEL R0, RZ, 0x1, P0 ;  /* 0x00000001ff007807 */ /* 0x000fe20000000000 */
[----:B------:R-:W-:Y:S01]  /*bee0*/  VIADD R30, R30, 0xffffffff ;  /* 0xffffffff1e1e7836 */ /* 0x000fe20000000000 */
[----:B------:R-:W-:Y:S02]  /*bef0*/  SEL R29, R29, RZ, P0 ;  /* 0x000000ff1d1d7207 */ /* 0x000fe40000000000 */
[----:B------:R-:W-:Y:S02]  /*bf00*/  LOP3.LUT R31, R19, R0, RZ, 0x3c, !PT ;  /* 0x00000000131f7212 */ /* 0x000fe400078e3cff */
[----:B------:R-:W-:-:S02]  /*bf10*/  ISETP.GT.AND P1, PT, R2, RZ, PT ;  /* 0x000000ff0200720c */ /* 0x000fc40003f24270 */
[----:B--2---:R-:W-:Y:S01]  /*bf20*/  SHF.R.S32.HI R20, RZ, 0x1f, R5 ;  /* 0x0000001fff147819 */ /* 0x004fe20000011405 */
[----:B------:R-:W-:Y:S10]  /*bf30*/  @!P2 BRA `(.L_x_63) ;  /* 0x000000000004a947 */ /* 0x000ff40003800000 */
[----:B------:R-:W-:Y:S01]  /*bf40*/  BPT.TRAP 0x1 ;  /* 0x000000040000795c */ /* 0x000fe20000300000 */
.L_x_63:
[----:B------:R-:W-:Y:S01]  /*bf50*/  LEA R0, R29, UR41, 0x3 ;  /* 0x000000291d007c11 */ /* 0x000fe2000f8e18ff */
[----:B------:R-:W-:Y:S01]  /*bf60*/  BSSY B0, `(.L_x_64) ;  /* 0x0000005000007945 */ /* 0x000fe20003800000 */
[----:B------:R-:W-:Y:S02]  /*bf70*/  SHF.L.U32 R21, R31, 0x1f, RZ ;  /* 0x0000001f1f157819 */ /* 0x000fe400000006ff */
[----:B------:R-:W-:Y:S02]  /*bf80*/  SHF.R.S32.HI R17, RZ, 0x1f, R6 ;  /* 0x0000001fff117819 */ /* 0x000fe40000011406 */
[----:B------:R-:W0:Y:S02]  /*bf90*/  SYNCS.PHASECHK.TRANS64.TRYWAIT P0, [R0+URZ+0x38880], R21 ;  /* 0x03888015000075a7 */ /* 0x000e24000800017f */
[----:B0-----:R-:W-:Y:S05]  /*bfa0*/  @!P0 BRA `(.L_x_65) ;  /* 0x0000004000d88947 */ /* 0x001fea0003800000 */
.L_x_164:
[----:B------:R-:W-:Y:S05]  /*bfb0*/  BSYNC B0 ;  /* 0x0000000000007941 */ /* 0x000fea0003800000 */
.L_x_64:
[----:B------:R-:W2:Y:S01]  /*bfc0*/  LDL R8, [R1+0x4] ;  /* 0x0000040001087983 */ /* 0x000ea20000100800 */
        /* <DEDUP_REMOVED lines=22> */
[----:B------:R-:W1:Y:S01]  /*c130*/  SHFL.IDX PT, R14, R10, RZ, 0x181f ;  /* 0x00181fff0a0e7589 */ /* 0x000e6200000e0000 */
[----:B------:R-:W-:-:S03]  /*c140*/  VIADD R4, R4, UR41 ;  /* 0x0000002904047c36 */ /* 0x000fc60008000000 */
[----:B------:R-:W2:Y:S04]  /*c150*/  SHFL.IDX PT, R3, R7, RZ, 0x181f ;  /* 0x00181fff07037589 */ /* 0x000ea800000e0000 */
[----:B------:R-:W3:Y:S04]  /*c160*/  SHFL.IDX PT, R8, R10, 0x1, 0x181f ;  /* 0x00381f000a087f89 */ /* 0x000ee800000e0000 */
[----:B------:R-:W4:Y:S01]  /*c170*/  SHFL.IDX PT, R9, R7, 0x1, 0x181f ;  /* 0x00381f0007097f89 */ /* 0x000f2200000e0000 */
[----:B-1----:R-:W-:-:S03]  /*c180*/  IADD3 R2, P0, R32, R14, RZ ;  /* 0x0000000e20027210 */ /* 0x002fc60007f1e0ff */
[----:B------:R-:W-:Y:S02]  /*c190*/  SHFL.IDX PT, R14, R10, 0x7, 0x181f ;  /* 0x00f81f000a0e7f89 */ /* 0x000fe400000e0000 */
[----:B--2---:R-:W-:Y:S01]  /*c1a0*/  IMAD.X R3, RZ, RZ, R3, P0 ;  /* 0x000000ffff037224 */ /* 0x004fe200000e0603 */
[----:B---3--:R-:W-:-:S04]  /*c1b0*/  IADD3 R8, P0, R32, R8, RZ ;  /* 0x0000000820087210 */ /* 0x008fc80007f1e0ff */
[----:B------:R-:W-:Y:S01]  /*c1c0*/  LDGSTS.E.BYPASS.LTC128B.128 [R4+0x10400], desc[UR50][R2.64], !P3 ;  /* 0x1040000002047fae */ /* 0x000fe2000d901d72 */
[----:B----4-:R-:W-:-:S03]  /*c1d0*/  IMAD.X R9, RZ, RZ, R9, P0 ;  /* 0x000000ffff097224 */ /* 0x010fc600000e0609 */
[----:B------:R1:W-:Y:S04]  /*c1e0*/  LDGSTS.E.BYPASS.LTC128B.128 [R4+0x14400], desc[UR50][R2.64+0x80], !P2 ;  /* 0x1440008002047fae */ /* 0x0003e8000d101d72 */
[----:B------:R-:W-:Y:S04]  /*c1f0*/  LDGSTS.E.BYPASS.LTC128B.128 [R4+0x10c00], desc[UR50][R8.64], !P3 ;  /* 0x10c0000008047fae */ /* 0x000fe8000d901d72 */
[----:B------:R2:W-:Y:S04]  /*c200*/  LDGSTS.E.BYPASS.LTC128B.128 [R4+0x14c00], desc[UR50][R8.64+0x80], !P2 ;  /* 0x14c0008008047fae */ /* 0x0005e8000d101d72 */
[----:B-1----:R-:W1:Y:S04]  /*c210*/  SHFL.IDX PT, R2, R10, 0x2, 0x181f ;  /* 0x00581f000a027f89 */ /* 0x002e6800000e0000 */
[----:B------:R-:W3:Y:S04]  /*c220*/  SHFL.IDX PT, R3, R7, 0x2, 0x181f ;  /* 0x00581f0007037f89 */ /* 0x000ee800000e0000 */
[----:B--2---:R-:W2:Y:S04]  /*c230*/  SHFL.IDX PT, R8, R10, 0x3, 0x181f ;  /* 0x00781f000a087f89 */ /* 0x004ea800000e0000 */
[----:B------:R-:W4:Y:S01]  /*c240*/  SHFL.IDX PT, R9, R7, 0x3, 0x181f ;  /* 0x00781f0007097f89 */ /* 0x000f2200000e0000 */
[----:B-1----:R-:W-:-:S05]  /*c250*/  IADD3 R2, P0, R32, R2, RZ ;  /* 0x0000000220027210 */ /* 0x002fca0007f1e0ff */
[----:B---3--:R-:W-:Y:S01]  /*c260*/  IMAD.X R3, RZ, RZ, R3, P0 ;  /* 0x000000ffff037224 */ /* 0x008fe200000e0603 */
[----:B--2---:R-:W-:-:S04]  /*c270*/  IADD3 R8, P0, R32, R8, RZ ;  /* 0x0000000820087210 */ /* 0x004fc80007f1e0ff */
        /* <DEDUP_REMOVED lines=15> */
[----:B------:R2:W-:Y:S04]  /*c370*/  LDGSTS.E.BYPASS.LTC128B.128 [R4+0x12c00], desc[UR50][R8.64], !P3 ;  /* 0x12c0000008047fae */ /* 0x0005e8000d901d72 */
[----:B------:R2:W-:Y:S04]  /*c380*/  LDGSTS.E.BYPASS.LTC128B.128 [R4+0x16c00], desc[UR50][R8.64+0x80], !P2 ;  /* 0x16c0008008047fae */ /* 0x0005e8000d101d72 */
[----:B-1----:R-:W1:Y:S04]  /*c390*/  SHFL.IDX PT, R2, R10, 0x6, 0x181f ;  /* 0x00d81f000a027f89 */ /* 0x002e6800000e0000 */
[----:B------:R-:W3:Y:S04]  /*c3a0*/  SHFL.IDX PT, R3, R7, 0x6, 0x181f ;  /* 0x00d81f0007037f89 */ /* 0x000ee800000e0000 */
[----:B------:R-:W4:Y:S01]  /*c3b0*/  SHFL.IDX PT, R7, R7, 0x7, 0x181f ;  /* 0x00f81f0007077f89 */ /* 0x000f2200000e0000 */
[----:B-1----:R-:W-:-:S05]  /*c3c0*/  IADD3 R2, P0, R32, R2, RZ ;  /* 0x0000000220027210 */ /* 0x002fca0007f1e0ff */
[----:B---3--:R-:W-:-:S05]  /*c3d0*/  IMAD.X R3, RZ, RZ, R3, P0 ;  /* 0x000000ffff037224 */ /* 0x008fca00000e0603 */
[----:B------:R2:W-:Y:S04]  /*c3e0*/  LDGSTS.E.BYPASS.LTC128B.128 [R4+0x13400], desc[UR50][R2.64], !P3 ;  /* 0x1340000002047fae */ /* 0x0005e8000d901d72 */
[----:B----4-:R2:W-:Y:S02]  /*c3f0*/  LDGSTS.E.BYPASS.LTC128B.128 [R4+0x17400], desc[UR50][R2.64+0x80], !P2 ;  /* 0x1740008002047fae */ /* 0x0105e4000d101d72 */
.L_x_182:
[----:B--2---:R-:W-:-:S05]  /*c400*/  IADD3 R2, P0, R32, R14, RZ ;  /* 0x0000000e20027210 */ /* 0x004fca0007f1e0ff */
        /* <DEDUP_REMOVED lines=8> */
.L_x_67:
        /* <DEDUP_REMOVED lines=11> */
.L_x_68:
[----:B------:R1:W-:Y:S01]  /*c540*/  SYNCS.ARRIVE.TRANS64.A1T0 RZ, [R0+URZ+0x38870], RZ ;  /* 0x038870ff00ff79a7 */ /* 0x0003e2000810003f */
[----:B------:R-:W-:Y:S05]  /*c550*/  @!P3 BRA `(.L_x_69) ;  /* 0x000000000004b947 */ /* 0x000fea0003800000 */
[----:B------:R-:W-:Y:S01]  /*c560*/  BPT.TRAP 0x1 ;  /* 0x000000040000795c */ /* 0x000fe20000300000 */
.L_x_69:
[----:B------:R-:W2:Y:S01]  /*c570*/  SYNCS.PHASECHK.TRANS64.TRYWAIT P0, [R0+URZ+0x38840], R21 ;  /* 0x03884015000075a7 */ /* 0x000ea2000800017f */
[----:B------:R-:W-:Y:S04]  /*c580*/  BSSY B0, `(.L_x_70) ;  /* 0x0000002000007945 */ /* 0x000fe80003800000 */
[----:B--2---:R-:W-:Y:S05]  /*c590*/  @!P0 BRA `(.L_x_71) ;  /* 0x0000004400b08947 */ /* 0x004fea0003800000 */
.L_x_183:
[----:B------:R-:W-:Y:S05]  /*c5a0*/  BSYNC B0 ;  /* 0x0000000000007941 */ /* 0x000fea0003800000 */
.L_x_70:
[----:B------:R-:W-:Y:S01]  /*c5b0*/  ULDC.64 UR4, c[0x0][0x300] ;  /* 0x0000c00000047ab9 */ /* 0x000fe20000000a00 */
[----:B------:R-:W-:Y:S01]  /*c5c0*/  ULDC.64 UR6, c[0x0][0x2e8] ;  /* 0x0000ba0000067ab9 */ /* 0x000fe20000000a00 */
[----:B------:R-:W-:Y:S01]  /*c5d0*/  IMAD R17, R17, UR4, RZ ;  /* 0x0000000411117c24 */ /* 0x000fe2000f8e02ff */
[----:B------:R-:W-:Y:S01]  /*c5e0*/  LOP3.LUT P3, RZ, R16, 0x2, RZ, 0xc0, !PT ;  /* 0x0000000210ff7812 */ /* 0x000fe2000786c0ff */
[----:B------:R-:W-:Y:S01]  /*c5f0*/  IMAD.WIDE.U32 R2, R6, UR4, RZ ;  /* 0x0000000406027c25 */ /* 0x000fe2000f8e00ff */
[----:B------:R-:W-:-:S03]  /*c600*/  LOP3.LUT P2, RZ, R16, 0x1, RZ, 0xc0, !PT ;  /* 0x0000000110ff7812 */ /* 0x000fc6000784c0ff */
[----:B------:R-:W-:Y:S01]  /*c610*/  IMAD R17, R6, UR5, R17 ;  /* 0x0000000506117c24 */ /* 0x000fe2000f8e0211 */
[----:B------:R-:W-:Y:S02]  /*c620*/  ULDC.64 UR4, c[0x0][0x310] ;  /* 0x0000c40000047ab9 */ /* 0x000fe40000000a00 */
[----:B------:R-:W-:Y:S02]  /*c630*/  IMAD R20, R20, UR4, RZ ;  /* 0x0000000414147c24 */ /* 0x000fe4000f8e02ff */
[----:B------:R-:W-:Y:S02]  /*c640*/  IMAD.IADD R3, R3, 0x1, R17 ;  /* 0x0000000103037824 */ /* 0x000fe400078e0211 */
[C---:B------:R-:W-:Y:S02]  /*c650*/  IMAD R7, R5.reuse, UR5, R20 ;  /* 0x0000000505077c24 */ /* 0x040fe4000f8e0214 */
[----:B------:R-:W-:Y:S01]  /*c660*/  IMAD.WIDE.U32 R2, R5, UR4, R2 ;  /* 0x0000000405027c25 */ /* 0x000fe2000f8e0002 */
        /* <DEDUP_REMOVED lines=8> */
[----:B------:R-:W-:Y:S08]  /*c6f0*/  BRA.DIV UR4, `(.L_x_72) ;  /* 0x00000046046c7947 */ /* 0x000ff0000b800000 */
[----:B------:R-:W3:Y:S04]  /*c700*/  SHFL.IDX PT, R14, R17, RZ, 0x181f ;  /* 0x00181fff110e7589 */ /* 0x000ee800000e0000 */
[----:B------:R-:W4:Y:S04]  /*c710*/  SHFL.IDX PT, R3, R5, RZ, 0x181f ;  /* 0x00181fff05037589 */ /* 0x000f2800000e0000 */
[----:B------:R-:W-:Y:S01]  /*c720*/  SHFL.IDX PT, R8, R5, 0x2, 0x181f ;  /* 0x00581f0005087f89 */ /* 0x000fe200000e0000 */
[----:B---3--:R-:W-:-:S03]  /*c730*/  IADD3 R6, P0, R32, R14, RZ ;  /* 0x0000000e20067210 */ /* 0x008fc60007f1e0ff */
[----:B------:R-:W3:Y:S02]  /*c740*/  SHFL.IDX PT, R14, R17, 0x1, 0x181f ;  /* 0x00381f00110e7f89 */ /* 0x000ee400000e0000 */
[----:B----4-:R-:W-:Y:S02]  /*c750*/  IMAD.X R7, RZ, RZ, R3, P0 ;  /* 0x000000ffff077224 */ /* 0x010fe400000e0603 */
[----:B------:R-:W4:Y:S04]  /*c760*/  SHFL.IDX PT, R3, R5, 0x1, 0x181f ;  /* 0x00381f0005037f89 */ /* 0x000f2800000e0000 */
[----:B------:R-:W-:Y:S04]  /*c770*/  LDGSTS.E.BYPASS.LTC128B.128 [R4+0x28400], desc[UR50][R6.64], !P3 ;  /* 0x2840000006047fae */ /* 0x000fe8000d901d72 */
[----:B------:R5:W-:Y:S01]  /*c780*/  LDGSTS.E.BYPASS.LTC128B.128 [R4+0x2c400], desc[UR50][R6.64+0x80], !P2 ;  /* 0x2c40008006047fae */ /* 0x000be2000d101d72 */
[----:B---3--:R-:W-:-:S03]  /*c790*/  IADD3 R2, P0, R32, R14, RZ ;  /* 0x0000000e20027210 */ /* 0x008fc60007f1e0ff */
[----:B-----5:R-:W-:Y:S04]  /*c7a0*/  SHFL.IDX PT, R6, R5, 0x4, 0x181f ;  /* 0x00981f0005067f89 */ /* 0x020fe800000e0000 */
[----:B------:R-:W3:Y:S01]  /*c7b0*/  SHFL.IDX PT, R14, R17, 0x2, 0x181f ;  /* 0x00581f00110e7f89 */ /* 0x000ee200000e0000 */
[----:B----4-:R-:W-:-:S05]  /*c7c0*/  IMAD.X R3, RZ, RZ, R3, P0 ;  /* 0x000000ffff037224 */ /* 0x010fca00000e0603 */
[----:B------:R-:W-:Y:S04]  /*c7d0*/  LDGSTS.E.BYPASS.LTC128B.128 [R4+0x28c00], desc[UR50][R2.64], !P3 ;  /* 0x28c0000002047fae */ /* 0x000fe8000d901d72 */
[----:B------:R4:W-:Y:S04]  /*c7e0*/  LDGSTS.E.BYPASS.LTC128B.128 [R4+0x2cc00], desc[UR50][R2.64+0x80], !P2 ;  /* 0x2cc0008002047fae */ /* 0x0009e8000d101d72 */
[----:B----4-:R-:W-:Y:S01]  /*c7f0*/  SHFL.IDX PT, R3, R5, 0x5, 0x181f ;  /* 0x00b81f0005037f89 */ /* 0x010fe200000e0000 */
[----:B---3--:R-:W-:-:S03]  /*c800*/  IADD3 R10, P0, R32, R14, RZ ;  /* 0x0000000e200a7210 */ /* 0x008fc60007f1e0ff */
[----:B------:R-:W3:Y:S02]  /*c810*/  SHFL.IDX PT, R14, R17, 0x3, 0x181f ;  /* 0x00781f00110e7f89 */ /* 0x000ee400000e0000 */
[----:B------:R-:W-:Y:S02]  /*c820*/  IMAD.X R11, RZ, RZ, R8, P0 ;  /* 0x000000ffff0b7224 */ /* 0x000fe400000e0608 */
[----:B------:R-:W4:Y:S04]  /*c830*/  SHFL.IDX PT, R8, R5, 0x3, 0x181f ;  /* 0x00781f0005087f89 */ /* 0x000f2800000e0000 */
[----:B------:R0:W-:Y:S04]  /*c840*/  LDGSTS.E.BYPASS.LTC128B.128 [R4+0x29400], desc[UR50][R10.64], !P3 ;  /* 0x294000000a047fae */ /* 0x0001e8000d901d72 */
[----:B------:R0:W-:Y:S01]  /*c850*/  LDGSTS.E.BYPASS.LTC128B.128 [R4+0x2d400], desc[UR50][R10.64+0x80], !P2 ;  /* 0x2d4000800a047fae */ /* 0x0001e2000d101d72 */
[----:B---3--:R-:W-:-:S03]  /*c860*/  IADD3 R12, P0, R32, R14, RZ ;  /* 0x0000000e200c7210 */ /* 0x008fc60007f1e0ff */
[----:B------:R-:W3:Y:S02]  /*c870*/  SHFL.IDX PT, R14, R17, 0x4, 0x181f ;  /* 0x00981f00110e7f89 */ /* 0x000ee400000e0000 */
[----:B----4-:R-:W-:-:S05]  /*c880*/  IMAD.X R13, RZ, RZ, R8, P0 ;  /* 0x000000ffff0d7224 */ /* 0x010fca00000e0608 */
[----:B------:R0:W-:Y:S04]  /*c890*/  LDGSTS.E.BYPASS.LTC128B.128 [R4+0x29c00], desc[UR50][R12.64], !P3 ;  /* 0x29c000000c047fae */ /* 0x0001e8000d901d72 */
[----:B------:R0:W-:Y:S01]  /*c8a0*/  LDGSTS.E.BYPASS.LTC128B.128 [R4+0x2dc00], desc[UR50][R12.64+0x80], !P2 ;  /* 0x2dc000800c047fae */ /* 0x0001e2000d101d72 */
[----:B---3--:R-:W-:-:S03]  /*c8b0*/  IADD3 R8, P0, R32, R14, RZ ;  /* 0x0000000e20087210 */ /* 0x008fc60007f1e0ff */
[----:B------:R-:W3:Y:S02]  /*c8c0*/  SHFL.IDX PT, R14, R17, 0x5, 0x181f ;  /* 0x00b81f00110e7f89 */ /* 0x000ee400000e0000 */
[----:B------:R-:W-:-:S05]  /*c8d0*/  IMAD.X R9, RZ, RZ, R6, P0 ;  /* 0x000000ffff097224 */ /* 0x000fca00000e0606 */
[----:B------:R0:W-:Y:S04]  /*c8e0*/  LDGSTS.E.BYPASS.LTC128B.128 [R4+0x2a400], desc[UR50][R8.64], !P3 ;  /* 0x2a40000008047fae */ /* 0x0001e8000d901d72 */
[----:B------:R0:W-:Y:S01]  /*c8f0*/  LDGSTS.E.BYPASS.LTC128B.128 [R4+0x2e400], desc[UR50][R8.64+0x80], !P2 ;  /* 0x2e40008008047fae */ /* 0x0001e2000d101d72 */
[----:B---3--:R-:W-:-:S03]  /*c900*/  IADD3 R6, P0, R32, R14, RZ ;  /* 0x0000000e20067210 */ /* 0x008fc60007f1e0ff */
[----:B------:R-:W3:Y:S02]  /*c910*/  SHFL.IDX PT, R14, R17, 0x6, 0x181f ;  /* 0x00d81f00110e7f89 */ /* 0x000ee400000e0000 */
[----:B------:R-:W-:Y:S02]  /*c920*/  IMAD.X R7, RZ, RZ, R3, P0 ;  /* 0x000000ffff077224 */ /* 0x000fe400000e0603 */
[----:B------:R-:W4:Y:S04]  /*c930*/  SHFL.IDX PT, R3, R5, 0x6, 0x181f ;  /* 0x00d81f0005037f89 */ /* 0x000f2800000e0000 */
[----:B------:R0:W-:Y:S04]  /*c940*/  LDGSTS.E.BYPASS.LTC128B.128 [R4+0x2ac00], desc[UR50][R6.64], !P3 ;  /* 0x2ac0000006047fae */ /* 0x0001e8000d901d72 */
[----:B------:R0:W-:Y:S04]  /*c950*/  LDGSTS.E.BYPASS.LTC128B.128 [R4+0x2ec00], desc[UR50][R6.64+0x80], !P2 ;  /* 0x2ec0008006047fae */ /* 0x0001e8000d101d72 */
[----:B------:R-:W0:Y:S01]  /*c960*/  SHFL.IDX PT, R5, R5, 0x7, 0x181f ;  /* 0x00f81f0005057f89 */ /* 0x000e2200000e0000 */
[----:B---3--:R-:W-:-:S03]  /*c970*/  IADD3 R2, P0, R32, R14, RZ ;  /* 0x0000000e20027210 */ /* 0x008fc60007f1e0ff */
[----:B------:R3:W0:Y:S02]  /*c980*/  SHFL.IDX PT, R14, R17, 0x7, 0x181f ;  /* 0x00f81f00110e7f89 */ /* 0x00062400000e0000 */
[----:B----4-:R-:W-:-:S05]  /*c990*/  IMAD.X R3, RZ, RZ, R3, P0 ;  /* 0x000000ffff037224 */ /* 0x010fca00000e0603 */
[----:B------:R3:W-:Y:S04]  /*c9a0*/  LDGSTS.E.BYPASS.LTC128B.128 [R4+0x2b400], desc[UR50][R2.64], !P3 ;  /* 0x2b40000002047fae */ /* 0x0007e8000d901d72 */
[----:B------:R3:W-:Y:S02]  /*c9b0*/  LDGSTS.E.BYPASS.LTC128B.128 [R4+0x2f400], desc[UR50][R2.64+0x80], !P2 ;  /* 0x2f40008002047fae */ /* 0x0007e4000d101d72 */
.L_x_201:
[----:B0--3--:R-:W-:-:S05]  /*c9c0*/  IADD3 R2, P0, R32, R14, RZ ;  /* 0x0000000e20027210 */ /* 0x009fca0007f1e0ff */
        /* <DEDUP_REMOVED lines=8> */
.L_x_73:
        /* <DEDUP_REMOVED lines=11> */
.L_x_74:
[----:B------:R1:W-:Y:S02]  /*cb00*/  SYNCS.ARRIVE.TRANS64.A1T0 RZ, [R0+URZ+0x38830], RZ ;  /* 0x038830ff00ff79a7 */ /* 0x0003e4000810003f */
[----:B-12---:R-:W-:-:S05]  /*cb10*/  IMAD.U32 R0, RZ, RZ, UR47 ;  /* 0x0000002fff007e24 */ /* 0x006fca000f8e00ff */
[----:B------:R-:W-:-:S13]  /*cb20*/  ISETP.NE.AND P0, PT, R0, 0x3, PT ;  /* 0x000000030000780c */ /* 0x000fda0003f05270 */
[----:B------:R-:W-:Y:S05]  /*cb30*/  @!P0 BRA `(.L_x_75) ;  /* 0x0000000000048947 */ /* 0x000fea0003800000 */
[----:B------:R-:W-:Y:S01]  /*cb40*/  BPT.TRAP 0x1 ;  /* 0x000000040000795c */ /* 0x000fe20000300000 */
.L_x_75:
[----:B------:R-:W-:Y:S01]  /*cb50*/  LOP3.LUT R0, R19, 0x1, RZ, 0x3c, !PT ;  /* 0x0000000113007812 */ /* 0x000fe200078e3cff */
[----:B------:R-:W-:Y:S01]  /*cb60*/  BSSY B0, `(.L_x_76) ;  /* 0x0000005000007945 */ /* 0x000fe20003800000 */
[----:B------:R-:W-:Y:S02]  /*cb70*/  LEA R17, R18, UR41, 0x3 ;  /* 0x0000002912117c11 */ /* 0x000fe4000f8e18ff */
[----:B------:R-:W-:-:S04]  /*cb80*/  SHF.L.U32 R0, R0, 0x1f, RZ ;  /* 0x0000001f00007819 */ /* 0x000fc800000006ff */
[----:B------:R-:W0:Y:S02]  /*cb90*/  SYNCS.PHASECHK.TRANS64.TRYWAIT P2, [R17+URZ+0x38870], R0 ;  /* 0x03887000110075a7 */ /* 0x000e24000804017f */
[----:B0-----:R-:W-:Y:S05]  /*cba0*/  @!P2 BRA `(.L_x_77) ;  /* 0x000000480064a947 */ /* 0x001fea0003800000 */
.L_x_202:
[----:B------:R-:W-:Y:S05]  /*cbb0*/  BSYNC B0 ;  /* 0x0000000000007941 */ /* 0x000fea0003800000 */
.L_x_76:
[----:B------:R-:W-:-:S05]  /*cbc0*/  IMAD.U32 R2, RZ, RZ, UR46 ;  /* 0x0000002eff027e24 */ /* 0x000fca000f8e00ff */
[----:B------:R-:W-:-:S13]  /*cbd0*/  ISETP.NE.AND P2, PT, R2, 0x3, PT ;  /* 0x000000030200780c */ /* 0x000fda0003f45270 */
[----:B------:R-:W-:Y:S05]  /*cbe0*/  @!P2 BRA `(.L_x_78) ;  /* 0x000000000004a947 */ /* 0x000fea0003800000 */
[----:B------:R-:W-:Y:S01]  /*cbf0*/  BPT.TRAP 0x1 ;  /* 0x000000040000795c */ /* 0x000fe20000300000 */
.L_x_78:
[----:B0-----:R-:W-:Y:S01]  /*cc00*/  SHF.L.U32 R0, R19, 0x1f, RZ ;  /* 0x0000001f13007819 */ /* 0x001fe200000006ff */
[----:B------:R-:W-:-:S03]  /*cc10*/  IMAD.SHL.U32 R2, R18, 0x8000, RZ ;  /* 0x0000800012027824 */ /* 0x000fc600078e00ff */
[----:B------:R-:W0:Y:S02]  /*cc20*/  SYNCS.PHASECHK.TRANS64.TRYWAIT P2, [R17+URZ+0x38860], R0 ;  /* 0x03886000110075a7 */ /* 0x000e24000804017f */
[----:B0-----:R-:W-:Y:S05]  /*cc30*/  @!P2 BRA `(.L_x_79) ;  /* 0x000000480054a947 */ /* 0x001fea0003800000 */
.L_x_203:
[----:B------:R-:W2:Y:S04]  /*cc40*/  LDL R3, [R1+0x10] ;  /* 0x0000100001037983 */ /* 0x000ea80000100800 */
[----:B------:R-:W3:Y:S01]  /*cc50*/  LDL R18, [R1+0xc] ;  /* 0x00000c0001127983 */ /* 0x000ee20000100800 */
[----:B------:R-:W-:Y:S05]  /*cc60*/  WARPSYNC.ALL ;  /* 0x0000000000007948 */ /* 0x000fea0003800000 */
[----:B------:R-:W-:-:S05]  /*cc70*/  IMAD.U32 R19, RZ, RZ, UR46 ;  /* 0x0000002eff137e24 */ /* 0x000fca000f8e00ff */
[----:B------:R-:W-:Y:S02]  /*cc80*/  ISETP.NE.AND P2, PT, R19, 0x3, PT ;  /* 0x000000031300780c */ /* 0x000fe40003f45270 */
[C---:B--2---:R-:W-:Y:S02]  /*cc90*/  LOP3.LUT R3, R2.reuse, R3, RZ, 0xfc, !PT ;  /* 0x0000000302037212 */ /* 0x044fe400078efcff */
[----:B---3--:R-:W-:-:S03]  /*cca0*/  IADD3 R2, R2, UR41, R18 ;  /* 0x0000002902027c10 */ /* 0x008fc6000fffe012 */
[----:B------:R-:W-:Y:S01]  /*ccb0*/  VIADD R5, R3, UR41 ;  /* 0x0000002903057c36 */ /* 0x000fe20008000000 */
[----:B------:R-:W1:Y:S01]  /*ccc0*/  LDSM.16.MT88.4 R12, [R3+UR41+0x10400] ;  /* 0x01040029030c783b */ /* 0x000e620008004200 */
[----:B------:R-:W-:Y:S02]  /*ccd0*/  IADD3 R18, R34, 0x400, R2 ;  /* 0x0000040022127810 */ /* 0x000fe40007ffe002 */
[----:B0-----:R-:W-:-:S05]  /*cce0*/  IMAD.IADD R0, R36, 0x1, R5 ;  /* 0x0000000124007824 */ /* 0x001fca00078e0205 */
[----:B------:R-:W0:Y:S01]  /*ccf0*/  LDSM.16.MT88.4 R4, [R0+0x10400] ;  /* 0x010400000004783b */ /* 0x000e220000004200 */
[C-C-:B-1----:R-:W-:Y:S02]  /*cd00*/  PRMT R8, R12.reuse, 0x6420, R13.reuse ;  /* 0x000064200c087816 */ /* 0x142fe4000000000d */
[----:B------:R-:W-:Y:S02]  /*cd10*/  PRMT R9, R12, 0x7531, R13 ;  /* 0x000075310c097816 */ /* 0x000fe4000000000d */
[C-C-:B------:R-:W-:Y:S02]  /*cd20*/  PRMT R10, R14.reuse, 0x6420, R15.reuse ;  /* 0x000064200e0a7816 */ /* 0x140fe4000000000f */
[----:B------:R-:W-:Y:S02]  /*cd30*/  PRMT R11, R14, 0x7531, R15 ;  /* 0x000075310e0b7816 */ /* 0x000fe4000000000f */
[C-C-:B0-----:R-:W-:Y:S02]  /*cd40*/  PRMT R20, R4.reuse, 0x6420, R5.reuse ;  /* 0x0000642004147816 */ /* 0x141fe40000000005 */
[----:B------:R-:W-:Y:S01]  /*cd50*/  PRMT R21, R4, 0x7531, R5 ;  /* 0x0000753104157816 */ /* 0x000fe20000000005 */
[----:B------:R-:W-:Y:S01]  /*cd60*/  STSM.16.M88.4 [R2+0x400], R8 ;  /* 0x0004000802007844 */ /* 0x000fe20000000200 */
[----:B------:R-:W-:-:S02]  /*cd70*/  PRMT R22, R6, 0x6420, R7 ;  /* 0x0000642006167816 */ /* 0x000fc40000000007 */
[----:B------:R-:W-:-:S05]  /*cd80*/  PRMT R23, R6, 0x7531, R7 ;  /* 0x0000753106177816 */ /* 0x000fca0000000007 */
[----:B------:R-:W-:Y:S04]  /*cd90*/  STSM.16.M88.4 [R2+0x2400], R20 ;  /* 0x0024001402007844 */ /* 0x000fe80000000200 */
[----:B------:R-:W0:Y:S04]  /*cda0*/  LDSM.16.MT88.4 R4, [R3+UR41+0x14400] ;  /* 0x014400290304783b */ /* 0x000e280008004200 */
[----:B------:R-:W1:Y:S01]  /*cdb0*/  LDSM.16.MT88.4 R8, [R0+0x14400] ;  /* 0x014400000008783b */ /* 0x000e620000004200 */
[C-C-:B0-----:R-:W-:Y:S02]  /*cdc0*/  PRMT R12, R4.reuse, 0x6420, R5.reuse ;  /* 0x00006420040c7816 */ /* 0x141fe40000000005 */
[----:B------:R-:W-:-:S02]  /*cdd0*/  PRMT R13, R4, 0x7531, R5 ;  /* 0x00007531040d7816 */ /* 0x000fc40000000005 */
[C-C-:B------:R-:W-:Y:S02]  /*cde0*/  PRMT R14, R6.reuse, 0x6420, R7.reuse ;  /* 0x00006420060e7816 */ /* 0x140fe40000000007 */
[----:B------:R-:W-:Y:S02]  /*cdf0*/  PRMT R15, R6, 0x7531, R7 ;  /* 0x00007531060f7816 */ /* 0x000fe40000000007 */
[C-C-:B-1----:R-:W-:Y:S02]  /*ce00*/  PRMT R24, R8.reuse, 0x6420, R9.reuse ;  /* 0x0000642008187816 */ /* 0x142fe40000000009 */
[----:B------:R-:W-:Y:S01]  /*ce10*/  PRMT R25, R8, 0x7531, R9 ;  /* 0x0000753108197816 */ /* 0x000fe20000000009 */
[----:B------:R-:W-:Y:S01]  /*ce20*/  STSM.16.M88.4 [R2+0x4400], R12 ;  /* 0x0044000c02007844 */ /* 0x000fe20000000200 */
[C-C-:B------:R-:W-:Y:S02]  /*ce30*/  PRMT R26, R10.reuse, 0x6420, R11.reuse ;  /* 0x000064200a1a7816 */ /* 0x140fe4000000000b */
[----:B------:R-:W-:-:S05]  /*ce40*/  PRMT R27, R10, 0x7531, R11 ;  /* 0x000075310a1b7816 */ /* 0x000fca000000000b */
[----:B------:R0:W-:Y:S04]  /*ce50*/  STSM.16.M88.4 [R2+0x6400], R24 ;  /* 0x0064001802007844 */ /* 0x0001e80000000200 */
[----:B------:R-:W1:Y:S04]  /*ce60*/  LDSM.16.MT88.4 R4, [R3+UR41+0x11400] ;  /* 0x011400290304783b */ /* 0x000e680008004200 */
[----:B------:R-:W2:Y:S01]  /*ce70*/  LDSM.16.MT88.4 R8, [R0+0x11400] ;  /* 0x011400000008783b */ /* 0x000ea20000004200 */
[----:B0-----:R-:W-:Y:S02]  /*ce80*/  IADD3 R2, R36, 0x400, R2 ;  /* 0x0000040024027810 */ /* 0x001fe40007ffe002 */
[----:B-1----:R-:W-:-:S02]  /*ce90*/  PRMT R12, R4, 0x6420, R5 ;  /* 0x00006420040c7816 */ /* 0x002fc40000000005 */
[----:B------:R-:W-:Y:S02]  /*cea0*/  PRMT R13, R4, 0x7531, R5 ;  /* 0x00007531040d7816 */ /* 0x000fe40000000005 */
[C-C-:B------:R-:W-:Y:S02]  /*ceb0*/  PRMT R14, R6.reuse, 0x6420, R7.reuse ;  /* 0x00006420060e7816 */ /* 0x140fe40000000007 */
[----:B------:R-:W-:Y:S02]  /*cec0*/  PRMT R15, R6, 0x7531, R7 ;  /* 0x00007531060f7816 */ /* 0x000fe40000000007 */
[C-C-:B--2---:R-:W-:Y:S02]  /*ced0*/  PRMT R20, R8.reuse, 0x6420, R9.reuse ;  /* 0x0000642008147816 */ /* 0x144fe40000000009 */
[----:B------:R-:W-:Y:S01]  /*cee0*/  PRMT R21, R8, 0x7531, R9 ;  /* 0x0000753108157816 */ /* 0x000fe20000000009 */
[----:B------:R-:W-:Y:S01]  /*cef0*/  STSM.16.M88.4 [R18], R12 ;  /* 0x0000000c12007844 */ /* 0x000fe20000000200 */
        /* <DEDUP_REMOVED lines=23> */
[----:B------:R-:W-:Y:S01]  /*d070*/  STSM.16.M88.4 [R2], R12 ;  /* 0x0000000c02007844 */ /* 0x000fe20000000200 */
        /* <DEDUP_REMOVED lines=17> */
[----:B0-----:R-:W-:Y:S01]  /*d190*/  IMAD.IADD R2, R34, 0x1, R2 ;  /* 0x0000000122027824 */ /* 0x001fe200078e0202 */
        /* <DEDUP_REMOVED lines=18> */
[----:B------:R0:W-:Y:S01]  /*d2c0*/  STSM.16.M88.4 [R2+0x4000], R12 ;  /* 0x0040000c02007844 */ /* 0x0001e20000000200 */
[C-C-:B------:R-:W-:Y:S02]  /*d2d0*/  PRMT R6, R10.reuse, 0x6420, R11.reuse ;  /* 0x000064200a067816 */ /* 0x140fe4000000000b */
[----:B------:R-:W-:-:S05]  /*d2e0*/  PRMT R7, R10, 0x7531, R11 ;  /* 0x000075310a077816 */ /* 0x000fca000000000b */
[----:B------:R0:W-:Y:S01]  /*d2f0*/  STSM.16.M88.4 [R2+0x6000], R4 ;  /* 0x0060000402007844 */ /* 0x0001e20000000200 */
[----:B------:R-:W-:Y:S01]  /*d300*/  @!PT LDS RZ, [RZ] ;  /* 0x00000000fffff984 */ /* 0x000fe20000000800 */
[----:B------:R-:W-:Y:S01]  /*d310*/  @!PT LDS RZ, [RZ] ;  /* 0x00000000fffff984 */ /* 0x000fe20000000800 */
[----:B------:R-:W-:Y:S01]  /*d320*/  @!PT LDS RZ, [RZ] ;  /* 0x00000000fffff984 */ /* 0x000fe20000000800 */
[----:B------:R-:W-:Y:S01]  /*d330*/  @!PT LDS RZ, [RZ] ;  /* 0x00000000fffff984 */ /* 0x000fe20000000800 */
[----:B------:R1:W-:Y:S06]  /*d340*/  MEMBAR.ALL.CTA ;  /* 0x0000000000007992 */ /* 0x0003ec0000008000 */
[----:B-1----:R-:W1:Y:S01]  /*d350*/  FENCE.VIEW.ASYNC.S ;  /* 0x00000000000073c6 */ /* 0x002e620000000000 */
[----:B------:R-:W-:Y:S05]  /*d360*/  @!P2 BRA `(.L_x_80) ;  /* 0x000000000004a947 */ /* 0x000fea0003800000 */
[----:B------:R-:W-:Y:S01]  /*d370*/  BPT.TRAP 0x1 ;  /* 0x000000040000795c */ /* 0x000fe20000300000 */
.L_x_80:
[----:B-1----:R1:W-:Y:S01]  /*d380*/  SYNCS.ARRIVE.TRANS64.A1T0 RZ, [R17+URZ+0x38850], RZ ;  /* 0x038850ff11ff79a7 */ /* 0x0023e2000810003f */
[----:B------:R-:W-:Y:S06]  /*d390*/  BAR.SYNC.DEFER_BLOCKING 0x2, 0x80 ;  /* 0x0082000000007b1d */ /* 0x000fec0000010000 */
[----:B------:R-:W-:Y:S05]  /*d3a0*/  @!P0 BRA `(.L_x_81) ;  /* 0x0000000000048947 */ /* 0x000fea0003800000 */
[----:B------:R-:W-:Y:S01]  /*d3b0*/  BPT.TRAP 0x1 ;  /* 0x000000040000795c */ /* 0x000fe20000300000 */
.L_x_81:
[----:B-1----:R-:W-:Y:S02]  /*d3c0*/  VIADD R17, R17, 0x38880 ;  /* 0x0003888011117836 */ /* 0x002fe40000000000 */
[----:B------:R-:W-:Y:S02]  /*d3d0*/  IMAD.U32 R0, RZ, RZ, UR45 ;  /* 0x0000002dff007e24 */ /* 0x000fe4000f8e00ff */
[----:B------:R-:W-:Y:S02]  /*d3e0*/  IMAD.MOV.U32 R19, RZ, RZ, R31 ;  /* 0x000000ffff137224 */ /* 0x000fe400078e001f */
[----:B------:R-:W-:Y:S01]  /*d3f0*/  IMAD.MOV.U32 R18, RZ, RZ, R29 ;  /* 0x000000ffff127224 */ /* 0x000fe200078e001d */
[----:B------:R-:W-:-:S04]  /*d400*/  PRMT R17, R0, 0x654, R17 ;  /* 0x0000065400117816 */ /* 0x000fc80000000011 */
[----:B------:R1:W-:Y:S01]  /*d410*/  SYNCS.ARRIVE.TRANS64.RED.A1T0 RZ, [R17+URZ], RZ ;  /* 0x000000ff11ff79a7 */ /* 0x0003e2000810043f */
[----:B------:R-:W-:Y:S05]  /*d420*/  @P1 BRA `(.L_x_82) ;  /* 0xffffffe800281947 */ /* 0x000fea000383ffff */
.L_x_62:
[----:B0-----:R-:W-:-:S05]  /*d430*/  IMAD.U32 R0, RZ, RZ, UR47 ;  /* 0x0000002fff007e24 */ /* 0x001fca000f8e00ff */
[----:B------:R-:W-:-:S13]  /*d440*/  ISETP.NE.AND P0, PT, R0, 0x3, PT ;  /* 0x000000030000780c */ /* 0x000fda0003f05270 */
[----:B------:R-:W-:Y:S05]  /*d450*/  @!P0 BRA `(.L_x_83) ;  /* 0x0000000000048947 */ /* 0x000fea0003800000 */
[----:B------:R-:W-:Y:S01]  /*d460*/  BPT.TRAP 0x1 ;  /* 0x000000040000795c */ /* 0x000fe20000300000 */
.L_x_83:
[----:B------:R-:W-:Y:S01]  /*d470*/  LOP3.LUT R3, R31, 0x1, RZ, 0x3c, !PT ;  /* 0x000000011f037812 */ /* 0x000fe200078e3cff */
[----:B------:R-:W-:Y:S01]  /*d480*/  BSSY B0, `(.L_x_84) ;  /* 0x0000005000007945 */ /* 0x000fe20003800000 */
[----:B------:R-:W-:Y:S02]  /*d490*/  LEA R18, R29, UR41, 0x3 ;  /* 0x000000291d127c11 */ /* 0x000fe4000f8e18ff */
[----:B------:R-:W-:-:S04]  /*d4a0*/  SHF.L.U32 R3, R3, 0x1f, RZ ;  /* 0x0000001f03037819 */ /* 0x000fc800000006ff */
[----:B------:R-:W0:Y:S02]  /*d4b0*/  SYNCS.PHASECHK.TRANS64.TRYWAIT P1, [R18+URZ+0x38870], R3 ;  /* 0x03887003120075a7 */ /* 0x000e24000802017f */
[----:B0-----:R-:W-:Y:S05]  /*d4c0*/  @!P1 BRA `(.L_x_85) ;  /* 0x0000004000449947 */ /* 0x001fea0003800000 */
.L_x_204:
[----:B------:R-:W-:Y:S05]  /*d4d0*/  BSYNC B0 ;  /* 0x0000000000007941 */ /* 0x000fea0003800000 */
.L_x_84:
[----:B------:R-:W-:-:S05]  /*d4e0*/  IMAD.U32 R0, RZ, RZ, UR46 ;  /* 0x0000002eff007e24 */ /* 0x000fca000f8e00ff */
[----:B------:R-:W-:-:S13]  /*d4f0*/  ISETP.NE.AND P1, PT, R0, 0x3, PT ;  /* 0x000000030000780c */ /* 0x000fda0003f25270 */
[----:B------:R-:W-:Y:S05]  /*d500*/  @!P1 BRA `(.L_x_86) ;  /* 0x0000000000049947 */ /* 0x000fea0003800000 */
[----:B------:R-:W-:Y:S01]  /*d510*/  BPT.TRAP 0x1 ;  /* 0x000000040000795c */ /* 0x000fe20000300000 */
.L_x_86:
[----:B------:R-:W2:Y:S01]  /*d520*/  LDL R0, [R1+0x10] ;  /* 0x0000100001007983 */ /* 0x000ea20000100800 */
[----:B------:R-:W-:Y:S01]  /*d530*/  SHF.L.U32 R5, R31, 0x1f, RZ ;  /* 0x0000001f1f057819 */ /* 0x000fe200000006ff */
[----:B0-----:R-:W-:-:S03]  /*d540*/  IMAD.SHL.U32 R3, R29, 0x8000, RZ ;  /* 0x000080001d037824 */ /* 0x001fc600078e00ff */
[----:B------:R-:W0:Y:S02]  /*d550*/  SYNCS.PHASECHK.TRANS64.TRYWAIT P1, [R18+URZ+0x38860], R5 ;  /* 0x03886005120075a7 */ /* 0x000e24000802017f */
[----:B--2---:R-:W-:Y:S01]  /*d560*/  LOP3.LUT R0, R3, R0, RZ, 0xfc, !PT ;  /* 0x0000000003007212 */ /* 0x004fe200078efcff */
[----:B0-----:R-:W-:Y:S06]  /*d570*/  @!P1 BRA `(.L_x_87) ;  /* 0x00000040002c9947 */ /* 0x001fec0003800000 */
.L_x_205:
[----:B-1----:R-:W2:Y:S01]  /*d580*/  LDL R17, [R1+0xc] ;  /* 0x00000c0001117983 */ /* 0x002ea20000100800 */
[----:B------:R-:W-:Y:S01]  /*d590*/  VIADD R9, R0, UR41 ;  /* 0x0000002900097c36 */ /* 0x000fe20008000000 */
[----:B------:R-:W-:Y:S05]  /*d5a0*/  WARPSYNC.ALL ;  /* 0x0000000000007948 */ /* 0x000fea0003800000 */
[----:B------:R-:W-:Y:S01]  /*d5b0*/  IMAD.IADD R2, R36, 0x1, R9 ;  /* 0x0000000124027824 */ /* 0x000fe200078e0209 */
[----:B0-----:R-:W0:Y:S01]  /*d5c0*/  LDSM.16.MT88.4 R4, [R0+UR41+0x10400] ;  /* 0x010400290004783b */ /* 0x001e220008004200 */
[----:B------:R-:W-:-:S03]  /*d5d0*/  IMAD.U32 R19, RZ, RZ, UR46 ;  /* 0x0000002eff137e24 */ /* 0x000fc6000f8e00ff */
[----:B------:R-:W1:Y:S02]  /*d5e0*/  LDSM.16.MT88.4 R8, [R2+0x10400] ;  /* 0x010400000208783b */ /* 0x000e640000004200 */
[----:B------:R-:W-:Y:S02]  /*d5f0*/  ISETP.NE.AND P1, PT, R19, 0x3, PT ;  /* 0x000000031300780c */ /* 0x000fe40003f25270 */
[C-C-:B0-----:R-:W-:Y:S02]  /*d600*/  PRMT R12, R4.reuse, 0x6420, R5.reuse ;  /* 0x00006420040c7816 */ /* 0x141fe40000000005 */
[----:B------:R-:W-:Y:S02]  /*d610*/  PRMT R13, R4, 0x7531, R5 ;  /* 0x00007531040d7816 */ /* 0x000fe40000000005 */
[C-C-:B------:R-:W-:Y:S02]  /*d620*/  PRMT R14, R6.reuse, 0x6420, R7.reuse ;  /* 0x00006420060e7816 */ /* 0x140fe40000000007 */
[----:B------:R-:W-:-:S02]  /*d630*/  PRMT R15, R6, 0x7531, R7 ;  /* 0x00007531060f7816 */ /* 0x000fc40000000007 */
[C-C-:B-1----:R-:W-:Y:S02]  /*d640*/  PRMT R4, R8.reuse, 0x6420, R9.reuse ;  /* 0x0000642008047816 */ /* 0x142fe40000000009 */
[----:B------:R-:W-:Y:S02]  /*d650*/  PRMT R5, R8, 0x7531, R9 ;  /* 0x0000753108057816 */ /* 0x000fe40000000009 */
[C-C-:B------:R-:W-:Y:S02]  /*d660*/  PRMT R6, R10.reuse, 0x6420, R11.reuse ;  /* 0x000064200a067816 */ /* 0x140fe4000000000b */
[----:B------:R-:W-:Y:S02]  /*d670*/  PRMT R7, R10, 0x7531, R11 ;  /* 0x000075310a077816 */ /* 0x000fe4000000000b */
[----:B--2---:R-:W-:-:S04]  /*d680*/  IADD3 R3, R3, UR41, R17 ;  /* 0x0000002903037c10 */ /* 0x004fc8000fffe011 */
[----:B------:R-:W-:Y:S01]  /*d690*/  IADD3 R17, R34, 0x400, R3 ;  /* 0x0000040022117810 */ /* 0x000fe20007ffe003 */
[----:B------:R-:W-:Y:S04]  /*d6a0*/  STSM.16.M88.4 [R3+0x400], R12 ;  /* 0x0004000c03007844 */ /* 0x000fe80000000200 */
[----:B------:R-:W-:Y:S04]  /*d6b0*/  STSM.16.M88.4 [R3+0x2400], R4 ;  /* 0x0024000403007844 */ /* 0x000fe80000000200 */
[----:B------:R-:W0:Y:S04]  /*d6c0*/  LDSM.16.MT88.4 R4, [R0+UR41+0x14400] ;  /* 0x014400290004783b */ /* 0x000e280008004200 */
[----:B------:R-:W1:Y:S01]  /*d6d0*/  LDSM.16.MT88.4 R8, [R2+0x14400] ;  /* 0x014400000208783b */ /* 0x000e620000004200 */
[----:B0-----:R-:W-:-:S02]  /*d6e0*/  PRMT R12, R4, 0x6420, R5 ;  /* 0x00006420040c7816 */ /* 0x001fc40000000005 */
[----:B------:R-:W-:Y:S02]  /*d6f0*/  PRMT R13, R4, 0x7531, R5 ;  /* 0x00007531040d7816 */ /* 0x000fe40000000005 */
[C-C-:B------:R-:W-:Y:S02]  /*d700*/  PRMT R14, R6.reuse, 0x6420, R7.reuse ;  /* 0x00006420060e7816 */ /* 0x140fe40000000007 */
[----:B------:R-:W-:Y:S02]  /*d710*/  PRMT R15, R6, 0x7531, R7 ;  /* 0x00007531060f7816 */ /* 0x000fe40000000007 */
[C-C-:B-1----:R-:W-:Y:S02]  /*d720*/  PRMT R4, R8.reuse, 0x6420, R9.reuse ;  /* 0x0000642008047816 */ /* 0x142fe40000000009 */
[----:B------:R-:W-:Y:S01]  /*d730*/  PRMT R5, R8, 0x7531, R9 ;  /* 0x0000753108057816 */ /* 0x000fe20000000009 */
[----:B------:R-:W-:Y:S01]  /*d740*/  STSM.16.M88.4 [R3+0x4400], R12 ;  /* 0x0044000c03007844 */ /* 0x000fe20000000200 */
[----:B------:R-:W-:-:S02]  /*d750*/  PRMT R6, R10, 0x6420, R11 ;  /* 0x000064200a067816 */ /* 0x000fc4000000000b */
        /* <DEDUP_REMOVED lines=84> */
.L_x_88:
[----:B-1----:R1:W-:Y:S01]  /*dca0*/  SYNCS.ARRIVE.TRANS64.A1T0 RZ, [R18+URZ+0x38850], RZ ;  /* 0x038850ff12ff79a7 */ /* 0x0023e2000810003f */
[----:B------:R-:W-:Y:S06]  /*dcb0*/  BAR.SYNC.DEFER_BLOCKING 0x2, 0x80 ;  /* 0x0082000000007b1d */ /* 0x000fec0000010000 */
[----:B------:R-:W-:Y:S05]  /*dcc0*/  @!P0 BRA `(.L_x_89) ;  /* 0x0000000000048947 */ /* 0x000fea0003800000 */
[----:B------:R-:W-:Y:S01]  /*dcd0*/  BPT.TRAP 0x1 ;  /* 0x000000040000795c */ /* 0x000fe20000300000 */
.L_x_89:
[----:B------:R-:W2:Y:S01]  /*dce0*/  LDC R2, c[0x0][0xc34] ;  /* 0x00030d00ff027b82 */ /* 0x000ea20000000800 */
[----:B------:R-:W-:Y:S01]  /*dcf0*/  VIADD R29, R29, 0x1 ;  /* 0x000000011d1d7836 */ /* 0x000fe20000000000 */
[----:B------:R-:W-:Y:S01]  /*dd00*/  UIADD3 UR38, UR48, UR38, URZ ;  /* 0x0000002630267290 */ /* 0x000fe2000fffe03f */
[----:B-1----:R-:W-:Y:S01]  /*dd10*/  VIADD R18, R18, 0x38880 ;  /* 0x0003888012127836 */ /* 0x002fe20000000000 */
[----:B------:R-:W-:Y:S01]  /*dd20*/  UIADD3 UR36, UR36, 0x1, URZ ;  /* 0x0000000124247890 */ /* 0x000fe2000fffe03f */
[----:B0-----:R-:W-:Y:S01]  /*dd30*/  IMAD.U32 R3, RZ, RZ, UR45 ;  /* 0x0000002dff037e24 */ /* 0x001fe2000f8e00ff */
[----:B------:R-:W-:-:S04]  /*dd40*/  ISETP.NE.AND P0, PT, R29, 0x2, PT ;  /* 0x000000021d00780c */ /* 0x000fc80003f05270 */
[----:B------:R-:W-:Y:S02]  /*dd50*/  SEL R29, R29, RZ, P0 ;  /* 0x000000ff1d1d7207 */ /* 0x000fe40000000000 */
[----:B------:R-:W-:Y:S02]  /*dd60*/  SEL R0, RZ, 0x1, P0 ;  /* 0x00000001ff007807 */ /* 0x000fe40000000000 */
[----:B------:R-:W-:Y:S02]  /*dd70*/  PRMT R18, R3, 0x654, R18 ;  /* 0x0000065403127816 */ /* 0x000fe40000000012 */
[----:B------:R-:W-:Y:S02]  /*dd80*/  LOP3.LUT R31, R31, R0, RZ, 0x3c, !PT ;  /* 0x000000001f1f7212 */ /* 0x000fe400078e3cff */
[----:B------:R0:W-:Y:S01]  /*dd90*/  SYNCS.ARRIVE.TRANS64.RED.A1T0 RZ, [R18+URZ], RZ ;  /* 0x000000ff12ff79a7 */ /* 0x0001e2000810043f */
[----:B--2---:R-:W-:-:S13]  /*dda0*/  ISETP.LE.AND P0, PT, R2, UR38, PT ;  /* 0x0000002602007c0c */ /* 0x004fda000bf03270 */
[----:B0-----:R-:W-:Y:S05]  /*ddb0*/  @!P0 BRA `(.L_x_90) ;  /* 0xffffffb800d48947 */ /* 0x001fea000383ffff */
[----:B------:R-:W-:-:S12]  /*ddc0*/  ULOP3.LUT UR36, UR36, 0x1, URZ, 0xc, !UPT ;  /* 0x0000000124247892 */ /* 0x000fd8000f8e0c3f */
.L_x_40:
[----:B------:R-:W0:Y:S01]  /*ddd0*/  S2R R3, SR_CgaCtaId ;  /* 0x0000000000037919 */ /* 0x000e220000008800 */
[----:B------:R-:W-:Y:S01]  /*dde0*/  MOV R0, 0x400 ;  /* 0x0000040000007802 */ /* 0x000fe20000000f00 */
[----:B------:R-:W-:-:S03]  /*ddf0*/  IMAD.U32 R2, RZ, RZ, UR36 ;  /* 0x00000024ff027e24 */ /* 0x000fc6000f8e00ff */
[----:B0-----:R-:W-:Y:S02]  /*de00*/  LEA R4, R3, R0, 0x18 ;  /* 0x0000000003047211 */ /* 0x001fe400078ec0ff */
[----:B------:R-:W-:-:S04]  /*de10*/  SHF.L.U32 R0, R2, 0x1f, RZ ;  /* 0x0000001f02007819 */ /* 0x000fc800000006ff */
[----:B------:R-:W0:Y:S02]  /*de20*/  SYNCS.PHASECHK.TRANS64.TRYWAIT P0, [R4+URZ+0x38820], R0 ;  /* 0x03882000040075a7 */ /* 0x000e24000800017f */
[----:B0-----:R-:W-:Y:S05]  /*de30*/  @!P0 BRA `(.L_x_91) ;  /* 0x0000003800108947 */ /* 0x001fea0003800000 */
.L_x_206:
[----:B------:R-:W1:Y:S02]  /*de40*/  S2R R2, SR_TID.X ;  /* 0x0000000000027919 */ /* 0x000e640000002100 */
[----:B-1----:R-:W-:-:S04]  /*de50*/  SHF.R.U32.HI R2, RZ, 0x5, R2 ;  /* 0x00000005ff027819 */ /* 0x002fc80000011602 */
[----:B------:R-:W-:-:S05]  /*de60*/  LOP3.LUT R2, R2, 0x3, RZ, 0xc0, !PT ;  /* 0x0000000302027812 */ /* 0x000fca00078ec0ff */
[----:B0-----:R-:W0:Y:S02]  /*de70*/  SHFL.IDX PT, R0, R2, RZ, 0x1f ;  /* 0x00001fff02007589 */ /* 0x001e2400000e0000 */
[----:B0-----:R-:W-:-:S13]  /*de80*/  ISETP.NE.AND P0, PT, R0, RZ, PT ;  /* 0x000000ff0000720c */ /* 0x001fda0003f05270 */
[----:B------:R-:W-:Y:S05]  /*de90*/  @P0 EXIT ;  /* 0x000000000000094d */ /* 0x000fea0003800000 */
[----:B------:R-:W-:Y:S01]  /*dea0*/  ELECT P0, URZ, PT ;  /* 0x00000000003f782f */ /* 0x000fe20003800000 */
[----:B------:R-:W-:-:S12]  /*deb0*/  BSSY B0, `(.L_x_92) ;  /* 0x0000028000007945 */ /* 0x000fd80003800000 */
[----:B------:R-:W-:Y:S05]  /*dec0*/  @!P0 BRA `(.L_x_93) ;  /* 0x0000000000988947 */ /* 0x000fea0003800000 */
[----:B------:R-:W-:-:S06]  /*ded0*/  ULOP3.LUT UR4, UR37, 0x2, URZ, 0xfc, !UPT ;  /* 0x0000000225047892 */ /* 0x000fcc000f8efc3f */
[----:B------:R-:W-:-:S05]  /*dee0*/  IMAD.U32 R0, RZ, RZ, UR4 ;  /* 0x00000004ff007e24 */ /* 0x000fca000f8e00ff */
[----:B------:R-:W-:-:S13]  /*def0*/  ISETP.NE.AND P0, PT, R0, 0x3, PT ;  /* 0x000000030000780c */ /* 0x000fda0003f05270 */
[----:B------:R-:W-:Y:S05]  /*df00*/  @!P0 BRA `(.L_x_94) ;  /* 0x0000000000048947 */ /* 0x000fea0003800000 */
[----:B------:R-:W-:Y:S01]  /*df10*/  BPT.TRAP 0x1 ;  /* 0x000000040000795c */ /* 0x000fe20000300000 */
.L_x_94:
[----:B------:R-:W-:Y:S01]  /*df20*/  IMAD R3, R29, 0x8, R4 ;  /* 0x000000081d037824 */ /* 0x000fe200078e0204 */
[----:B------:R-:W-:Y:S01]  /*df30*/  SHF.L.U32 R2, R31, 0x1f, RZ ;  /* 0x0000001f1f027819 */ /* 0x000fe200000006ff */
[----:B------:R-:W-:-:S03]  /*df40*/  VIADD R29, R29, 0x1 ;  /* 0x000000011d1d7836 */ /* 0x000fc60000000000 */
[----:B------:R-:W0:Y:S02]  /*df50*/  SYNCS.PHASECHK.TRANS64.TRYWAIT P1, [R3+URZ+0x38840], R2 ;  /* 0x03884002030075a7 */ /* 0x000e24000802017f */
[----:B------:R-:W-:-:S04]  /*df60*/  ISETP.NE.AND P2, PT, R29, 0x2, PT ;  /* 0x000000021d00780c */ /* 0x000fc80003f45270 */
[----:B------:R-:W-:Y:S01]  /*df70*/  SEL R0, RZ, 0x1, P2 ;  /* 0x00000001ff007807 */ /* 0x000fe20001000000 */
[----:B0-----:R-:W-:Y:S08]  /*df80*/  @!P1 BRA `(.L_x_95) ;  /* 0x0000003400d09947 */ /* 0x001ff00003800000 */
.L_x_207:
[----:B------:R-:W-:Y:S02]  /*df90*/  SEL R29, R29, RZ, P2 ;  /* 0x000000ff1d1d7207 */ /* 0x000fe40001000000 */
[----:B------:R-:W-:Y:S01]  /*dfa0*/  LOP3.LUT R0, R31, R0, RZ, 0x3c, !PT ;  /* 0x000000001f007212 */ /* 0x000fe200078e3cff */
[----:B------:R-:W-:Y:S06]  /*dfb0*/  @!P0 BRA `(.L_x_96) ;  /* 0x0000000000048947 */ /* 0x000fec0003800000 */
[----:B------:R-:W-:Y:S01]  /*dfc0*/  BPT.TRAP 0x1 ;  /* 0x000000040000795c */ /* 0x000fe20000300000 */
.L_x_96:
[----:B------:R-:W-:Y:S01]  /*dfd0*/  IMAD R29, R29, 0x8, R4 ;  /* 0x000000081d1d7824 */ /* 0x000fe200078e0204 */
[----:B------:R-:W-:-:S04]  /*dfe0*/  SHF.L.U32 R0, R0, 0x1f, RZ ;  /* 0x0000001f00007819 */ /* 0x000fc800000006ff */
[----:B------:R-:W1:Y:S02]  /*dff0*/  SYNCS.PHASECHK.TRANS64.TRYWAIT P1, [R29+URZ+0x38840], R0 ;  /* 0x038840001d0075a7 */ /* 0x000e64000802017f */
[----:B-1----:R-:W-:Y:S05]  /*e000*/  @!P1 BRA `(.L_x_97) ;  /* 0x0000003400c49947 */ /* 0x002fea0003800000 */
.L_x_208:
[----:B------:R-:W-:Y:S05]  /*e010*/  @!P0 BRA `(.L_x_98) ;  /* 0x0000000000048947 */ /* 0x000fea0003800000 */
[----:B------:R-:W-:Y:S01]  /*e020*/  BPT.TRAP 0x1 ;  /* 0x000000040000795c */ /* 0x000fe20000300000 */
.L_x_98:
[----:B------:R-:W2:Y:S02]  /*e030*/  SYNCS.PHASECHK.TRANS64.TRYWAIT P1, [R3+URZ+0x38860], R2 ;  /* 0x03886002030075a7 */ /* 0x000ea4000802017f */
[----:B--2---:R-:W-:Y:S05]  /*e040*/  @!P1 BRA `(.L_x_99) ;  /* 0x0000003400c89947 */ /* 0x004fea0003800000 */
.L_x_209:
[----:B------:R-:W-:Y:S05]  /*e050*/  @!P0 BRA `(.L_x_100) ;  /* 0x0000000000048947 */ /* 0x000fea0003800000 */
[----:B------:R-:W-:Y:S01]  /*e060*/  BPT.TRAP 0x1 ;  /* 0x000000040000795c */ /* 0x000fe20000300000 */
.L_x_100:
[----:B------:R-:W3:Y:S02]  /*e070*/  SYNCS.PHASECHK.TRANS64.TRYWAIT P1, [R29+URZ+0x38860], R0 ;  /* 0x038860001d0075a7 */ /* 0x000ee4000802017f */
[----:B---3--:R-:W-:Y:S05]  /*e080*/  @!P1 BRA `(.L_x_101) ;  /* 0x0000003400cc9947 */ /* 0x008fea0003800000 */
.L_x_210:
[----:B------:R-:W-:Y:S05]  /*e090*/  @!P0 BRA `(.L_x_102) ;  /* 0x0000000000048947 */ /* 0x000fea0003800000 */
[----:B------:R-:W-:Y:S01]  /*e0a0*/  BPT.TRAP 0x1 ;  /* 0x000000040000795c */ /* 0x000fe20000300000 */
.L_x_102:
[----:B------:R-:W4:Y:S02]  /*e0b0*/  SYNCS.PHASECHK.TRANS64.TRYWAIT P1, [R3+URZ+0x38880], R2 ;  /* 0x03888002030075a7 */ /* 0x000f24000802017f */
[----:B----4-:R-:W-:Y:S05]  /*e0c0*/  @!P1 BRA `(.L_x_103) ;  /* 0x0000003400d09947 */ /* 0x010fea0003800000 */
.L_x_211:
[----:B------:R-:W-:Y:S05]  /*e0d0*/  @!P0 BRA `(.L_x_104) ;  /* 0x0000000000048947 */ /* 0x000fea0003800000 */
[----:B------:R-:W-:Y:S01]  /*e0e0*/  BPT.TRAP 0x1 ;  /* 0x000000040000795c */ /* 0x000fe20000300000 */
.L_x_104:
[----:B------:R0:W0:Y:S02]  /*e0f0*/  SYNCS.PHASECHK.TRANS64.TRYWAIT P0, [R29+URZ+0x38880], R0 ;  /* 0x038880001d0075a7 */ /* 0x000024000800017f */
[----:B0-----:R-:W-:Y:S05]  /*e100*/  @!P0 NANOSLEEP.SYNCS 0x989680 ;  /* 0x009896800000895d */ /* 0x001fea0003900000 */
[----:B------:R-:W0:Y:S02]  /*e110*/  @!P0 SYNCS.PHASECHK.TRANS64 P0, [R29+URZ+0x38880], R0 ;  /* 0x038880001d0085a7 */ /* 0x000e24000800007f */
[----:B0-----:R-:W-:Y:S05]  /*e120*/  @!P0 BRA `(.L_x_104) ;  /* 0xfffffffc00f08947 */ /* 0x001fea000383ffff */
.L_x_93:
[----:B------:R-:W-:Y:S05]  /*e130*/  BSYNC B0 ;  /* 0x0000000000007941 */ /* 0x000fea0003800000 */
.L_x_92:
[----:B------:R-:W-:Y:S05]  /*e140*/  EXIT ;  /* 0x000000000000794d */ /* 0x000fea0003800000 */
.L_x_8:
[----:B0-----:R-:W-:-:S04]  /*e150*/  IMAD.U32 R3, RZ, RZ, UR49 ;  /* 0x00000031ff037e24 */ /* 0x001fc8000f8e00ff */
[----:B------:R0:W1:Y:S03]  /*e160*/  SYNCS.PHASECHK.TRANS64.TRYWAIT P0, [R3+URZ+0x38800], R0 ;  /* 0x03880000030075a7 */ /* 0x000066000800017f */
[----:B-1----:R-:W-:Y:S05]  /*e170*/  @!P0 NANOSLEEP.SYNCS 0x989680 ;  /* 0x009896800000895d */ /* 0x002fea0003900000 */
[----:B------:R-:W1:Y:S02]  /*e180*/  @!P0 SYNCS.PHASECHK.TRANS64 P0, [R3+URZ+0x38800], R0 ;  /* 0x03880000030085a7 */ /* 0x000e64000800007f */
[----:B-1----:R-:W-:Y:S05]  /*e190*/  @!P0 BRA `(.L_x_8) ;  /* 0xfffffffc00ec8947 */ /* 0x002fea000383ffff */
[----:B------:R-:W-:Y:S05]  /*e1a0*/  BRA `(.L_x_105) ;  /* 0xffffff3000a47947 */ /* 0x000fea000383ffff */
.L_x_12:
[----:B-1----:R-:W-:-:S04]  /*e1b0*/  IMAD.U32 R0, RZ, RZ, UR52 ;  /* 0x00000034ff007e24 */ /* 0x002fc8000f8e00ff */
[----:B------:R1:W2:Y:S03]  /*e1c0*/  SYNCS.PHASECHK.TRANS64.TRYWAIT P1, [R0+URZ+0x38830], R7 ;  /* 0x03883007000075a7 */ /* 0x0002a6000802017f */
[----:B--2---:R-:W-:Y:S05]  /*e1d0*/  @!P1 NANOSLEEP.SYNCS 0x989680 ;  /* 0x009896800000995d */ /* 0x004fea0003900000 */
[----:B------:R-:W2:Y:S02]  /*e1e0*/  @!P1 SYNCS.PHASECHK.TRANS64 P1, [R0+URZ+0x38830], R7 ;  /* 0x03883007000095a7 */ /* 0x000ea4000802007f */
[----:B--2---:R-:W-:Y:S05]  /*e1f0*/  @!P1 BRA `(.L_x_12) ;  /* 0xfffffffc00ec9947 */ /* 0x004fea000383ffff */
[----:B------:R-:W-:Y:S05]  /*e200*/  BRA `(.L_x_11) ;  /* 0xffffff3000c87947 */ /* 0x000fea000383ffff */
.L_x_17:
[----:B--2---:R-:W-:-:S04]  /*e210*/  IMAD.U32 R8, RZ, RZ, UR52 ;  /* 0x00000034ff087e24 */ /* 0x004fc8000f8e00ff */
[----:B------:R2:W3:Y:S03]  /*e220*/  SYNCS.PHASECHK.TRANS64.TRYWAIT P1, [R8+URZ+0x38850], R7 ;  /* 0x03885007080075a7 */ /* 0x0004e6000802017f */
[----:B---3--:R-:W-:Y:S05]  /*e230*/  @!P1 NANOSLEEP.SYNCS 0x989680 ;  /* 0x009896800000995d */ /* 0x008fea0003900000 */
[----:B------:R-:W3:Y:S02]  /*e240*/  @!P1 SYNCS.PHASECHK.TRANS64 P1, [R8+URZ+0x38850], R7 ;  /* 0x03885007080095a7 */ /* 0x000ee4000802007f */
[----:B---3--:R-:W-:Y:S05]  /*e250*/  @!P1 BRA `(.L_x_17) ;  /* 0xfffffffc00ec9947 */ /* 0x008fea000383ffff */
[----:B------:R-:W-:Y:S05]  /*e260*/  BRA `(.L_x_16) ;  /* 0xffffff5000587947 */ /* 0x000fea000383ffff */
.L_x_23:
[----:B0-----:R-:W-:Y:S02]  /*e270*/  IMAD.U32 R0, RZ, RZ, UR45 ;  /* 0x0000002dff007e24 */ /* 0x001fe4000f8e00ff */
[----:B------:R-:W-:-:S04]  /*e280*/  IMAD.U32 R3, RZ, RZ, UR52 ;  /* 0x00000034ff037e24 */ /* 0x000fc8000f8e00ff */
[----:B------:R0:W1:Y:S03]  /*e290*/  SYNCS.PHASECHK.TRANS64.TRYWAIT P2, [R0+URZ+0x38830], R3 ;  /* 0x03883003000075a7 */ /* 0x000066000804017f */
[----:B-1----:R-:W-:Y:S05]  /*e2a0*/  @!P2 NANOSLEEP.SYNCS 0x989680 ;  /* 0x009896800000a95d */ /* 0x002fea0003900000 */
[----:B------:R-:W1:Y:S02]  /*e2b0*/  @!P2 SYNCS.PHASECHK.TRANS64 P2, [R0+URZ+0x38830], R3 ;  /* 0x038830030000a5a7 */ /* 0x000e64000804007f */
[----:B-1----:R-:W-:Y:S05]  /*e2c0*/  @!P2 BRA `(.L_x_23) ;  /* 0xfffffffc00e8a947 */ /* 0x002fea000383ffff */
[----:B------:R-:W-:Y:S05]  /*e2d0*/  BRA `(.L_x_22) ;  /* 0xffffff5400407947 */ /* 0x000fea000383ffff */
.L_x_28:
[----:B-1----:R-:W-:Y:S02]  /*e2e0*/  IMAD.U32 R7, RZ, RZ, UR45 ;  /* 0x0000002dff077e24 */ /* 0x002fe4000f8e00ff */
[----:B------:R-:W-:-:S04]  /*e2f0*/  IMAD.U32 R8, RZ, RZ, UR52 ;  /* 0x00000034ff087e24 */ /* 0x000fc8000f8e00ff */
[----:B------:R1:W2:Y:S03]  /*e300*/  SYNCS.PHASECHK.TRANS64.TRYWAIT P2, [R7+URZ+0x38850], R8 ;  /* 0x03885008070075a7 */ /* 0x0002a6000804017f */
[----:B--2---:R-:W-:Y:S05]  /*e310*/  @!P2 NANOSLEEP.SYNCS 0x989680 ;  /* 0x009896800000a95d */ /* 0x004fea0003900000 */
[----:B------:R-:W2:Y:S02]  /*e320*/  @!P2 SYNCS.PHASECHK.TRANS64 P2, [R7+URZ+0x38850], R8 ;  /* 0x038850080700a5a7 */ /* 0x000ea4000804007f */
[----:B--2---:R-:W-:Y:S05]  /*e330*/  @!P2 BRA `(.L_x_28) ;  /* 0xfffffffc00e8a947 */ /* 0x004fea000383ffff */
[----:B------:R-:W-:Y:S05]  /*e340*/  BRA `(.L_x_27) ;  /* 0xffffff7000dc7947 */ /* 0x000fea000383ffff */
.L_x_46:
[----:B------:R-:W3:Y:S01]  /*e350*/  S2R R17, SR_TID.X ;  /* 0x0000000000117919 */ /* 0x000ee20000002100 */
[----:B------:R-:W-:Y:S02]  /*e360*/  IMAD.MOV.U32 R12, RZ, RZ, RZ ;  /* 0x000000ffff0c7224 */ /* 0x000fe400078e00ff */
[----:B------:R-:W-:Y:S02]  /*e370*/  IMAD.MOV.U32 R11, RZ, RZ, 0x1f ;  /* 0x0000001fff0b7424 */ /* 0x000fe400078e00ff */
[----:B------:R-:W-:Y:S01]  /*e380*/  IMAD.MOV.U32 R15, RZ, RZ, -0x1 ;  /* 0xffffffffff0f7424 */ /* 0x000fe200078e00ff */
[----:B---3--:R-:W-:-:S04]  /*e390*/  SHF.R.U32.HI R17, RZ, 0x5, R17 ;  /* 0x00000005ff117819 */ /* 0x008fc80000011611 */
[----:B------:R-:W-:-:S05]  /*e3a0*/  LOP3.LUT R17, R17, 0x3, RZ, 0xc0, !PT ;  /* 0x0000000311117812 */ /* 0x000fca00078ec0ff */
[----:B------:R-:W-:-:S07]  /*e3b0*/  IMAD.MOV.U32 R13, RZ, RZ, R17 ;  /* 0x000000ffff0d7224 */ /* 0x000fce00078e0011 */
[----:B012--5:R-:W-:Y:S05]  /*e3c0*/  WARPSYNC.COLLECTIVE R15, `(.L_x_106) ;  /* 0x000000000f087348 */ /* 0x027fea0003c00000 */
[----:B------:R3:W4:Y:S02]  /*e3d0*/  SHFL.IDX P6, R14, R13, R12, R11 ;  /* 0x0000000c0d0e7389 */ /* 0x00072400000c000b */
[----:B012345:R-:W-:Y:S01]  /*e3e0*/  ENDCOLLECTIVE ;  /* 0x000000000000791b */ /* 0x03ffe20003800000 */
.L_x_106:
[----:B------:R-:W-:Y:S05]  /*e3f0*/  BRA `(.L_x_107) ;  /* 0xffffffbc00187947 */ /* 0x000fea000383ffff */
.L_x_49:
[----:B0-----:R0:W1:Y:S02]  /*e400*/  SYNCS.PHASECHK.TRANS64.TRYWAIT P0, [R6+URZ+0x38880], R20 ;  /* 0x03888014060075a7 */ /* 0x001064000800017f */
[----:B-1----:R-:W-:Y:S05]  /*e410*/  @!P0 NANOSLEEP.SYNCS 0x989680 ;  /* 0x009896800000895d */ /* 0x002fea0003900000 */
[----:B------:R-:W1:Y:S02]  /*e420*/  @!P0 SYNCS.PHASECHK.TRANS64 P0, [R6+URZ+0x38880], R20 ;  /* 0x03888014060085a7 */ /* 0x000e64000800007f */
[----:B-1----:R-:W-:Y:S05]  /*e430*/  @!P0 BRA `(.L_x_49) ;  /* 0xfffffffc00f08947 */ /* 0x002fea000383ffff */
[----:B------:R-:W-:Y:S05]  /*e440*/  BRA `(.L_x_108) ;  /* 0xffffffbc00b07947 */ /* 0x000fea000383ffff */
.L_x_50:
[----:B------:R-:W-:Y:S01]  /*e450*/  BSSY B0, `(.L_x_109) ;  /* 0x0000008000007945 */ /* 0x000fe20003800000 */
[----:B------:R-:W-:Y:S02]  /*e460*/  IMAD.MOV.U32 R13, RZ, RZ, R8 ;  /* 0x000000ffff0d7224 */ /* 0x000fe400078e0008 */
[----:B------:R-:W-:Y:S02]  /*e470*/  IMAD.MOV.U32 R12, RZ, RZ, RZ ;  /* 0x000000ffff0c7224 */ /* 0x000fe400078e00ff */
[----:B------:R-:W-:Y:S02]  /*e480*/  IMAD.MOV.U32 R11, RZ, RZ, 0x181f ;  /* 0x0000181fff0b7424 */ /* 0x000fe400078e00ff */
[----:B------:R-:W-:-:S07]  /*e490*/  IMAD.MOV.U32 R15, RZ, RZ, -0x1 ;  /* 0xffffffffff0f7424 */ /* 0x000fce00078e00ff */
[----:B0-----:R-:W-:Y:S05]  /*e4a0*/  WARPSYNC.COLLECTIVE R15, `(.L_x_110) ;  /* 0x000000000f087348 */ /* 0x001fea0003c00000 */
[----:B------:R1:W2:Y:S02]  /*e4b0*/  SHFL.IDX P6, R14, R13, R12, R11 ;  /* 0x0000000c0d0e7389 */ /* 0x0002a400000c000b */
[----:B012---:R-:W-:Y:S01]  /*e4c0*/  ENDCOLLECTIVE ;  /* 0x000000000000791b */ /* 0x007fe20003800000 */
.L_x_110:
[----:B------:R-:W-:Y:S05]  /*e4d0*/  BSYNC B0 ;  /* 0x0000000000007941 */ /* 0x000fea0003800000 */
.L_x_109:
[----:B------:R-:W-:Y:S01]  /*e4e0*/  IMAD.MOV.U32 R13, RZ, RZ, R7 ;  /* 0x000000ffff0d7224 */ /* 0x000fe200078e0007 */
[C---:B------:R-:W-:Y:S01]  /*e4f0*/  LOP3.LUT P1, RZ, R16.reuse, 0x8000000, RZ, 0xc0, !PT ;  /* 0x0800000010ff7812 */ /* 0x040fe2000782c0ff */
[----:B------:R-:W-:Y:S01]  /*e500*/  IMAD.MOV.U32 R12, RZ, RZ, RZ ;  /* 0x000000ffff0c7224 */ /* 0x000fe200078e00ff */
[C---:B------:R-:W-:Y:S01]  /*e510*/  LOP3.LUT P3, RZ, R16.reuse, 0x4000000, RZ, 0xc0, !PT ;  /* 0x0400000010ff7812 */ /* 0x040fe2000786c0ff */
[----:B------:R-:W-:Y:S01]  /*e520*/  IMAD.MOV.U32 R11, RZ, RZ, 0x181f ;  /* 0x0000181fff0b7424 */ /* 0x000fe200078e00ff */
[C---:B------:R-:W-:Y:S01]  /*e530*/  LOP3.LUT P2, RZ, R16.reuse, 0x2000000, RZ, 0xc0, !PT ;  /* 0x0200000010ff7812 */ /* 0x040fe2000784c0ff */
[----:B------:R-:W-:Y:S01]  /*e540*/  IMAD.MOV.U32 R15, RZ, RZ, -0x1 ;  /* 0xffffffffff0f7424 */ /* 0x000fe200078e00ff */
[----:B------:R-:W-:Y:S01]  /*e550*/  LOP3.LUT P4, RZ, R16, 0x20000, RZ, 0xc0, !PT ;  /* 0x0002000010ff7812 */ /* 0x000fe2000788c0ff */
[----:B------:R-:W-:Y:S02]  /*e560*/  IMAD.MOV.U32 R3, RZ, RZ, R14 ;  /* 0x000000ffff037224 */ /* 0x000fe400078e000e */
[----:B------:R-:W-:-:S10]  /*e570*/  VIADD R0, R0, UR41 ;  /* 0x0000002900007c36 */ /* 0x000fd40008000000 */
[----:B------:R-:W-:Y:S05]  /*e580*/  WARPSYNC.COLLECTIVE R15, `(.L_x_111) ;  /* 0x000000000f087348 */ /* 0x000fea0003c00000 */
[----:B------:R0:W1:Y:S02]  /*e590*/  SHFL.IDX P6, R14, R13, R12, R11 ;  /* 0x0000000c0d0e7389 */ /* 0x00006400000c000b */
[----:B01----:R-:W-:Y:S01]  /*e5a0*/  ENDCOLLECTIVE ;  /* 0x000000000000791b */ /* 0x003fe20003800000 */
.L_x_111:
[----:B------:R-:W-:Y:S02]  /*e5b0*/  IMAD.MOV.U32 R13, RZ, RZ, R8 ;  /* 0x000000ffff0d7224 */ /* 0x000fe400078e0008 */
[----:B------:R-:W-:Y:S01]  /*e5c0*/  IMAD.MOV.U32 R12, RZ, RZ, 0x1 ;  /* 0x00000001ff0c7424 */ /* 0x000fe200078e00ff */
[----:B------:R-:W-:-:S13]  /*e5d0*/  IADD3 R2, P0, R32, R14, RZ ;  /* 0x0000000e20027210 */ /* 0x000fda0007f1e0ff */
[----:B------:R-:W-:Y:S05]  /*e5e0*/  WARPSYNC.COLLECTIVE R15, `(.L_x_112) ;  /* 0x000000000f087348 */ /* 0x000fea0003c00000 */
[----:B------:R0:W1:Y:S02]  /*e5f0*/  SHFL.IDX P6, R14, R13, R12, R11 ;  /* 0x0000000c0d0e7389 */ /* 0x00006400000c000b */
[----:B01----:R-:W-:Y:S01]  /*e600*/  ENDCOLLECTIVE ;  /* 0x000000000000791b */ /* 0x003fe20003800000 */
.L_x_112:
[----:B------:R-:W-:-:S05]  /*e610*/  IMAD.X R3, RZ, RZ, R3, P0 ;  /* 0x000000ffff037224 */ /* 0x000fca00000e0603 */
[----:B------:R-:W-:Y:S01]  /*e620*/  @!PT LDS RZ, [RZ] ;  /* 0x00000000fffff984 */ /* 0x000fe20000000800 */
[----:B------:R-:W-:Y:S01]  /*e630*/  @!PT LDS RZ, [RZ] ;  /* 0x00000000fffff984 */ /* 0x000fe20000000800 */
[----:B------:R-:W-:Y:S01]  /*e640*/  @!PT LDS RZ, [RZ] ;  /* 0x00000000fffff984 */ /* 0x000fe20000000800 */
[----:B------:R-:W-:Y:S01]  /*e650*/  LDGSTS.E.BYPASS.LTC128B.128 [R0+0x10400], desc[UR50][R2.64], !P1 ;  /* 0x1040000002007fae */ /* 0x000fe2000c901d72 */
[----:B------:R-:W-:-:S03]  /*e660*/  LOP3.LUT P1, RZ, R16, 0x1000000, RZ, 0xc0, !PT ;  /* 0x0100000010ff7812 */ /* 0x000fc6000782c0ff */
[----:B------:R0:W-:Y:S01]  /*e670*/  LDGSTS.E.BYPASS.LTC128B.128 [R0+0x14400], desc[UR50][R2.64+0x80], !P3 ;  /* 0x1440008002007fae */ /* 0x0001e2000d901d72 */
[----:B------:R-:W-:Y:S01]  /*e680*/  LOP3.LUT P3, RZ, R16, 0x800000, RZ, 0xc0, !PT ;  /* 0x0080000010ff7812 */ /* 0x000fe2000786c0ff */
[----:B------:R-:W-:Y:S02]  /*e690*/  IMAD.MOV.U32 R13, RZ, RZ, R7 ;  /* 0x000000ffff0d7224 */ /* 0x000fe400078e0007 */
[----:B0-----:R-:W-:-:S10]  /*e6a0*/  IMAD.MOV.U32 R3, RZ, RZ, R14 ;  /* 0x000000ffff037224 */ /* 0x001fd400078e000e */
[----:B------:R-:W-:Y:S05]  /*e6b0*/  WARPSYNC.COLLECTIVE R15, `(.L_x_113) ;  /* 0x000000000f087348 */ /* 0x000fea0003c00000 */
[----:B------:R0:W1:Y:S02]  /*e6c0*/  SHFL.IDX P6, R14, R13, R12, R11 ;  /* 0x0000000c0d0e7389 */ /* 0x00006400000c000b */
[----:B01----:R-:W-:Y:S01]  /*e6d0*/  ENDCOLLECTIVE ;  /* 0x000000000000791b */ /* 0x003fe20003800000 */
.L_x_113:
[----:B------:R-:W-:Y:S02]  /*e6e0*/  IMAD.MOV.U32 R13, RZ, RZ, R8 ;  /* 0x000000ffff0d7224 */ /* 0x000fe400078e0008 */
[----:B------:R-:W-:Y:S01]  /*e6f0*/  IMAD.MOV.U32 R12, RZ, RZ, 0x2 ;  /* 0x00000002ff0c7424 */ /* 0x000fe200078e00ff */
[----:B------:R-:W-:-:S13]  /*e700*/  IADD3 R2, P0, R32, R14, RZ ;  /* 0x0000000e20027210 */ /* 0x000fda0007f1e0ff */
[----:B------:R-:W-:Y:S05]  /*e710*/  WARPSYNC.COLLECTIVE R15, `(.L_x_114) ;  /* 0x000000000f087348 */ /* 0x000fea0003c00000 */
[----:B------:R0:W1:Y:S02]  /*e720*/  SHFL.IDX P6, R14, R13, R12, R11 ;  /* 0x0000000c0d0e7389 */ /* 0x00006400000c000b */
[----:B01----:R-:W-:Y:S01]  /*e730*/  ENDCOLLECTIVE ;  /* 0x000000000000791b */ /* 0x003fe20003800000 */
.L_x_114:
[----:B------:R-:W-:-:S05]  /*e740*/  IMAD.X R3, RZ, RZ, R3, P0 ;  /* 0x000000ffff037224 */ /* 0x000fca00000e0603 */
[----:B------:R-:W-:Y:S01]  /*e750*/  @!PT LDS RZ, [RZ] ;  /* 0x00000000fffff984 */ /* 0x000fe20000000800 */
[----:B------:R-:W-:Y:S01]  /*e760*/  @!PT LDS RZ, [RZ] ;  /* 0x00000000fffff984 */ /* 0x000fe20000000800 */
[----:B------:R-:W-:Y:S01]  /*e770*/  @!PT LDS RZ, [RZ] ;  /* 0x00000000fffff984 */ /* 0x000fe20000000800 */
[----:B------:R0:W-:Y:S01]  /*e780*/  LDGSTS.E.BYPASS.LTC128B.128 [R0+0x10c00], desc[UR50][R2.64], !P2 ;  /* 0x10c0000002007fae */ /* 0x0001e2000d101d72 */
[----:B------:R-:W-:-:S03]  /*e790*/  LOP3.LUT P2, RZ, R16, 0x400000, RZ, 0xc0, !PT ;  /* 0x0040000010ff7812 */ /* 0x000fc6000784c0ff */
[----:B------:R0:W-:Y:S01]  /*e7a0*/  LDGSTS.E.BYPASS.LTC128B.128 [R0+0x14c00], desc[UR50][R2.64+0x80], !P1 ;  /* 0x14c0008002007fae */ /* 0x0001e2000c901d72 */
[----:B------:R-:W-:Y:S01]  /*e7b0*/  LOP3.LUT P1, RZ, R16, 0x200000, RZ, 0xc0, !PT ;  /* 0x0020000010ff7812 */ /* 0x000fe2000782c0ff */
[----:B------:R-:W-:Y:S02]  /*e7c0*/  IMAD.MOV.U32 R13, RZ, RZ, R7 ;  /* 0x000000ffff0d7224 */ /* 0x000fe400078e0007 */
[----:B------:R-:W-:-:S10]  /*e7d0*/  IMAD.MOV.U32 R19, RZ, RZ, R14 ;  /* 0x000000ffff137224 */ /* 0x000fd400078e000e */
[----:B0-----:R-:W-:Y:S05]  /*e7e0*/  WARPSYNC.COLLECTIVE R15, `(.L_x_115) ;  /* 0x000000000f087348 */ /* 0x001fea0003c00000 */
[----:B------:R1:W2:Y:S02]  /*e7f0*/  SHFL.IDX P6, R14, R13, R12, R11 ;  /* 0x0000000c0d0e7389 */ /* 0x0002a400000c000b */
[----:B012---:R-:W-:Y:S01]  /*e800*/  ENDCOLLECTIVE ;  /* 0x000000000000791b */ /* 0x007fe20003800000 */
.L_x_115:
[----:B------:R-:W-:Y:S02]  /*e810*/  IMAD.MOV.U32 R13, RZ, RZ, R8 ;  /* 0x000000ffff0d7224 */ /* 0x000fe400078e0008 */
[----:B------:R-:W-:Y:S02]  /*e820*/  IMAD.MOV.U32 R12, RZ, RZ, 0x3 ;  /* 0x00000003ff0c7424 */ /* 0x000fe400078e00ff */
[----:B------:R-:W-:-:S07]  /*e830*/  IMAD.MOV.U32 R18, RZ, RZ, R14 ;  /* 0x000000ffff127224 */ /* 0x000fce00078e000e */
[----:B------:R-:W-:Y:S05]  /*e840*/  WARPSYNC.COLLECTIVE R15, `(.L_x_116) ;  /* 0x000000000f087348 */ /* 0x000fea0003c00000 */
[----:B------:R0:W1:Y:S02]  /*e850*/  SHFL.IDX P6, R14, R13, R12, R11 ;  /* 0x0000000c0d0e7389 */ /* 0x00006400000c000b */
[----:B01----:R-:W-:Y:S01]  /*e860*/  ENDCOLLECTIVE ;  /* 0x000000000000791b */ /* 0x003fe20003800000 */
.L_x_116:
[----:B------:R-:W-:-:S05]  /*e870*/  IADD3 R2, P0, R32, R18, RZ ;  /* 0x0000001220027210 */ /* 0x000fca0007f1e0ff */
[----:B------:R-:W-:-:S05]  /*e880*/  IMAD.X R3, RZ, RZ, R19, P0 ;  /* 0x000000ffff037224 */ /* 0x000fca00000e0613 */
[----:B------:R-:W-:Y:S01]  /*e890*/  @!PT LDS RZ, [RZ] ;  /* 0x00000000fffff984 */ /* 0x000fe20000000800 */
[----:B------:R-:W-:Y:S01]  /*e8a0*/  @!PT LDS RZ, [RZ] ;  /* 0x00000000fffff984 */ /* 0x000fe20000000800 */
[----:B------:R-:W-:Y:S01]  /*e8b0*/  @!PT LDS RZ, [RZ] ;  /* 0x00000000fffff984 */ /* 0x000fe20000000800 */
[----:B------:R0:W-:Y:S01]  /*e8c0*/  LDGSTS.E.BYPASS.LTC128B.128 [R0+0x11400], desc[UR50][R2.64], !P3 ;  /* 0x1140000002007fae */ /* 0x0001e2000d901d72 */
[----:B------:R-:W-:Y:S01]  /*e8d0*/  IMAD.MOV.U32 R13, RZ, RZ, R7 ;  /* 0x000000ffff0d7224 */ /* 0x000fe200078e0007 */
[C---:B------:R-:W-:Y:S02]  /*e8e0*/  LOP3.LUT P3, RZ, R16.reuse, 0x100000, RZ, 0xc0, !PT ;  /* 0x0010000010ff7812 */ /* 0x040fe4000786c0ff */
[----:B------:R0:W-:Y:S01]  /*e8f0*/  LDGSTS.E.BYPASS.LTC128B.128 [R0+0x15400], desc[UR50][R2.64+0x80], !P2 ;  /* 0x1540008002007fae */ /* 0x0001e2000d101d72 */
[----:B------:R-:W-:Y:S01]  /*e900*/  LOP3.LUT P2, RZ, R16, 0x80000, RZ, 0xc0, !PT ;  /* 0x0008000010ff7812 */ /* 0x000fe2000784c0ff */
[----:B------:R-:W-:-:S12]  /*e910*/  IMAD.MOV.U32 R10, RZ, RZ, R14 ;  /* 0x000000ffff0a7224 */ /* 0x000fd800078e000e */
[----:B0-----:R-:W-:Y:S05]  /*e920*/  WARPSYNC.COLLECTIVE R15, `(.L_x_117) ;  /* 0x000000000f087348 */ /* 0x001fea0003c00000 */
[----:B------:R1:W2:Y:S02]  /*e930*/  SHFL.IDX P6, R14, R13, R12, R11 ;  /* 0x0000000c0d0e7389 */ /* 0x0002a400000c000b */
[----:B012---:R-:W-:Y:S01]  /*e940*/  ENDCOLLECTIVE ;  /* 0x000000000000791b */ /* 0x007fe20003800000 */
.L_x_117:
[----:B------:R-:W-:Y:S02]  /*e950*/  IMAD.MOV.U32 R13, RZ, RZ, R8 ;  /* 0x000000ffff0d7224 */ /* 0x000fe400078e0008 */
[----:B------:R-:W-:Y:S01]  /*e960*/  IMAD.MOV.U32 R12, RZ, RZ, 0x4 ;  /* 0x00000004ff0c7424 */ /* 0x000fe200078e00ff */
[----:B------:R-:W-:-:S13]  /*e970*/  IADD3 R2, P0, R32, R14, RZ ;  /* 0x0000000e20027210 */ /* 0x000fda0007f1e0ff */
[----:B------:R-:W-:Y:S05]  /*e980*/  WARPSYNC.COLLECTIVE R15, `(.L_x_118) ;  /* 0x000000000f087348 */ /* 0x000fea0003c00000 */
[----:B------:R0:W1:Y:S02]  /*e990*/  SHFL.IDX P6, R14, R13, R12, R11 ;  /* 0x0000000c0d0e7389 */ /* 0x00006400000c000b */
[----:B01----:R-:W-:Y:S01]  /*e9a0*/  ENDCOLLECTIVE ;  /* 0x000000000000791b */ /* 0x003fe20003800000 */
.L_x_118:
        /* <DEDUP_REMOVED lines=13> */
.L_x_119:
[----:B------:R-:W-:Y:S02]  /*ea80*/  IMAD.MOV.U32 R13, RZ, RZ, R8 ;  /* 0x000000ffff0d7224 */ /* 0x000fe400078e0008 */
[----:B------:R-:W-:Y:S02]  /*ea90*/  IMAD.MOV.U32 R12, RZ, RZ, 0x5 ;  /* 0x00000005ff0c7424 */ /* 0x000fe400078e00ff */
[----:B------:R-:W-:-:S07]  /*eaa0*/  IMAD.MOV.U32 R21, RZ, RZ, R14 ;  /* 0x000000ffff157224 */ /* 0x000fce00078e000e */
[----:B------:R-:W-:Y:S05]  /*eab0*/  WARPSYNC.COLLECTIVE R15, `(.L_x_120) ;  /* 0x000000000f087348 */ /* 0x000fea0003c00000 */
[----:B------:R0:W1:Y:S02]  /*eac0*/  SHFL.IDX P6, R14, R13, R12, R11 ;  /* 0x0000000c0d0e7389 */ /* 0x00006400000c000b */
[----:B01----:R-:W-:Y:S01]  /*ead0*/  ENDCOLLECTIVE ;  /* 0x000000000000791b */ /* 0x003fe20003800000 */
.L_x_120:
[----:B------:R-:W-:-:S05]  /*eae0*/  IADD3 R2, P0, R32, R21, RZ ;  /* 0x0000001520027210 */ /* 0x000fca0007f1e0ff */
[----:B------:R-:W-:-:S05]  /*eaf0*/  IMAD.X R3, RZ, RZ, R3, P0 ;  /* 0x000000ffff037224 */ /* 0x000fca00000e0603 */
[----:B------:R-:W-:Y:S01]  /*eb00*/  @!PT LDS RZ, [RZ] ;  /* 0x00000000fffff984 */ /* 0x000fe20000000800 */
[----:B------:R-:W-:Y:S01]  /*eb10*/  @!PT LDS RZ, [RZ] ;  /* 0x00000000fffff984 */ /* 0x000fe20000000800 */
[----:B------:R-:W-:Y:S01]  /*eb20*/  @!PT LDS RZ, [RZ] ;  /* 0x00000000fffff984 */ /* 0x000fe20000000800 */
[----:B------:R-:W-:Y:S01]  /*eb30*/  LDGSTS.E.BYPASS.LTC128B.128 [R0+0x12400], desc[UR50][R2.64], !P2 ;  /* 0x1240000002007fae */ /* 0x000fe2000d101d72 */
[----:B------:R-:W-:Y:S01]  /*eb40*/  IMAD.MOV.U32 R13, RZ, RZ, R7 ;  /* 0x000000ffff0d7224 */ /* 0x000fe200078e0007 */
[C---:B------:R-:W-:Y:S02]  /*eb50*/  LOP3.LUT P2, RZ, R16.reuse, 0x8000, RZ, 0xc0, !PT ;  /* 0x0000800010ff7812 */ /* 0x040fe4000784c0ff */
[----:B------:R0:W-:Y:S01]  /*eb60*/  LDGSTS.E.BYPASS.LTC128B.128 [R0+0x16400], desc[UR50][R2.64+0x80], !P1 ;  /* 0x1640008002007fae */ /* 0x0001e2000c901d72 */
[----:B------:R-:W-:Y:S01]  /*eb70*/  LOP3.LUT P1, RZ, R16, 0x4000, RZ, 0xc0, !PT ;  /* 0x0000400010ff7812 */ /* 0x000fe2000782c0ff */
[----:B0-----:R-:W-:-:S12]  /*eb80*/  IMAD.MOV.U32 R3, RZ, RZ, R14 ;  /* 0x000000ffff037224 */ /* 0x001fd800078e000e */
[----:B------:R-:W-:Y:S05]  /*eb90*/  WARPSYNC.COLLECTIVE R15, `(.L_x_121) ;  /* 0x000000000f087348 */ /* 0x000fea0003c00000 */
[----:B------:R0:W1:Y:S02]  /*eba0*/  SHFL.IDX P6, R14, R13, R12, R11 ;  /* 0x0000000c0d0e7389 */ /* 0x00006400000c000b */
[----:B01----:R-:W-:Y:S01]  /*ebb0*/  ENDCOLLECTIVE ;  /* 0x000000000000791b */ /* 0x003fe20003800000 */
.L_x_121:
[----:B------:R-:W-:Y:S02]  /*ebc0*/  IMAD.MOV.U32 R13, RZ, RZ, R8 ;  /* 0x000000ffff0d7224 */ /* 0x000fe400078e0008 */
[----:B------:R-:W-:Y:S02]  /*ebd0*/  IMAD.MOV.U32 R12, RZ, RZ, 0x6 ;  /* 0x00000006ff0c7424 */ /* 0x000fe400078e00ff */
[----:B------:R-:W-:-:S07]  /*ebe0*/  IMAD.MOV.U32 R21, RZ, RZ, R14 ;  /* 0x000000ffff157224 */ /* 0x000fce00078e000e */
[----:B------:R-:W-:Y:S05]  /*ebf0*/  WARPSYNC.COLLECTIVE R15, `(.L_x_122) ;  /* 0x000000000f087348 */ /* 0x000fea0003c00000 */
[----:B------:R0:W1:Y:S02]  /*ec00*/  SHFL.IDX P6, R14, R13, R12, R11 ;  /* 0x0000000c0d0e7389 */ /* 0x00006400000c000b */
[----:B01----:R-:W-:Y:S01]  /*ec10*/  ENDCOLLECTIVE ;  /* 0x000000000000791b */ /* 0x003fe20003800000 */
.L_x_122:
[----:B------:R-:W-:-:S05]  /*ec20*/  IADD3 R2, P0, R32, R21, RZ ;  /* 0x0000001520027210 */ /* 0x000fca0007f1e0ff */
[----:B------:R-:W-:-:S05]  /*ec30*/  IMAD.X R3, RZ, RZ, R3, P0 ;  /* 0x000000ffff037224 */ /* 0x000fca00000e0603 */
[----:B------:R-:W-:Y:S01]  /*ec40*/  @!PT LDS RZ, [RZ] ;  /* 0x00000000fffff984 */ /* 0x000fe20000000800 */
[----:B------:R-:W-:Y:S01]  /*ec50*/  @!PT LDS RZ, [RZ] ;  /* 0x00000000fffff984 */ /* 0x000fe20000000800 */
[----:B------:R-:W-:Y:S01]  /*ec60*/  @!PT LDS RZ, [RZ] ;  /* 0x00000000fffff984 */ /* 0x000fe20000000800 */
[----:B------:R-:W-:Y:S01]  /*ec70*/  LDGSTS.E.BYPASS.LTC128B.128 [R0+0x12c00], desc[UR50][R2.64], !P4 ;  /* 0x12c0000002007fae */ /* 0x000fe2000e101d72 */
[----:B------:R-:W-:-:S03]  /*ec80*/  IMAD.MOV.U32 R13, RZ, RZ, R7 ;  /* 0x000000ffff0d7224 */ /* 0x000fc600078e0007 */
[----:B------:R0:W-:Y:S02]  /*ec90*/  LDGSTS.E.BYPASS.LTC128B.128 [R0+0x16c00], desc[UR50][R2.64+0x80], !P3 ;  /* 0x16c0008002007fae */ /* 0x0001e4000d901d72 */
[----:B0-----:R-:W-:-:S07]  /*eca0*/  IMAD.MOV.U32 R3, RZ, RZ, R14 ;  /* 0x000000ffff037224 */ /* 0x001fce00078e000e */
[----:B------:R-:W-:Y:S05]  /*ecb0*/  WARPSYNC.COLLECTIVE R15, `(.L_x_123) ;  /* 0x000000000f087348 */ /* 0x000fea0003c00000 */
[----:B------:R0:W1:Y:S02]  /*ecc0*/  SHFL.IDX P6, R14, R13, R12, R11 ;  /* 0x0000000c0d0e7389 */ /* 0x00006400000c000b */
[----:B01----:R-:W-:Y:S01]  /*ecd0*/  ENDCOLLECTIVE ;  /* 0x000000000000791b */ /* 0x003fe20003800000 */
.L_x_123:
[----:B------:R-:W-:Y:S02]  /*ece0*/  IMAD.MOV.U32 R13, RZ, RZ, R8 ;  /* 0x000000ffff0d7224 */ /* 0x000fe400078e0008 */
[----:B------:R-:W-:Y:S02]  /*ecf0*/  IMAD.MOV.U32 R12, RZ, RZ, 0x7 ;  /* 0x00000007ff0c7424 */ /* 0x000fe400078e00ff */
[----:B------:R-:W-:-:S07]  /*ed00*/  IMAD.MOV.U32 R21, RZ, RZ, R14 ;  /* 0x000000ffff157224 */ /* 0x000fce00078e000e */
[----:B------:R-:W-:Y:S05]  /*ed10*/  WARPSYNC.COLLECTIVE R15, `(.L_x_124) ;  /* 0x000000000f087348 */ /* 0x000fea0003c00000 */
[----:B------:R0:W1:Y:S02]  /*ed20*/  SHFL.IDX P6, R14, R13, R12, R11 ;  /* 0x0000000c0d0e7389 */ /* 0x00006400000c000b */
[----:B01----:R-:W-:Y:S01]  /*ed30*/  ENDCOLLECTIVE ;  /* 0x000000000000791b */ /* 0x003fe20003800000 */
.L_x_124:
[----:B------:R-:W-:-:S05]  /*ed40*/  IADD3 R2, P0, R32, R21, RZ ;  /* 0x0000001520027210 */ /* 0x000fca0007f1e0ff */
[----:B------:R-:W-:-:S05]  /*ed50*/  IMAD.X R3, RZ, RZ, R3, P0 ;  /* 0x000000ffff037224 */ /* 0x000fca00000e0603 */
[----:B------:R-:W-:Y:S01]  /*ed60*/  @!PT LDS RZ, [RZ] ;  /* 0x00000000fffff984 */ /* 0x000fe20000000800 */
[----:B------:R-:W-:Y:S01]  /*ed70*/  @!PT LDS RZ, [RZ] ;  /* 0x00000000fffff984 */ /* 0x000fe20000000800 */
[----:B------:R-:W-:Y:S01]  /*ed80*/  @!PT LDS RZ, [RZ] ;  /* 0x00000000fffff984 */ /* 0x000fe20000000800 */
[----:B------:R0:W-:Y:S01]  /*ed90*/  LDGSTS.E.BYPASS.LTC128B.128 [R0+0x13400], desc[UR50][R2.64], !P2 ;  /* 0x1340000002007fae */ /* 0x0001e2000d101d72 */
[----:B------:R-:W-:-:S03]  /*eda0*/  IMAD.MOV.U32 R13, RZ, RZ, R7 ;  /* 0x000000ffff0d7224 */ /* 0x000fc600078e0007 */
[----:B------:R0:W-:Y:S01]  /*edb0*/  LDGSTS.E.BYPASS.LTC128B.128 [R0+0x17400], desc[UR50][R2.64+0x80], !P1 ;  /* 0x1740008002007fae */ /* 0x0001e2000c901d72 */
[----:B------:R-:W-:-:S07]  /*edc0*/  IMAD.MOV.U32 R8, RZ, RZ, R14 ;  /* 0x000000ffff087224 */ /* 0x000fce00078e000e */
[----:B0-----:R-:W-:Y:S05]  /*edd0*/  WARPSYNC.COLLECTIVE R15, `(.L_x_125) ;  /* 0x000000000f087348 */ /* 0x001fea0003c00000 */
[----:B------:R1:W2:Y:S02]  /*ede0*/  SHFL.IDX P6, R14, R13, R12, R11 ;  /* 0x0000000c0d0e7389 */ /* 0x0002a400000c000b */
[----:B012---:R-:W-:Y:S01]  /*edf0*/  ENDCOLLECTIVE ;  /* 0x000000000000791b */ /* 0x007fe20003800000 */
.L_x_125:
[----:B------:R-:W-:Y:S05]  /*ee00*/  BRA `(.L_x_126) ;  /* 0xffffffb800b87947 */ /* 0x000fea000383ffff */
.L_x_55:
[----:B--2---:R2:W3:Y:S02]  /*ee10*/  SYNCS.PHASECHK.TRANS64.TRYWAIT P0, [R6+URZ+0x38840], R20 ;  /* 0x03884014060075a7 */ /* 0x0044e4000800017f */
[----:B---3--:R-:W-:Y:S05]  /*ee20*/  @!P0 NANOSLEEP.SYNCS 0x989680 ;  /* 0x009896800000895d */ /* 0x008fea0003900000 */
[----:B------:R-:W3:Y:S02]  /*ee30*/  @!P0 SYNCS.PHASECHK.TRANS64 P0, [R6+URZ+0x38840], R20 ;  /* 0x03884014060085a7 */ /* 0x000ee4000800007f */
[----:B---3--:R-:W-:Y:S05]  /*ee40*/  @!P0 BRA `(.L_x_55) ;  /* 0xfffffffc00f08947 */ /* 0x008fea000383ffff */
[----:B------:R-:W-:Y:S05]  /*ee50*/  BRA `(.L_x_127) ;  /* 0xffffffbc00147947 */ /* 0x000fea000383ffff */
.L_x_56:
[----:B------:R-:W-:Y:S01]  /*ee60*/  BSSY B0, `(.L_x_128) ;  /* 0x0000008000007945 */ /* 0x000fe20003800000 */
[----:B------:R-:W-:Y:S02]  /*ee70*/  IMAD.MOV.U32 R13, RZ, RZ, R5 ;  /* 0x000000ffff0d7224 */ /* 0x000fe400078e0005 */
[----:B------:R-:W-:Y:S02]  /*ee80*/  IMAD.MOV.U32 R12, RZ, RZ, RZ ;  /* 0x000000ffff0c7224 */ /* 0x000fe400078e00ff */
[----:B------:R-:W-:Y:S02]  /*ee90*/  IMAD.MOV.U32 R11, RZ, RZ, 0x181f ;  /* 0x0000181fff0b7424 */ /* 0x000fe400078e00ff */
[----:B------:R-:W-:-:S07]  /*eea0*/  IMAD.MOV.U32 R15, RZ, RZ, -0x1 ;  /* 0xffffffffff0f7424 */ /* 0x000fce00078e00ff */
[----:B012--5:R-:W-:Y:S05]  /*eeb0*/  WARPSYNC.COLLECTIVE R15, `(.L_x_129) ;  /* 0x000000000f087348 */ /* 0x027fea0003c00000 */
[----:B------:R3:W4:Y:S02]  /*eec0*/  SHFL.IDX P6, R14, R13, R12, R11 ;  /* 0x0000000c0d0e7389 */ /* 0x00072400000c000b */
[----:B012345:R-:W-:Y:S01]  /*eed0*/  ENDCOLLECTIVE ;  /* 0x000000000000791b */ /* 0x03ffe20003800000 */
.L_x_129:
[----:B------:R-:W-:Y:S05]  /*eee0*/  BSYNC B0 ;  /* 0x0000000000007941 */ /* 0x000fea0003800000 */
.L_x_128:
[----:B------:R-:W-:Y:S01]  /*eef0*/  IMAD.MOV.U32 R13, RZ, RZ, R4 ;  /* 0x000000ffff0d7224 */ /* 0x000fe200078e0004 */
[----:B------:R-:W-:Y:S01]  /*ef00*/  ISETP.GE.AND P2, PT, R21, 0x1, PT ;  /* 0x000000011500780c */ /* 0x000fe20003f46270 */
[----:B------:R-:W-:Y:S02]  /*ef10*/  IMAD.MOV.U32 R12, RZ, RZ, RZ ;  /* 0x000000ffff0c7224 */ /* 0x000fe400078e00ff */
[----:B------:R-:W-:Y:S02]  /*ef20*/  IMAD.MOV.U32 R11, RZ, RZ, 0x181f ;  /* 0x0000181fff0b7424 */ /* 0x000fe400078e00ff */
[----:B------:R-:W-:Y:S02]  /*ef30*/  IMAD.MOV.U32 R15, RZ, RZ, -0x1 ;  /* 0xffffffffff0f7424 */ /* 0x000fe400078e00ff */
[----:B------:R-:W-:-:S07]  /*ef40*/  IMAD.MOV.U32 R9, RZ, RZ, R14 ;  /* 0x000000ffff097224 */ /* 0x000fce00078e000e */
[----:B------:R-:W-:Y:S05]  /*ef50*/  WARPSYNC.COLLECTIVE R15, `(.L_x_130) ;  /* 0x000000000f087348 */ /* 0x000fea0003c00000 */
[----:B------:R0:W1:Y:S02]  /*ef60*/  SHFL.IDX P6, R14, R13, R12, R11 ;  /* 0x0000000c0d0e7389 */ /* 0x00006400000c000b */
[----:B01----:R-:W-:Y:S01]  /*ef70*/  ENDCOLLECTIVE ;  /* 0x000000000000791b */ /* 0x003fe20003800000 */
.L_x_130:
[----:B------:R-:W-:Y:S02]  /*ef80*/  IMAD.MOV.U32 R13, RZ, RZ, R5 ;  /* 0x000000ffff0d7224 */ /* 0x000fe400078e0005 */
[----:B------:R-:W-:Y:S01]  /*ef90*/  IMAD.MOV.U32 R12, RZ, RZ, 0x1 ;  /* 0x00000001ff0c7424 */ /* 0x000fe200078e00ff */
[----:B------:R-:W-:-:S13]  /*efa0*/  @P2 IADD3 R3, P0, R32, R14, RZ ;  /* 0x0000000e20032210 */ /* 0x000fda0007f1e0ff */
[----:B------:R-:W-:Y:S05]  /*efb0*/  WARPSYNC.COLLECTIVE R15, `(.L_x_131) ;  /* 0x000000000f087348 */ /* 0x000fea0003c00000 */
[----:B------:R0:W1:Y:S02]  /*efc0*/  SHFL.IDX P6, R14, R13, R12, R11 ;  /* 0x0000000c0d0e7389 */ /* 0x00006400000c000b */
[----:B01----:R-:W-:Y:S01]  /*efd0*/  ENDCOLLECTIVE ;  /* 0x000000000000791b */ /* 0x003fe20003800000 */
.L_x_131:
[----:B------:R-:W-:Y:S02]  /*efe0*/  @P2 IMAD.X R9, RZ, RZ, R9, P0 ;  /* 0x000000ffff092224 */ /* 0x000fe400000e0609 */
[----:B------:R-:W-:Y:S02]  /*eff0*/  @P2 IMAD.MOV.U32 R2, RZ, RZ, R3 ;  /* 0x000000ffff022224 */ /* 0x000fe400078e0003 */
[----:B------:R-:W-:-:S05]  /*f000*/  @P2 IMAD.MOV.U32 R3, RZ, RZ, R9 ;  /* 0x000000ffff032224 */ /* 0x000fca00078e0009 */
[----:B------:R-:W-:Y:S01]  /*f010*/  @!PT LDS RZ, [RZ] ;  /* 0x00000000fffff984 */ /* 0x000fe20000000800 */
[----:B------:R-:W-:Y:S01]  /*f020*/  @!PT LDS RZ, [RZ] ;  /* 0x00000000fffff984 */ /* 0x000fe20000000800 */
[----:B------:R-:W-:Y:S01]  /*f030*/  @!PT LDS RZ, [RZ] ;  /* 0x00000000fffff984 */ /* 0x000fe20000000800 */
[----:B------:R0:W-:Y:S01]  /*f040*/  @P2 LDGSTS.E.BYPASS.LTC128B.128 [R0+0x28400], desc[UR50][R2.64], !P3 ;  /* 0x2840000002002fae */ /* 0x0001e2000d901d72 */
[----:B------:R-:W-:-:S03]  /*f050*/  IMAD.MOV.U32 R13, RZ, RZ, R4 ;  /* 0x000000ffff0d7224 */ /* 0x000fc600078e0004 */
[----:B------:R0:W-:Y:S01]  /*f060*/  @P2 LDGSTS.E.BYPASS.LTC128B.128 [R0+0x2c400], desc[UR50][R2.64+0x80], !P1 ;  /* 0x2c40008002002fae */ /* 0x0001e2000c901d72 */
[----:B------:R-:W-:Y:S01]  /*f070*/  ISETP.GE.AND P2, PT, R21, 0x11, PT ;  /* 0x000000111500780c */ /* 0x000fe20003f46270 */
[----:B------:R-:W-:-:S12]  /*f080*/  IMAD.MOV.U32 R18, RZ, RZ, R14 ;  /* 0x000000ffff127224 */ /* 0x000fd800078e000e */
[----:B0-----:R-:W-:Y:S05]  /*f090*/  WARPSYNC.COLLECTIVE R15, `(.L_x_132) ;  /* 0x000000000f087348 */ /* 0x001fea0003c00000 */
[----:B------:R1:W2:Y:S02]  /*f0a0*/  SHFL.IDX P6, R14, R13, R12, R11 ;  /* 0x0000000c0d0e7389 */ /* 0x0002a400000c000b */
[----:B012---:R-:W-:Y:S01]  /*f0b0*/  ENDCOLLECTIVE ;  /* 0x000000000000791b */ /* 0x007fe20003800000 */
.L_x_132:
[----:B------:R-:W-:Y:S02]  /*f0c0*/  IMAD.MOV.U32 R13, RZ, RZ, R5 ;  /* 0x000000ffff0d7224 */ /* 0x000fe400078e0005 */
[----:B------:R-:W-:Y:S01]  /*f0d0*/  IMAD.MOV.U32 R12, RZ, RZ, 0x2 ;  /* 0x00000002ff0c7424 */ /* 0x000fe200078e00ff */
[----:B------:R-:W-:-:S13]  /*f0e0*/  @P2 IADD3 R19, P0, R32, R14, RZ ;  /* 0x0000000e20132210 */ /* 0x000fda0007f1e0ff */
[----:B------:R-:W-:Y:S05]  /*f0f0*/  WARPSYNC.COLLECTIVE R15, `(.L_x_133) ;  /* 0x000000000f087348 */ /* 0x000fea0003c00000 */
[----:B------:R0:W1:Y:S02]  /*f100*/  SHFL.IDX P6, R14, R13, R12, R11 ;  /* 0x0000000c0d0e7389 */ /* 0x00006400000c000b */
[----:B01----:R-:W-:Y:S01]  /*f110*/  ENDCOLLECTIVE ;  /* 0x000000000000791b */ /* 0x003fe20003800000 */
.L_x_133:
        /* <DEDUP_REMOVED lines=14> */
.L_x_134:
[----:B------:R-:W-:Y:S02]  /*f200*/  IMAD.MOV.U32 R13, RZ, RZ, R5 ;  /* 0x000000ffff0d7224 */ /* 0x000fe400078e0005 */
[----:B------:R-:W-:Y:S01]  /*f210*/  IMAD.MOV.U32 R12, RZ, RZ, 0x3 ;  /* 0x00000003ff0c7424 */ /* 0x000fe200078e00ff */
[----:B------:R-:W-:-:S05]  /*f220*/  @P2 IADD3 R15, P0, R32, R14, RZ ;  /* 0x0000000e200f2210 */ /* 0x000fca0007f1e0ff */
[----:B------:R-:W-:Y:S02]  /*f230*/  @P2 IMAD.MOV.U32 R2, RZ, RZ, R15 ;  /* 0x000000ffff022224 */ /* 0x000fe400078e000f */
[----:B------:R-:W-:Y:S02]  /*f240*/  IMAD.MOV.U32 R15, RZ, RZ, -0x1 ;  /* 0xffffffffff0f7424 */ /* 0x000fe400078e00ff */
[----:B------:R-:W-:-:S07]  /*f250*/  @P2 IMAD.X R17, RZ, RZ, R17, P0 ;  /* 0x000000ffff112224 */ /* 0x000fce00000e0611 */
[----:B------:R-:W-:Y:S05]  /*f260*/  WARPSYNC.COLLECTIVE R15, `(.L_x_135) ;  /* 0x000000000f087348 */ /* 0x000fea0003c00000 */
[----:B------:R0:W1:Y:S02]  /*f270*/  SHFL.IDX P6, R14, R13, R12, R11 ;  /* 0x0000000c0d0e7389 */ /* 0x00006400000c000b */
[----:B01----:R-:W-:Y:S01]  /*f280*/  ENDCOLLECTIVE ;  /* 0x000000000000791b */ /* 0x003fe20003800000 */
.L_x_135:
[----:B------:R-:W-:-:S05]  /*f290*/  @P2 IMAD.MOV.U32 R3, RZ, RZ, R17 ;  /* 0x000000ffff032224 */ /* 0x000fca00078e0011 */
[----:B------:R-:W-:Y:S01]  /*f2a0*/  @!PT LDS RZ, [RZ] ;  /* 0x00000000fffff984 */ /* 0x000fe20000000800 */
[----:B------:R-:W-:Y:S01]  /*f2b0*/  @!PT LDS RZ, [RZ] ;  /* 0x00000000fffff984 */ /* 0x000fe20000000800 */
[----:B------:R-:W-:Y:S01]  /*f2c0*/  @!PT LDS RZ, [RZ] ;  /* 0x00000000fffff984 */ /* 0x000fe20000000800 */
[----:B------:R-:W-:Y:S04]  /*f2d0*/  @P2 LDGSTS.E.BYPASS.LTC128B.128 [R0+0x29400], desc[UR50][R2.64], !P3 ;  /* 0x2940000002002fae */ /* 0x000fe8000d901d72 */
[----:B------:R0:W-:Y:S01]  /*f2e0*/  @P2 LDGSTS.E.BYPASS.LTC128B.128 [R0+0x2d400], desc[UR50][R2.64+0x80], !P1 ;  /* 0x2d40008002002fae */ /* 0x0001e2000c901d72 */
[----:B------:R-:W-:Y:S01]  /*f2f0*/  ISETP.GE.AND P2, PT, R21, 0x31, PT ;  /* 0x000000311500780c */ /* 0x000fe20003f46270 */
[----:B------:R-:W-:Y:S02]  /*f300*/  IMAD.MOV.U32 R13, RZ, RZ, R4 ;  /* 0x000000ffff0d7224 */ /* 0x000fe400078e0004 */
[----:B0-----:R-:W-:-:S10]  /*f310*/  IMAD.MOV.U32 R2, RZ, RZ, R14 ;  /* 0x000000ffff027224 */ /* 0x001fd400078e000e */
[----:B------:R-:W-:Y:S05]  /*f320*/  WARPSYNC.COLLECTIVE R15, `(.L_x_136) ;  /* 0x000000000f087348 */ /* 0x000fea0003c00000 */
[----:B------:R0:W1:Y:S02]  /*f330*/  SHFL.IDX P6, R14, R13, R12, R11 ;  /* 0x0000000c0d0e7389 */ /* 0x00006400000c000b */
[----:B01----:R-:W-:Y:S01]  /*f340*/  ENDCOLLECTIVE ;  /* 0x000000000000791b */ /* 0x003fe20003800000 */
.L_x_136:
[----:B------:R-:W-:Y:S01]  /*f350*/  IMAD.MOV.U32 R12, RZ, RZ, 0x4 ;  /* 0x00000004ff0c7424 */ /* 0x000fe200078e00ff */
[----:B------:R-:W-:-:S05]  /*f360*/  @P2 IADD3 R13, P0, R32, R14, RZ ;  /* 0x0000000e200d2210 */ /* 0x000fca0007f1e0ff */
[----:B------:R-:W-:Y:S02]  /*f370*/  @P2 IMAD.X R14, RZ, RZ, R2, P0 ;  /* 0x000000ffff0e2224 */ /* 0x000fe400000e0602 */
[----:B------:R-:W-:Y:S02]  /*f380*/  @P2 IMAD.MOV.U32 R2, RZ, RZ, R13 ;  /* 0x000000ffff022224 */ /* 0x000fe400078e000d */
[----:B------:R-:W-:Y:S02]  /*f390*/  IMAD.MOV.U32 R13, RZ, RZ, R5 ;  /* 0x000000ffff0d7224 */ /* 0x000fe400078e0005 */
[----:B------:R-:W-:-:S07]  /*f3a0*/  @P2 IMAD.MOV.U32 R3, RZ, RZ, R14 ;  /* 0x000000ffff032224 */ /* 0x000fce00078e000e */
[----:B------:R-:W-:Y:S05]  /*f3b0*/  WARPSYNC.COLLECTIVE R15, `(.L_x_137) ;  /* 0x000000000f087348 */ /* 0x000fea0003c00000 */
[----:B------:R0:W1:Y:S02]  /*f3c0*/  SHFL.IDX P6, R14, R13, R12, R11 ;  /* 0x0000000c0d0e7389 */ /* 0x00006400000c000b */
[----:B01----:R-:W-:Y:S01]  /*f3d0*/  ENDCOLLECTIVE ;  /* 0x000000000000791b */ /* 0x003fe20003800000 */
.L_x_137:
        /* <DEDUP_REMOVED lines=11> */
.L_x_138:
[----:B------:R-:W-:Y:S02]  /*f490*/  IMAD.MOV.U32 R13, RZ, RZ, R5 ;  /* 0x000000ffff0d7224 */ /* 0x000fe400078e0005 */
[----:B------:R-:W-:-:S05]  /*f4a0*/  IMAD.MOV.U32 R7, RZ, RZ, R14 ;  /* 0x000000ffff077224 */ /* 0x000fca00078e000e */
[----:B------:R-:W-:-:S05]  /*f4b0*/  @P2 IADD3 R11, P0, R32, R7, RZ ;  /* 0x00000007200b2210 */ /* 0x000fca0007f1e0ff */
[----:B------:R-:W-:Y:S02]  /*f4c0*/  @P2 IMAD.X R12, RZ, RZ, R2, P0 ;  /* 0x000000ffff0c2224 */ /* 0x000fe400000e0602 */
[----:B------:R-:W-:Y:S02]  /*f4d0*/  @P2 IMAD.MOV.U32 R2, RZ, RZ, R11 ;  /* 0x000000ffff022224 */ /* 0x000fe400078e000b */
[----:B------:R-:W-:Y:S02]  /*f4e0*/  @P2 IMAD.MOV.U32 R3, RZ, RZ, R12 ;  /* 0x000000ffff032224 */ /* 0x000fe400078e000c */
[----:B------:R-:W-:Y:S02]  /*f4f0*/  IMAD.MOV.U32 R12, RZ, RZ, 0x5 ;  /* 0x00000005ff0c7424 */ /* 0x000fe400078e00ff */
[----:B------:R-:W-:Y:S01]  /*f500*/  IMAD.MOV.U32 R11, RZ, RZ, 0x181f ;  /* 0x0000181fff0b7424 */ /* 0x000fe200078e00ff */
[----:B------:R-:W-:Y:S01]  /*f510*/  @!PT LDS RZ, [RZ] ;  /* 0x00000000fffff984 */ /* 0x000fe20000000800 */
[----:B------:R-:W-:Y:S01]  /*f520*/  @!PT LDS RZ, [RZ] ;  /* 0x00000000fffff984 */ /* 0x000fe20000000800 */
[----:B------:R-:W-:Y:S01]  /*f530*/  @!PT LDS RZ, [RZ] ;  /* 0x00000000fffff984 */ /* 0x000fe20000000800 */
[----:B------:R0:W-:Y:S06]  /*f540*/  @P2 LDGSTS.E.BYPASS.LTC128B.128 [R0+0x2a400], desc[UR50][R2.64], !P3 ;  /* 0x2a40000002002fae */ /* 0x0001ec000d901d72 */
[----:B0-----:R-:W-:Y:S05]  /*f550*/  WARPSYNC.COLLECTIVE R15, `(.L_x_139) ;  /* 0x000000000f087348 */ /* 0x001fea0003c00000 */
[----:B------:R1:W2:Y:S02]  /*f560*/  SHFL.IDX P6, R14, R13, R12, R11 ;  /* 0x0000000c0d0e7389 */ /* 0x0002a400000c000b */
[----:B012---:R-:W-:Y:S01]  /*f570*/  ENDCOLLECTIVE ;  /* 0x000000000000791b */ /* 0x007fe20003800000 */
.L_x_139:
[----:B------:R-:W-:Y:S01]  /*f580*/  @!PT LDS RZ, [RZ] ;  /* 0x00000000fffff984 */ /* 0x000fe20000000800 */
[----:B------:R-:W-:Y:S01]  /*f590*/  @!PT LDS RZ, [RZ] ;  /* 0x00000000fffff984 */ /* 0x000fe20000000800 */
[----:B------:R-:W-:Y:S01]  /*f5a0*/  @!PT LDS RZ, [RZ] ;  /* 0x00000000fffff984 */ /* 0x000fe20000000800 */
[----:B------:R0:W-:Y:S01]  /*f5b0*/  @P2 LDGSTS.E.BYPASS.LTC128B.128 [R0+0x2e400], desc[UR50][R2.64+0x80], !P1 ;  /* 0x2e40008002002fae */ /* 0x0001e2000c901d72 */
[----:B------:R-:W-:Y:S01]  /*f5c0*/  ISETP.GE.AND P2, PT, R21, 0x51, PT ;  /* 0x000000511500780c */ /* 0x000fe20003f46270 */
[----:B------:R-:W-:Y:S02]  /*f5d0*/  IMAD.MOV.U32 R13, RZ, RZ, R4 ;  /* 0x000000ffff0d7224 */ /* 0x000fe400078e0004 */
[----:B------:R-:W-:-:S10]  /*f5e0*/  IMAD.MOV.U32 R8, RZ, RZ, R14 ;  /* 0x000000ffff087224 */ /* 0x000fd400078e000e */
[----:B0-----:R-:W-:Y:S05]  /*f5f0*/  WARPSYNC.COLLECTIVE R15, `(.L_x_140) ;  /* 0x000000000f087348 */ /* 0x001fea0003c00000 */
[----:B------:R1:W2:Y:S02]  /*f600*/  SHFL.IDX P6, R14, R13, R12, R11 ;  /* 0x0000000c0d0e7389 */ /* 0x0002a400000c000b */
[----:B012---:R-:W-:Y:S01]  /*f610*/  ENDCOLLECTIVE ;  /* 0x000000000000791b */ /* 0x007fe20003800000 */
.L_x_140:
[----:B------:R-:W-:Y:S02]  /*f620*/  IMAD.MOV.U32 R13, RZ, RZ, R5 ;  /* 0x000000ffff0d7224 */ /* 0x000fe400078e0005 */
[----:B------:R-:W-:Y:S02]  /*f630*/  IMAD.MOV.U32 R12, RZ, RZ, 0x6 ;  /* 0x00000006ff0c7424 */ /* 0x000fe400078e00ff */
[----:B------:R-:W-:-:S07]  /*f640*/  IMAD.MOV.U32 R7, RZ, RZ, R14 ;  /* 0x000000ffff077224 */ /* 0x000fce00078e000e */
[----:B------:R-:W-:Y:S05]  /*f650*/  WARPSYNC.COLLECTIVE R15, `(.L_x_141) ;  /* 0x000000000f087348 */ /* 0x000fea0003c00000 */
[----:B------:R0:W1:Y:S02]  /*f660*/  SHFL.IDX P6, R14, R13, R12, R11 ;  /* 0x0000000c0d0e7389 */ /* 0x00006400000c000b */
[----:B01----:R-:W-:Y:S01]  /*f670*/  ENDCOLLECTIVE ;  /* 0x000000000000791b */ /* 0x003fe20003800000 */
.L_x_141:
[----:B------:R-:W-:-:S05]  /*f680*/  @P2 IADD3 R7, P0, R32, R7, RZ ;  /* 0x0000000720072210 */ /* 0x000fca0007f1e0ff */
[----:B------:R-:W-:Y:S02]  /*f690*/  @P2 IMAD.X R8, RZ, RZ, R8, P0 ;  /* 0x000000ffff082224 */ /* 0x000fe400000e0608 */
[----:B------:R-:W-:Y:S02]  /*f6a0*/  @P2 IMAD.MOV.U32 R2, RZ, RZ, R7 ;  /* 0x000000ffff022224 */ /* 0x000fe400078e0007 */
[----:B------:R-:W-:Y:S02]  /*f6b0*/  @P2 IMAD.MOV.U32 R3, RZ, RZ, R8 ;  /* 0x000000ffff032224 */ /* 0x000fe400078e0008 */
[----:B------:R-:W-:-:S03]  /*f6c0*/  IMAD.MOV.U32 R13, RZ, RZ, R4 ;  /* 0x000000ffff0d7224 */ /* 0x000fc600078e0004 */
[----:B------:R-:W-:Y:S01]  /*f6d0*/  @!PT LDS RZ, [RZ] ;  /* 0x00000000fffff984 */ /* 0x000fe20000000800 */
[----:B------:R-:W-:Y:S01]  /*f6e0*/  @!PT LDS RZ, [RZ] ;  /* 0x00000000fffff984 */ /* 0x000fe20000000800 */
[----:B------:R-:W-:Y:S01]  /*f6f0*/  @!PT LDS RZ, [RZ] ;  /* 0x00000000fffff984 */ /* 0x000fe20000000800 */
[----:B------:R0:W-:Y:S04]  /*f700*/  @P2 LDGSTS.E.BYPASS.LTC128B.128 [R0+0x2ac00], desc[UR50][R2.64], !P3 ;  /* 0x2ac0000002002fae */ /* 0x0001e8000d901d72 */
[----:B------:R0:W-:Y:S01]  /*f710*/  @P2 LDGSTS.E.BYPASS.LTC128B.128 [R0+0x2ec00], desc[UR50][R2.64+0x80], !P1 ;  /* 0x2ec0008002002fae */ /* 0x0001e2000c901d72 */
[----:B------:R-:W-:Y:S01]  /*f720*/  ISETP.GE.AND P2, PT, R21, 0x61, PT ;  /* 0x000000611500780c */ /* 0x000fe20003f46270 */
[----:B------:R-:W-:-:S12]  /*f730*/  IMAD.MOV.U32 R10, RZ, RZ, R14 ;  /* 0x000000ffff0a7224 */ /* 0x000fd800078e000e */
[----:B0-----:R-:W-:Y:S05]  /*f740*/  WARPSYNC.COLLECTIVE R15, `(.L_x_142) ;  /* 0x000000000f087348 */ /* 0x001fea0003c00000 */
[----:B------:R1:W2:Y:S02]  /*f750*/  SHFL.IDX P6, R14, R13, R12, R11 ;  /* 0x0000000c0d0e7389 */ /* 0x0002a400000c000b */
[----:B012---:R-:W-:Y:S01]  /*f760*/  ENDCOLLECTIVE ;  /* 0x000000000000791b */ /* 0x007fe20003800000 */
.L_x_142:
[----:B------:R-:W-:Y:S02]  /*f770*/  IMAD.MOV.U32 R13, RZ, RZ, R5 ;  /* 0x000000ffff0d7224 */ /* 0x000fe400078e0005 */
[----:B------:R-:W-:Y:S02]  /*f780*/  IMAD.MOV.U32 R12, RZ, RZ, 0x7 ;  /* 0x00000007ff0c7424 */ /* 0x000fe400078e00ff */
[----:B------:R-:W-:-:S07]  /*f790*/  IMAD.MOV.U32 R9, RZ, RZ, R14 ;  /* 0x000000ffff097224 */ /* 0x000fce00078e000e */
[----:B------:R-:W-:Y:S05]  /*f7a0*/  WARPSYNC.COLLECTIVE R15, `(.L_x_143) ;  /* 0x000000000f087348 */ /* 0x000fea0003c00000 */
[----:B------:R0:W1:Y:S02]  /*f7b0*/  SHFL.IDX P6, R14, R13, R12, R11 ;  /* 0x0000000c0d0e7389 */ /* 0x00006400000c000b */
[----:B01----:R-:W-:Y:S01]  /*f7c0*/  ENDCOLLECTIVE ;  /* 0x000000000000791b */ /* 0x003fe20003800000 */
.L_x_143:
        /* <DEDUP_REMOVED lines=10> */
[----:B------:R-:W-:-:S07]  /*f870*/  IMAD.MOV.U32 R5, RZ, RZ, R14 ;  /* 0x000000ffff057224 */ /* 0x000fce00078e000e */
[----:B0-----:R-:W-:Y:S05]  /*f880*/  WARPSYNC.COLLECTIVE R15, `(.L_x_144) ;  /* 0x000000000f087348 */ /* 0x001fea0003c00000 */
[----:B------:R1:W2:Y:S02]  /*f890*/  SHFL.IDX P6, R14, R13, R12, R11 ;  /* 0x0000000c0d0e7389 */ /* 0x0002a400000c000b */
[----:B012---:R-:W-:Y:S01]  /*f8a0*/  ENDCOLLECTIVE ;  /* 0x000000000000791b */ /* 0x007fe20003800000 */
.L_x_144:
[----:B------:R-:W-:Y:S05]  /*f8b0*/  BRA `(.L_x_145) ;  /* 0xffffffb400f47947 */ /* 0x000fea000383ffff */
.L_x_60:
[----:B------:R-:W-:Y:S02]  /*f8c0*/  IMAD.MOV.U32 R13, RZ, RZ, R4 ;  /* 0x000000ffff0d7224 */ /* 0x000fe400078e0004 */
[----:B------:R-:W-:Y:S02]  /*f8d0*/  IMAD.MOV.U32 R12, RZ, RZ, RZ ;  /* 0x000000ffff0c7224 */ /* 0x000fe400078e00ff */
[----:B------:R-:W-:Y:S02]  /*f8e0*/  IMAD.MOV.U32 R11, RZ, RZ, 0x181f ;  /* 0x0000181fff0b7424 */ /* 0x000fe400078e00ff */
[----:B------:R-:W-:Y:S02]  /*f8f0*/  IMAD.MOV.U32 R15, RZ, RZ, -0x1 ;  /* 0xffffffffff0f7424 */ /* 0x000fe400078e00ff */
[----:B------:R-:W-:-:S07]  /*f900*/  IMAD.IADD R5, R10, 0x1, R5 ;  /* 0x000000010a057824 */ /* 0x000fce00078e0205 */
[----:B-----5:R-:W-:Y:S05]  /*f910*/  WARPSYNC.COLLECTIVE R15, `(.L_x_146) ;  /* 0x000000000f087348 */ /* 0x020fea0003c00000 */
[----:B------:R0:W1:Y:S02]  /*f920*/  SHFL.IDX P6, R14, R13, R12, R11 ;  /* 0x0000000c0d0e7389 */ /* 0x00006400000c000b */
[----:B01---5:R-:W-:Y:S01]  /*f930*/  ENDCOLLECTIVE ;  /* 0x000000000000791b */ /* 0x023fe20003800000 */
.L_x_146:
[C---:B------:R-:W-:Y:S01]  /*f940*/  VIADD R6, R5.reuse, 0x10 ;  /* 0x0000001005067836 */ /* 0x040fe20000000000 */
[----:B------:R-:W-:Y:S01]  /*f950*/  ISETP.GE.AND P1, PT, R5, UR40, PT ;  /* 0x0000002805007c0c */ /* 0x000fe2000bf26270 */
[----:B------:R-:W-:Y:S02]  /*f960*/  IMAD.MOV.U32 R13, RZ, RZ, R0 ;  /* 0x000000ffff0d7224 */ /* 0x000fe400078e0000 */
[----:B------:R-:W-:-:S10]  /*f970*/  IMAD.MOV.U32 R2, RZ, RZ, R14 ;  /* 0x000000ffff027224 */ /* 0x000fd400078e000e */
[----:B------:R-:W-:Y:S05]  /*f980*/  WARPSYNC.COLLECTIVE R15, `(.L_x_147) ;  /* 0x000000000f087348 */ /* 0x000fea0003c00000 */
[----:B------:R0:W1:Y:S02]  /*f990*/  SHFL.IDX P6, R14, R13, R12, R11 ;  /* 0x0000000c0d0e7389 */ /* 0x00006400000c000b */
[----:B01----:R-:W-:Y:S01]  /*f9a0*/  ENDCOLLECTIVE ;  /* 0x000000000000791b */ /* 0x003fe20003800000 */
.L_x_147:
[----:B------:R-:W-:Y:S02]  /*f9b0*/  IMAD.MOV.U32 R13, RZ, RZ, R4 ;  /* 0x000000ffff0d7224 */ /* 0x000fe400078e0004 */
[----:B------:R-:W-:Y:S01]  /*f9c0*/  IMAD.MOV.U32 R12, RZ, RZ, 0x1 ;  /* 0x00000001ff0c7424 */ /* 0x000fe200078e00ff */
[----:B------:R-:W-:-:S05]  /*f9d0*/  @!P1 IADD3 R14, P0, R32, R14, RZ ;  /* 0x0000000e200e9210 */ /* 0x000fca0007f1e0ff */
[----:B------:R-:W-:Y:S02]  /*f9e0*/  @!P1 IMAD.X R3, RZ, RZ, R2, P0 ;  /* 0x000000ffff039224 */ /* 0x000fe400000e0602 */
[----:B------:R-:W-:-:S07]  /*f9f0*/  @!P1 IMAD.MOV.U32 R2, RZ, RZ, R14 ;  /* 0x000000ffff029224 */ /* 0x000fce00078e000e */
[----:B------:R-:W-:Y:S05]  /*fa00*/  WARPSYNC.COLLECTIVE R15, `(.L_x_148) ;  /* 0x000000000f087348 */ /* 0x000fea0003c00000 */
[----:B------:R0:W1:Y:S02]  /*fa10*/  SHFL.IDX P6, R14, R13, R12, R11 ;  /* 0x0000000c0d0e7389 */ /* 0x00006400000c000b */
[----:B01----:R-:W-:Y:S01]  /*fa20*/  ENDCOLLECTIVE ;  /* 0x000000000000791b */ /* 0x003fe20003800000 */
.L_x_148:
[----:B------:R-:W-:Y:S01]  /*fa30*/  @!PT LDS RZ, [RZ] ;  /* 0x00000000fffff984 */ /* 0x000fe20000000800 */
[----:B------:R-:W-:Y:S01]  /*fa40*/  @!PT LDS RZ, [RZ] ;  /* 0x00000000fffff984 */ /* 0x000fe20000000800 */
[----:B------:R-:W-:Y:S01]  /*fa50*/  @!PT LDS RZ, [RZ] ;  /* 0x00000000fffff984 */ /* 0x000fe20000000800 */
[----:B------:R0:W-:Y:S04]  /*fa60*/  @!P1 LDGSTS.E.BYPASS.LTC128B.128 [R8+0x20400], desc[UR50][R2.64], !P4 ;  /* 0x2040000002089fae */ /* 0x0001e8000e101d72 */
[----:B------:R0:W-:Y:S01]  /*fa70*/  @!P1 LDGSTS.E.BYPASS.LTC128B.128 [R8+0x24400], desc[UR50][R2.64+0x80], !P5 ;  /* 0x2440008002089fae */ /* 0x0001e2000e901d72 */
[----:B------:R-:W-:Y:S01]  /*fa80*/  ISETP.GE.AND P1, PT, R6, UR40, PT ;  /* 0x0000002806007c0c */ /* 0x000fe2000bf26270 */
[----:B------:R-:W-:Y:S02]  /*fa90*/  IMAD.MOV.U32 R13, RZ, RZ, R0 ;  /* 0x000000ffff0d7224 */ /* 0x000fe400078e0000 */
[----:B------:R-:W-:-:S10]  /*faa0*/  IMAD.MOV.U32 R6, RZ, RZ, R14 ;  /* 0x000000ffff067224 */ /* 0x000fd400078e000e */
[----:B0-----:R-:W-:Y:S05]  /*fab0*/  WARPSYNC.COLLECTIVE R15, `(.L_x_149) ;  /* 0x000000000f087348 */ /* 0x001fea0003c00000 */
[----:B------:R1:W2:Y:S02]  /*fac0*/  SHFL.IDX P6, R14, R13, R12, R11 ;  /* 0x0000000c0d0e7389 */ /* 0x0002a400000c000b */
[----:B012---:R-:W-:Y:S01]  /*fad0*/  ENDCOLLECTIVE ;  /* 0x000000000000791b */ /* 0x007fe20003800000 */
.L_x_149:
[----:B------:R-:W-:Y:S02]  /*fae0*/  IMAD.MOV.U32 R13, RZ, RZ, R4 ;  /* 0x000000ffff0d7224 */ /* 0x000fe400078e0004 */
[----:B------:R-:W-:Y:S01]  /*faf0*/  IMAD.MOV.U32 R12, RZ, RZ, 0x2 ;  /* 0x00000002ff0c7424 */ /* 0x000fe200078e00ff */
[----:B------:R-:W-:-:S05]  /*fb00*/  @!P1 IADD3 R14, P0, R32, R14, RZ ;  /* 0x0000000e200e9210 */ /* 0x000fca0007f1e0ff */
[----:B------:R-:W-:-:S08]  /*fb10*/  @!P1 IMAD.MOV.U32 R2, RZ, RZ, R14 ;  /* 0x000000ffff029224 */ /* 0x000fd000078e000e */
[----:B------:R-:W-:Y:S05]  /*fb20*/  WARPSYNC.COLLECTIVE R15, `(.L_x_150) ;  /* 0x000000000f087348 */ /* 0x000fea0003c00000 */
[----:B------:R0:W1:Y:S02]  /*fb30*/  SHFL.IDX P6, R14, R13, R12, R11 ;  /* 0x0000000c0d0e7389 */ /* 0x00006400000c000b */
[----:B01----:R-:W-:Y:S01]  /*fb40*/  ENDCOLLECTIVE ;  /* 0x000000000000791b */ /* 0x003fe20003800000 */
.L_x_150:
[----:B------:R-:W-:Y:S02]  /*fb50*/  @!P1 IMAD.X R7, RZ, RZ, R6, P0 ;  /* 0x000000ffff079224 */ /* 0x000fe400000e0606 */
[----:B------:R-:W-:Y:S02]  /*fb60*/  VIADD R6, R5, 0x20 ;  /* 0x0000002005067836 */ /* 0x000fe40000000000 */
[----:B------:R-:W-:-:S05]  /*fb70*/  @!P1 IMAD.MOV.U32 R3, RZ, RZ, R7 ;  /* 0x000000ffff039224 */ /* 0x000fca00078e0007 */
[----:B------:R-:W-:Y:S01]  /*fb80*/  @!PT LDS RZ, [RZ] ;  /* 0x00000000fffff984 */ /* 0x000fe20000000800 */
[----:B------:R-:W-:Y:S01]  /*fb90*/  @!PT LDS RZ, [RZ] ;  /* 0x00000000fffff984 */ /* 0x000fe20000000800 */
[----:B------:R-:W-:Y:S01]  /*fba0*/  @!PT LDS RZ, [RZ] ;  /* 0x00000000fffff984 */ /* 0x000fe20000000800 */
[----:B------:R0:W-:Y:S01]  /*fbb0*/  @!P1 LDGSTS.E.BYPASS.LTC128B.128 [R8+0x20c00], desc[UR50][R2.64], !P4 ;  /* 0x20c0000002089fae */ /* 0x0001e2000e101d72 */
[----:B------:R-:W-:-:S03]  /*fbc0*/  IMAD.MOV.U32 R13, RZ, RZ, R0 ;  /* 0x000000ffff0d7224 */ /* 0x000fc600078e0000 */
[----:B------:R0:W-:Y:S01]  /*fbd0*/  @!P1 LDGSTS.E.BYPASS.LTC128B.128 [R8+0x24c00], desc[UR50][R2.64+0x80], !P5 ;  /* 0x24c0008002089fae */ /* 0x0001e2000e901d72 */
[----:B------:R-:W-:Y:S01]  /*fbe0*/  ISETP.GE.AND P1, PT, R6, UR40, PT ;  /* 0x0000002806007c0c */ /* 0x000fe2000bf26270 */
[----:B------:R-:W-:-:S12]  /*fbf0*/  IMAD.MOV.U32 R6, RZ, RZ, R14 ;  /* 0x000000ffff067224 */ /* 0x000fd800078e000e */
[----:B0-----:R-:W-:Y:S05]  /*fc00*/  WARPSYNC.COLLECTIVE R15, `(.L_x_151) ;  /* 0x000000000f087348 */ /* 0x001fea0003c00000 */
[----:B------:R1:W2:Y:S02]  /*fc10*/  SHFL.IDX P6, R14, R13, R12, R11 ;  /* 0x0000000c0d0e7389 */ /* 0x0002a400000c000b */
[----:B012---:R-:W-:Y:S01]  /*fc20*/  ENDCOLLECTIVE ;  /* 0x000000000000791b */ /* 0x007fe20003800000 */
.L_x_151:
[----:B------:R-:W-:Y:S02]  /*fc30*/  IMAD.MOV.U32 R13, RZ, RZ, R4 ;  /* 0x000000ffff0d7224 */ /* 0x000fe400078e0004 */
[----:B------:R-:W-:Y:S01]  /*fc40*/  IMAD.MOV.U32 R12, RZ, RZ, 0x3 ;  /* 0x00000003ff0c7424 */ /* 0x000fe200078e00ff */
[----:B------:R-:W-:-:S05]  /*fc50*/  @!P1 IADD3 R14, P0, R32, R14, RZ ;  /* 0x0000000e200e9210 */ /* 0x000fca0007f1e0ff */
[----:B------:R-:W-:-:S08]  /*fc60*/  @!P1 IMAD.MOV.U32 R2, RZ, RZ, R14 ;  /* 0x000000ffff029224 */ /* 0x000fd000078e000e */
[----:B------:R-:W-:Y:S05]  /*fc70*/  WARPSYNC.COLLECTIVE R15, `(.L_x_152) ;  /* 0x000000000f087348 */ /* 0x000fea0003c00000 */
[----:B------:R0:W1:Y:S02]  /*fc80*/  SHFL.IDX P6, R14, R13, R12, R11 ;  /* 0x0000000c0d0e7389 */ /* 0x00006400000c000b */
[----:B01----:R-:W-:Y:S01]  /*fc90*/  ENDCOLLECTIVE ;  /* 0x000000000000791b */ /* 0x003fe20003800000 */
.L_x_152:
        /* <DEDUP_REMOVED lines=14> */
.L_x_153:
[----:B------:R-:W-:Y:S02]  /*fd80*/  IMAD.MOV.U32 R13, RZ, RZ, R4 ;  /* 0x000000ffff0d7224 */ /* 0x000fe400078e0004 */
[----:B------:R-:W-:Y:S01]  /*fd90*/  IMAD.MOV.U32 R12, RZ, RZ, 0x4 ;  /* 0x00000004ff0c7424 */ /* 0x000fe200078e00ff */
[----:B------:R-:W-:-:S05]  /*fda0*/  @!P1 IADD3 R14, P0, R32, R14, RZ ;  /* 0x0000000e200e9210 */ /* 0x000fca0007f1e0ff */
[----:B------:R-:W-:-:S08]  /*fdb0*/  @!P1 IMAD.MOV.U32 R2, RZ, RZ, R14 ;  /* 0x000000ffff029224 */ /* 0x000fd000078e000e */
[----:B------:R-:W-:Y:S05]  /*fdc0*/  WARPSYNC.COLLECTIVE R15, `(.L_x_154) ;  /* 0x000000000f087348 */ /* 0x000fea0003c00000 */
[----:B------:R0:W1:Y:S02]  /*fdd0*/  SHFL.IDX P6, R14, R13, R12, R11 ;  /* 0x0000000c0d0e7389 */ /* 0x00006400000c000b */
[----:B01----:R-:W-:Y:S01]  /*fde0*/  ENDCOLLECTIVE ;  /* 0x000000000000791b */ /* 0x003fe20003800000 */
.L_x_154:
        /* <DEDUP_REMOVED lines=14> */
.L_x_155:
[----:B------:R-:W-:Y:S02]  /*fed0*/  IMAD.MOV.U32 R13, RZ, RZ, R4 ;  /* 0x000000ffff0d7224 */ /* 0x000fe400078e0004 */
[----:B------:R-:W-:Y:S01]  /*fee0*/  IMAD.MOV.U32 R12, RZ, RZ, 0x5 ;  /* 0x00000005ff0c7424 */ /* 0x000fe200078e00ff */
[----:B------:R-:W-:-:S05]  /*fef0*/  @!P1 IADD3 R14, P0, R32, R14, RZ ;  /* 0x0000000e200e9210 */ /* 0x000fca0007f1e0ff */
[----:B------:R-:W-:-:S08]  /*ff00*/  @!P1 IMAD.MOV.U32 R2, RZ, RZ, R14 ;  /* 0x000000ffff029224 */ /* 0x000fd000078e000e */
[----:B------:R-:W-:Y:S05]  /*ff10*/  WARPSYNC.COLLECTIVE R15, `(.L_x_156) ;  /* 0x000000000f087348 */ /* 0x000fea0003c00000 */
[----:B------:R0:W1:Y:S02]  /*ff20*/  SHFL.IDX P6, R14, R13, R12, R11 ;  /* 0x0000000c0d0e7389 */ /* 0x00006400000c000b */
[----:B01----:R-:W-:Y:S01]  /*ff30*/  ENDCOLLECTIVE ;  /* 0x000000000000791b */ /* 0x003fe20003800000 */
.L_x_156:
        /* <DEDUP_REMOVED lines=14> */
.L_x_157:
[----:B------:R-:W-:Y:S02]  /*10020*/  IMAD.MOV.U32 R13, RZ, RZ, R4 ;  /* 0x000000ffff0d7224 */ /* 0x000fe400078e0004 */
[----:B------:R-:W-:Y:S01]  /*10030*/  IMAD.MOV.U32 R12, RZ, RZ, 0x6 ;  /* 0x00000006ff0c7424 */ /* 0x000fe200078e00ff */
[----:B------:R-:W-:-:S05]  /*10040*/  @!P1 IADD3 R14, P0, R32, R14, RZ ;  /* 0x0000000e200e9210 */ /* 0x000fca0007f1e0ff */
[----:B------:R-:W-:-:S08]  /*10050*/  @!P1 IMAD.MOV.U32 R2, RZ, RZ, R14 ;  /* 0x000000ffff029224 */ /* 0x000fd000078e000e */
[----:B------:R-:W-:Y:S05]  /*10060*/  WARPSYNC.COLLECTIVE R15, `(.L_x_158) ;  /* 0x000000000f087348 */ /* 0x000fea0003c00000 */
[----:B------:R0:W1:Y:S02]  /*10070*/  SHFL.IDX P6, R14, R13, R12, R11 ;  /* 0x0000000c0d0e7389 */ /* 0x00006400000c000b */
[----:B01----:R-:W-:Y:S01]  /*10080*/  ENDCOLLECTIVE ;  /* 0x000000000000791b */ /* 0x003fe20003800000 */
.L_x_158:
        /* <DEDUP_REMOVED lines=14> */
.L_x_159:
[----:B------:R-:W-:Y:S02]  /*10170*/  IMAD.MOV.U32 R13, RZ, RZ, R4 ;  /* 0x000000ffff0d7224 */ /* 0x000fe400078e0004 */
[----:B------:R-:W-:Y:S01]  /*10180*/  IMAD.MOV.U32 R12, RZ, RZ, 0x7 ;  /* 0x00000007ff0c7424 */ /* 0x000fe200078e00ff */
[----:B------:R-:W-:-:S05]  /*10190*/  @!P1 IADD3 R14, P0, R32, R14, RZ ;  /* 0x0000000e200e9210 */ /* 0x000fca0007f1e0ff */
[----:B------:R-:W-:-:S08]  /*101a0*/  @!P1 IMAD.MOV.U32 R2, RZ, RZ, R14 ;  /* 0x000000ffff029224 */ /* 0x000fd000078e000e */
[----:B------:R-:W-:Y:S05]  /*101b0*/  WARPSYNC.COLLECTIVE R15, `(.L_x_160) ;  /* 0x000000000f087348 */ /* 0x000fea0003c00000 */
[----:B------:R0:W1:Y:S02]  /*101c0*/  SHFL.IDX P6, R14, R13, R12, R11 ;  /* 0x0000000c0d0e7389 */ /* 0x00006400000c000b */
[----:B01----:R-:W-:Y:S01]  /*101d0*/  ENDCOLLECTIVE ;  /* 0x000000000000791b */ /* 0x003fe20003800000 */
.L_x_160:
[----:B------:R-:W-:-:S04]  /*101e0*/  @!P1 IMAD.X R7, RZ, RZ, R6, P0 ;  /* 0x000000ffff079224 */ /* 0x000fc800000e0606 */
[----:B------:R-:W-:-:S05]  /*101f0*/  @!P1 IMAD.MOV.U32 R3, RZ, RZ, R7 ;  /* 0x000000ffff039224 */ /* 0x000fca00078e0007 */
[----:B------:R-:W-:Y:S01]  /*10200*/  @!PT LDS RZ, [RZ] ;  /* 0x00000000fffff984 */ /* 0x000fe20000000800 */
[----:B------:R-:W-:Y:S01]  /*10210*/  @!PT LDS RZ, [RZ] ;  /* 0x00000000fffff984 */ /* 0x000fe20000000800 */
[----:B------:R-:W-:Y:S01]  /*10220*/  @!PT LDS RZ, [RZ] ;  /* 0x00000000fffff984 */ /* 0x000fe20000000800 */
[----:B------:R0:W-:Y:S01]  /*10230*/  @!P1 LDGSTS.E.BYPASS.LTC128B.128 [R8+0x23400], desc[UR50][R2.64], !P4 ;  /* 0x2340000002089fae */ /* 0x0001e2000e101d72 */
[----:B------:R-:W-:-:S03]  /*10240*/  IMAD.MOV.U32 R13, RZ, RZ, R0 ;  /* 0x000000ffff0d7224 */ /* 0x000fc600078e0000 */
[----:B------:R0:W-:Y:S01]  /*10250*/  @!P1 LDGSTS.E.BYPASS.LTC128B.128 [R8+0x27400], desc[UR50][R2.64+0x80], !P5 ;  /* 0x2740008002089fae */ /* 0x0001e2000e901d72 */
[----:B------:R-:W-:-:S07]  /*10260*/  IMAD.MOV.U32 R6, RZ, RZ, R14 ;  /* 0x000000ffff067224 */ /* 0x000fce00078e000e */
[----:B0-----:R-:W-:Y:S05]  /*10270*/  WARPSYNC.COLLECTIVE R15, `(.L_x_161) ;  /* 0x000000000f087348 */ /* 0x001fea0003c00000 */
[----:B------:R1:W2:Y:S02]  /*10280*/  SHFL.IDX P6, R14, R13, R12, R11 ;  /* 0x0000000c0d0e7389 */ /* 0x0002a400000c000b */
[----:B012---:R-:W-:Y:S01]  /*10290*/  ENDCOLLECTIVE ;  /* 0x000000000000791b */ /* 0x007fe20003800000 */
.L_x_161:
[----:B------:R-:W-:Y:S05]  /*102a0*/  BRA `(.L_x_162) ;  /* 0xffffffb800247947 */ /* 0x000fea000383ffff */
.L_x_61:
[----:B0-----:R-:W-:-:S04]  /*102b0*/  IMAD.U32 R3, RZ, RZ, UR41 ;  /* 0x00000029ff037e24 */ /* 0x001fc8000f8e00ff */
[----:B------:R0:W1:Y:S03]  /*102c0*/  SYNCS.PHASECHK.TRANS64.TRYWAIT P0, [R3+URZ+0x38820], R0 ;  /* 0x03882000030075a7 */ /* 0x000066000800017f */
[----:B-1----:R-:W-:Y:S05]  /*102d0*/  @!P0 NANOSLEEP.SYNCS 0x989680 ;  /* 0x009896800000895d */ /* 0x002fea0003900000 */
[----:B------:R-:W1:Y:S02]  /*102e0*/  @!P0 SYNCS.PHASECHK.TRANS64 P0, [R3+URZ+0x38820], R0 ;  /* 0x03882000030085a7 */ /* 0x000e64000800007f */
[----:B-1----:R-:W-:Y:S05]  /*102f0*/  @!P0 BRA `(.L_x_61) ;  /* 0xfffffffc00ec8947 */ /* 0x002fea000383ffff */
[----:B------:R-:W-:Y:S05]  /*10300*/  BRA `(.L_x_163) ;  /* 0xffffffb8005c7947 */ /* 0x000fea000383ffff */
.L_x_65:
[----:B0-----:R0:W1:Y:S02]  /*10310*/  SYNCS.PHASECHK.TRANS64.TRYWAIT P0, [R0+URZ+0x38880], R21 ;  /* 0x03888015000075a7 */ /* 0x001064000800017f */
[----:B-1----:R-:W-:Y:S05]  /*10320*/  @!P0 NANOSLEEP.SYNCS 0x989680 ;  /* 0x009896800000895d */ /* 0x002fea0003900000 */
[----:B------:R-:W1:Y:S02]  /*10330*/  @!P0 SYNCS.PHASECHK.TRANS64 P0, [R0+URZ+0x38880], R21 ;  /* 0x03888015000085a7 */ /* 0x000e64000800007f */
[----:B-1----:R-:W-:Y:S05]  /*10340*/  @!P0 BRA `(.L_x_65) ;  /* 0xfffffffc00f08947 */ /* 0x002fea000383ffff */
[----:B------:R-:W-:Y:S05]  /*10350*/  BRA `(.L_x_164) ;  /* 0xffffffbc00147947 */ /* 0x000fea000383ffff */
.L_x_66:
        /* <DEDUP_REMOVED lines=8> */
.L_x_166:
[----:B------:R-:W-:Y:S05]  /*103e0*/  BSYNC B0 ;  /* 0x0000000000007941 */ /* 0x000fea0003800000 */
.L_x_165:
[----:B------:R-:W-:Y:S02]  /*103f0*/  IMAD.MOV.U32 R13, RZ, RZ, R10 ;  /* 0x000000ffff0d7224 */ /* 0x000fe400078e000a */
[----:B------:R-:W-:Y:S02]  /*10400*/  IMAD.MOV.U32 R12, RZ, RZ, RZ ;  /* 0x000000ffff0c7224 */ /* 0x000fe400078e00ff */
[----:B------:R-:W-:Y:S02]  /*10410*/  IMAD.MOV.U32 R11, RZ, RZ, 0x181f ;  /* 0x0000181fff0b7424 */ /* 0x000fe400078e00ff */
[----:B------:R-:W-:Y:S02]  /*10420*/  IMAD.MOV.U32 R15, RZ, RZ, -0x1 ;  /* 0xffffffffff0f7424 */ /* 0x000fe400078e00ff */
[----:B------:R-:W-:Y:S02]  /*10430*/  IMAD.MOV.U32 R3, RZ, RZ, R14 ;  /* 0x000000ffff037224 */ /* 0x000fe400078e000e */
[----:B------:R-:W-:-:S07]  /*10440*/  VIADD R4, R4, UR41 ;  /* 0x0000002904047c36 */ /* 0x000fce0008000000 */
[----:B------:R-:W-:Y:S05]  /*10450*/  WARPSYNC.COLLECTIVE R15, `(.L_x_167) ;  /* 0x000000000f087348 */ /* 0x000fea0003c00000 */
[----:B------:R0:W1:Y:S02]  /*10460*/  SHFL.IDX P6, R14, R13, R12, R11 ;  /* 0x0000000c0d0e7389 */ /* 0x00006400000c000b */
[----:B01----:R-:W-:Y:S01]  /*10470*/  ENDCOLLECTIVE ;  /* 0x000000000000791b */ /* 0x003fe20003800000 */
.L_x_167:
[----:B------:R-:W-:Y:S02]  /*10480*/  IMAD.MOV.U32 R13, RZ, RZ, R7 ;  /* 0x000000ffff0d7224 */ /* 0x000fe400078e0007 */
[----:B------:R-:W-:Y:S01]  /*10490*/  IMAD.MOV.U32 R12, RZ, RZ, 0x1 ;  /* 0x00000001ff0c7424 */ /* 0x000fe200078e00ff */
[----:B------:R-:W-:-:S13]  /*104a0*/  IADD3 R2, P0, R32, R14, RZ ;  /* 0x0000000e20027210 */ /* 0x000fda0007f1e0ff */
[----:B------:R-:W-:Y:S05]  /*104b0*/  WARPSYNC.COLLECTIVE R15, `(.L_x_168) ;  /* 0x000000000f087348 */ /* 0x000fea0003c00000 */
[----:B------:R0:W1:Y:S02]  /*104c0*/  SHFL.IDX P6, R14, R13, R12, R11 ;  /* 0x0000000c0d0e7389 */ /* 0x00006400000c000b */
[----:B01----:R-:W-:Y:S01]  /*104d0*/  ENDCOLLECTIVE ;  /* 0x000000000000791b */ /* 0x003fe20003800000 */
.L_x_168:
[----:B------:R-:W-:-:S05]  /*104e0*/  IMAD.X R3, RZ, RZ, R3, P0 ;  /* 0x000000ffff037224 */ /* 0x000fca00000e0603 */
[----:B------:R-:W-:Y:S01]  /*104f0*/  @!PT LDS RZ, [RZ] ;  /* 0x00000000fffff984 */ /* 0x000fe20000000800 */
[----:B------:R-:W-:Y:S01]  /*10500*/  @!PT LDS RZ, [RZ] ;  /* 0x00000000fffff984 */ /* 0x000fe20000000800 */
[----:B------:R-:W-:Y:S01]  /*10510*/  @!PT LDS RZ, [RZ] ;  /* 0x00000000fffff984 */ /* 0x000fe20000000800 */
[----:B------:R0:W-:Y:S04]  /*10520*/  LDGSTS.E.BYPASS.LTC128B.128 [R4+0x10400], desc[UR50][R2.64], !P3 ;  /* 0x1040000002047fae */ /* 0x0001e8000d901d72 */
[----:B------:R0:W-:Y:S01]  /*10530*/  LDGSTS.E.BYPASS.LTC128B.128 [R4+0x14400], desc[UR50][R2.64+0x80], !P2 ;  /* 0x1440008002047fae */ /* 0x0001e2000d101d72 */
[----:B------:R-:W-:Y:S02]  /*10540*/  IMAD.MOV.U32 R13, RZ, RZ, R10 ;  /* 0x000000ffff0d7224 */ /* 0x000fe400078e000a */
[----:B------:R-:W-:-:S07]  /*10550*/  IMAD.MOV.U32 R9, RZ, RZ, R14 ;  /* 0x000000ffff097224 */ /* 0x000fce00078e000e */
[----:B0-----:R-:W-:Y:S05]  /*10560*/  WARPSYNC.COLLECTIVE R15, `(.L_x_169) ;  /* 0x000000000f087348 */ /* 0x001fea0003c00000 */
[----:B------:R1:W2:Y:S02]  /*10570*/  SHFL.IDX P6, R14, R13, R12, R11 ;  /* 0x0000000c0d0e7389 */ /* 0x0002a400000c000b */
[----:B012---:R-:W-:Y:S01]  /*10580*/  ENDCOLLECTIVE ;  /* 0x000000000000791b */ /* 0x007fe20003800000 */
.L_x_169:
[----:B------:R-:W-:Y:S02]  /*10590*/  IMAD.MOV.U32 R13, RZ, RZ, R7 ;  /* 0x000000ffff0d7224 */ /* 0x000fe400078e0007 */
[----:B------:R-:W-:Y:S02]  /*105a0*/  IMAD.MOV.U32 R12, RZ, RZ, 0x2 ;  /* 0x00000002ff0c7424 */ /* 0x000fe400078e00ff */
[----:B------:R-:W-:-:S07]  /*105b0*/  IMAD.MOV.U32 R8, RZ, RZ, R14 ;  /* 0x000000ffff087224 */ /* 0x000fce00078e000e */
[----:B------:R-:W-:Y:S05]  /*105c0*/  WARPSYNC.COLLECTIVE R15, `(.L_x_170) ;  /* 0x000000000f087348 */ /* 0x000fea0003c00000 */
[----:B------:R0:W1:Y:S02]  /*105d0*/  SHFL.IDX P6, R14, R13, R12, R11 ;  /* 0x0000000c0d0e7389 */ /* 0x00006400000c000b */
[----:B01----:R-:W-:Y:S01]  /*105e0*/  ENDCOLLECTIVE ;  /* 0x000000000000791b */ /* 0x003fe20003800000 */
.L_x_170:
        /* <DEDUP_REMOVED lines=12> */
.L_x_171:
[----:B------:R-:W-:Y:S02]  /*106b0*/  IMAD.MOV.U32 R13, RZ, RZ, R7 ;  /* 0x000000ffff0d7224 */ /* 0x000fe400078e0007 */
[----:B------:R-:W-:Y:S02]  /*106c0*/  IMAD.MOV.U32 R12, RZ, RZ, 0x3 ;  /* 0x00000003ff0c7424 */ /* 0x000fe400078e00ff */
[----:B------:R-:W-:-:S07]  /*106d0*/  IMAD.MOV.U32 R2, RZ, RZ, R14 ;  /* 0x000000ffff027224 */ /* 0x000fce00078e000e */
[----:B------:R-:W-:Y:S05]  /*106e0*/  WARPSYNC.COLLECTIVE R15, `(.L_x_172) ;  /* 0x000000000f087348 */ /* 0x000fea0003c00000 */
[----:B------:R0:W1:Y:S02]  /*106f0*/  SHFL.IDX P6, R14, R13, R12, R11 ;  /* 0x0000000c0d0e7389 */ /* 0x00006400000c000b */
[----:B01----:R-:W-:Y:S01]  /*10700*/  ENDCOLLECTIVE ;  /* 0x000000000000791b */ /* 0x003fe20003800000 */
.L_x_172:
        /* <DEDUP_REMOVED lines=12> */
.L_x_173:
[----:B------:R-:W-:Y:S02]  /*107d0*/  IMAD.MOV.U32 R13, RZ, RZ, R7 ;  /* 0x000000ffff0d7224 */ /* 0x000fe400078e0007 */
[----:B------:R-:W-:Y:S02]  /*107e0*/  IMAD.MOV.U32 R12, RZ, RZ, 0x4 ;  /* 0x00000004ff0c7424 */ /* 0x000fe400078e00ff */
[----:B------:R-:W-:-:S07]  /*107f0*/  IMAD.MOV.U32 R8, RZ, RZ, R14 ;  /* 0x000000ffff087224 */ /* 0x000fce00078e000e */
[----:B------:R-:W-:Y:S05]  /*10800*/  WARPSYNC.COLLECTIVE R15, `(.L_x_174) ;  /* 0x000000000f087348 */ /* 0x000fea0003c00000 */
[----:B------:R0:W1:Y:S02]  /*10810*/  SHFL.IDX P6, R14, R13, R12, R11 ;  /* 0x0000000c0d0e7389 */ /* 0x00006400000c000b */
[----:B01----:R-:W-:Y:S01]  /*10820*/  ENDCOLLECTIVE ;  /* 0x000000000000791b */ /* 0x003fe20003800000 */
.L_x_174:
        /* <DEDUP_REMOVED lines=12> */
.L_x_175:
[----:B------:R-:W-:Y:S02]  /*108f0*/  IMAD.MOV.U32 R13, RZ, RZ, R7 ;  /* 0x000000ffff0d7224 */ /* 0x000fe400078e0007 */
[----:B------:R-:W-:Y:S02]  /*10900*/  IMAD.MOV.U32 R12, RZ, RZ, 0x5 ;  /* 0x00000005ff0c7424 */ /* 0x000fe400078e00ff */
[----:B------:R-:W-:-:S07]  /*10910*/  IMAD.MOV.U32 R2, RZ, RZ, R14 ;  /* 0x000000ffff027224 */ /* 0x000fce00078e000e */
[----:B------:R-:W-:Y:S05]  /*10920*/  WARPSYNC.COLLECTIVE R15, `(.L_x_176) ;  /* 0x000000000f087348 */ /* 0x000fea0003c00000 */
[----:B------:R0:W1:Y:S02]  /*10930*/  SHFL.IDX P6, R14, R13, R12, R11 ;  /* 0x0000000c0d0e7389 */ /* 0x00006400000c000b */
[----:B01----:R-:W-:Y:S01]  /*10940*/  ENDCOLLECTIVE ;  /* 0x000000000000791b */ /* 0x003fe20003800000 */
.L_x_176:
        /* <DEDUP_REMOVED lines=12> */
.L_x_177:
[----:B------:R-:W-:Y:S02]  /*10a10*/  IMAD.MOV.U32 R13, RZ, RZ, R7 ;  /* 0x000000ffff0d7224 */ /* 0x000fe400078e0007 */
[----:B------:R-:W-:Y:S02]  /*10a20*/  IMAD.MOV.U32 R12, RZ, RZ, 0x6 ;  /* 0x00000006ff0c7424 */ /* 0x000fe400078e00ff */
[----:B------:R-:W-:-:S07]  /*10a30*/  IMAD.MOV.U32 R8, RZ, RZ, R14 ;  /* 0x000000ffff087224 */ /* 0x000fce00078e000e */
[----:B------:R-:W-:Y:S05]  /*10a40*/  WARPSYNC.COLLECTIVE R15, `(.L_x_178) ;  /* 0x000000000f087348 */ /* 0x000fea0003c00000 */
[----:B------:R0:W1:Y:S02]  /*10a50*/  SHFL.IDX P6, R14, R13, R12, R11 ;  /* 0x0000000c0d0e7389 */ /* 0x00006400000c000b */
[----:B01----:R-:W-:Y:S01]  /*10a60*/  ENDCOLLECTIVE ;  /* 0x000000000000791b */ /* 0x003fe20003800000 */
.L_x_178:
        /* <DEDUP_REMOVED lines=12> */
.L_x_179:
[----:B------:R-:W-:Y:S02]  /*10b30*/  IMAD.MOV.U32 R13, RZ, RZ, R7 ;  /* 0x000000ffff0d7224 */ /* 0x000fe400078e0007 */
[----:B------:R-:W-:Y:S02]  /*10b40*/  IMAD.MOV.U32 R12, RZ, RZ, 0x7 ;  /* 0x00000007ff0c7424 */ /* 0x000fe400078e00ff */
[----:B------:R-:W-:-:S07]  /*10b50*/  IMAD.MOV.U32 R2, RZ, RZ, R14 ;  /* 0x000000ffff027224 */ /* 0x000fce00078e000e */
[----:B------:R-:W-:Y:S05]  /*10b60*/  WARPSYNC.COLLECTIVE R15, `(.L_x_180) ;  /* 0x000000000f087348 */ /* 0x000fea0003c00000 */
[----:B------:R0:W1:Y:S02]  /*10b70*/  SHFL.IDX P6, R14, R13, R12, R11 ;  /* 0x0000000c0d0e7389 */ /* 0x00006400000c000b */
[----:B01----:R-:W-:Y:S01]  /*10b80*/  ENDCOLLECTIVE ;  /* 0x000000000000791b */ /* 0x003fe20003800000 */
.L_x_180:
        /* <DEDUP_REMOVED lines=12> */
.L_x_181:
[----:B------:R-:W-:Y:S05]  /*10c50*/  BRA `(.L_x_182) ;  /* 0xffffffb400e87947 */ /* 0x000fea000383ffff */
.L_x_71:
[----:B--2---:R2:W3:Y:S02]  /*10c60*/  SYNCS.PHASECHK.TRANS64.TRYWAIT P0, [R0+URZ+0x38840], R21 ;  /* 0x03884015000075a7 */ /* 0x0044e4000800017f */
[----:B---3--:R-:W-:Y:S05]  /*10c70*/  @!P0 NANOSLEEP.SYNCS 0x989680 ;  /* 0x009896800000895d */ /* 0x008fea0003900000 */
[----:B------:R-:W3:Y:S02]  /*10c80*/  @!P0 SYNCS.PHASECHK.TRANS64 P0, [R0+URZ+0x38840], R21 ;  /* 0x03884015000085a7 */ /* 0x000ee4000800007f */
[----:B---3--:R-:W-:Y:S05]  /*10c90*/  @!P0 BRA `(.L_x_71) ;  /* 0xfffffffc00f08947 */ /* 0x008fea000383ffff */
[----:B------:R-:W-:Y:S05]  /*10ca0*/  BRA `(.L_x_183) ;  /* 0xffffffb8003c7947 */ /* 0x000fea000383ffff */
.L_x_72:
[----:B------:R-:W-:Y:S01]  /*10cb0*/  BSSY B0, `(.L_x_184) ;  /* 0x0000008000007945 */ /* 0x000fe20003800000 */
[----:B------:R-:W-:Y:S02]  /*10cc0*/  IMAD.MOV.U32 R13, RZ, RZ, R5 ;  /* 0x000000ffff0d7224 */ /* 0x000fe400078e0005 */
[----:B------:R-:W-:Y:S02]  /*10cd0*/  IMAD.MOV.U32 R12, RZ, RZ, RZ ;  /* 0x000000ffff0c7224 */ /* 0x000fe400078e00ff */
[----:B------:R-:W-:Y:S02]  /*10ce0*/  IMAD.MOV.U32 R11, RZ, RZ, 0x181f ;  /* 0x0000181fff0b7424 */ /* 0x000fe400078e00ff */
[----:B------:R-:W-:-:S07]  /*10cf0*/  IMAD.MOV.U32 R15, RZ, RZ, -0x1 ;  /* 0xffffffffff0f7424 */ /* 0x000fce00078e00ff */
[----:B012---:R-:W-:Y:S05]  /*10d00*/  WARPSYNC.COLLECTIVE R15, `(.L_x_185) ;  /* 0x000000000f087348 */ /* 0x007fea0003c00000 */
[----:B------:R3:W4:Y:S02]  /*10d10*/  SHFL.IDX P6, R14, R13, R12, R11 ;  /* 0x0000000c0d0e7389 */ /* 0x00072400000c000b */
[----:B01234-:R-:W-:Y:S01]  /*10d20*/  ENDCOLLECTIVE ;  /* 0x000000000000791b */ /* 0x01ffe20003800000 */
.L_x_185:
[----:B------:R-:W-:Y:S05]  /*10d30*/  BSYNC B0 ;  /* 0x0000000000007941 */ /* 0x000fea0003800000 */
.L_x_184:
[----:B------:R-:W-:Y:S02]  /*10d40*/  IMAD.MOV.U32 R13, RZ, RZ, R17 ;  /* 0x000000ffff0d7224 */ /* 0x000fe400078e0011 */
[----:B------:R-:W-:Y:S02]  /*10d50*/  IMAD.MOV.U32 R12, RZ, RZ, RZ ;  /* 0x000000ffff0c7224 */ /* 0x000fe400078e00ff */
[----:B------:R-:W-:Y:S02]  /*10d60*/  IMAD.MOV.U32 R11, RZ, RZ, 0x181f ;  /* 0x0000181fff0b7424 */ /* 0x000fe400078e00ff */
[----:B------:R-:W-:Y:S02]  /*10d70*/  IMAD.MOV.U32 R15, RZ, RZ, -0x1 ;  /* 0xffffffffff0f7424 */ /* 0x000fe400078e00ff */
[----:B------:R-:W-:-:S07]  /*10d80*/  IMAD.MOV.U32 R3, RZ, RZ, R14 ;  /* 0x000000ffff037224 */ /* 0x000fce00078e000e */
[----:B------:R-:W-:Y:S05]  /*10d90*/  WARPSYNC.COLLECTIVE R15, `(.L_x_186) ;  /* 0x000000000f087348 */ /* 0x000fea0003c00000 */
[----:B------:R0:W1:Y:S02]  /*10da0*/  SHFL.IDX P6, R14, R13, R12, R11 ;  /* 0x0000000c0d0e7389 */ /* 0x00006400000c000b */
[----:B01----:R-:W-:Y:S01]  /*10db0*/  ENDCOLLECTIVE ;  /* 0x000000000000791b */ /* 0x003fe20003800000 */
.L_x_186:
[----:B------:R-:W-:Y:S02]  /*10dc0*/  IMAD.MOV.U32 R13, RZ, RZ, R5 ;  /* 0x000000ffff0d7224 */ /* 0x000fe400078e0005 */
[----:B------:R-:W-:Y:S01]  /*10dd0*/  IMAD.MOV.U32 R12, RZ, RZ, 0x1 ;  /* 0x00000001ff0c7424 */ /* 0x000fe200078e00ff */
[----:B------:R-:W-:-:S13]  /*10de0*/  IADD3 R2, P0, R32, R14, RZ ;  /* 0x0000000e20027210 */ /* 0x000fda0007f1e0ff */
[----:B------:R-:W-:Y:S05]  /*10df0*/  WARPSYNC.COLLECTIVE R15, `(.L_x_187) ;  /* 0x000000000f087348 */ /* 0x000fea0003c00000 */
[----:B------:R0:W1:Y:S02]  /*10e00*/  SHFL.IDX P6, R14, R13, R12, R11 ;  /* 0x0000000c0d0e7389 */ /* 0x00006400000c000b */
[----:B01----:R-:W-:Y:S01]  /*10e10*/  ENDCOLLECTIVE ;  /* 0x000000000000791b */ /* 0x003fe20003800000 */
.L_x_187:
[----:B------:R-:W-:-:S05]  /*10e20*/  IMAD.X R3, RZ, RZ, R3, P0 ;  /* 0x000000ffff037224 */ /* 0x000fca00000e0603 */
[----:B------:R-:W-:Y:S01]  /*10e30*/  @!PT LDS RZ, [RZ] ;  /* 0x00000000fffff984 */ /* 0x000fe20000000800 */
[----:B------:R-:W-:Y:S01]  /*10e40*/  @!PT LDS RZ, [RZ] ;  /* 0x00000000fffff984 */ /* 0x000fe20000000800 */
[----:B------:R-:W-:Y:S01]  /*10e50*/  @!PT LDS RZ, [RZ] ;  /* 0x00000000fffff984 */ /* 0x000fe20000000800 */
[----:B------:R-:W-:Y:S04]  /*10e60*/  LDGSTS.E.BYPASS.LTC128B.128 [R4+0x28400], desc[UR50][R2.64], !P3 ;  /* 0x2840000002047fae */ /* 0x000fe8000d901d72 */
[----:B------:R0:W-:Y:S01]  /*10e70*/  LDGSTS.E.BYPASS.LTC128B.128 [R4+0x2c400], desc[UR50][R2.64+0x80], !P2 ;  /* 0x2c40008002047fae */ /* 0x0001e2000d101d72 */
[----:B------:R-:W-:Y:S02]  /*10e80*/  IMAD.MOV.U32 R13, RZ, RZ, R17 ;  /* 0x000000ffff0d7224 */ /* 0x000fe400078e0011 */
[----:B0-----:R-:W-:-:S07]  /*10e90*/  IMAD.MOV.U32 R3, RZ, RZ, R14 ;  /* 0x000000ffff037224 */ /* 0x001fce00078e000e */
[----:B------:R-:W-:Y:S05]  /*10ea0*/  WARPSYNC.COLLECTIVE R15, `(.L_x_188) ;  /* 0x000000000f087348 */ /* 0x000fea0003c00000 */
[----:B------:R0:W1:Y:S02]  /*10eb0*/  SHFL.IDX P6, R14, R13, R12, R11 ;  /* 0x0000000c0d0e7389 */ /* 0x00006400000c000b */
[----:B01----:R-:W-:Y:S01]  /*10ec0*/  ENDCOLLECTIVE ;  /* 0x000000000000791b */ /* 0x003fe20003800000 */
.L_x_188:
[----:B------:R-:W-:Y:S02]  /*10ed0*/  IMAD.MOV.U32 R13, RZ, RZ, R5 ;  /* 0x000000ffff0d7224 */ /* 0x000fe400078e0005 */
[----:B------:R-:W-:Y:S01]  /*10ee0*/  IMAD.MOV.U32 R12, RZ, RZ, 0x2 ;  /* 0x00000002ff0c7424 */ /* 0x000fe200078e00ff */
[----:B------:R-:W-:-:S13]  /*10ef0*/  IADD3 R2, P0, R32, R14, RZ ;  /* 0x0000000e20027210 */ /* 0x000fda0007f1e0ff */
[----:B------:R-:W-:Y:S05]  /*10f00*/  WARPSYNC.COLLECTIVE R15, `(.L_x_189) ;  /* 0x000000000f087348 */ /* 0x000fea0003c00000 */
[----:B------:R0:W1:Y:S02]  /*10f10*/  SHFL.IDX P6, R14, R13, R12, R11 ;  /* 0x0000000c0d0e7389 */ /* 0x00006400000c000b */
[----:B01----:R-:W-:Y:S01]  /*10f20*/  ENDCOLLECTIVE ;  /* 0x000000000000791b */ /* 0x003fe20003800000 */
.L_x_189:
        /* <DEDUP_REMOVED lines=11> */
.L_x_190:
[----:B------:R-:W-:Y:S02]  /*10fe0*/  IMAD.MOV.U32 R13, RZ, RZ, R5 ;  /* 0x000000ffff0d7224 */ /* 0x000fe400078e0005 */
[----:B------:R-:W-:Y:S01]  /*10ff0*/  IMAD.MOV.U32 R12, RZ, RZ, 0x3 ;  /* 0x00000003ff0c7424 */ /* 0x000fe200078e00ff */
[----:B------:R-:W-:-:S13]  /*11000*/  IADD3 R2, P0, R32, R14, RZ ;  /* 0x0000000e20027210 */ /* 0x000fda0007f1e0ff */
[----:B------:R-:W-:Y:S05]  /*11010*/  WARPSYNC.COLLECTIVE R15, `(.L_x_191) ;  /* 0x000000000f087348 */ /* 0x000fea0003c00000 */
[----:B------:R0:W1:Y:S02]  /*11020*/  SHFL.IDX P6, R14, R13, R12, R11 ;  /* 0x0000000c0d0e7389 */ /* 0x00006400000c000b */
[----:B01----:R-:W-:Y:S01]  /*11030*/  ENDCOLLECTIVE ;  /* 0x000000000000791b */ /* 0x003fe20003800000 */
.L_x_191:
        /* <DEDUP_REMOVED lines=11> */
.L_x_192:
[----:B------:R-:W-:Y:S02]  /*110f0*/  IMAD.MOV.U32 R13, RZ, RZ, R5 ;  /* 0x000000ffff0d7224 */ /* 0x000fe400078e0005 */
[----:B------:R-:W-:Y:S01]  /*11100*/  IMAD.MOV.U32 R12, RZ, RZ, 0x4 ;  /* 0x00000004ff0c7424 */ /* 0x000fe200078e00ff */
[----:B------:R-:W-:-:S13]  /*11110*/  IADD3 R2, P0, R32, R14, RZ ;  /* 0x0000000e20027210 */ /* 0x000fda0007f1e0ff */
[----:B------:R-:W-:Y:S05]  /*11120*/  WARPSYNC.COLLECTIVE R15, `(.L_x_193) ;  /* 0x000000000f087348 */ /* 0x000fea0003c00000 */
[----:B------:R0:W1:Y:S02]  /*11130*/  SHFL.IDX P6, R14, R13, R12, R11 ;  /* 0x0000000c0d0e7389 */ /* 0x00006400000c000b */
[----:B01----:R-:W-:Y:S01]  /*11140*/  ENDCOLLECTIVE ;  /* 0x000000000000791b */ /* 0x003fe20003800000 */
.L_x_193:
        /* <DEDUP_REMOVED lines=11> */
.L_x_194:
[----:B------:R-:W-:Y:S02]  /*11200*/  IMAD.MOV.U32 R13, RZ, RZ, R5 ;  /* 0x000000ffff0d7224 */ /* 0x000fe400078e0005 */
[----:B------:R-:W-:Y:S01]  /*11210*/  IMAD.MOV.U32 R12, RZ, RZ, 0x5 ;  /* 0x00000005ff0c7424 */ /* 0x000fe200078e00ff */
[----:B------:R-:W-:-:S13]  /*11220*/  IADD3 R2, P0, R32, R14, RZ ;  /* 0x0000000e20027210 */ /* 0x000fda0007f1e0ff */
[----:B------:R-:W-:Y:S05]  /*11230*/  WARPSYNC.COLLECTIVE R15, `(.L_x_195) ;  /* 0x000000000f087348 */ /* 0x000fea0003c00000 */
[----:B------:R0:W1:Y:S02]  /*11240*/  SHFL.IDX P6, R14, R13, R12, R11 ;  /* 0x0000000c0d0e7389 */ /* 0x00006400000c000b */
[----:B01----:R-:W-:Y:S01]  /*11250*/  ENDCOLLECTIVE ;  /* 0x000000000000791b */ /* 0x003fe20003800000 */
.L_x_195:
        /* <DEDUP_REMOVED lines=11> */
.L_x_196:
[----:B------:R-:W-:Y:S02]  /*11310*/  IMAD.MOV.U32 R13, RZ, RZ, R5 ;  /* 0x000000ffff0d7224 */ /* 0x000fe400078e0005 */
[----:B------:R-:W-:Y:S01]  /*11320*/  IMAD.MOV.U32 R12, RZ, RZ, 0x6 ;  /* 0x00000006ff0c7424 */ /* 0x000fe200078e00ff */
[----:B------:R-:W-:-:S13]  /*11330*/  IADD3 R2, P0, R32, R14, RZ ;  /* 0x0000000e20027210 */ /* 0x000fda0007f1e0ff */
[----:B------:R-:W-:Y:S05]  /*11340*/  WARPSYNC.COLLECTIVE R15, `(.L_x_197) ;  /* 0x000000000f087348 */ /* 0x000fea0003c00000 */
[----:B------:R0:W1:Y:S02]  /*11350*/  SHFL.IDX P6, R14, R13, R12, R11 ;  /* 0x0000000c0d0e7389 */ /* 0x00006400000c000b */
[----:B01----:R-:W-:Y:S01]  /*11360*/  ENDCOLLECTIVE ;  /* 0x000000000000791b */ /* 0x003fe20003800000 */
.L_x_197:
        /* <DEDUP_REMOVED lines=11> */
.L_x_198:
[----:B------:R-:W-:Y:S02]  /*11420*/  IMAD.MOV.U32 R13, RZ, RZ, R5 ;  /* 0x000000ffff0d7224 */ /* 0x000fe400078e0005 */
[----:B------:R-:W-:Y:S01]  /*11430*/  IMAD.MOV.U32 R12, RZ, RZ, 0x7 ;  /* 0x00000007ff0c7424 */ /* 0x000fe200078e00ff */
[----:B------:R-:W-:-:S13]  /*11440*/  IADD3 R2, P0, R32, R14, RZ ;  /* 0x0000000e20027210 */ /* 0x000fda0007f1e0ff */
[----:B------:R-:W-:Y:S05]  /*11450*/  WARPSYNC.COLLECTIVE R15, `(.L_x_199) ;  /* 0x000000000f087348 */ /* 0x000fea0003c00000 */
[----:B------:R0:W1:Y:S02]  /*11460*/  SHFL.IDX P6, R14, R13, R12, R11 ;  /* 0x0000000c0d0e7389 */ /* 0x00006400000c000b */
[----:B01----:R-:W-:Y:S01]  /*11470*/  ENDCOLLECTIVE ;  /* 0x000000000000791b */ /* 0x003fe20003800000 */
.L_x_199:
        /* <DEDUP_REMOVED lines=11> */
.L_x_200:
[----:B------:R-:W-:Y:S05]  /*11530*/  BRA `(.L_x_201) ;  /* 0xffffffb400207947 */ /* 0x000fea000383ffff */
.L_x_77:
[----:B0-----:R0:W1:Y:S02]  /*11540*/  SYNCS.PHASECHK.TRANS64.TRYWAIT P2, [R17+URZ+0x38870], R0 ;  /* 0x03887000110075a7 */ /* 0x001064000804017f */
[----:B-1----:R-:W-:Y:S05]  /*11550*/  @!P2 NANOSLEEP.SYNCS 0x989680 ;  /* 0x009896800000a95d */ /* 0x002fea0003900000 */
[----:B------:R-:W1:Y:S02]  /*11560*/  @!P2 SYNCS.PHASECHK.TRANS64 P2, [R17+URZ+0x38870], R0 ;  /* 0x038870001100a5a7 */ /* 0x000e64000804007f */
[----:B-1----:R-:W-:Y:S05]  /*11570*/  @!P2 BRA `(.L_x_77) ;  /* 0xfffffffc00f0a947 */ /* 0x002fea000383ffff */
[----:B------:R-:W-:Y:S05]  /*11580*/  BRA `(.L_x_202) ;  /* 0xffffffb400887947 */ /* 0x000fea000383ffff */
.L_x_79:
[----:B0-----:R0:W1:Y:S02]  /*11590*/  SYNCS.PHASECHK.TRANS64.TRYWAIT P2, [R17+URZ+0x38860], R0 ;  /* 0x03886000110075a7 */ /* 0x001064000804017f */
[----:B-1----:R-:W-:Y:S05]  /*115a0*/  @!P2 NANOSLEEP.SYNCS 0x989680 ;  /* 0x009896800000a95d */ /* 0x002fea0003900000 */
[----:B------:R-:W1:Y:S02]  /*115b0*/  @!P2 SYNCS.PHASECHK.TRANS64 P2, [R17+URZ+0x38860], R0 ;  /* 0x038860001100a5a7 */ /* 0x000e64000804007f */
[----:B-1----:R-:W-:Y:S05]  /*115c0*/  @!P2 BRA `(.L_x_79) ;  /* 0xfffffffc00f0a947 */ /* 0x002fea000383ffff */
[----:B------:R-:W-:Y:S05]  /*115d0*/  BRA `(.L_x_203) ;  /* 0xffffffb400987947 */ /* 0x000fea000383ffff */
.L_x_85:
[----:B0-----:R0:W2:Y:S02]  /*115e0*/  SYNCS.PHASECHK.TRANS64.TRYWAIT P1, [R18+URZ+0x38870], R3 ;  /* 0x03887003120075a7 */ /* 0x0010a4000802017f */
[----:B--2---:R-:W-:Y:S05]  /*115f0*/  @!P1 NANOSLEEP.SYNCS 0x989680 ;  /* 0x009896800000995d */ /* 0x004fea0003900000 */
[----:B------:R-:W2:Y:S02]  /*11600*/  @!P1 SYNCS.PHASECHK.TRANS64 P1, [R18+URZ+0x38870], R3 ;  /* 0x03887003120095a7 */ /* 0x000ea4000802007f */
[----:B--2---:R-:W-:Y:S05]  /*11610*/  @!P1 BRA `(.L_x_85) ;  /* 0xfffffffc00f09947 */ /* 0x004fea000383ffff */
[----:B------:R-:W-:Y:S05]  /*11620*/  BRA `(.L_x_204) ;  /* 0xffffffbc00a87947 */ /* 0x000fea000383ffff */
.L_x_87:
[----:B0-----:R0:W2:Y:S02]  /*11630*/  SYNCS.PHASECHK.TRANS64.TRYWAIT P1, [R18+URZ+0x38860], R5 ;  /* 0x03886005120075a7 */ /* 0x0010a4000802017f */
[----:B--2---:R-:W-:Y:S05]  /*11640*/  @!P1 NANOSLEEP.SYNCS 0x989680 ;  /* 0x009896800000995d */ /* 0x004fea0003900000 */
[----:B------:R-:W2:Y:S02]  /*11650*/  @!P1 SYNCS.PHASECHK.TRANS64 P1, [R18+URZ+0x38860], R5 ;  /* 0x03886005120095a7 */ /* 0x000ea4000802007f */
[----:B--2---:R-:W-:Y:S05]  /*11660*/  @!P1 BRA `(.L_x_87) ;  /* 0xfffffffc00f09947 */ /* 0x004fea000383ffff */
[----:B------:R-:W-:Y:S05]  /*11670*/  BRA `(.L_x_205) ;  /* 0xffffffbc00c07947 */ /* 0x000fea000383ffff */
.L_x_91:
[----:B0-----:R0:W1:Y:S02]  /*11680*/  SYNCS.PHASECHK.TRANS64.TRYWAIT P0, [R4+URZ+0x38820], R0 ;  /* 0x03882000040075a7 */ /* 0x001064000800017f */
[----:B-1----:R-:W-:Y:S05]  /*11690*/  @!P0 NANOSLEEP.SYNCS 0x989680 ;  /* 0x009896800000895d */ /* 0x002fea0003900000 */
[----:B------:R-:W1:Y:S02]  /*116a0*/  @!P0 SYNCS.PHASECHK.TRANS64 P0, [R4+URZ+0x38820], R0 ;  /* 0x03882000040085a7 */ /* 0x000e64000800007f */
[----:B-1----:R-:W-:Y:S05]  /*116b0*/  @!P0 BRA `(.L_x_91) ;  /* 0xfffffffc00f08947 */ /* 0x002fea000383ffff */
[----:B------:R-:W-:Y:S05]  /*116c0*/  BRA `(.L_x_206) ;  /* 0xffffffc400dc7947 */ /* 0x000fea000383ffff */
.L_x_95:
[----:B0-----:R0:W1:Y:S02]  /*116d0*/  SYNCS.PHASECHK.TRANS64.TRYWAIT P1, [R3+URZ+0x38840], R2 ;  /* 0x03884002030075a7 */ /* 0x001064000802017f */
[----:B-1----:R-:W-:Y:S05]  /*116e0*/  @!P1 NANOSLEEP.SYNCS 0x989680 ;  /* 0x009896800000995d */ /* 0x002fea0003900000 */
[----:B------:R-:W1:Y:S02]  /*116f0*/  @!P1 SYNCS.PHASECHK.TRANS64 P1, [R3+URZ+0x38840], R2 ;  /* 0x03884002030095a7 */ /* 0x000e64000802007f */
[----:B-1----:R-:W-:Y:S05]  /*11700*/  @!P1 BRA `(.L_x_95) ;  /* 0xfffffffc00f09947 */ /* 0x002fea000383ffff */
[----:B------:R-:W-:Y:S05]  /*11710*/  BRA `(.L_x_207) ;  /* 0xffffffc8001c7947 */ /* 0x000fea000383ffff */
.L_x_97:
[----:B-1----:R1:W2:Y:S02]  /*11720*/  SYNCS.PHASECHK.TRANS64.TRYWAIT P1, [R29+URZ+0x38840], R0 ;  /* 0x038840001d0075a7 */ /* 0x0022a4000802017f */
[----:B--2---:R-:W-:Y:S05]  /*11730*/  @!P1 NANOSLEEP.SYNCS 0x989680 ;  /* 0x009896800000995d */ /* 0x004fea0003900000 */
[----:B------:R-:W2:Y:S02]  /*11740*/  @!P1 SYNCS.PHASECHK.TRANS64 P1, [R29+URZ+0x38840], R0 ;  /* 0x038840001d0095a7 */ /* 0x000ea4000802007f */
[----:B--2---:R-:W-:Y:S05]  /*11750*/  @!P1 BRA `(.L_x_97) ;  /* 0xfffffffc00f09947 */ /* 0x004fea000383ffff */
[----:B------:R-:W-:Y:S05]  /*11760*/  BRA `(.L_x_208) ;  /* 0xffffffc800287947 */ /* 0x000fea000383ffff */
.L_x_99:
[----:B--2---:R2:W3:Y:S02]  /*11770*/  SYNCS.PHASECHK.TRANS64.TRYWAIT P1, [R3+URZ+0x38860], R2 ;  /* 0x03886002030075a7 */ /* 0x0044e4000802017f */
[----:B---3--:R-:W-:Y:S05]  /*11780*/  @!P1 NANOSLEEP.SYNCS 0x989680 ;  /* 0x009896800000995d */ /* 0x008fea0003900000 */
[----:B------:R-:W3:Y:S02]  /*11790*/  @!P1 SYNCS.PHASECHK.TRANS64 P1, [R3+URZ+0x38860], R2 ;  /* 0x03886002030095a7 */ /* 0x000ee4000802007f */
[----:B---3--:R-:W-:Y:S05]  /*117a0*/  @!P1 BRA `(.L_x_99) ;  /* 0xfffffffc00f09947 */ /* 0x008fea000383ffff */
[----:B------:R-:W-:Y:S05]  /*117b0*/  BRA `(.L_x_209) ;  /* 0xffffffc800247947 */ /* 0x000fea000383ffff */
.L_x_101:
[----:B---3--:R3:W4:Y:S02]  /*117c0*/  SYNCS.PHASECHK.TRANS64.TRYWAIT P1, [R29+URZ+0x38860], R0 ;  /* 0x038860001d0075a7 */ /* 0x008724000802017f */
[----:B----4-:R-:W-:Y:S05]  /*117d0*/  @!P1 NANOSLEEP.SYNCS 0x989680 ;  /* 0x009896800000995d */ /* 0x010fea0003900000 */
[----:B------:R-:W4:Y:S02]  /*117e0*/  @!P1 SYNCS.PHASECHK.TRANS64 P1, [R29+URZ+0x38860], R0 ;  /* 0x038860001d0095a7 */ /* 0x000f24000802007f */
[----:B----4-:R-:W-:Y:S05]  /*117f0*/  @!P1 BRA `(.L_x_101) ;  /* 0xfffffffc00f09947 */ /* 0x010fea000383ffff */
[----:B------:R-:W-:Y:S05]  /*11800*/  BRA `(.L_x_210) ;  /* 0xffffffc800207947 */ /* 0x000fea000383ffff */
.L_x_103:
[----:B----4-:R4:W0:Y:S02]  /*11810*/  SYNCS.PHASECHK.TRANS64.TRYWAIT P1, [R3+URZ+0x38880], R2 ;  /* 0x03888002030075a7 */ /* 0x010824000802017f */
[----:B0-----:R-:W-:Y:S05]  /*11820*/  @!P1 NANOSLEEP.SYNCS 0x989680 ;  /* 0x009896800000995d */ /* 0x001fea0003900000 */
[----:B------:R-:W0:Y:S02]  /*11830*/  @!P1 SYNCS.PHASECHK.TRANS64 P1, [R3+URZ+0x38880], R2 ;  /* 0x03888002030095a7 */ /* 0x000e24000802007f */
[----:B0-----:R-:W-:Y:S05]  /*11840*/  @!P1 BRA `(.L_x_103) ;  /* 0xfffffffc00f09947 */ /* 0x001fea000383ffff */
[----:B------:R-:W-:Y:S05]  /*11850*/  BRA `(.L_x_211) ;  /* 0xffffffc8001c7947 */ /* 0x000fea000383ffff */
.L_x_212:
[----:B------:R-:W-:-:S00]  /*11860*/  BRA `(.L_x_212) ;  /* 0xfffffffc00fc7947 */ /* 0x000fc0000383ffff */
[----:B------:R-:W-:-:S00]  /*11870*/  NOP ;  /* 0x0000000000007918 */ /* 0x000fc00000000000 */
        /* <DEDUP_REMOVED lines=8> */
.L_x_3630:


//--------------------- .text._ZN7cutlass13device_kernelIN5flash11enable_sm90INS1_16FlashAttnFwdSm90INS1_25CollectiveMainloopFwdSm90ILi2EN4cute5tupleIJNS5_1CILi1EEES8_S8_EEENS6_IJNS7_ILi128EEESA_NS7_ILi256EEEEEELi256ENS_12float_e4m3_tEfNS_4arch4Sm90ELb0ELb0ELb0ELb1ELb1ELb0ELb0ELb1ELb0ELb1ELb0ELb0EEENS1_21CollectiveEpilogueFwdINS6_IJSA_SB_SA_EEES9_NS_10bfloat16_tESF_Li256ELb1ELb1ELb0ELb1EEENS1_36VarlenDynamicPersistentTileSchedulerILi128ELi128ELi256ELi128ELb0ELb1ELb1ELb0ELb1ELb1EEEEEEEEEvNT_6ParamsE --------------------------
	.section	.text._ZN7cutlass13device_kernelIN5flash11enable_sm90INS1_16FlashAttnFwdSm90INS1_25CollectiveMainloopFwdSm90ILi2EN4cute5tupleIJNS5_1CILi1EEES8_S8_EEENS6_IJNS7_ILi128EEESA_NS7_ILi256EEEEEELi256ENS_12float_e4m3_tEfNS_4arch4Sm90ELb0ELb0ELb0ELb1ELb1ELb0ELb0ELb1ELb0ELb1ELb0ELb0EEENS1_21CollectiveEpilogueFwdINS6_IJSA_SB_SA_EEES9_NS_10bfloat16_tESF_Li256ELb1ELb1ELb0ELb1EEENS1_36VarlenDynamicPersistentTileSchedulerILi128ELi128ELi256ELi128ELb0ELb1ELb1ELb0ELb1ELb1EEEEEEEEEvNT_6ParamsE,"ax",@progbits
	.align	128
.text._ZN7cutlass13device_kernelIN5flash11enable_sm90INS1_16FlashAttnFwdSm90INS1_25CollectiveMainloopFwdSm90ILi2EN4cute5tupleIJNS5_1CILi1EEES8_S8_EEENS6_IJNS7_ILi128EEESA_NS7_ILi256EEEEEELi256ENS_12float_e4m3_tEfNS_4arch4Sm90ELb0ELb0ELb0ELb1ELb1ELb0ELb0ELb1ELb0ELb1ELb0ELb0EEENS1_21CollectiveEpilogueFwdINS6_IJSA_SB_SA_EEES9_NS_10bfloat16_tESF_Li256ELb1ELb1ELb0ELb1EEENS1_36VarlenDynamicPersistentTileSchedulerILi128ELi128ELi256ELi128ELb0ELb1ELb1ELb0ELb1ELb1EEEEEEEEEvNT_6ParamsE:
        .type           _ZN7cutlass13device_kernelIN5flash11enable_sm90INS1_16FlashAttnFwdSm90INS1_25CollectiveMainloopFwdSm90ILi2EN4cute5tupleIJNS5_1CILi1EEES8_S8_EEENS6_IJNS7_ILi128EEESA_NS7_ILi256EEEEEELi256ENS_12float_e4m3_tEfNS_4arch4Sm90ELb0ELb0ELb0ELb1ELb1ELb0ELb0ELb1ELb0ELb1ELb0ELb0EEENS1_21CollectiveEpilogueFwdINS6_IJSA_SB_SA_EEES9_NS_10bfloat16_tESF_Li256ELb1ELb1ELb0ELb1EEENS1_36VarlenDynamicPersistentTileSchedulerILi128ELi128ELi256ELi128ELb0ELb1ELb1ELb0ELb1ELb1EEEEEEEEEvNT_6ParamsE,@function
        .size           _ZN7cutlass13device_kernelIN5flash11enable_sm90INS1_16FlashAttnFwdSm90INS1_25CollectiveMainloopFwdSm90ILi2EN4cute5tupleIJNS5_1CILi1EEES8_S8_EEENS6_IJNS7_ILi128EEESA_NS7_ILi256EEEEEELi256ENS_12float_e4m3_tEfNS_4arch4Sm90ELb0ELb0ELb0ELb1ELb1ELb0ELb0ELb1ELb0ELb1ELb0ELb0EEENS1_21CollectiveEpilogueFwdINS6_IJSA_SB_SA_EEES9_NS_10bfloat16_tESF_Li256ELb1ELb1ELb0ELb1EEENS1_36VarlenDynamicPersistentTileSchedulerILi128ELi128ELi256ELi128ELb0ELb1ELb1ELb0ELb1ELb1EEEEEEEEEvNT_6ParamsE,(.L_x_3631 - _ZN7cutlass13device_kernelIN5flash11enable_sm90INS1_16FlashAttnFwdSm90INS1_25CollectiveMainloopFwdSm90ILi2EN4cute5tupleIJNS5_1CILi1EEES8_S8_EEENS6_IJNS7_ILi128EEESA_NS7_ILi256EEEEEELi256ENS_12float_e4m3_tEfNS_4arch4Sm90ELb0ELb0ELb0ELb1ELb1ELb0ELb0ELb1ELb0ELb1ELb0ELb0EEENS1_21CollectiveEpilogueFwdINS6_IJSA_SB_SA_EEES9_NS_10bfloat16_tESF_Li256ELb1ELb1ELb0ELb1EEENS1_36VarlenDynamicPersistentTileSchedulerILi128ELi128ELi256ELi128ELb0ELb1ELb1ELb0ELb1ELb1EEEEEEEEEvNT_6ParamsE)
        .other          _ZN7cutlass13device_kernelIN5flash11enable_sm90INS1_16FlashAttnFwdSm90INS1_25CollectiveMainloopFwdSm90ILi2EN4cute5tupleIJNS5_1CILi1EEES8_S8_EEENS6_IJNS7_ILi128EEESA_NS7_ILi256EEEEEELi256ENS_12float_e4m3_tEfNS_4arch4Sm90ELb0ELb0ELb0ELb1ELb1ELb0ELb0ELb1ELb0ELb1ELb0ELb0EEENS1_21CollectiveEpilogueFwdINS6_IJSA_SB_SA_EEES9_NS_10bfloat16_tESF_Li256ELb1ELb1ELb0ELb1EEENS1_36VarlenDynamicPersistentTileSchedulerILi128ELi128ELi256ELi128ELb0ELb1ELb1ELb0ELb1ELb1EEEEEEEEEvNT_6ParamsE,@"STO_CUDA_ENTRY STV_DEFAULT"
_ZN7cutlass13device_kernelIN5flash11enable_sm90INS1_16FlashAttnFwdSm90INS1_25CollectiveMainloopFwdSm90ILi2EN4cute5tupleIJNS5_1CILi1EEES8_S8_EEENS6_IJNS7_ILi128EEESA_NS7_ILi256EEEEEELi256ENS_12float_e4m3_tEfNS_4arch4Sm90ELb0ELb0ELb0ELb1ELb1ELb0ELb0ELb1ELb0ELb1ELb0ELb0EEENS1_21CollectiveEpilogueFwdINS6_IJSA_SB_SA_EEES9_NS_10bfloat16_tESF_Li256ELb1ELb1ELb0ELb1EEENS1_36VarlenDynamicPersistentTileSchedulerILi128ELi128ELi256ELi128ELb0ELb1ELb1ELb0ELb1ELb1EEEEEEEEEvNT_6ParamsE:
        /* <DEDUP_REMOVED lines=9> */
[----:B------:R1:W2:Y:S01]  /*0090*/  SHFL.IDX PT, R4, R3, RZ, 0x1f ;  /* 0x00001fff03047589 */ /* 0x0002a200000e0000 */
        /* <DEDUP_REMOVED lines=14> */
[----:B------:R1:W0:Y:S06]  /*0180*/  @!UP0 SYNCS.EXCH.64 URZ, [UR8+0x38800], UR4 ;  /* 0x03880004083f85b2 */ /* 0x00022c0008000100 */
[----:B------:R1:W3:Y:S02]  /*0190*/  @!UP1 SYNCS.EXCH.64 URZ, [UR8+0x38820], UR6 ;  /* 0x03882006083f95b2 */ /* 0x0002e40008000100 */
[----:B-12---:R-:W-:Y:S05]  /*01a0*/  @P1 BRA `(.L_x_213) ;  /* 0x0000000000481947 */ /* 0x006fea0003800000 */
[----:B------:R-:W1:Y:S01]  /*01b0*/  S2UR UR5, SR_CgaCtaId ;  /* 0x00000000000579c3 */ /* 0x000e620000008800 */
[----:B------:R-:W-:Y:S01]  /*01c0*/  UMOV UR4, 0x400 ;  /* 0x0000040000047882 */ /* 0x000fe20000000000 */
[----:B------:R-:W-:Y:S01]  /*01d0*/  UMOV UR6, 0x80 ;  /* 0x0000008000067882 */ /* 0x000fe20000000000 */
[----:B------:R-:W-:Y:S01]  /*01e0*/  UMOV UR7, 0x100 ;  /* 0x0000010000077882 */ /* 0x000fe20000000000 */
[----:B------:R-:W-:Y:S01]  /*01f0*/  ELECT P0, URZ, PT ;  /* 0x00000000003f782f */ /* 0x000fe20003800000 */
[----:B-1----:R-:W-:Y:S02]  /*0200*/  ULEA UR8, UR5, UR4, 0x18 ;  /* 0x0000000405087291 */ /* 0x002fe4000f8ec03f */
[----:B------:R-:W-:-:S04]  /*0210*/  UIADD3 UR4, -UR6, 0x100000, URZ ;  /* 0x0010000006047890 */ /* 0x000fc8000fffe13f */
[----:B------:R-:W-:Y:S02]  /*0220*/  USHF.L.U32 UR5, UR4, 0xb, URZ ;  /* 0x0000000b04057899 */ /* 0x000fe4000800063f */
[----:B------:R-:W-:Y:S02]  /*0230*/  USHF.L.U32 UR4, UR4, 0x1, URZ ;  /* 0x0000000104047899 */ /* 0x000fe4000800063f */
[----:B------:R-:W-:-:S04]  /*0240*/  UIADD3 UR6, -UR7, 0x100000, URZ ;  /* 0x0010000007067890 */ /* 0x000fc8000fffe13f */
[----:B------:R-:W-:Y:S02]  /*0250*/  USHF.L.U32 UR7, UR6, 0xb, URZ ;  /* 0x0000000b06077899 */ /* 0x000fe4000800063f */
[----:B------:R-:W-:Y:S01]  /*0260*/  USHF.L.U32 UR6, UR6, 0x1, URZ ;  /* 0x0000000106067899 */ /* 0x000fe2000800063f */
[----:B------:R-:W1:Y:S03]  /*0270*/  FENCE.VIEW.ASYNC.S ;  /* 0x00000000000073c6 */ /* 0x000e660000000000 */
[----:B-1----:R1:W2:Y:S08]  /*0280*/  SYNCS.EXCH.64 URZ, [UR8+0x38830], UR4 ;  /* 0x03883004083f75b2 */ /* 0x0022b00008000100 */
[----:B------:R1:W4:Y:S01]  /*0290*/  SYNCS.EXCH.64 URZ, [UR8+0x38840], UR6 ;  /* 0x03884006083f75b2 */ /* 0x0003220008000100 */
[----:B------:R1:W0:Y:S01]  /*02a0*/  SYNCS.EXCH.64 URZ, [UR8+0x38838], UR4 ;  /* 0x03883804083f75b2 */ /* 0x0002220008000100 */
[----:B------:R1:W0:Y:S01]  /*02b0*/  SYNCS.EXCH.64 URZ, [UR8+0x38848], UR6 ;  /* 0x03884806083f75b2 */ /* 0x0002220008000100 */
[----:B------:R-:W-:Y:S01]  /*02c0*/  NOP ;  /* 0x0000000000007918 */ /* 0x000fe20000000000 */
.L_x_213:
[----:B------:R-:W5:Y:S01]  /*02d0*/  SHFL.IDX PT, R2, R0, RZ, 0x1f ;  /* 0x00001fff00027589 */ /* 0x000f6200000e0000 */
[----:B------:R-:W-:Y:S01]  /*02e0*/  NOP ;  /* 0x0000000000007918 */ /* 0x000fe20000000000 */
[----:B-----5:R-:W-:-:S13]  /*02f0*/  ISETP.NE.AND P0, PT, R2, RZ, PT ;  /* 0x000000ff0200720c */ /* 0x020fda0003f05270 */
[----:B------:R-:W-:Y:S05]  /*0300*/  @P0 BRA `(.L_x_214) ;  /* 0x0000000000480947 */ /* 0x000fea0003800000 */
[----:B-1----:R-:W1:Y:S01]  /*0310*/  S2UR UR5, SR_CgaCtaId ;  /* 0x00000000000579c3 */ /* 0x002e620000008800 */
        /* <DEDUP_REMOVED lines=12> */
[----:B-1----:R1:W0:Y:S08]  /*03e0*/  SYNCS.EXCH.64 URZ, [UR8+0x38850], UR4 ;  /* 0x03885004083f75b2 */ /* 0x0022300008000100 */
[----:B------:R1:W0:Y:S01]  /*03f0*/  SYNCS.EXCH.64 URZ, [UR8+0x38860], UR6 ;  /* 0x03886006083f75b2 */ /* 0x0002220008000100 */
[----:B------:R1:W0:Y:S01]  /*0400*/  SYNCS.EXCH.64 URZ, [UR8+0x38858], UR4 ;  /* 0x03885804083f75b2 */ /* 0x0002220008000100 */
[----:B------:R1:W0:Y:S01]  /*0410*/  SYNCS.EXCH.64 URZ, [UR8+0x38868], UR6 ;  /* 0x03886806083f75b2 */ /* 0x0002220008000100 */
[----:B------:R-:W-:Y:S01]  /*0420*/  NOP ;  /* 0x0000000000007918 */ /* 0x000fe20000000000 */
.L_x_214:
[----:B------:R-:W5:Y:S01]  /*0430*/  SHFL.IDX PT, R2, R0, RZ, 0x1f ;  /* 0x00001fff00027589 */ /* 0x000f6200000e0000 */
[----:B------:R-:W-:Y:S01]  /*0440*/  NOP ;  /* 0x0000000000007918 */ /* 0x000fe20000000000 */
[----:B-----5:R-:W-:-:S13]  /*0450*/  ISETP.NE.AND P0, PT, R2, RZ, PT ;  /* 0x000000ff0200720c */ /* 0x020fda0003f05270 */
[----:B------:R-:W-:Y:S05]  /*0460*/  @P0 BRA `(.L_x_215) ;  /* 0x0000000000380947 */ /* 0x000fea0003800000 */
[----:B-1----:R-:W1:Y:S01]  /*0470*/  S2UR UR5, SR_CgaCtaId ;  /* 0x00000000000579c3 */ /* 0x002e620000008800 */
[----:B------:R-:W-:Y:S01]  /*0480*/  UMOV UR4, 0x400 ;  /* 0x0000040000047882 */ /* 0x000fe20000000000 */
[----:B------:R-:W-:Y:S01]  /*0490*/  UMOV UR7, 0x80 ;  /* 0x0000008000077882 */ /* 0x000fe20000000000 */
[----:B------:R-:W-:Y:S01]  /*04a0*/  ELECT P0, URZ, PT ;  /* 0x00000000003f782f */ /* 0x000fe20003800000 */
[----:B-1----:R-:W-:Y:S02]  /*04b0*/  ULEA UR6, UR5, UR4, 0x18 ;  /* 0x0000000405067291 */ /* 0x002fe4000f8ec03f */
[----:B------:R-:W-:-:S04]  /*04c0*/  UIADD3 UR4, -UR7, 0x100000, URZ ;  /* 0x0010000007047890 */ /* 0x000fc8000fffe13f */
[----:B------:R-:W-:Y:S02]  /*04d0*/  USHF.L.U32 UR5, UR4, 0xb, URZ ;  /* 0x0000000b04057899 */ /* 0x000fe4000800063f */
[----:B------:R-:W-:Y:S01]  /*04e0*/  USHF.L.U32 UR4, UR4, 0x1, URZ ;  /* 0x0000000104047899 */ /* 0x000fe2000800063f */
[----:B------:R-:W1:Y:S11]  /*04f0*/  FENCE.VIEW.ASYNC.S ;  /* 0x00000000000073c6 */ /* 0x000e760000000000 */
[----:B-1----:R1:W0:Y:S01]  /*0500*/  SYNCS.EXCH.64 URZ, [UR6+0x38870], UR4 ;  /* 0x03887004063f75b2 */ /* 0x0022220008000100 */
[----:B------:R1:W0:Y:S01]  /*0510*/  SYNCS.EXCH.64 URZ, [UR6+0x38880], UR4 ;  /* 0x03888004063f75b2 */ /* 0x0002220008000100 */
[----:B------:R1:W0:Y:S01]  /*0520*/  SYNCS.EXCH.64 URZ, [UR6+0x38878], UR4 ;  /* 0x03887804063f75b2 */ /* 0x0002220008000100 */
[----:B------:R1:W0:Y:S01]  /*0530*/  SYNCS.EXCH.64 URZ, [UR6+0x38888], UR4 ;  /* 0x03888804063f75b2 */ /* 0x0002220008000100 */
[----:B------:R-:W-:Y:S01]  /*0540*/  NOP ;  /* 0x0000000000007918 */ /* 0x000fe20000000000 */
.L_x_215:
        /* <DEDUP_REMOVED lines=22> */
.L_x_216:
[----:B------:R-:W5:Y:S01]  /*06b0*/  SHFL.IDX PT, R3, R0, RZ, 0x1f ;  /* 0x00001fff00037589 */ /* 0x000f6200000e0000 */
[----:B------:R-:W-:Y:S01]  /*06c0*/  R2UR UR9, R4 ;  /* 0x00000000040972ca */ /* 0x000fe200000e0000 */
[----:B------:R-:W-:Y:S01]  /*06d0*/  NOP ;  /* 0x0000000000007918 */ /* 0x000fe20000000000 */
[----:B------:R-:W0:Y:S01]  /*06e0*/  S2R R2, SR_CgaCtaId ;  /* 0x0000000000027919 */ /* 0x000e220000008800 */
[----:B-----5:R-:W-:-:S13]  /*06f0*/  ISETP.NE.AND P0, PT, R3, RZ, PT ;  /* 0x000000ff0300720c */ /* 0x020fda0003f05270 */
[----:B0-----:R-:W-:Y:S05]  /*0700*/  @P0 BRA `(.L_x_217) ;  /* 0x0000000000480947 */ /* 0x001fea0003800000 */
[----:B-1----:R-:W0:Y:S01]  /*0710*/  S2UR UR5, SR_CgaCtaId ;  /* 0x00000000000579c3 */ /* 0x002e220000008800 */
        /* <DEDUP_REMOVED lines=13> */
[----:B------:R0:W0:Y:S01]  /*07f0*/  SYNCS.EXCH.64 URZ, [UR8+0x388c0], UR6 ;  /* 0x0388c006083f75b2 */ /* 0x0000220008000100 */
[----:B------:R0:W0:Y:S01]  /*0800*/  SYNCS.EXCH.64 URZ, [UR8+0x388b8], UR4 ;  /* 0x0388b804083f75b2 */ /* 0x0000220008000100 */
[----:B------:R0:W0:Y:S01]  /*0810*/  SYNCS.EXCH.64 URZ, [UR8+0x388c8], UR6 ;  /* 0x0388c806083f75b2 */ /* 0x0000220008000100 */
[----:B------:R-:W-:Y:S01]  /*0820*/  NOP ;  /* 0x0000000000007918 */ /* 0x000fe20000000000 */
.L_x_217:
        /* <DEDUP_REMOVED lines=8> */
.L_x_219:
[----:B------:R-:W-:-:S08]  /*08b0*/  NOP ;  /* 0x0000000000007918 */ /* 0x000fd00000000000 */
[----:B------:R-:W0:Y:S02]  /*08c0*/  USETMAXREG.TRY_ALLOC.CTAPOOL UP0, 0xe8 ;  /* 0x000000e8000079c8 */ /* 0x000e240008000600 */
[----:B0-----:R-:W-:-:S13]  /*08d0*/  PLOP3.LUT P0, PT, PT, PT, UP0, 0x80, 0x0 ;  /* 0x000000000000781c */ /* 0x001fda0003f0f008 */
[----:B------:R-:W-:Y:S05]  /*08e0*/  @!P0 BRA `(.L_x_219) ;  /* 0xfffffffc00f08947 */ /* 0x000fea000383ffff */
[----:B------:R-:W0:Y:S01]  /*08f0*/  S2R R0, SR_TID.X ;  /* 0x0000000000007919 */ /* 0x000e220000002100 */
[----:B------:R-:W1:Y:S01]  /*0900*/  S2UR UR5, SR_CgaCtaId ;  /* 0x00000000000579c3 */ /* 0x000e620000008800 */
[----:B------:R-:W-:-:S07]  /*0910*/  UMOV UR4, 0x400 ;  /* 0x0000040000047882 */ /* 0x000fce0000000000 */
[----:B------:R-:W-:Y:S06]  /*0920*/  BAR.ARV 0x8, 0x180 ;  /* 0x0206000000007b1d */ /* 0x000fec0000002000 */
[----:B-1----:R-:W-:Y:S01]  /*0930*/  ULEA UR4, UR5, UR4, 0x18 ;  /* 0x0000000405047291 */ /* 0x002fe2000f8ec03f */
[----:B0-----:R-:W-:-:S04]  /*0940*/  SHF.R.U32.HI R0, RZ, 0x7, R0 ;  /* 0x00000007ff007819 */ /* 0x001fc80000011600 */
[----:B------:R-:W-:-:S13]  /*0950*/  ISETP.NE.AND P0, PT, R0, 0x1, PT ;  /* 0x000000010000780c */ /* 0x000fda0003f05270 */
[----:B------:R-:W-:Y:S08]  /*0960*/  @!P0 BAR.ARV 0x9, 0x100 ;  /* 0x0244000000008b1d */ /* 0x000ff00000002000 */
[----:B------:R-:W-:Y:S06]  /*0970*/  BAR.SYNC.DEFER_BLOCKING 0x5, 0x180 ;  /* 0x0146000000007b1d */ /* 0x000fec0000010000 */
[----:B------:R-:W0:Y:S01]  /*0980*/  LDS.128 R4, [UR4+0x388d0] ;  /* 0x0388d004ff047984 */ /* 0x000e220008000c00 */
[----:B------:R-:W-:Y:S01]  /*0990*/  ULDC UR4, c[0x0][0xc3c] ;  /* 0x00030f0000047ab9 */ /* 0x000fe20000000800 */
[----:B------:R-:W-:Y:S06]  /*09a0*/  BAR.ARV 0x4, 0x180 ;  /* 0x0106000000007b1d */ /* 0x000fec0000002000 */
[----:B0-----:R-:W-:-:S13]  /*09b0*/  ISETP.GE.AND P0, PT, R7, UR4, PT ;  /* 0x0000000407007c0c */ /* 0x001fda000bf06270 */
[----:B------:R-:W-:Y:S05]  /*09c0*/  @P0 EXIT ;  /* 0x000000000000094d */ /* 0x000fea0003800000 */
[----:B------:R-:W0:Y:S01]  /*09d0*/  S2R R0, SR_TID.X ;  /* 0x0000000000007919 */ /* 0x000e220000002100 */
[----:B------:R-:W-:Y:S01]  /*09e0*/  R2UR UR46, R6 ;  /* 0x00000000062e72ca */ /* 0x000fe200000e0000 */
[----:B------:R-:W-:Y:S01]  /*09f0*/  ULOP3.LUT UR45, UR36, 0x1, URZ, 0xfc, !UPT ;  /* 0x00000001242d7892 */ /* 0x000fe2000f8efc3f */
[----:B------:R-:W-:Y:S01]  /*0a00*/  R2UR UR5, R5 ;  /* 0x00000000050572ca */ /* 0x000fe200000e0000 */
[----:B------:R-:W-:Y:S01]  /*0a10*/  UMOV UR44, URZ ;  /* 0x0000003f002c7c82 */ /* 0x000fe20008000000 */
[----:B------:R-:W-:Y:S01]  /*0a20*/  R2UR UR6, R7 ;  /* 0x00000000070672ca */ /* 0x000fe200000e0000 */
[----:B------:R-:W-:Y:S01]  /*0a30*/  UMOV UR43, URZ ;  /* 0x0000003f002b7c82 */ /* 0x000fe20008000000 */
[----:B------:R-:W-:Y:S01]  /*0a40*/  UMOV UR42, URZ ;  /* 0x0000003f002a7c82 */ /* 0x000fe20008000000 */
[----:B0-----:R-:W-:-:S05]  /*0a50*/  VIADD R225, R0, 0xffffff80 ;  /* 0xffffff8000e17836 */ /* 0x001fca0000000000 */
[----:B------:R-:W-:-:S04]  /*0a60*/  SHF.R.S32.HI R0, RZ, 0x1f, R225 ;  /* 0x0000001fff007819 */ /* 0x000fc800000114e1 */
[CC--:B------:R-:W-:Y:S02]  /*0a70*/  LEA.HI R3, R0.reuse, R225.reuse, RZ, 0x7 ;  /* 0x000000e100037211 */ /* 0x0c0fe400078f38ff */
[-C--:B------:R-:W-:Y:S02]  /*0a80*/  LEA.HI R4, R0, R225.reuse, RZ, 0x5 ;  /* 0x000000e100047211 */ /* 0x080fe400078f28ff */
[----:B------:R-:W-:Y:S02]  /*0a90*/  LOP3.LUT R2, R3, 0xffffff80, RZ, 0xc0, !PT ;  /* 0xffffff8003027812 */ /* 0x000fe400078ec0ff */
[----:B------:R-:W-:Y:S01]  /*0aa0*/  SHF.R.S32.HI R216, RZ, 0x7, R3 ;  /* 0x00000007ffd87819 */ /* 0x000fe20000011403 */
[----:B------:R-:W-:Y:S02]  /*0ab0*/  IMAD.SHL.U32 R6, R4, 0x20, RZ ;  /* 0x0000002004067824 */ /* 0x000fe400078e00ff */
[----:B------:R-:W-:Y:S01]  /*0ac0*/  IMAD.IADD R23, R225, 0x1, -R2 ;  /* 0x00000001e1177824 */ /* 0x000fe200078e0a02 */
[----:B------:R-:W-:-:S02]  /*0ad0*/  LEA.HI R2, R0, R225, RZ, 0x4 ;  /* 0x000000e100027211 */ /* 0x000fc400078f20ff */
[----:B------:R-:W-:Y:S02]  /*0ae0*/  LOP3.LUT R7, R6, 0xfffffc00, RZ, 0xc0, !PT ;  /* 0xfffffc0006077812 */ /* 0x000fe400078ec0ff */
[----:B------:R-:W-:Y:S02]  /*0af0*/  SHF.R.S32.HI R8, RZ, 0x1f, R23 ;  /* 0x0000001fff087819 */ /* 0x000fe40000011417 */
[----:B------:R-:W-:Y:S02]  /*0b00*/  SHF.R.S32.HI R5, RZ, 0x4, R2 ;  /* 0x00000004ff057819 */ /* 0x000fe40000011402 */
[----:B------:R-:W-:Y:S02]  /*0b10*/  LEA.HI R9, R8, R23, RZ, 0x2 ;  /* 0x0000001708097211 */ /* 0x000fe400078f10ff */
[C---:B------:R-:W-:Y:S02]  /*0b20*/  LOP3.LUT R4, R2.reuse, 0x3fffff0, RZ, 0xc0, !PT ;  /* 0x03fffff002047812 */ /* 0x040fe400078ec0ff */
[----:B------:R-:W-:-:S02]  /*0b30*/  LEA.HI R2, R2, R5, RZ, 0x1 ;  /* 0x0000000502027211 */ /* 0x000fc400078f08ff */
[-C--:B------:R-:W-:Y:S01]  /*0b40*/  LEA.HI R6, R0, R225.reuse, RZ, 0x2 ;  /* 0x000000e100067211 */ /* 0x080fe200078f10ff */
[----:B------:R-:W-:Y:S01]  /*0b50*/  IMAD.IADD R4, R225, 0x1, -R4 ;  /* 0x00000001e1047824 */ /* 0x000fe200078e0a04 */
[--C-:B------:R-:W-:Y:S02]  /*0b60*/  SHF.R.S32.HI R10, RZ, 0x2, R9.reuse ;  /* 0x00000002ff0a7819 */ /* 0x100fe40000011409 */
[----:B------:R-:W-:Y:S01]  /*0b70*/  SHF.R.S32.HI R11, RZ, 0x1f, R9 ;  /* 0x0000001fff0b7819 */ /* 0x000fe20000011409 */
[----:B------:R-:W-:Y:S01]  /*0b80*/  IMAD R7, R4, 0x40, R7 ;  /* 0x0000004004077824 */ /* 0x000fe200078e0207 */
[----:B------:R-:W-:Y:S02]  /*0b90*/  LOP3.LUT R2, R2, 0x1ffffffe, RZ, 0xc0, !PT ;  /* 0x1ffffffe02027812 */ /* 0x000fe400078ec0ff */
[----:B------:R-:W-:Y:S02]  /*0ba0*/  LOP3.LUT R6, R6, 0xfffffffc, RZ, 0xc0, !PT ;  /* 0xfffffffc06067812 */ /* 0x000fe400078ec0ff */
[----:B------:R-:W-:Y:S01]  /*0bb0*/  LEA.HI R0, R0, R225, RZ, 0x3 ;  /* 0x000000e100007211 */ /* 0x000fe200078f18ff */
[----:B------:R-:W-:Y:S01]  /*0bc0*/  IMAD.IADD R220, R5, 0x1, -R2 ;  /* 0x0000000105dc7824 */ /* 0x000fe200078e0a02 */
[----:B------:R-:W-:Y:S01]  /*0bd0*/  LEA.HI R11, R11, R10, RZ, 0x3 ;  /* 0x0000000a0b0b7211 */ /* 0x000fe200078f18ff */
[----:B------:R-:W-:Y:S01]  /*0be0*/  IMAD.IADD R6, R225, 0x1, -R6 ;  /* 0x00000001e1067824 */ /* 0x000fe200078e0a06 */
[----:B------:R-:W-:Y:S01]  /*0bf0*/  LOP3.LUT R2, R0, 0xfffffff8, RZ, 0xc0, !PT ;  /* 0xfffffff800027812 */ /* 0x000fe200078ec0ff */
[----:B------:R-:W-:Y:S01]  /*0c00*/  IMAD R220, R220, 0x8, R7 ;  /* 0x00000008dcdc7824 */ /* 0x000fe200078e0207 */
[----:B------:R-:W-:-:S02]  /*0c10*/  LOP3.LUT R11, R11, 0xfffffff8, RZ, 0xc0, !PT ;  /* 0xfffffff80b0b7812 */ /* 0x000fc400078ec0ff */
[----:B------:R-:W-:Y:S01]  /*0c20*/  LEA.HI R8, R8, R23, RZ, 0x5 ;  /* 0x0000001708087211 */ /* 0x000fe200078f28ff */
[----:B------:R-:W-:Y:S01]  /*0c30*/  IMAD.IADD R19, R225, 0x1, -R2 ;  /* 0x00000001e1137824 */ /* 0x000fe200078e0a02 */
[----:B------:R-:W-:Y:S01]  /*0c40*/  LEA.HI R3, R3, R216, RZ, 0x1 ;  /* 0x000000d803037211 */ /* 0x000fe200078f08ff */
[----:B------:R-:W-:Y:S01]  /*0c50*/  IMAD.IADD R11, R10, 0x1, -R11 ;  /* 0x000000010a0b7824 */ /* 0x000fe200078e0a0b */
[----:B------:R-:W-:Y:S01]  /*0c60*/  SHF.R.S32.HI R8, RZ, 0x5, R8 ;  /* 0x00000005ff087819 */ /* 0x000fe20000011408 */
[----:B------:R-:W-:Y:S01]  /*0c70*/  IMAD.SHL.U32 R2, R19, 0x8, RZ ;  /* 0x0000000813027824 */ /* 0x000fe200078e00ff */
[----:B------:R-:W-:Y:S02]  /*0c80*/  LEA.HI R4, R6, R6, RZ, 0x1 ;  /* 0x0000000606047211 */ /* 0x000fe400078f08ff */
        /* <DEDUP_REMOVED lines=9> */
[----:B------:R-:W-:Y:S01]  /*0d20*/  VIADD R18, R2, 0xc0 ;  /* 0x000000c002127836 */ /* 0x000fe20000000000 */
[----:B------:R-:W-:Y:S01]  /*0d30*/  SHF.R.S32.HI R223, RZ, 0x1f, R17 ;  /* 0x0000001fffdf7819 */ /* 0x000fe20000011411 */
[----:B------:R-:W-:Y:S01]  /*0d40*/  IMAD.IADD R6, R6, 0x1, -R5 ;  /* 0x0000000106067824 */ /* 0x000fe200078e0a05 */
[----:B------:R-:W-:Y:S01]  /*0d50*/  SHF.R.S32.HI R222, RZ, 0x1f, R16 ;  /* 0x0000001fffde7819 */ /* 0x000fe20000011410 */
[----:B------:R-:W-:Y:S01]  /*0d60*/  IMAD R217, R3, 0x40, R8 ;  /* 0x0000004003d97824 */ /* 0x000fe200078e0208 */
[----:B------:R-:W-:Y:S01]  /*0d70*/  SHF.R.S32.HI R221, RZ, 0x1f, R18 ;  /* 0x0000001fffdd7819 */ /* 0x000fe20000011412 */
[----:B------:R-:W-:-:S02]  /*0d80*/  IMAD.IADD R218, R23, 0x1, -R218 ;  /* 0x0000000117da7824 */ /* 0x000fc400078e0ada */
[----:B------:R-:W-:-:S07]  /*0d90*/  IMAD R219, R6, 0x8, R217 ;  /* 0x0000000806db7824 */ /* 0x000fce00078e02d9 */
.L_x_265:
[----:B------:R-:W-:Y:S02]  /*0da0*/  ULDC.64 UR8, c[0x0][0xc88] ;  /* 0x0003220000087ab9 */ /* 0x000fe40000000a00 */
[----:B------:R-:W-:-:S03]  /*0db0*/  UIMAD.WIDE UR6, UR6, 0x4, UR8 ;  /* 0x00000004060678a5 */ /* 0x000fc6000f8e0208 */
[----:B------:R-:W-:-:S03]  /*0dc0*/  ULDC.64 UR8, c[0x0][0x998] ;  /* 0x0002660000087ab9 */ /* 0x000fc60000000a00 */
[----:B01----:R-:W-:Y:S02]  /*0dd0*/  IMAD.U32 R4, RZ, RZ, UR6 ;  /* 0x00000006ff047e24 */ /* 0x003fe4000f8e00ff */
[----:B--2---:R-:W-:Y:S01]  /*0de0*/  IMAD.U32 R5, RZ, RZ, UR7 ;  /* 0x00000007ff057e24 */ /* 0x004fe2000f8e00ff */
[----:B------:R-:W-:-:S04]  /*0df0*/  ULDC.64 UR6, c[0x0][0x990] ;  /* 0x0002640000067ab9 */ /* 0x000fc80000000a00 */
[----:B------:R-:W2:Y:S01]  /*0e00*/  LDG.E R4, desc[UR52][R4.64] ;  /* 0x0000003404047981 */ /* 0x000ea2000c1e1900 */
[----:B------:R-:W-:Y:S01]  /*0e10*/  UISETP.NE.U32.AND UP0, UPT, UR6, URZ, UPT ;  /* 0x0000003f0600728c */ /* 0x000fe2000bf05070 */
[----:B---3--:R-:W-:Y:S01]  /*0e20*/  IMAD.MOV.U32 R3, RZ, RZ, 0x3f800000 ;  /* 0x3f800000ff037424 */ /* 0x008fe200078e00ff */
[----:B------:R-:W-:Y:S01]  /*0e30*/  UISETP.NE.U32.AND UP3, UPT, UR8, URZ, UPT ;  /* 0x0000003f0800728c */ /* 0x000fe2000bf65070 */
[----:B------:R-:W-:Y:S01]  /*0e40*/  IMAD.MOV.U32 R0, RZ, RZ, 0x3f800000 ;  /* 0x3f800000ff007424 */ /* 0x000fe200078e00ff */
[----:B------:R-:W-:Y:S02]  /*0e50*/  UISETP.NE.AND.EX UP0, UPT, UR7, URZ, UPT, UP0 ;  /* 0x0000003f0700728c */ /* 0x000fe4000bf05300 */
[----:B------:R-:W-:-:S04]  /*0e60*/  UISETP.NE.AND.EX UP3, UPT, UR9, URZ, UPT, UP3 ;  /* 0x0000003f0900728c */ /* 0x000fc8000bf65330 */
[----:B------:R-:W-:Y:S02]  /*0e70*/  PLOP3.LUT P2, PT, PT, PT, UP0, 0x80, 0x0 ;  /* 0x000000000000781c */ /* 0x000fe40003f4f008 */
[----:B------:R-:W-:-:S03]  /*0e80*/  PLOP3.LUT P3, PT, PT, PT, UP3, 0x80, 0x0 ;  /* 0x000000000000781c */ /* 0x000fc60003f6f038 */
[----:B------:R-:W-:Y:S01]  /*0e90*/  @UP0 ULDC.64 UR12, c[0x0][0x9a8] ;  /* 0x00026a00000c0ab9 */ /* 0x000fe20000000a00 */
[----:B------:R-:W-:Y:S01]  /*0ea0*/  @UP0 ULDC.64 UR14, c[0x0][0x9b0] ;  /* 0x00026c00000e0ab9 */ /* 0x000fe20000000a00 */
[----:B------:R-:W-:Y:S01]  /*0eb0*/  @UP3 ULDC.64 UR18, c[0x0][0x9b8] ;  /* 0x00026e0000123ab9 */ /* 0x000fe20000000a00 */
[----:B------:R-:W-:Y:S01]  /*0ec0*/  @UP3 ULDC.64 UR20, c[0x0][0x9c0] ;  /* 0x0002700000143ab9 */ /* 0x000fe20000000a00 */
[----:B--2---:R-:W-:-:S13]  /*0ed0*/  R2UR UR37, R4 ;  /* 0x00000000042572ca */ /* 0x004fda00000e0000 */
[----:B------:R-:W-:Y:S02]  /*0ee0*/  USHF.R.S32.HI UR38, URZ, 0x1f, UR37 ;  /* 0x0000001f3f267899 */ /* 0x000fe40008011425 */
[----:B------:R-:W-:Y:S02]  /*0ef0*/  @UP0 UIMAD.WIDE.U32 UR10, UR37, UR12, URZ ;  /* 0x0000000c250a02a5 */ /* 0x000fe4000f8e003f */
[----:B------:R-:W-:Y:S02]  /*0f00*/  @UP0 UIMAD UR4, UR38, UR12, URZ ;  /* 0x0000000c260402a4 */ /* 0x000fe4000f8e023f */
[----:B------:R-:W-:Y:S02]  /*0f10*/  @UP3 UIMAD.WIDE.U32 UR16, UR37, UR18, URZ ;  /* 0x00000012251032a5 */ /* 0x000fe4000f8e003f */
[----:B------:R-:W-:Y:S02]  /*0f20*/  @UP0 UIMAD UR12, UR37, UR13, UR4 ;  /* 0x0000000d250c02a4 */ /* 0x000fe4000f8e0204 */
[----:B------:R-:W-:-:S02]  /*0f30*/  @UP0 USHF.R.S32.HI UR4, URZ, 0x1f, UR46 ;  /* 0x0000001f3f040899 */ /* 0x000fc4000801142e */
[----:B------:R-:W-:Y:S02]  /*0f40*/  @UP3 UIMAD UR13, UR38, UR18, URZ ;  /* 0x00000012260d32a4 */ /* 0x000fe4000f8e023f */
[----:B------:R-:W-:Y:S02]  /*0f50*/  @UP0 UIADD3 UR11, UR11, UR12, URZ ;  /* 0x0000000c0b0b0290 */ /* 0x000fe4000fffe03f */
[----:B------:R-:W-:Y:S02]  /*0f60*/  @UP0 UIMAD UR4, UR4, UR14, URZ ;  /* 0x0000000e040402a4 */ /* 0x000fe4000f8e023f */
[----:B------:R-:W-:Y:S02]  /*0f70*/  @UP3 UIMAD UR18, UR37, UR19, UR13 ;  /* 0x00000013251232a4 */ /* 0x000fe4000f8e020d */
[----:B------:R-:W-:Y:S02]  /*0f80*/  @UP3 USHF.R.S32.HI UR19, URZ, 0x1f, UR46 ;  /* 0x0000001f3f133899 */ /* 0x000fe4000801142e */
[----:B------:R-:W-:-:S02]  /*0f90*/  @UP0 UIMAD UR4, UR46, UR15, UR4 ;  /* 0x0000000f2e0402a4 */ /* 0x000fc4000f8e0204 */
[----:B------:R-:W-:Y:S02]  /*0fa0*/  @UP0 UIMAD.WIDE.U32 UR14, UR46, UR14, UR10 ;  /* 0x0000000e2e0e02a5 */ /* 0x000fe4000f8e000a */
[----:B------:R-:W-:Y:S01]  /*0fb0*/  @UP3 UIADD3 UR17, UR17, UR18, URZ ;  /* 0x0000001211113290 */ /* 0x000fe2000fffe03f */
[----:B------:R-:W-:Y:S01]  /*0fc0*/  ULDC.64 UR10, c[0x0][0xa28] ;  /* 0x00028a00000a7ab9 */ /* 0x000fe20000000a00 */
[----:B------:R-:W-:Y:S01]  /*0fd0*/  ULDC.64 UR12, c[0x0][0xa20] ;  /* 0x00028800000c7ab9 */ /* 0x000fe20000000a00 */
[----:B------:R-:W-:Y:S02]  /*0fe0*/  @UP3 UIMAD UR18, UR19, UR20, URZ ;  /* 0x00000014131232a4 */ /* 0x000fe4000f8e023f */
[----:B------:R-:W-:Y:S02]  /*0ff0*/  UISETP.NE.U32.AND UP1, UPT, UR10, URZ, UPT ;  /* 0x0000003f0a00728c */ /* 0x000fe4000bf25070 */
[----:B------:R-:W-:Y:S02]  /*1000*/  UISETP.NE.U32.AND UP2, UPT, UR12, URZ, UPT ;  /* 0x0000003f0c00728c */ /* 0x000fe4000bf45070 */
[----:B------:R-:W-:-:S02]  /*1010*/  @UP3 UIMAD UR18, UR46, UR21, UR18 ;  /* 0x000000152e1232a4 */ /* 0x000fc4000f8e0212 */
[----:B------:R-:W-:Y:S02]  /*1020*/  @UP3 UIMAD.WIDE.U32 UR16, UR46, UR20, UR16 ;  /* 0x000000142e1032a5 */ /* 0x000fe4000f8e0010 */
[----:B------:R-:W-:Y:S02]  /*1030*/  UISETP.NE.AND.EX UP1, UPT, UR11, URZ, UPT, UP1 ;  /* 0x0000003f0b00728c */ /* 0x000fe4000bf25310 */
[----:B------:R-:W-:Y:S02]  /*1040*/  UISETP.NE.AND.EX UP2, UPT, UR13, URZ, UPT, UP2 ;  /* 0x0000003f0d00728c */ /* 0x000fe4000bf45320 */
[----:B------:R-:W-:Y:S02]  /*1050*/  @UP0 UIADD3 UR15, UR15, UR4, URZ ;  /* 0x000000040f0f0290 */ /* 0x000fe4000fffe03f */
[----:B------:R-:W-:Y:S01]  /*1060*/  @UP0 ULEA UR6, UP4, UR14, UR6, 0x2 ;  /* 0x000000060e060291 */ /* 0x000fe2000f88103f */
[----:B------:R-:W-:Y:S01]  /*1070*/  PLOP3.LUT P0, PT, PT, PT, UP1, 0x80, 0x0 ;  /* 0x000000000000781c */ /* 0x000fe20003f0f018 */
[----:B------:R-:W-:Y:S01]  /*1080*/  @UP3 UIADD3 UR4, UR17, UR18, URZ ;  /* 0x0000001211043290 */ /* 0x000fe2000fffe03f */
[----:B------:R-:W-:Y:S01]  /*1090*/  PLOP3.LUT P1, PT, PT, PT, UP2, 0x80, 0x0 ;  /* 0x000000000000781c */ /* 0x000fe20003f2f028 */
[----:B------:R-:W-:-:S02]  /*10a0*/  @UP3 ULEA UR8, UP5, UR16, UR8, 0x2 ;  /* 0x0000000810083291 */ /* 0x000fc4000f8a103f */
[----:B------:R-:W-:Y:S01]  /*10b0*/  @UP0 ULEA.HI.X UR7, UR14, UR7, UR15, 0x2, UP4 ;  /* 0x000000070e070291 */ /* 0x000fe2000a0f140f */
[----:B------:R-:W-:Y:S01]  /*10c0*/  IMAD.U32 R8, RZ, RZ, UR6 ;  /* 0x00000006ff087e24 */ /* 0x000fe2000f8e00ff */
[----:B------:R-:W-:Y:S02]  /*10d0*/  @UP3 ULEA.HI.X UR9, UR16, UR9, UR4, 0x2, UP5 ;  /* 0x0000000910093291 */ /* 0x000fe4000a8f1404 */
[----:B------:R-:W-:Y:S01]  /*10e0*/  @UP1 ULEA UR10, UP0, UR37, UR10, 0x2 ;  /* 0x0000000a250a1291 */ /* 0x000fe2000f80103f */
[----:B------:R-:W-:Y:S01]  /*10f0*/  IMAD.U32 R10, RZ, RZ, UR8 ;  /* 0x00000008ff0a7e24 */ /* 0x000fe2000f8e00ff */
[----:B------:R-:W-:Y:S01]  /*1100*/  @UP2 ULEA UR12, UP3, UR37, UR12, 0x2 ;  /* 0x0000000c250c2291 */ /* 0x000fe2000f86103f */
[----:B------:R-:W-:Y:S01]  /*1110*/  IMAD.U32 R9, RZ, RZ, UR7 ;  /* 0x00000007ff097e24 */ /* 0x000fe2000f8e00ff */
[----:B------:R-:W-:Y:S01]  /*1120*/  @UP1 ULEA.HI.X UR11, UR37, UR11, UR38, 0x2, UP0 ;  /* 0x0000000b250b1291 */ /* 0x000fe200080f1426 */
[----:B------:R-:W-:Y:S01]  /*1130*/  IMAD.U32 R11, RZ, RZ, UR9 ;  /* 0x00000009ff0b7e24 */ /* 0x000fe2000f8e00ff */
[----:B------:R-:W-:-:S02]  /*1140*/  @UP2 ULEA.HI.X UR13, UR37, UR13, UR38, 0x2, UP3 ;  /* 0x0000000d250d2291 */ /* 0x000fc400098f1426 */
[----:B------:R-:W2:Y:S01]  /*1150*/  @P2 LDG.E R3, desc[UR52][R8.64] ;  /* 0x0000003408032981 */ /* 0x000ea2000c1e1900 */
[----:B------:R-:W-:Y:S01]  /*1160*/  IMAD.U32 R4, RZ, RZ, UR10 ;  /* 0x0000000aff047e24 */ /* 0x000fe2000f8e00ff */
[----:B------:R-:W-:Y:S01]  /*1170*/  ULDC.64 UR6, c[0x0][0x418] ;  /* 0x0001060000067ab9 */ /* 0x000fe20000000a00 */
[----:B------:R-:W-:Y:S01]  /*1180*/  ULDC UR4, c[0x0][0x424] ;  /* 0x0001090000047ab9 */ /* 0x000fe20000000800 */
[----:B------:R0:W2:Y:S01]  /*1190*/  @P3 LDG.E R0, desc[UR52][R10.64] ;  /* 0x000000340a003981 */ /* 0x0000a2000c1e1900 */
[----:B------:R-:W-:Y:S02]  /*11a0*/  IMAD.U32 R6, RZ, RZ, UR12 ;  /* 0x0000000cff067e24 */ /* 0x000fe4000f8e00ff */
[----:B------:R-:W-:Y:S02]  /*11b0*/  IMAD.U32 R5, RZ, RZ, UR11 ;  /* 0x0000000bff057e24 */ /* 0x000fe4000f8e00ff */
[----:B------:R-:W-:-:S03]  /*11c0*/  IMAD.U32 R7, RZ, RZ, UR13 ;  /* 0x0000000dff077e24 */ /* 0x000fc6000f8e00ff */
[----:B------:R-:W3:Y:S04]  /*11d0*/  @P0 LDG.E R4, desc[UR52][R4.64] ;  /* 0x0000003404040981 */ /* 0x000ee8000c1e1900 */
[----:B----4-:R-:W4:Y:S01]  /*11e0*/  @P1 LDG.E R6, desc[UR52][R6.64] ;  /* 0x0000003406061981 */ /* 0x010f22000c1e1900 */
[----:B------:R-:W-:Y:S01]  /*11f0*/  UISETP.NE.U32.AND UP0, UPT, UR6, URZ, UPT ;  /* 0x0000003f0600728c */ /* 0x000fe2000bf05070 */
[----:B0-----:R-:W-:Y:S01]  /*1200*/  CS2R R10, SRZ ;  /* 0x00000000000a7805 */ /* 0x001fe2000001ff00 */
[----:B------:R-:W-:Y:S01]  /*1210*/  UMOV UR49, URZ ;  /* 0x0000003f00317c82 */ /* 0x000fe20008000000 */
[----:B------:R-:W-:Y:S01]  /*1220*/  ULDC UR6, c[0x0][0x2f0] ;  /* 0x0000bc0000067ab9 */ /* 0x000fe20000000800 */
[----:B------:R-:W-:Y:S01]  /*1230*/  UISETP.NE.AND.EX UP0, UPT, UR7, URZ, UPT, UP0 ;  /* 0x0000003f0700728c */ /* 0x000fe2000bf05300 */
[----:B------:R-:W-:Y:S01]  /*1240*/  CS2R R30, SRZ ;  /* 0x00000000001e7805 */ /* 0x000fe2000001ff00 */
[----:B------:R-:W-:Y:S01]  /*1250*/  UMOV UR40, UR5 ;  /* 0x0000000500287c82 */ /* 0x000fe20008000000 */
[----:B------:R-:W-:Y:S01]  /*1260*/  ULDC UR7, c[0x0][0x988] ;  /* 0x0002620000077ab9 */ /* 0x000fe20000000800 */
[----:B------:R-:W-:Y:S01]  /*1270*/  USEL UR4, UR4, 0x1, UP0 ;  /* 0x0000000104047887 */ /* 0x000fe20008000000 */
[----:B------:R-:W-:-:S02]  /*1280*/  CS2R R108, SRZ ;  /* 0x00000000006c7805 */ /* 0x000fc4000001ff00 */
[----:B------:R-:W-:Y:S01]  /*1290*/  CS2R R144, SRZ ;  /* 0x0000000000907805 */ /* 0x000fe2000001ff00 */
[----:B------:R-:W-:Y:S01]  /*12a0*/  IMAD.MOV.U32 R150, RZ, RZ, RZ ;  /* 0x000000ffff967224 */ /* 0x000fe200078e00ff */
[----:B------:R-:W-:Y:S01]  /*12b0*/  UIMAD UR4, UR4, UR6, URZ ;  /* 0x00000006040472a4 */ /* 0x000fe2000f8e023f */
[----:B------:R-:W-:Y:S02]  /*12c0*/  CS2R R100, SRZ ;  /* 0x0000000000647805 */ /* 0x000fe4000001ff00 */
[----:B------:R-:W-:Y:S02]  /*12d0*/  CS2R R142, SRZ ;  /* 0x00000000008e7805 */ /* 0x000fe4000001ff00 */
[----:B------:R-:W-:Y:S02]  /*12e0*/  CS2R R34, SRZ ;  /* 0x0000000000227805 */ /* 0x000fe4000001ff00 */
[----:B------:R-:W-:Y:S02]  /*12f0*/  CS2R R136, SRZ ;  /* 0x0000000000887805 */ /* 0x000fe4000001ff00 */
[----:B------:R-:W-:-:S02]  /*1300*/  CS2R R92, SRZ ;  /* 0x00000000005c7805 */ /* 0x000fc4000001ff00 */
[----:B------:R-:W-:Y:S02]  /*1310*/  CS2R R134, SRZ ;  /* 0x0000000000867805 */ /* 0x000fe4000001ff00 */
        /* <DEDUP_REMOVED lines=21> */
[----:B------:R-:W-:Y:S01]  /*1470*/  CS2R R88, SRZ ;  /* 0x0000000000587805 */ /* 0x000fe2000001ff00 */
[----:B------:R-:W-:Y:S01]  /*1480*/  IMAD.MOV.U32 R33, RZ, RZ, RZ ;  /* 0x000000ffff217224 */ /* 0x000fe200078e00ff */
        /* <DEDUP_REMOVED lines=19> */
[----:B------:R-:W-:Y:S01]  /*15c0*/  CS2R R152, SRZ ;  /* 0x0000000000987805 */ /* 0x000fe2000001ff00 */
[----:B------:R-:W-:Y:S01]  /*15d0*/  IMAD.MOV.U32 R9, RZ, RZ, RZ ;  /* 0x000000ffff097224 */ /* 0x000fe200078e00ff */
[----:B------:R-:W-:Y:S02]  /*15e0*/  CS2R R154, SRZ ;  /* 0x00000000009a7805 */ /* 0x000fe4000001ff00 */
[----:B------:R-:W-:Y:S02]  /*15f0*/  CS2R R40, SRZ ;  /* 0x0000000000287805 */ /* 0x000fe4000001ff00 */
[----:B------:R-:W-:Y:S01]  /*1600*/  CS2R R156, SRZ ;  /* 0x00000000009c7805 */ /* 0x000fe2000001ff00 */
[----:B------:R-:W-:Y:S02]  /*1610*/  IMAD.MOV.U32 R158, RZ, RZ, RZ ;  /* 0x000000ffff9e7224 */ /* 0x000fe400078e00ff */
[----:B--2---:R-:W-:-:S04]  /*1620*/  FMUL.FTZ R0, R3, R0 ;  /* 0x0000000003007220 */ /* 0x004fc80000410000 */
[----:B------:R-:W-:Y:S01]  /*1630*/  FMUL.FTZ R0, R0, UR7 ;  /* 0x0000000700007c20 */ /* 0x000fe20008410000 */
[----:B---3--:R-:W-:Y:S02]  /*1640*/  @P0 R2UR UR49, R4 ;  /* 0x00000000043102ca */ /* 0x008fe400000e0000 */
[----:B------:R-:W-:Y:S02]  /*1650*/  CS2R R4, SRZ ;  /* 0x0000000000047805 */ /* 0x000fe4000001ff00 */
[----:B------:R-:W-:Y:S01]  /*1660*/  R2UR UR39, R0 ;  /* 0x00000000002772ca */ /* 0x000fe200000e0000 */
[----:B------:R-:W-:Y:S01]  /*1670*/  IMAD.MOV.U32 R0, RZ, RZ, RZ ;  /* 0x000000ffff007224 */ /* 0x000fe200078e00ff */
[----:B----4-:R-:W-:Y:S02]  /*1680*/  @P1 R2UR UR4, R6 ;  /* 0x00000000060412ca */ /* 0x010fe400000e0000 */
[----:B------:R-:W-:Y:S01]  /*1690*/  PLOP3.LUT P0, PT, PT, PT, PT, 0x80, 0x0 ;  /* 0x000000000000781c */ /* 0x000fe20003f0f070 */
[----:B------:R-:W-:-:S12]  /*16a0*/  @P1 BRA `(.L_x_220) ;  /* 0x0000000000341947 */ /* 0x000fd80003800000 */
[----:B------:R-:W-:Y:S02]  /*16b0*/  ULDC.64 UR6, c[0x0][0xa08] ;  /* 0x0002820000067ab9 */ /* 0x000fe40000000a00 */
[----:B------:R-:W-:-:S04]  /*16c0*/  ISETP.NE.U32.AND P1, PT, RZ, UR6, PT ;  /* 0x00000006ff007c0c */ /* 0x000fc8000bf25070 */
[----:B------:R-:W-:-:S13]  /*16d0*/  ISETP.NE.AND.EX P1, PT, RZ, UR7, PT, P1 ;  /* 0x00000007ff007c0c */ /* 0x000fda000bf25310 */
[----:B------:R-:W-:Y:S05]  /*16e0*/  @!P1 BRA `(.L_x_220) ;  /* 0x0000000000249947 */ /* 0x000fea0003800000 */
[----:B------:R-:W-:Y:S02]  /*16f0*/  ULDC.64 UR4, c[0x0][0xa08] ;  /* 0x0002820000047ab9 */ /* 0x000fe40000000a00 */
[----:B------:R-:W-:-:S06]  /*1700*/  UIMAD.WIDE UR4, UR37, 0x4, UR4 ;  /* 0x00000004250478a5 */ /* 0x000fcc000f8e0204 */
[----:B------:R-:W-:Y:S02]  /*1710*/  IMAD.U32 R6, RZ, RZ, UR4 ;  /* 0x00000004ff067e24 */ /* 0x000fe4000f8e00ff */
[----:B------:R-:W-:-:S05]  /*1720*/  IMAD.U32 R7, RZ, RZ, UR5 ;  /* 0x00000005ff077e24 */ /* 0x000fca000f8e00ff */
[----:B------:R-:W2:Y:S04]  /*1730*/  LDG.E R8, desc[UR52][R6.64] ;  /* 0x0000003406087981 */ /* 0x000ea8000c1e1900 */
[----:B------:R-:W3:Y:S01]  /*1740*/  LDG.E R3, desc[UR52][R6.64+0x4] ;  /* 0x0000043406037981 */ /* 0x000ee2000c1e1900 */
[----:B--2---:R-:W-:Y:S02]  /*1750*/  R2UR UR4, R8 ;  /* 0x00000000080472ca */ /* 0x004fe400000e0000 */
[----:B---3--:R-:W-:-:S13]  /*1760*/  R2UR UR5, R3 ;  /* 0x00000000030572ca */ /* 0x008fda00000e0000 */
[----:B------:R-:W-:-:S12]  /*1770*/  UIADD3 UR4, -UR4, UR5, URZ ;  /* 0x0000000504047290 */ /* 0x000fd8000fffe13f */
.L_x_220:
[----:B------:R-:W-:Y:S01]  /*1780*/  UIADD3 UR49, -UR49, UR4, URZ ;  /* 0x0000000431317290 */ /* 0x000fe2000fffe13f */
[----:B------:R-:W-:Y:S01]  /*1790*/  CS2R R6, SRZ ;  /* 0x0000000000067805 */ /* 0x000fe2000001ff00 */
[----:B------:R-:W-:Y:S01]  /*17a0*/  UMOV UR41, UR46 ;  /* 0x0000002e00297c82 */ /* 0x000fe20008000000 */
[----:B------:R-:W-:Y:S01]  /*17b0*/  IMAD.MOV.U32 R159, RZ, RZ, RZ ;  /* 0x000000ffff9f7224 */ /* 0x000fe200078e00ff */
[----:B------:R-:W-:Y:S01]  /*17c0*/  UISETP.GE.AND UP0, UPT, UR49, 0x1, UPT ;  /* 0x000000013100788c */ /* 0x000fe2000bf06270 */
[----:B------:R-:W-:Y:S01]  /*17d0*/  CS2R R160, SRZ ;  /* 0x0000000000a07805 */ /* 0x000fe2000001ff00 */
[----:B------:R-:W-:Y:S01]  /*17e0*/  UIADD3 UR4, UR49, 0x7f, URZ ;  /* 0x0000007f31047890 */ /* 0x000fe2000fffe03f */
[----:B------:R-:W-:Y:S01]  /*17f0*/  IMAD.MOV.U32 R32, RZ, RZ, RZ ;  /* 0x000000ffff207224 */ /* 0x000fe200078e00ff */
[----:B------:R-:W-:Y:S01]  /*1800*/  CS2R R162, SRZ ;  /* 0x0000000000a27805 */ /* 0x000fe2000001ff00 */
[----:B------:R-:W-:Y:S01]  /*1810*/  IMAD.MOV.U32 R8, RZ, RZ, RZ ;  /* 0x000000ffff087224 */ /* 0x000fe200078e00ff */
[----:B------:R-:W-:Y:S01]  /*1820*/  PLOP3.LUT P1, PT, PT, PT, UP0, 0x80, 0x0 ;  /* 0x000000000000781c */ /* 0x000fe20003f2f008 */
[----:B------:R-:W-:Y:S01]  /*1830*/  USHF.R.S32.HI UR5, URZ, 0x1f, UR4 ;  /* 0x0000001f3f057899 */ /* 0x000fe20008011404 */
[----:B------:R-:W-:Y:S01]  /*1840*/  CS2R R24, SRZ ;  /* 0x0000000000187805 */ /* 0x000fe2000001ff00 */
[----:B------:R-:W-:-:S02]  /*1850*/  IMAD.MOV.U32 R164, RZ, RZ, RZ ;  /* 0x000000ffffa47224 */ /* 0x000fc400078e00ff */
[----:B------:R-:W-:Y:S01]  /*1860*/  ULEA.HI UR5, UR5, UR4, URZ, 0x7 ;  /* 0x0000000405057291 */ /* 0x000fe2000f8f383f */
[----:B------:R-:W-:-:S07]  /*1870*/  IMAD.MOV.U32 R3, RZ, RZ, RZ ;  /* 0x000000ffff037224 */ /* 0x000fce00078e00ff */
[----:B------:R-:W-:Y:S05]  /*1880*/  @!P1 BRA `(.L_x_221) ;  /* 0x0000005000c49947 */ /* 0x000fea0003800000 */
[----:B------:R-:W0:Y:S01]  /*1890*/  SHFL.IDX PT, R0, R216, RZ, 0x1f ;  /* 0x00001fffd8007589 */ /* 0x000e2200000e0000 */
[----:B------:R-:W1:Y:S01]  /*18a0*/  S2UR UR47, SR_CgaCtaId ;  /* 0x00000000002f79c3 */ /* 0x000e620000008800 */
[----:B------:R-:W-:Y:S01]  /*18b0*/  UMOV UR51, 0x400 ;  /* 0x0000040000337882 */ /* 0x000fe20000000000 */
[----:B------:R-:W-:Y:S01]  /*18c0*/  USHF.R.S32.HI UR48, URZ, 0x7, UR5 ;  /* 0x000000073f307899 */ /* 0x000fe20008011405 */
[----:B0-----:R-:W-:Y:S01]  /*18d0*/  R2UR UR4, R0 ;  /* 0x00000000000472ca */ /* 0x001fe200000e0000 */
[----:B-1----:R-:W-:-:S04]  /*18e0*/  ULEA UR51, UR47, UR51, 0x18 ;  /* 0x000000332f337291 */ /* 0x002fc8000f8ec03f */
[----:B------:R-:W-:-:S04]  /*18f0*/  UIADD3 UR7, UR51, 0x20400, URZ ;  /* 0x0002040033077890 */ /* 0x000fc8000fffe03f */
[----:B------:R-:W-:-:S04]  /*1900*/  ULOP3.LUT UP0, URZ, UR7, 0x3ff, URZ, 0xc0, !UPT ;  /* 0x000003ff073f7892 */ /* 0x000fc8000f80c03f */
[----:B------:R-:W-:Y:S02]  /*1910*/  ULEA.HI UR6, UR4, UR4, URZ, 0x1 ;  /* 0x0000000404067291 */ /* 0x000fe4000f8f083f */
[----:B------:R-:W-:Y:S02]  /*1920*/  PLOP3.LUT P0, PT, PT, PT, UP0, 0x80, 0x0 ;  /* 0x000000000000781c */ /* 0x000fe40003f0f008 */
[----:B------:R-:W-:-:S04]  /*1930*/  ULOP3.LUT UR6, UR6, 0x1e, URZ, 0xc0, !UPT ;  /* 0x0000001e06067892 */ /* 0x000fc8000f8ec03f */
[----:B------:R-:W-:-:S04]  /*1940*/  UIADD3 UR6, UR4, -UR6, URZ ;  /* 0x8000000604067290 */ /* 0x000fc8000fffe03f */
[----:B------:R-:W-:-:S04]  /*1950*/  ULEA UR6, UR6, UR7, 0xd ;  /* 0x0000000706067291 */ /* 0x000fc8000f8e683f */
[----:B------:R-:W-:-:S04]  /*1960*/  USHF.R.U32.HI UR6, URZ, 0x4, UR6 ;  /* 0x000000043f067899 */ /* 0x000fc80008011606 */
[----:B------:R-:W-:Y:S01]  /*1970*/  ULOP3.LUT UR55, UR6, 0x3fff, URZ, 0xc0, !UPT ;  /* 0x00003fff06377892 */ /* 0x000fe2000f8ec03f */
[----:B------:R-:W-:Y:S11]  /*1980*/  @!P0 BRA `(.L_x_222) ;  /* 0x0000000000408947 */ /* 0x000ff60003800000 */
        /* <DEDUP_REMOVED lines=16> */
.L_x_222:
[----:B------:R-:W-:Y:S01]  /*1a90*/  ULEA.HI UR4, UR44, UR44, URZ, 0x1 ;  /* 0x0000002c2c047291 */ /* 0x000fe2000f8f083f */
[----:B------:R-:W0:Y:S03]  /*1aa0*/  S2R R20, SR_TID.X ;  /* 0x0000000000147919 */ /* 0x000e260000002100 */
[----:B------:R-:W-:-:S04]  /*1ab0*/  ULOP3.LUT UR4, UR4, 0xfffffffe, URZ, 0xc0, !UPT ;  /* 0xfffffffe04047892 */ /* 0x000fc8000f8ec03f */
[----:B------:R-:W-:-:S06]  /*1ac0*/  UIADD3 UR4, UR44, -UR4, URZ ;  /* 0x800000042c047290 */ /* 0x000fcc000fffe03f */
[----:B------:R-:W-:-:S05]  /*1ad0*/  IMAD.U32 R0, RZ, RZ, UR4 ;  /* 0x00000004ff007e24 */ /* 0x000fca000f8e00ff */
[----:B------:R-:W-:-:S04]  /*1ae0*/  SHF.L.U32 R0, R0, 0x1f, RZ ;  /* 0x0000001f00007819 */ /* 0x000fc800000006ff */
[----:B------:R-:W1:Y:S01]  /*1af0*/  SYNCS.PHASECHK.TRANS64.TRYWAIT P0, [UR51+0x38800], R0 ;  /* 0x03880000ff0075a7 */ /* 0x000e620008000173 */
[----:B0-----:R-:W-:-:S05]  /*1b00*/  SHF.R.U32.HI R20, RZ, 0x7, R20 ;  /* 0x00000007ff147819 */ /* 0x001fca0000011614 */
[----:B------:R-:W-:Y:S01]  /*1b10*/  VIADD R6, R20, 0x8 ;  /* 0x0000000814067836 */ /* 0x000fe20000000000 */
[----:B-1----:R-:W-:Y:S06]  /*1b20*/  @!P0 BRA `(.L_x_223) ;  /* 0x000000f000c48947 */ /* 0x002fec0003800000 */
.L_x_367:
[----:B0-----:R-:W-:Y:S01]  /*1b30*/  IMAD.U32 R0, RZ, RZ, UR45 ;  /* 0x0000002dff007e24 */ /* 0x001fe2000f8e00ff */
[----:B------:R-:W-:Y:S05]  /*1b40*/  WARPSYNC.ALL ;  /* 0x0000000000007948 */ /* 0x000fea0003800000 */
[----:B------:R0:W-:Y:S01]  /*1b50*/  BAR.SYNC.DEFER_BLOCKING R6, 0x100 ;  /* 0x000400060000751d */ /* 0x0001e20000010000 */
[----:B------:R-:W-:-:S13]  /*1b60*/  ISETP.NE.AND P0, PT, R0, 0x3, PT ;  /* 0x000000030000780c */ /* 0x000fda0003f05270 */
[----:B0-----:R-:W-:Y:S05]  /*1b70*/  @!P0 BRA `(.L_x_224) ;  /* 0x0000000000048947 */ /* 0x001fea0003800000 */
[----:B------:R-:W-:Y:S01]  /*1b80*/  BPT.TRAP 0x1 ;  /* 0x000000040000795c */ /* 0x000fe20000300000 */
.L_x_224:
[----:B------:R-:W-:Y:S01]  /*1b90*/  ULEA UR54, UR42, UR51, 0x3 ;  /* 0x000000332a367291 */ /* 0x000fe2000f8e183f */
[----:B------:R-:W-:-:S05]  /*1ba0*/  IMAD.U32 R7, RZ, RZ, UR43 ;  /* 0x0000002bff077e24 */ /* 0x000fca000f8e00ff */
[----:B------:R-:W-:-:S04]  /*1bb0*/  SHF.L.U32 R7, R7, 0x1f, RZ ;  /* 0x0000001f07077819 */ /* 0x000fc800000006ff */
[----:B------:R0:W1:Y:S01]  /*1bc0*/  SYNCS.PHASECHK.TRANS64.TRYWAIT P1, [UR54+0x38830], R7 ;  /* 0x03883007ff0075a7 */ /* 0x0000620008020176 */
[----:B------:R-:W-:Y:S05]  /*1bd0*/  @!P0 BRA `(.L_x_225) ;  /* 0x0000000000048947 */ /* 0x000fea0003800000 */
[----:B------:R-:W-:Y:S01]  /*1be0*/  BPT.TRAP 0x1 ;  /* 0x000000040000795c */ /* 0x000fe20000300000 */
.L_x_225:
[----:B-1----:R-:W-:Y:S05]  /*1bf0*/  @P1 BRA `(.L_x_226) ;  /* 0x0000000000081947 */ /* 0x002fea0003800000 */
[----:B------:R-:W1:Y:S02]  /*1c00*/  SYNCS.PHASECHK.TRANS64.TRYWAIT P1, [UR54+0x38830], R7 ;  /* 0x03883007ff0075a7 */ /* 0x000e640008020176 */
[----:B-1----:R-:W-:Y:S05]  /*1c10*/  @!P1 BRA `(.L_x_227) ;  /* 0x000000f000a09947 */ /* 0x002fea0003800000 */
.L_x_226:
        /* <DEDUP_REMOVED lines=66> */
.L_x_228:
        /* <DEDUP_REMOVED lines=195> */
[----:B------:R-:W-:-:S02]  /*2c70*/  FFMA.FTZ R85, R85, UR39, -R88 ;  /* 0x0000002755557c23 */ /* 0x000fc40008010858 */
[----:B------:R-:W-:-:S04]  /*2c80*/  FMNMX.FTZ R15, R51, R10, !PT ;  /* 0x0000000a330f7209 */ /* 0x000fc80007810000 */
        /* <DEDUP_REMOVED lines=8> */
[----:B------:R-:W-:Y:S03]  /*2d10*/  MUFU.EX2 R8, R8 ;  /* 0x0000000800087308 */ /* 0x000fe60000000800 */
[----:B------:R-:W-:-:S04]  /*2d20*/  FMNMX.FTZ R21, R63, R12, !PT ;  /* 0x0000000c3f157209 */ /* 0x000fc80007810000 */
[----:B------:R-:W-:Y:S01]  /*2d30*/  FMNMX.FTZ R12, R66, R21, !PT ;  /* 0x00000015420c7209 */ /* 0x000fe20007810000 */
[----:B------:R5:W-:Y:S03]  /*2d40*/  MUFU.EX2 R13, R37 ;  /* 0x00000025000d7308 */ /* 0x000be60000000800 */
[----:B------:R-:W-:-:S04]  /*2d50*/  FMNMX.FTZ R21, R67, R12, !PT ;  /* 0x0000000c43157209 */ /* 0x000fc80007810000 */
[----:B------:R-:W-:Y:S01]  /*2d60*/  FMNMX.FTZ R12, R70, R21, !PT ;  /* 0x00000015460c7209 */ /* 0x000fe20007810000 */
[----:B------:R-:W-:Y:S01]  /*2d70*/  MUFU.EX2 R156, R156 ;  /* 0x0000009c009c7308 */ /* 0x000fe20000000800 */
[----:B-----5:R-:W-:-:S02]  /*2d80*/  FFMA.FTZ R37, R65, UR39, -R88 ;  /* 0x0000002741257c23 */ /* 0x020fc40008010858 */
        /* <DEDUP_REMOVED lines=13> */
[----:B-----5:R-:W-:Y:S02]  /*2e60*/  IMAD.U32 R53, RZ, RZ, UR39 ;  /* 0x00000027ff357e24 */ /* 0x020fe4000f8e00ff */
[----:B------:R-:W-:Y:S01]  /*2e70*/  FMNMX.FTZ R20, R87, R14, !PT ;  /* 0x0000000e57147209 */ /* 0x000fe20007810000 */
[----:B------:R-:W-:-:S04]  /*2e80*/  FFMA.FTZ R14, R60, UR39, -R88 ;  /* 0x000000273c0e7c23 */ /* 0x000fc80008010858 */
[----:B------:R-:W5:Y:S01]  /*2e90*/  SHFL.BFLY PT, R41, R20, 0x2, 0x1f ;  /* 0x0c401f0014297f89 */ /* 0x000f6200000e0000 */
[----:B------:R0:W-:Y:S08]  /*2ea0*/  MUFU.EX2 R21, R49 ;  /* 0x0000003100157308 */ /* 0x0001f00000000800 */
[----:B------:R-:W-:Y:S01]  /*2eb0*/  MUFU.EX2 R12, R12 ;  /* 0x0000000c000c7308 */ /* 0x000fe20000000800 */
[----:B0-----:R-:W-:-:S07]  /*2ec0*/  FFMA.FTZ R49, R61, UR39, -R88 ;  /* 0x000000273d317c23 */ /* 0x001fce0008010858 */
[----:B------:R-:W-:Y:S01]  /*2ed0*/  MUFU.EX2 R160, R160 ;  /* 0x000000a000a07308 */ /* 0x000fe20000000800 */
[----:B-----5:R-:W-:-:S07]  /*2ee0*/  FMNMX.FTZ R24, R20, R41, !PT ;  /* 0x0000002914187209 */ /* 0x020fce0007810000 */
[----:B------:R-:W-:Y:S01]  /*2ef0*/  MUFU.EX2 R33, R57 ;  /* 0x0000003900217308 */ /* 0x000fe20000000800 */
[----:B------:R-:W-:-:S01]  /*2f00*/  FFMA.FTZ R41, R73, UR39, -R88 ;  /* 0x0000002749297c23 */ /* 0x000fc20008010858 */
[----:B------:R-:W0:Y:S06]  /*2f10*/  SHFL.BFLY PT, R45, R24, 0x1, 0x1f ;  /* 0x0c201f00182d7f89 */ /* 0x000e2c00000e0000 */
[----:B------:R-:W-:Y:S08]  /*2f20*/  MUFU.EX2 R14, R14 ;  /* 0x0000000e000e7308 */ /* 0x000ff00000000800 */
[----:B------:R-:W-:Y:S08]  /*2f30*/  MUFU.EX2 R49, R49 ;  /* 0x0000003100317308 */ /* 0x000ff00000000800 */
[----:B------:R-:W-:Y:S01]  /*2f40*/  MUFU.EX2 R162, R162 ;  /* 0x000000a200a27308 */ /* 0x000fe20000000800 */
[----:B0-----:R-:W-:Y:S01]  /*2f50*/  FMNMX.FTZ R172, R24, R45, !PT ;  /* 0x0000002d18ac7209 */ /* 0x001fe20007810000 */
[--C-:B------:R-:W-:Y:S01]  /*2f60*/  FFMA.FTZ R45, R81, UR39, -R88.reuse ;  /* 0x00000027512d7c23 */ /* 0x100fe20008010858 */
[----:B------:R-:W-:-:S02]  /*2f70*/  FFMA.FTZ R24, R84, UR39, -R88 ;  /* 0x0000002754187c23 */ /* 0x000fc40008010858 */
        /* <DEDUP_REMOVED lines=37> */
[----:B------:R-:W-:-:S01]  /*31d0*/  FFMA.FTZ R74, R74, UR39, -R28 ;  /* 0x000000274a4a7c23 */ /* 0x000fc2000801081c */
[--C-:B------:R-:W-:Y:S01]  /*31e0*/  FFMA.FTZ R75, R75, UR39, -R28.reuse ;  /* 0x000000274b4b7c23 */ /* 0x100fe2000801081c */
[----:B------:R-:W-:-:S01]  /*31f0*/  FFMA.FTZ R78, R78, UR39, -R28 ;  /* 0x000000274e4e7c23 */ /* 0x000fc2000801081c */
[--C-:B------:R-:W-:Y:S01]  /*3200*/  FFMA.FTZ R79, R79, UR39, -R28.reuse ;  /* 0x000000274f4f7c23 */ /* 0x100fe2000801081c */
[----:B------:R-:W-:-:S01]  /*3210*/  FFMA.FTZ R82, R82, UR39, -R28 ;  /* 0x0000002752527c23 */ /* 0x000fc2000801081c */
[--C-:B------:R-:W-:Y:S01]  /*3220*/  FFMA.FTZ R83, R83, UR39, -R28.reuse ;  /* 0x0000002753537c23 */ /* 0x100fe2000801081c */
[----:B------:R-:W-:-:S01]  /*3230*/  FFMA.FTZ R86, R86, UR39, -R28 ;  /* 0x0000002756567c23 */ /* 0x000fc2000801081c */
[----:B------:R-:W4:Y:S01]  /*3240*/  MUFU.EX2 R155, R155 ;  /* 0x0000009b009b7308 */ /* 0x000f220000000800 */
[----:B------:R-:W-:-:S07]  /*3250*/  FFMA.FTZ R28, R87, UR39, -R28 ;  /* 0x00000027571c7c23 */ /* 0x000fce000801081c */
[----:B------:R0:W5:Y:S08]  /*3260*/  MUFU.EX2 R26, R35 ;  /* 0x00000023001a7308 */ /* 0x0001700000000800 */
[----:B------:R-:W1:Y:S01]  /*3270*/  MUFU.EX2 R38, R38 ;  /* 0x0000002600267308 */ /* 0x000e620000000800 */
[----:B0-----:R-:W-:-:S04]  /*3280*/  FADD.FTZ R35, R153, R20 ;  /* 0x0000001499237221 */ /* 0x001fc80000010000 */
[----:B--2---:R-:W-:Y:S01]  /*3290*/  FADD.FTZ R34, R30, R35 ;  /* 0x000000231e227221 */ /* 0x004fe20000010000 */
[----:B------:R-:W-:-:S01]  /*32a0*/  FADD.FTZ R35, R11, R32 ;  /* 0x000000200b237221 */ /* 0x000fc20000010000 */
[C---:B---3--:R-:W-:Y:S01]  /*32b0*/  F2FP.SATFINITE.E4M3.F32.PACK_AB_MERGE_C R30, R31.reuse, R30, RZ ;  /* 0x0000001e1f1e723e */ /* 0x048fe200048070ff */
[----:B------:R-:W0:Y:S01]  /*32c0*/  MUFU.EX2 R39, R39 ;  /* 0x0000002700277308 */ /* 0x000e220000000800 */
[----:B------:R-:W-:-:S01]  /*32d0*/  FADD.FTZ R34, R31, R34 ;  /* 0x000000221f227221 */ /* 0x000fc20000010000 */
[----:B------:R-:W-:Y:S01]  /*32e0*/  FADD.FTZ R32, R8, R35 ;  /* 0x0000002308207221 */ /* 0x000fe20000010000 */
[----:B------:R-:W-:Y:S02]  /*32f0*/  F2FP.SATFINITE.E4M3.F32.PACK_AB_MERGE_C R153, R20, R153, R30 ;  /* 0x000000991499723e */ /* 0x000fe4000480701e */
[----:B----4-:R-:W-:-:S03]  /*3300*/  FADD.FTZ R27, R155, R34 ;  /* 0x000000229b1b7221 */ /* 0x010fc60000010000 */
[----:B------:R-:W2:Y:S01]  /*3310*/  MUFU.EX2 R42, R42 ;  /* 0x0000002a002a7308 */ /* 0x000ea20000000800 */
[----:B-----5:R-:W-:-:S04]  /*3320*/  FADD.FTZ R27, R26, R27 ;  /* 0x0000001b1a1b7221 */ /* 0x020fc80000010000 */
[----:B-1----:R-:W-:Y:S01]  /*3330*/  FADD.FTZ R34, R38, R27 ;  /* 0x0000001b26227221 */ /* 0x002fe20000010000 */
[----:B------:R-:W-:-:S02]  /*3340*/  FADD.FTZ R27, R13, R32 ;  /* 0x000000200d1b7221 */ /* 0x000fc40000010000 */
[----:B------:R-:W1:Y:S01]  /*3350*/  MUFU.EX2 R43, R43 ;  /* 0x0000002b002b7308 */ /* 0x000e620000000800 */
[----:B0-----:R-:W-:-:S01]  /*3360*/  FADD.FTZ R35, R39, R34 ;  /* 0x0000002227237221 */ /* 0x001fc20000010000 */
[----:B------:R-:W-:Y:S01]  /*3370*/  FADD.FTZ R32, R156, R27 ;  /* 0x0000001b9c207221 */ /* 0x000fe20000010000 */
[----:B------:R-:W-:-:S03]  /*3380*/  F2FP.SATFINITE.E4M3.F32.PACK_AB_MERGE_C R38, R39, R38, RZ ;  /* 0x000000262726723e */ /* 0x000fc600048070ff */
[----:B------:R-:W-:Y:S01]  /*3390*/  FADD.FTZ R27, R15, R32 ;  /* 0x000000200f1b7221 */ /* 0x000fe20000010000 */
[----:B------:R-:W-:Y:S01]  /*33a0*/  F2FP.SATFINITE.E4M3.F32.PACK_AB_MERGE_C R155, R26, R155, R38 ;  /* 0x0000009b1a9b723e */ /* 0x000fe20004807026 */
[----:B------:R-:W0:Y:S01]  /*33b0*/  MUFU.EX2 R46, R46 ;  /* 0x0000002e002e7308 */ /* 0x000e220000000800 */
[----:B--2---:R-:W-:-:S01]  /*33c0*/  FADD.FTZ R34, R42, R35 ;  /* 0x000000232a227221 */ /* 0x004fc20000010000 */
[----:B------:R-:W-:Y:S01]  /*33d0*/  FADD.FTZ R32, R10, R27 ;  /* 0x0000001b0a207221 */ /* 0x000fe20000010000 */
[----:B------:R-:W-:-:S03]  /*33e0*/  F2FP.SATFINITE.E4M3.F32.PACK_AB_MERGE_C R10, R25, R10, RZ ;  /* 0x0000000a190a723e */ /* 0x000fc600048070ff */
[----:B------:R-:W-:Y:S01]  /*33f0*/  FADD.FTZ R27, R25, R32 ;  /* 0x00000020191b7221 */ /* 0x000fe20000010000 */
[----:B------:R-:W-:Y:S01]  /*3400*/  F2FP.SATFINITE.E4M3.F32.PACK_AB_MERGE_C R156, R15, R156, R10 ;  /* 0x0000009c0f9c723e */ /* 0x000fe2000480700a */
[----:B------:R-:W2:Y:S01]  /*3410*/  MUFU.EX2 R47, R47 ;  /* 0x0000002f002f7308 */ /* 0x000ea20000000800 */
[----:B-1----:R-:W-:-:S01]  /*3420*/  FADD.FTZ R35, R43, R34 ;  /* 0x000000222b237221 */ /* 0x002fc20000010000 */
[----:B------:R-:W-:-:S04]  /*3430*/  FADD.FTZ R32, R158, R27 ;  /* 0x0000001b9e207221 */ /* 0x000fc80000010000 */
[----:B------:R-:W-:Y:S02]  /*3440*/  FADD.FTZ R27, R21, R32 ;  /* 0x00000020151b7221 */ /* 0x000fe40000010000 */
        /* <DEDUP_REMOVED lines=14> */
[----:B------:R-:W-:Y:S01]  /*3530*/  FADD.FTZ R32, R14, R27 ;  /* 0x0000001b0e207221 */ /* 0x000fe20000010000 */
[----:B------:R-:W-:-:S03]  /*3540*/  F2FP.SATFINITE.E4M3.F32.PACK_AB_MERGE_C R14, R49, R14, RZ ;  /* 0x0000000e310e723e */ /* 0x000fc600048070ff */
[----:B------:R-:W-:Y:S01]  /*3550*/  FADD.FTZ R27, R49, R32 ;  /* 0x00000020311b7221 */ /* 0x000fe20000010000 */
[----:B------:R-:W-:Y:S01]  /*3560*/  F2FP.SATFINITE.E4M3.F32.PACK_AB_MERGE_C R160, R33, R160, R14 ;  /* 0x000000a021a0723e */ /* 0x000fe2000480700e */
[----:B------:R-:W1:Y:S01]  /*3570*/  MUFU.EX2 R55, R55 ;  /* 0x0000003700377308 */ /* 0x000e620000000800 */
[----:B0-----:R-:W-:-:S01]  /*3580*/  FADD.FTZ R35, R51, R34 ;  /* 0x0000002233237221 */ /* 0x001fc20000010000 */
[----:B------:R-:W-:Y:S01]  /*3590*/  FADD.FTZ R32, R162, R27 ;  /* 0x0000001ba2207221 */ /* 0x000fe20000010000 */
[----:B------:R-:W-:-:S03]  /*35a0*/  F2FP.SATFINITE.E4M3.F32.PACK_AB_MERGE_C R27, R5, R4, RZ ;  /* 0x00000004051b723e */ /* 0x000fc600048070ff */
[----:B------:R-:W-:Y:S01]  /*35b0*/  FADD.FTZ R5, R37, R32 ;  /* 0x0000002025057221 */ /* 0x000fe20000010000 */
[----:B------:R-:W-:Y:S01]  /*35c0*/  F2FP.SATFINITE.E4M3.F32.PACK_AB_MERGE_C R32, R13, R8, RZ ;  /* 0x000000080d20723e */ /* 0x000fe200048070ff */
[----:B------:R-:W0:Y:S01]  /*35d0*/  MUFU.EX2 R58, R58 ;  /* 0x0000003a003a7308 */ /* 0x000e220000000800 */
[----:B--2---:R-:W-:-:S01]  /*35e0*/  FADD.FTZ R34, R54, R35 ;  /* 0x0000002336227221 */ /* 0x004fc20000010000 */
[----:B------:R-:W-:Y:S02]  /*35f0*/  F2FP.SATFINITE.E4M3.F32.PACK_AB_MERGE_C R152, R9, R152, R27 ;  /* 0x000000980998723e */ /* 0x000fe4000480701b */
[----:B------:R-:W-:-:S04]  /*3600*/  F2FP.SATFINITE.E4M3.F32.PACK_AB_MERGE_C R154, R11, R154, R32 ;  /* 0x0000009a0b9a723e */ /* 0x000fc80004807020 */
[----:B------:R-:W2:Y:S01]  /*3610*/  MUFU.EX2 R59, R59 ;  /* 0x0000003b003b7308 */ /* 0x000ea20000000800 */
[----:B-1----:R-:W-:-:S01]  /*3620*/  FADD.FTZ R35, R55, R34 ;  /* 0x0000002237237221 */ /* 0x002fc20000010000 */
[----:B------:R-:W-:-:S04]  /*3630*/  F2FP.SATFINITE.E4M3.F32.PACK_AB_MERGE_C R54, R55, R54, RZ ;  /* 0x000000363736723e */ /* 0x000fc800048070ff */
[----:B------:R-:W-:Y:S02]  /*3640*/  F2FP.SATFINITE.E4M3.F32.PACK_AB_MERGE_C R159, R51, R50, R54 ;  /* 0x00000032339f723e */ /* 0x000fe40004807036 */
[----:B------:R-:W1:Y:S01]  /*3650*/  MUFU.EX2 R62, R62 ;  /* 0x0000003e003e7308 */ /* 0x000e620000000800 */
[----:B0-----:R-:W-:-:S07]  /*3660*/  FADD.FTZ R34, R58, R35 ;  /* 0x000000233a227221 */ /* 0x001fce0000010000 */
[----:B------:R-:W0:Y:S01]  /*3670*/  MUFU.EX2 R63, R63 ;  /* 0x0000003f003f7308 */ /* 0x000e220000000800 */
[----:B--2---:R-:W-:-:S07]  /*3680*/  FADD.FTZ R35, R59, R34 ;  /* 0x000000223b237221 */ /* 0x004fce0000010000 */
[----:B------:R-:W2:Y:S01]  /*3690*/  MUFU.EX2 R66, R66 ;  /* 0x0000004200427308 */ /* 0x000ea20000000800 */
[----:B-1----:R-:W-:-:S07]  /*36a0*/  FADD.FTZ R34, R62, R35 ;  /* 0x000000233e227221 */ /* 0x002fce0000010000 */
[----:B------:R-:W1:Y:S01]  /*36b0*/  MUFU.EX2 R67, R67 ;  /* 0x0000004300437308 */ /* 0x000e620000000800 */
[----:B0-----:R-:W-:-:S01]  /*36c0*/  FADD.FTZ R35, R63, R34 ;  /* 0x000000223f237221 */ /* 0x001fc20000010000 */
[----:B------:R-:W-:-:S04]  /*36d0*/  F2FP.SATFINITE.E4M3.F32.PACK_AB_MERGE_C R62, R63, R62, RZ ;  /* 0x0000003e3f3e723e */ /* 0x000fc800048070ff */
[----:B------:R-:W-:Y:S02]  /*36e0*/  F2FP.SATFINITE.E4M3.F32.PACK_AB_MERGE_C R161, R59, R58, R62 ;  /* 0x0000003a3ba1723e */ /* 0x000fe4000480703e */
[----:B------:R-:W0:Y:S01]  /*36f0*/  MUFU.EX2 R70, R70 ;  /* 0x0000004600467308 */ /* 0x000e220000000800 */
[----:B--2---:R-:W-:-:S07]  /*3700*/  FADD.FTZ R4, R66, R35 ;  /* 0x0000002342047221 */ /* 0x004fce0000010000 */
[----:B------:R-:W2:Y:S01]  /*3710*/  MUFU.EX2 R69, R69 ;  /* 0x0000004500457308 */ /* 0x000ea20000000800 */
[----:B-1----:R-:W-:-:S01]  /*3720*/  FADD.FTZ R13, R67, R4 ;  /* 0x00000004430d7221 */ /* 0x002fc20000010000 */
[----:B------:R-:W-:-:S06]  /*3730*/  FADD.FTZ R4, R68, R5 ;  /* 0x0000000544047221 */ /* 0x000fcc0000010000 */
[----:B------:R-:W1:Y:S01]  /*3740*/  MUFU.EX2 R71, R71 ;  /* 0x0000004700477308 */ /* 0x000e620000000800 */
[----:B0-----:R-:W-:-:S07]  /*3750*/  FADD.FTZ R8, R70, R13 ;  /* 0x0000000d46087221 */ /* 0x001fce0000010000 */
[----:B------:R-:W0:Y:S01]  /*3760*/  MUFU.EX2 R164, R164 ;  /* 0x000000a400a47308 */ /* 0x000e220000000800 */
[----:B--2---:R-:W-:-:S01]  /*3770*/  FADD.FTZ R5, R69, R4 ;  /* 0x0000000445057221 */ /* 0x004fc20000010000 */
[----:B------:R-:W-:-:S04]  /*3780*/  F2FP.SATFINITE.E4M3.F32.PACK_AB_MERGE_C R68, R69, R68, RZ ;  /* 0x000000444544723e */ /* 0x000fc800048070ff */
[----:B------:R-:W-:Y:S02]  /*3790*/  F2FP.SATFINITE.E4M3.F32.PACK_AB_MERGE_C R162, R37, R162, R68 ;  /* 0x000000a225a2723e */ /* 0x000fe40004807044 */
        /* <DEDUP_REMOVED lines=11> */
[----:B0-----:R-:W-:-:S07]  /*3850*/  FADD.FTZ R13, R75, R8 ;  /* 0x000000084b0d7221 */ /* 0x001fce0000010000 */
[----:B------:R-:W0:Y:S01]  /*3860*/  MUFU.EX2 R77, R77 ;  /* 0x0000004d004d7308 */ /* 0x000e220000000800 */
[----:B--2---:R-:W-:-:S07]  /*3870*/  FADD.FTZ R4, R76, R5 ;  /* 0x000000054c047221 */ /* 0x004fce0000010000 */
[----:B------:R-:W2:Y:S01]  /*3880*/  MUFU.EX2 R79, R79 ;  /* 0x0000004f004f7308 */ /* 0x000ea20000000800 */
[----:B-1----:R-:W-:-:S07]  /*3890*/  FADD.FTZ R8, R78, R13 ;  /* 0x0000000d4e087221 */ /* 0x002fce0000010000 */
[----:B------:R-:W1:Y:S01]  /*38a0*/  MUFU.EX2 R166, R166 ;  /* 0x000000a600a67308 */ /* 0x000e620000000800 */
        /* <DEDUP_REMOVED lines=18> */
[----:B--2---:R-:W-:-:S01]  /*39d0*/  FADD.FTZ R8, R86, R25 ;  /* 0x0000001956087221 */ /* 0x004fc20000010000 */
[C---:B-1----:R-:W-:Y:S01]  /*39e0*/  F2FP.SATFINITE.E4M3.F32.PACK_AB_MERGE_C R24, R85.reuse, R24, RZ ;  /* 0x000000185518723e */ /* 0x042fe200048070ff */
[----:B------:R-:W-:-:S03]  /*39f0*/  FADD.FTZ R4, R85, R4 ;  /* 0x0000000455047221 */ /* 0x000fc60000010000 */
[----:B------:R-:W-:Y:S02]  /*3a00*/  F2FP.SATFINITE.E4M3.F32.PACK_AB_MERGE_C R166, R45, R166, R24 ;  /* 0x000000a62da6723e */ /* 0x000fe40004807018 */
[C---:B0-----:R-:W-:Y:S01]  /*3a10*/  F2FP.SATFINITE.E4M3.F32.PACK_AB_MERGE_C R86, R5.reuse, R86, RZ ;  /* 0x000000560556723e */ /* 0x041fe200048070ff */
[----:B------:R-:W-:-:S03]  /*3a20*/  FADD.FTZ R5, R5, R8 ;  /* 0x0000000805057221 */ /* 0x000fc60000010000 */
[----:B------:R-:W-:Y:S01]  /*3a30*/  F2FP.SATFINITE.E4M3.F32.PACK_AB_MERGE_C R167, R83, R82, R86 ;  /* 0x0000005253a7723e */ /* 0x000fe20004807056 */
[----:B------:R-:W-:Y:S06]  /*3a40*/  @!P0 BRA `(.L_x_229) ;  /* 0x0000000000048947 */ /* 0x000fec0003800000 */
[----:B------:R-:W-:Y:S01]  /*3a50*/  BPT.TRAP 0x1 ;  /* 0x000000040000795c */ /* 0x000fe20000300000 */
.L_x_229:
[----:B------:R0:W1:Y:S01]  /*3a60*/  SYNCS.PHASECHK.TRANS64.TRYWAIT P1, [UR54+0x38850], R7 ;  /* 0x03885007ff0075a7 */ /* 0x0000620008020176 */
[----:B------:R-:W-:Y:S05]  /*3a70*/  @!P0 BRA `(.L_x_230) ;  /* 0x0000000000048947 */ /* 0x000fea0003800000 */
[----:B------:R-:W-:Y:S01]  /*3a80*/  BPT.TRAP 0x1 ;  /* 0x000000040000795c */ /* 0x000fe20000300000 */
.L_x_230:
[----:B-1----:R-:W-:Y:S05]  /*3a90*/  @P1 BRA `(.L_x_231) ;  /* 0x0000000000081947 */ /* 0x002fea0003800000 */
[----:B------:R-:W1:Y:S02]  /*3aa0*/  SYNCS.PHASECHK.TRANS64.TRYWAIT P1, [UR54+0x38850], R7 ;  /* 0x03885007ff0075a7 */ /* 0x000e640008020176 */
[----:B-1----:R-:W-:Y:S05]  /*3ab0*/  @!P1 BRA `(.L_x_232) ;  /* 0x000000d400109947 */ /* 0x002fea0003800000 */
.L_x_231:
        /* <DEDUP_REMOVED lines=31> */
.L_x_233:
[----:B------:R-:W-:Y:S02]  /*3cb0*/  UISETP.GE.AND UP0, UPT, UR49, 0x81, UPT ;  /* 0x000000813100788c */ /* 0x000fe4000bf06270 */
[----:B------:R-:W-:-:S04]  /*3cc0*/  UIADD3 UR54, UR54, 0x38860, URZ ;  /* 0x0003886036367890 */ /* 0x000fc8000fffe03f */
[----:B------:R-:W-:Y:S01]  /*3cd0*/  PLOP3.LUT P1, PT, PT, PT, UP0, 0x80, 0x0 ;  /* 0x000000000000781c */ /* 0x000fe20003f2f008 */
[----:B------:R-:W-:-:S09]  /*3ce0*/  UPRMT UR54, UR47, 0x654, UR54 ;  /* 0x000006542f367896 */ /* 0x000fd20008000036 */
[----:B------:R-:W-:Y:S03]  /*3cf0*/  SYNCS.ARRIVE.TRANS64.RED.A1T0 RZ, [UR54], RZ ;  /* 0x000000ffffff79a7 */ /* 0x000fe60008100436 */
[----:B------:R-:W-:Y:S05]  /*3d00*/  @!P1 BRA `(.L_x_234) ;  /* 0x0000002000ac9947 */ /* 0x000fea0003800000 */
[----:B01----:R-:W-:Y:S01]  /*3d10*/  IMAD.MOV.U32 R7, RZ, RZ, R172 ;  /* 0x000000ffff077224 */ /* 0x003fe200078e00ac */
[----:B------:R-:W-:Y:S01]  /*3d20*/  UIADD3 UR49, UR48, -0x2, URZ ;  /* 0xfffffffe30317890 */ /* 0x000fe2000fffe03f */
[----:B------:R-:W-:-:S11]  /*3d30*/  IMAD.MOV.U32 R6, RZ, RZ, R3 ;  /* 0x000000ffff067224 */ /* 0x000fd600078e0003 */
.L_x_245:
[----:B------:R-:W-:Y:S01]  /*3d40*/  UIADD3 UR42, UR42, 0x1, URZ ;  /* 0x000000012a2a7890 */ /* 0x000fe2000fffe03f */
[----:B0-----:R-:W-:Y:S01]  /*3d50*/  IMAD.U32 R0, RZ, RZ, UR49 ;  /* 0x00000031ff007e24 */ /* 0x001fe2000f8e00ff */
        /* <DEDUP_REMOVED lines=8> */
.L_x_235:
        /* <DEDUP_REMOVED lines=11> */
.L_x_236:
[----:B-1----:R-:W-:Y:S05]  /*3e90*/  @P2 BRA `(.L_x_237) ;  /* 0x00000000000c2947 */ /* 0x002fea0003800000 */
[----:B0-----:R-:W-:-:S04]  /*3ea0*/  IMAD.U32 R0, RZ, RZ, UR54 ;  /* 0x00000036ff007e24 */ /* 0x001fc8000f8e00ff */
[----:B------:R-:W0:Y:S02]  /*3eb0*/  SYNCS.PHASECHK.TRANS64.TRYWAIT P2, [UR47+0x38830], R0 ;  /* 0x03883000ff0075a7 */ /* 0x000e24000804016f */
[----:B0-----:R-:W-:Y:S05]  /*3ec0*/  @!P2 BRA `(.L_x_238) ;  /* 0x000000d00024a947 */ /* 0x001fea0003800000 */
.L_x_237:
        /* <DEDUP_REMOVED lines=46> */
.L_x_239:
[----:B------:R-:W-:Y:S01]  /*41b0*/  FMNMX.FTZ R8, R152, R6, !PT ;  /* 0x0000000698087209 */ /* 0x000fe20007810000 */
[----:B------:R-:W-:Y:S01]  /*41c0*/  IMAD.U32 R12, RZ, RZ, UR39 ;  /* 0x00000027ff0c7e24 */ /* 0x000fe2000f8e00ff */
[----:B------:R-:W-:Y:S02]  /*41d0*/  UIADD3 UR6, UR47, 0x38840, URZ ;  /* 0x000388402f067890 */ /* 0x000fe4000fffe03f */
[----:B------:R-:W-:Y:S02]  /*41e0*/  FMNMX.FTZ R3, R153, R8, !PT ;  /* 0x0000000899037209 */ /* 0x000fe40007810000 */
[----:B------:R-:W-:Y:S02]  /*41f0*/  UPRMT UR6, UR48, 0x654, UR6 ;  /* 0x0000065430067896 */ /* 0x000fe40008000006 */
[----:B------:R-:W-:-:S04]  /*4200*/  FMNMX.FTZ R8, R156, R3, !PT ;  /* 0x000000039c087209 */ /* 0x000fc80007810000 */
[----:B------:R-:W-:-:S03]  /*4210*/  FMNMX.FTZ R3, R157, R8, !PT ;  /* 0x000000089d037209 */ /* 0x000fc60007810000 */
[----:B------:R-:W-:Y:S01]  /*4220*/  SYNCS.ARRIVE.TRANS64.RED.A1T0 RZ, [UR6], RZ ;  /* 0x000000ffffff79a7 */ /* 0x000fe20008100406 */
        /* <DEDUP_REMOVED lines=34> */
[----:B------:R-:W-:-:S01]  /*4450*/  FFMA.FTZ R6, R3, R12, -8 ;  /* 0xc100000003067423 */ /* 0x000fc2000001000c */
[----:B------:R-:W-:-:S03]  /*4460*/  FMNMX.FTZ R12, R154, R7, !PT ;  /* 0x000000079a0c7209 */ /* 0x000fc60007810000 */
        /* <DEDUP_REMOVED lines=24> */
[----:B------:R-:W1:Y:S01]  /*45f0*/  MUFU.EX2 R9, R9 ;  /* 0x0000000900097308 */ /* 0x000e620000000800 */
[----:B------:R-:W-:-:S04]  /*4600*/  FMNMX.FTZ R21, R167, R14, !PT ;  /* 0x0000000ea7157209 */ /* 0x000fc80007810000 */
[----:B------:R-:W-:-:S03]  /*4610*/  FMNMX.FTZ R14, R170, R21, !PT ;  /* 0x00000015aa0e7209 */ /* 0x000fc60007810000 */
[----:B------:R-:W-:Y:S01]  /*4620*/  MUFU.EX2 R21, R169 ;  /* 0x000000a900157308 */ /* 0x000fe20000000800 */
[----:B------:R-:W-:-:S04]  /*4630*/  FMNMX.FTZ R157, R171, R14, !PT ;  /* 0x0000000eab9d7209 */ /* 0x000fc80007810000 */
[----:B------:R-:W-:-:S03]  /*4640*/  FMNMX.FTZ R14, R174, R157, !PT ;  /* 0x0000009dae0e7209 */ /* 0x000fc60007810000 */
[----:B------:R-:W2:Y:S01]  /*4650*/  MUFU.EX2 R152, R152 ;  /* 0x0000009800987308 */ /* 0x000ea20000000800 */
        /* <DEDUP_REMOVED lines=8> */
[----:B------:R-:W-:Y:S01]  /*46e0*/  FMNMX.FTZ R161, R179, R14, !PT ;  /* 0x0000000eb3a17209 */ /* 0x000fe20007810000 */
[--C-:B------:R-:W-:Y:S01]  /*46f0*/  FFMA.FTZ R14, R176, UR39, -R6.reuse ;  /* 0x00000027b00e7c23 */ /* 0x100fe20008010806 */
[----:B------:R-:W-:-:S01]  /*4700*/  FFMA.FTZ R176, R180, UR39, -R6 ;  /* 0x00000027b4b07c23 */ /* 0x000fc20008010806 */
[--C-:B------:R-:W-:Y:S01]  /*4710*/  FFMA.FTZ R180, R209, UR39, -R6.reuse ;  /* 0x00000027d1b47c23 */ /* 0x100fe20008010806 */
[----:B------:R-:W-:Y:S01]  /*4720*/  FMNMX.FTZ R160, R182, R161, !PT ;  /* 0x000000a1b6a07209 */ /* 0x000fe20007810000 */
[-C--:B------:R-:W-:Y:S01]  /*4730*/  FMUL.FTZ R33, R33, R9.reuse ;  /* 0x0000000921217220 */ /* 0x080fe20000410000 */
[----:B------:R-:W-:Y:S01]  /*4740*/  FMUL.FTZ R36, R36, R9 ;  /* 0x0000000924247220 */ /* 0x000fe20000410000 */
[----:B------:R-:W3:Y:S01]  /*4750*/  MUFU.EX2 R11, R11 ;  /* 0x0000000b000b7308 */ /* 0x000ee20000000800 */
[----:B------:R-:W-:Y:S01]  /*4760*/  FMNMX.FTZ R161, R183, R160, !PT ;  /* 0x000000a0b7a17209 */ /* 0x000fe20007810000 */
[----:B-1----:R-:W-:Y:S01]  /*4770*/  FFMA.FTZ R173, R201, UR39, -R6 ;  /* 0x00000027c9ad7c23 */ /* 0x002fe20008010806 */
[----:B--2---:R-:W-:-:S01]  /*4780*/  FFMA.FTZ R4, R9, R4, R152 ;  /* 0x0000000409047223 */ /* 0x004fc20000010098 */
[----:B------:R-:W-:Y:S01]  /*4790*/  FMUL.FTZ R37, R37, R9 ;  /* 0x0000000925257220 */ /* 0x000fe20000410000 */
[----:B------:R-:W-:Y:S01]  /*47a0*/  FMNMX.FTZ R160, R186, R161, !PT ;  /* 0x000000a1baa07209 */ /* 0x000fe20007810000 */
[-C--:B------:R-:W-:Y:S01]  /*47b0*/  FMUL.FTZ R40, R40, R9.reuse ;  /* 0x0000000928287220 */ /* 0x080fe20000410000 */
[-C--:B------:R-:W-:Y:S01]  /*47c0*/  FMUL.FTZ R41, R41, R9.reuse ;  /* 0x0000000929297220 */ /* 0x080fe20000410000 */
[----:B------:R-:W-:Y:S01]  /*47d0*/  MUFU.EX2 R161, R177 ;  /* 0x000000b100a17308 */ /* 0x000fe20000000800 */
[----:B------:R-:W-:Y:S01]  /*47e0*/  FMNMX.FTZ R165, R187, R160, !PT ;  /* 0x000000a0bba57209 */ /* 0x000fe20007810000 */
[-C--:B------:R-:W-:Y:S01]  /*47f0*/  FMUL.FTZ R44, R44, R9.reuse ;  /* 0x000000092c2c7220 */ /* 0x080fe20000410000 */
[-C--:B------:R-:W-:Y:S01]  /*4800*/  FMUL.FTZ R45, R45, R9.reuse ;  /* 0x000000092d2d7220 */ /* 0x080fe20000410000 */
[----:B------:R-:W-:Y:S01]  /*4810*/  FMUL.FTZ R48, R48, R9 ;  /* 0x0000000930307220 */ /* 0x000fe20000410000 */
[----:B------:R-:W-:Y:S01]  /*4820*/  FMNMX.FTZ R160, R190, R165, !PT ;  /* 0x000000a5bea07209 */ /* 0x000fe20007810000 */
[-C--:B------:R-:W-:Y:S01]  /*4830*/  FMUL.FTZ R49, R49, R9.reuse ;  /* 0x0000000931317220 */ /* 0x080fe20000410000 */
[-C--:B------:R-:W-:Y:S01]  /*4840*/  FMUL.FTZ R52, R52, R9.reuse ;  /* 0x0000000934347220 */ /* 0x080fe20000410000 */
[----:B------:R-:W1:Y:S01]  /*4850*/  MUFU.EX2 R10, R10 ;  /* 0x0000000a000a7308 */ /* 0x000e620000000800 */
[----:B------:R-:W-:Y:S01]  /*4860*/  FMNMX.FTZ R165, R191, R160, !PT ;  /* 0x000000a0bfa57209 */ /* 0x000fe20007810000 */
[-C--:B------:R-:W-:Y:S01]  /*4870*/  FMUL.FTZ R53, R53, R9.reuse ;  /* 0x0000000935357220 */ /* 0x080fe20000410000 */
[-C--:B------:R-:W-:Y:S01]  /*4880*/  FMUL.FTZ R56, R56, R9.reuse ;  /* 0x0000000938387220 */ /* 0x080fe20000410000 */
[----:B------:R-:W-:Y:S01]  /*4890*/  FMUL.FTZ R57, R57, R9 ;  /* 0x0000000939397220 */ /* 0x000fe20000410000 */
[----:B------:R-:W-:Y:S01]  /*48a0*/  FMNMX.FTZ R160, R194, R165, !PT ;  /* 0x000000a5c2a07209 */ /* 0x000fe20007810000 */
[-C--:B------:R-:W-:Y:S01]  /*48b0*/  FMUL.FTZ R60, R60, R9.reuse ;  /* 0x000000093c3c7220 */ /* 0x080fe20000410000 */
[----:B------:R-:W-:Y:S01]  /*48c0*/  FMUL.FTZ R61, R61, R9 ;  /* 0x000000093d3d7220 */ /* 0x000fe20000410000 */
[----:B------:R-:W2:Y:S01]  /*48d0*/  MUFU.EX2 R15, R15 ;  /* 0x0000000f000f7308 */ /* 0x000ea20000000800 */
[----:B------:R-:W-:Y:S01]  /*48e0*/  FMNMX.FTZ R165, R195, R160, !PT ;  /* 0x000000a0c3a57209 */ /* 0x000fe20007810000 */
[--C-:B------:R-:W-:Y:S01]  /*48f0*/  FFMA.FTZ R160, R184, UR39, -R6.reuse ;  /* 0x00000027b8a07c23 */ /* 0x100fe20008010806 */
[----:B------:R-:W-:-:S01]  /*4900*/  FFMA.FTZ R184, R188, UR39, -R6 ;  /* 0x00000027bcb87c23 */ /* 0x000fc20008010806 */
[--C-:B------:R-:W-:Y:S01]  /*4910*/  FFMA.FTZ R188, R196, UR39, -R6.reuse ;  /* 0x00000027c4bc7c23 */ /* 0x100fe20008010806 */
[----:B------:R-:W-:Y:S01]  /*4920*/  FMNMX.FTZ R164, R198, R165, !PT ;  /* 0x000000a5c6a47209 */ /* 0x000fe20007810000 */
[--C-:B------:R-:W-:Y:S01]  /*4930*/  FFMA.FTZ R196, R212, UR39, -R6.reuse ;  /* 0x00000027d4c47c23 */ /* 0x100fe20008010806 */
[-C--:B------:R-:W-:Y:S01]  /*4940*/  FMUL.FTZ R64, R64, R9.reuse ;  /* 0x0000000940407220 */ /* 0x080fe20000410000 */
[----:B------:R-:W4:Y:S01]  /*4950*/  MUFU.EX2 R8, R8 ;  /* 0x0000000800087308 */ /* 0x000f220000000800 */
[----:B------:R-:W-:Y:S01]  /*4960*/  FMNMX.FTZ R165, R199, R164, !PT ;  /* 0x000000a4c7a57209 */ /* 0x000fe20007810000 */
[-C--:B------:R-:W-:Y:S01]  /*4970*/  FMUL.FTZ R65, R65, R9.reuse ;  /* 0x0000000941417220 */ /* 0x080fe20000410000 */
[-C--:B------:R-:W-:Y:S01]  /*4980*/  FMUL.FTZ R68, R68, R9.reuse ;  /* 0x0000000944447220 */ /* 0x080fe20000410000 */
[----:B------:R-:W-:Y:S01]  /*4990*/  FMUL.FTZ R69, R69, R9 ;  /* 0x0000000945457220 */ /* 0x000fe20000410000 */
[----:B------:R-:W-:Y:S01]  /*49a0*/  FMNMX.FTZ R164, R202, R165, !PT ;  /* 0x000000a5caa47209 */ /* 0x000fe20007810000 */
[-C--:B------:R-:W-:Y:S01]  /*49b0*/  FMUL.FTZ R72, R72, R9.reuse ;  /* 0x0000000948487220 */ /* 0x080fe20000410000 */
[-C--:B------:R-:W-:Y:S01]  /*49c0*/  FMUL.FTZ R73, R73, R9.reuse ;  /* 0x0000000949497220 */ /* 0x080fe20000410000 */
[----:B------:R5:W-:Y:S01]  /*49d0*/  MUFU.EX2 R165, R168 ;  /* 0x000000a800a57308 */ /* 0x000be20000000800 */
[----:B------:R-:W-:Y:S01]  /*49e0*/  FMNMX.FTZ R169, R203, R164, !PT ;  /* 0x000000a4cba97209 */ /* 0x000fe20007810000 */
[-C--:B------:R-:W-:Y:S01]  /*49f0*/  FMUL.FTZ R76, R76, R9.reuse ;  /* 0x000000094c4c7220 */ /* 0x080fe20000410000 */
[-C--:B------:R-:W-:Y:S01]  /*4a00*/  FMUL.FTZ R77, R77, R9.reuse ;  /* 0x000000094d4d7220 */ /* 0x080fe20000410000 */
[----:B------:R-:W-:Y:S01]  /*4a10*/  FMUL.FTZ R80, R80, R9 ;  /* 0x0000000950507220 */ /* 0x000fe20000410000 */
[----:B------:R-:W-:Y:S01]  /*4a20*/  FMNMX.FTZ R164, R206, R169, !PT ;  /* 0x000000a9cea47209 */ /* 0x000fe20007810000 */
[-C--:B------:R-:W-:Y:S01]  /*4a30*/  FMUL.FTZ R81, R81, R9.reuse ;  /* 0x0000000951517220 */ /* 0x080fe20000410000 */
[-C--:B------:R-:W-:Y:S01]  /*4a40*/  FMUL.FTZ R84, R84, R9.reuse ;  /* 0x0000000954547220 */ /* 0x080fe20000410000 */
[----:B------:R-:W-:Y:S01]  /*4a50*/  MUFU.EX2 R13, R13 ;  /* 0x0000000d000d7308 */ /* 0x000fe20000000800 */
[----:B------:R-:W-:Y:S01]  /*4a60*/  FMNMX.FTZ R169, R207, R164, !PT ;  /* 0x000000a4cfa97209 */ /* 0x000fe20007810000 */
[--C-:B-----5:R-:W-:Y:S01]  /*4a70*/  FFMA.FTZ R168, R200, UR39, -R6.reuse ;  /* 0x00000027c8a87c23 */ /* 0x120fe20008010806 */
[-C--:B------:R-:W-:Y:S01]  /*4a80*/  FMUL.FTZ R85, R85, R9.reuse ;  /* 0x0000000955557220 */ /* 0x080fe20000410000 */
[----:B------:R-:W-:Y:S01]  /*4a90*/  FMUL.FTZ R88, R88, R9 ;  /* 0x0000000958587220 */ /* 0x000fe20000410000 */
[----:B------:R-:W-:Y:S01]  /*4aa0*/  FMNMX.FTZ R164, R210, R169, !PT ;  /* 0x000000a9d2a47209 */ /* 0x000fe20007810000 */
[-C--:B------:R-:W-:Y:S01]  /*4ab0*/  FMUL.FTZ R89, R89, R9.reuse ;  /* 0x0000000959597220 */ /* 0x080fe20000410000 */
[----:B------:R-:W-:Y:S01]  /*4ac0*/  FMUL.FTZ R92, R92, R9 ;  /* 0x000000095c5c7220 */ /* 0x000fe20000410000 */
[----:B------:R-:W-:Y:S01]  /*4ad0*/  MUFU.EX2 R12, R12 ;  /* 0x0000000c000c7308 */ /* 0x000fe20000000800 */
[----:B------:R-:W-:Y:S01]  /*4ae0*/  FMNMX.FTZ R169, R211, R164, !PT ;  /* 0x000000a4d3a97209 */ /* 0x000fe20007810000 */
[--C-:B------:R-:W-:Y:S01]  /*4af0*/  FFMA.FTZ R164, R192, UR39, -R6.reuse ;  /* 0x00000027c0a47c23 */ /* 0x100fe20008010806 */
[----:B------:R-:W-:-:S01]  /*4b00*/  FFMA.FTZ R192, R204, UR39, -R6 ;  /* 0x00000027ccc07c23 */ /* 0x000fc20008010806 */
[----:B------:R-:W-:Y:S01]  /*4b10*/  FMUL.FTZ R93, R93, R9 ;  /* 0x000000095d5d7220 */ /* 0x000fe20000410000 */
[----:B------:R-:W-:Y:S01]  /*4b20*/  FMNMX.FTZ R172, R214, R169, !PT ;  /* 0x000000a9d6ac7209 */ /* 0x000fe20007810000 */
[--C-:B------:R-:W-:Y:S01]  /*4b30*/  FFMA.FTZ R169, R193, UR39, -R6.reuse ;  /* 0x00000027c1a97c23 */ /* 0x100fe20008010806 */
[----:B------:R-:W-:-:S01]  /*4b40*/  FFMA.FTZ R193, R205, UR39, -R6 ;  /* 0x00000027cdc17c23 */ /* 0x000fc20008010806 */
[----:B------:R-:W-:Y:S01]  /*4b50*/  MUFU.EX2 R153, R153 ;  /* 0x0000009900997308 */ /* 0x000fe20000000800 */
[----:B------:R-:W-:Y:S01]  /*4b60*/  FMNMX.FTZ R172, R215, R172, !PT ;  /* 0x000000acd7ac7209 */ /* 0x000fe20007810000 */
[-C--:B------:R-:W-:Y:S01]  /*4b70*/  FMUL.FTZ R96, R96, R9.reuse ;  /* 0x0000000960607220 */ /* 0x080fe20000410000 */
[-C--:B------:R-:W-:Y:S01]  /*4b80*/  FMUL.FTZ R97, R97, R9.reuse ;  /* 0x0000000961617220 */ /* 0x080fe20000410000 */
[-C--:B------:R-:W-:Y:S01]  /*4b90*/  FMUL.FTZ R100, R100, R9.reuse ;  /* 0x0000000964647220 */ /* 0x080fe20000410000 */
[-C--:B------:R-:W-:Y:S01]  /*4ba0*/  FMUL.FTZ R101, R101, R9.reuse ;  /* 0x0000000965657220 */ /* 0x080fe20000410000 */
[----:B------:R-:W5:Y:S01]  /*4bb0*/  SHFL.BFLY PT, R177, R172, 0x2, 0x1f ;  /* 0x0c401f00acb17f89 */ /* 0x000f6200000e0000 */
        /* <DEDUP_REMOVED lines=22> */
[----:B------:R-:W-:Y:S01]  /*4d20*/  FMUL.FTZ R141, R141, R9 ;  /* 0x000000098d8d7220 */ /* 0x000fe20000410000 */
[----:B-----5:R-:W-:Y:S01]  /*4d30*/  FMNMX.FTZ R197, R172, R177, !PT ;  /* 0x000000b1acc57209 */ /* 0x020fe20007810000 */
[----:B------:R-:W-:-:S01]  /*4d40*/  FFMA.FTZ R177, R208, UR39, -R6 ;  /* 0x00000027d0b17c23 */ /* 0x000fc20008010806 */
[----:B------:R-:W-:Y:S01]  /*4d50*/  MUFU.EX2 R176, R176 ;  /* 0x000000b000b07308 */ /* 0x000fe20000000800 */
[-C--:B------:R-:W-:Y:S01]  /*4d60*/  FMUL.FTZ R144, R144, R9.reuse ;  /* 0x0000000990907220 */ /* 0x080fe20000410000 */
[-C--:B------:R-:W-:Y:S01]  /*4d70*/  FMUL.FTZ R145, R145, R9.reuse ;  /* 0x0000000991917220 */ /* 0x080fe20000410000 */
[----:B------:R-:W5:Y:S01]  /*4d80*/  SHFL.BFLY PT, R172, R197, 0x1, 0x1f ;  /* 0x0c201f00c5ac7f89 */ /* 0x000f6200000e0000 */
[-C--:B------:R-:W-:Y:S01]  /*4d90*/  FMUL.FTZ R148, R148, R9.reuse ;  /* 0x0000000994947220 */ /* 0x080fe20000410000 */
[----:B------:R-:W-:-:S03]  /*4da0*/  FMUL.FTZ R149, R149, R9 ;  /* 0x0000000995957220 */ /* 0x000fc60000410000 */
[----:B------:R-:W-:Y:S08]  /*4db0*/  MUFU.EX2 R181, R181 ;  /* 0x000000b500b57308 */ /* 0x000ff00000000800 */
[----:B------:R-:W-:Y:S08]  /*4dc0*/  MUFU.EX2 R160, R160 ;  /* 0x000000a000a07308 */ /* 0x000ff00000000800 */
[----:B------:R-:W-:Y:S01]  /*4dd0*/  MUFU.EX2 R184, R184 ;  /* 0x000000b800b87308 */ /* 0x000fe20000000800 */
[----:B-----5:R-:W-:-:S05]  /*4de0*/  FMNMX.FTZ R172, R197, R172, !PT ;  /* 0x000000acc5ac7209 */ /* 0x020fca0007810000 */
[----:B------:R-:W-:Y:S01]  /*4df0*/  FADD.FTZ R6, -R172, R7 ;  /* 0x00000007ac067221 */ /* 0x000fe20000010100 */
[----:B------:R-:W-:Y:S01]  /*4e00*/  IMAD.U32 R7, RZ, RZ, UR39 ;  /* 0x00000027ff077e24 */ /* 0x000fe2000f8e00ff */
[----:B------:R-:W-:Y:S02]  /*4e10*/  MUFU.EX2 R185, R185 ;  /* 0x000000b900b97308 */ /* 0x000fe40000000800 */
[----:B------:R-:W-:Y:S01]  /*4e20*/  FMUL.FTZ R200, R6, UR39 ;  /* 0x0000002706c87c20 */ /* 0x000fe20008410000 */
[----:B------:R-:W-:-:S04]  /*4e30*/  FFMA.FTZ R6, R172, R7, -8 ;  /* 0xc1000000ac067423 */ /* 0x000fc80000010007 */
[--C-:B------:R-:W-:Y:S01]  /*4e40*/  FFMA.FTZ R7, R154, UR39, -R6.reuse ;  /* 0x000000279a077c23 */ /* 0x100fe20008010806 */
[----:B------:R-:W-:-:S01]  /*4e50*/  FFMA.FTZ R154, R155, UR39, -R6 ;  /* 0x000000279b9a7c23 */ /* 0x000fc20008010806 */
        /* <DEDUP_REMOVED lines=8> */
[----:B------:R-:W5:Y:S01]  /*4ee0*/  MUFU.EX2 R7, R7 ;  /* 0x0000000700077308 */ /* 0x000f620000000800 */
[----:B---3--:R-:W-:-:S01]  /*4ef0*/  FADD.FTZ R183, R11, R4 ;  /* 0x000000040bb77221 */ /* 0x008fc20000010000 */
[--C-:B------:R-:W-:Y:S01]  /*4f00*/  FFMA.FTZ R204, R166, UR39, -R6.reuse ;  /* 0x00000027a6cc7c23 */ /* 0x100fe20008010806 */
[----:B------:R-:W-:-:S01]  /*4f10*/  FFMA.FTZ R167, R167, UR39, -R6 ;  /* 0x00000027a7a77c23 */ /* 0x000fc20008010806 */
[----:B------:R-:W-:Y:S01]  /*4f20*/  FFMA.FTZ R166, R171, UR39, -R6 ;  /* 0x00000027aba67c23 */ /* 0x000fe20008010806 */
[----:B-1----:R-:W-:-:S01]  /*4f30*/  FADD.FTZ R4, R10, R183 ;  /* 0x000000b70a047221 */ /* 0x002fc20000010000 */
[----:B--2---:R-:W-:Y:S01]  /*4f40*/  F2FP.SATFINITE.E4M3.F32.PACK_AB_MERGE_C R10, R15, R10, RZ ;  /* 0x0000000a0f0a723e */ /* 0x004fe200048070ff */
[----:B------:R-:W-:-:S01]  /*4f50*/  FFMA.FTZ R171, R174, UR39, -R6 ;  /* 0x00000027aeab7c23 */ /* 0x000fc20008010806 */
[----:B------:R-:W1:Y:S01]  /*4f60*/  MUFU.EX2 R154, R154 ;  /* 0x0000009a009a7308 */ /* 0x000e620000000800 */
        /* <DEDUP_REMOVED lines=8> */
[----:B-----5:R-:W-:-:S01]  /*4ff0*/  FFMA.FTZ R5, R200, R5, R7 ;  /* 0x00000005c8057223 */ /* 0x020fc20000010007 */
[----:B------:R-:W-:Y:S01]  /*5000*/  FADD.FTZ R15, R13, R186 ;  /* 0x000000ba0d0f7221 */ /* 0x000fe20000010000 */
[----:B------:R-:W-:-:S01]  /*5010*/  FFMA.FTZ R190, R190, UR39, -R6 ;  /* 0x00000027bebe7c23 */ /* 0x000fc20008010806 */
[--C-:B------:R-:W-:Y:S01]  /*5020*/  FFMA.FTZ R191, R191, UR39, -R6.reuse ;  /* 0x00000027bfbf7c23 */ /* 0x100fe20008010806 */
[----:B------:R-:W-:-:S01]  /*5030*/  FFMA.FTZ R194, R194, UR39, -R6 ;  /* 0x00000027c2c27c23 */ /* 0x000fc20008010806 */
[--C-:B------:R-:W-:Y:S01]  /*5040*/  FFMA.FTZ R195, R195, UR39, -R6.reuse ;  /* 0x00000027c3c37c23 */ /* 0x100fe20008010806 */
[----:B------:R-:W-:-:S01]  /*5050*/  FFMA.FTZ R198, R198, UR39, -R6 ;  /* 0x00000027c6c67c23 */ /* 0x000fc20008010806 */
[----:B------:R-:W3:Y:S01]  /*5060*/  MUFU.EX2 R201, R201 ;  /* 0x000000c900c97308 */ /* 0x000ee20000000800 */
[----:B-1----:R-:W-:-:S01]  /*5070*/  FADD.FTZ R5, R154, R5 ;  /* 0x000000059a057221 */ /* 0x002fc20000010000 */
[--C-:B------:R-:W-:Y:S01]  /*5080*/  FFMA.FTZ R199, R199, UR39, -R6.reuse ;  /* 0x00000027c7c77c23 */ /* 0x100fe20008010806 */
[----:B------:R-:W-:-:S01]  /*5090*/  FFMA.FTZ R202, R202, UR39, -R6 ;  /* 0x00000027caca7c23 */ /* 0x000fc20008010806 */
[--C-:B------:R-:W-:Y:S01]  /*50a0*/  FFMA.FTZ R203, R203, UR39, -R6.reuse ;  /* 0x00000027cbcb7c23 */ /* 0x100fe20008010806 */
[----:B------:R-:W-:-:S01]  /*50b0*/  FFMA.FTZ R206, R206, UR39, -R6 ;  /* 0x00000027cece7c23 */ /* 0x000fc20008010806 */
[--C-:B------:R-:W-:Y:S01]  /*50c0*/  FFMA.FTZ R207, R207, UR39, -R6.reuse ;  /* 0x00000027cfcf7c23 */ /* 0x100fe20008010806 */
[----:B------:R-:W-:-:S01]  /*50d0*/  FFMA.FTZ R210, R210, UR39, -R6 ;  /* 0x00000027d2d27c23 */ /* 0x000fc20008010806 */
[----:B------:R-:W1:Y:S01]  /*50e0*/  MUFU.EX2 R155, R155 ;  /* 0x0000009b009b7308 */ /* 0x000e620000000800 */
[----:B--2---:R-:W-:-:S01]  /*50f0*/  FADD.FTZ R4, R158, R5 ;  /* 0x000000059e047221 */ /* 0x004fc20000010000 */
[--C-:B------:R-:W-:Y:S01]  /*5100*/  FFMA.FTZ R211, R211, UR39, -R6.reuse ;  /* 0x00000027d3d37c23 */ /* 0x100fe20008010806 */
[----:B------:R-:W-:-:S01]  /*5110*/  FFMA.FTZ R214, R214, UR39, -R6 ;  /* 0x00000027d6d67c23 */ /* 0x000fc20008010806 */
[----:B------:R-:W-:Y:S01]  /*5120*/  FFMA.FTZ R6, R215, UR39, -R6 ;  /* 0x00000027d7067c23 */ /* 0x000fe20008010806 */
[-C--:B------:R-:W-:Y:S01]  /*5130*/  FMUL.FTZ R26, R26, R200.reuse ;  /* 0x000000c81a1a7220 */ /* 0x080fe20000410000 */
[-C--:B------:R-:W-:Y:S01]  /*5140*/  FMUL.FTZ R27, R27, R200.reuse ;  /* 0x000000c81b1b7220 */ /* 0x080fe20000410000 */
[----:B------:R-:W-:Y:S01]  /*5150*/  FMUL.FTZ R30, R30, R200 ;  /* 0x000000c81e1e7220 */ /* 0x000fe20000410000 */
[----:B------:R-:W2:Y:S01]  /*5160*/  MUFU.EX2 R162, R162 ;  /* 0x000000a200a27308 */ /* 0x000ea20000000800 */
[----:B---3--:R-:W-:-:S01]  /*5170*/  FADD.FTZ R4, R201, R4 ;  /* 0x00000004c9047221 */ /* 0x008fc20000010000 */
[----:B------:R-:W-:Y:S01]  /*5180*/  F2FP.SATFINITE.E4M3.F32.PACK_AB_MERGE_C R158, R201, R158, RZ ;  /* 0x0000009ec99e723e */ /* 0x000fe200048070ff */
[-C--:B------:R-:W-:Y:S01]  /*5190*/  FMUL.FTZ R31, R31, R200.reuse ;  /* 0x000000c81f1f7220 */ /* 0x080fe20000410000 */
[-C--:B------:R-:W-:Y:S01]  /*51a0*/  FMUL.FTZ R34, R34, R200.reuse ;  /* 0x000000c822227220 */ /* 0x080fe20000410000 */
[-C--:B------:R-:W-:Y:S01]  /*51b0*/  FMUL.FTZ R35, R35, R200.reuse ;  /* 0x000000c823237220 */ /* 0x080fe20000410000 */
[-C--:B------:R-:W-:Y:S01]  /*51c0*/  FMUL.FTZ R38, R38, R200.reuse ;  /* 0x000000c826267220 */ /* 0x080fe20000410000 */
[----:B------:R-:W-:Y:S01]  /*51d0*/  FMUL.FTZ R39, R39, R200 ;  /* 0x000000c827277220 */ /* 0x000fe20000410000 */
[----:B------:R-:W3:Y:S01]  /*51e0*/  MUFU.EX2 R204, R204 ;  /* 0x000000cc00cc7308 */ /* 0x000ee20000000800 */
[----:B-1----:R-:W-:-:S01]  /*51f0*/  FADD.FTZ R5, R155, R4 ;  /* 0x000000049b057221 */ /* 0x002fc20000010000 */
[----:B------:R-:W-:Y:S01]  /*5200*/  FADD.FTZ R4, R12, R15 ;  /* 0x0000000f0c047221 */ /* 0x000fe20000010000 */
[----:B------:R-:W-:Y:S01]  /*5210*/  F2FP.SATFINITE.E4M3.F32.PACK_AB_MERGE_C R12, R153, R12, RZ ;  /* 0x0000000c990c723e */ /* 0x000fe200048070ff */
[-C--:B------:R-:W-:Y:S01]  /*5220*/  FMUL.FTZ R42, R42, R200.reuse ;  /* 0x000000c82a2a7220 */ /* 0x080fe20000410000 */
[-C--:B------:R-:W-:Y:S01]  /*5230*/  FMUL.FTZ R43, R43, R200.reuse ;  /* 0x000000c82b2b7220 */ /* 0x080fe20000410000 */
[----:B------:R-:W-:Y:S01]  /*5240*/  FADD.FTZ R153, R153, R4 ;  /* 0x0000000499997221 */ /* 0x000fe20000010000 */
[----:B------:R-:W-:Y:S01]  /*5250*/  FMUL.FTZ R46, R46, R200 ;  /* 0x000000c82e2e7220 */ /* 0x000fe20000410000 */
[----:B------:R-:W1:Y:S01]  /*5260*/  MUFU.EX2 R167, R167 ;  /* 0x000000a700a77308 */ /* 0x000e620000000800 */
        /* <DEDUP_REMOVED lines=8> */
[----:B---3--:R-:W-:-:S01]  /*52f0*/  FADD.FTZ R4, R204, R5 ;  /* 0x00000005cc047221 */ /* 0x008fc20000010000 */
[----:B------:R-:W-:Y:S01]  /*5300*/  FADD.FTZ R186, R20, R15 ;  /* 0x0000000f14ba7221 */ /* 0x000fe20000010000 */
[----:B------:R-:W-:Y:S01]  /*5310*/  F2FP.SATFINITE.E4M3.F32.PACK_AB_MERGE_C R20, R157, R20, RZ ;  /* 0x000000149d14723e */ /* 0x000fe200048070ff */
[-C--:B------:R-:W-:Y:S01]  /*5320*/  FMUL.FTZ R55, R55, R200.reuse ;  /* 0x000000c837377220 */ /* 0x080fe20000410000 */
[-C--:B------:R-:W-:Y:S01]  /*5330*/  FMUL.FTZ R58, R58, R200.reuse ;  /* 0x000000c83a3a7220 */ /* 0x080fe20000410000 */
[----:B------:R-:W-:Y:S01]  /*5340*/  FADD.FTZ R15, R157, R186 ;  /* 0x000000ba9d0f7221 */ /* 0x000fe20000010000 */
[----:B------:R-:W-:Y:S01]  /*5350*/  FMUL.FTZ R59, R59, R200 ;  /* 0x000000c83b3b7220 */ /* 0x000fe20000410000 */
[----:B------:R-:W3:Y:S01]  /*5360*/  MUFU.EX2 R166, R166 ;  /* 0x000000a600a67308 */ /* 0x000ee20000000800 */
[----:B-1----:R-:W-:-:S01]  /*5370*/  FADD.FTZ R4, R167, R4 ;  /* 0x00000004a7047221 */ /* 0x002fc20000010000 */
[----:B------:R-:W-:Y:S01]  /*5380*/  F2FP.SATFINITE.E4M3.F32.PACK_AB_MERGE_C R167, R167, R204, RZ ;  /* 0x000000cca7a7723e */ /* 0x000fe200048070ff */
[-C--:B------:R-:W-:Y:S01]  /*5390*/  FMUL.FTZ R62, R62, R200.reuse ;  /* 0x000000c83e3e7220 */ /* 0x080fe20000410000 */
[-C--:B------:R-:W-:Y:S01]  /*53a0*/  FMUL.FTZ R63, R63, R200.reuse ;  /* 0x000000c83f3f7220 */ /* 0x080fe20000410000 */
[-C--:B------:R-:W-:Y:S01]  /*53b0*/  FMUL.FTZ R66, R66, R200.reuse ;  /* 0x000000c842427220 */ /* 0x080fe20000410000 */
[----:B------:R-:W-:Y:S01]  /*53c0*/  F2FP.SATFINITE.E4M3.F32.PACK_AB_MERGE_C R155, R162, R155, R167 ;  /* 0x0000009ba29b723e */ /* 0x000fe200048070a7 */
[----:B------:R-:W-:Y:S01]  /*53d0*/  FMUL.FTZ R67, R67, R200 ;  /* 0x000000c843437220 */ /* 0x000fe20000410000 */
[----:B------:R-:W1:Y:S01]  /*53e0*/  MUFU.EX2 R171, R171 ;  /* 0x000000ab00ab7308 */ /* 0x000e620000000800 */
        /* <DEDUP_REMOVED lines=24> */
[----:B--2---:R-:W-:-:S01]  /*5570*/  FADD.FTZ R4, R174, R5 ;  /* 0x00000005ae047221 */ /* 0x004fc20000010000 */
[----:B------:R-:W-:Y:S01]  /*5580*/  F2FP.SATFINITE.E4M3.F32.PACK_AB_MERGE_C R157, R174, R171, RZ ;  /* 0x000000abae9d723e */ /* 0x000fe200048070ff */
[----:B------:R-:W-:-:S01]  /*5590*/  FADD.FTZ R174, R14, R15 ;  /* 0x0000000f0eae7221 */ /* 0x000fc20000010000 */
[-C--:B------:R-:W-:Y:S01]  /*55a0*/  FMUL.FTZ R106, R106, R200.reuse ;  /* 0x000000c86a6a7220 */ /* 0x080fe20000410000 */
[----:B------:R-:W-:Y:S01]  /*55b0*/  FMUL.FTZ R107, R107, R200 ;  /* 0x000000c86b6b7220 */ /* 0x000fe20000410000 */
[----:B------:R-:W-:Y:S01]  /*55c0*/  F2FP.SATFINITE.E4M3.F32.PACK_AB_MERGE_C R157, R166, R159, R157 ;  /* 0x0000009fa69d723e */ /* 0x000fe2000480709d */
[----:B------:R-:W-:-:S01]  /*55d0*/  FADD.FTZ R15, R161, R174 ;  /* 0x000000aea10f7221 */ /* 0x000fc20000010000 */
[----:B------:R-:W2:Y:S01]  /*55e0*/  MUFU.EX2 R178, R178 ;  /* 0x000000b200b27308 */ /* 0x000ea20000000800 */
[----:B---3--:R-:W-:-:S01]  /*55f0*/  FADD.FTZ R5, R163, R4 ;  /* 0x00000004a3057221 */ /* 0x008fc20000010000 */
[----:B------:R-:W-:Y:S01]  /*5600*/  FMUL.FTZ R110, R110, R200 ;  /* 0x000000c86e6e7220 */ /* 0x000fe20000410000 */
[----:B------:R-:W-:-:S01]  /*5610*/  FADD.FTZ R4, R176, R15 ;  /* 0x0000000fb0047221 */ /* 0x000fc20000010000 */
[----:B------:R-:W-:Y:S01]  /*5620*/  F2FP.SATFINITE.E4M3.F32.PACK_AB_MERGE_C R176, R181, R176, RZ ;  /* 0x000000b0b5b0723e */ /* 0x000fe200048070ff */
        /* <DEDUP_REMOVED lines=24> */
[----:B------:R-:W-:Y:S01]  /*57b0*/  FMUL.FTZ R139, R139, R200 ;  /* 0x000000c88b8b7220 */ /* 0x000fe20000410000 */
[----:B------:R-:W-:Y:S01]  /*57c0*/  FADD.FTZ R4, R184, R15 ;  /* 0x0000000fb8047221 */ /* 0x000fe20000010000 */
[----:B------:R-:W-:Y:S01]  /*57d0*/  F2FP.SATFINITE.E4M3.F32.PACK_AB_MERGE_C R184, R185, R184, RZ ;  /* 0x000000b8b9b8723e */ /* 0x000fe200048070ff */
[----:B------:R-:W3:Y:S01]  /*57e0*/  MUFU.EX2 R190, R190 ;  /* 0x000000be00be7308 */ /* 0x000ee20000000800 */
[----:B-1----:R-:W-:-:S01]  /*57f0*/  FADD.FTZ R5, R175, R174 ;  /* 0x000000aeaf057221 */ /* 0x002fc20000010000 */
[----:B------:R-:W-:Y:S01]  /*5800*/  F2FP.SATFINITE.E4M3.F32.PACK_AB_MERGE_C R159, R170, R163, R178 ;  /* 0x000000a3aa9f723e */ /* 0x000fe200048070b2 */
[----:B------:R-:W-:Y:S01]  /*5810*/  FMUL.FTZ R142, R142, R200 ;  /* 0x000000c88e8e7220 */ /* 0x000fe20000410000 */
[----:B------:R-:W-:Y:S01]  /*5820*/  F2FP.SATFINITE.E4M3.F32.PACK_AB_MERGE_C R160, R165, R160, R184 ;  /* 0x000000a0a5a0723e */ /* 0x000fe200048070b8 */
[-C--:B------:R-:W-:Y:S01]  /*5830*/  FMUL.FTZ R143, R143, R200.reuse ;  /* 0x000000c88f8f7220 */ /* 0x080fe20000410000 */
[-C--:B------:R-:W-:Y:S01]  /*5840*/  FMUL.FTZ R146, R146, R200.reuse ;  /* 0x000000c892927220 */ /* 0x080fe20000410000 */
[----:B------:R-:W-:Y:S01]  /*5850*/  FMUL.FTZ R147, R147, R200 ;  /* 0x000000c893937220 */ /* 0x000fe20000410000 */
[----:B------:R-:W1:Y:S01]  /*5860*/  MUFU.EX2 R191, R191 ;  /* 0x000000bf00bf7308 */ /* 0x000e620000000800 */
[----:B--2---:R-:W-:-:S01]  /*5870*/  FADD.FTZ R5, R182, R5 ;  /* 0x00000005b6057221 */ /* 0x004fc20000010000 */
[-C--:B------:R-:W-:Y:S01]  /*5880*/  FMUL.FTZ R150, R150, R200.reuse ;  /* 0x000000c896967220 */ /* 0x080fe20000410000 */
[----:B------:R-:W-:Y:S01]  /*5890*/  FMUL.FTZ R151, R151, R200 ;  /* 0x000000c897977220 */ /* 0x000fe20000410000 */
[----:B------:R-:W-:-:S02]  /*58a0*/  F2FP.SATFINITE.E4M3.F32.PACK_AB_MERGE_C R152, R11, R152, R10 ;  /* 0x000000980b98723e */ /* 0x000fc4000480700a */
[----:B------:R-:W-:Y:S02]  /*58b0*/  F2FP.SATFINITE.E4M3.F32.PACK_AB_MERGE_C R156, R21, R156, R20 ;  /* 0x0000009c159c723e */ /* 0x000fe40004807014 */
[----:B------:R-:W2:Y:S01]  /*58c0*/  MUFU.EX2 R164, R164 ;  /* 0x000000a400a47308 */ /* 0x000ea20000000800 */
[----:B---3--:R-:W-:-:S01]  /*58d0*/  FADD.FTZ R174, R190, R5 ;  /* 0x00000005beae7221 */ /* 0x008fc20000010000 */
[----:B------:R-:W-:-:S06]  /*58e0*/  FADD.FTZ R5, R185, R4 ;  /* 0x00000004b9057221 */ /* 0x000fcc0000010000 */
[----:B------:R-:W3:Y:S01]  /*58f0*/  MUFU.EX2 R194, R194 ;  /* 0x000000c200c27308 */ /* 0x000ee20000000800 */
[----:B-1----:R-:W-:-:S01]  /*5900*/  FADD.FTZ R15, R191, R174 ;  /* 0x000000aebf0f7221 */ /* 0x002fc20000010000 */
[----:B------:R-:W-:-:S06]  /*5910*/  F2FP.SATFINITE.E4M3.F32.PACK_AB_MERGE_C R190, R191, R190, RZ ;  /* 0x000000bebfbe723e */ /* 0x000fcc00048070ff */
[----:B------:R-:W1:Y:S01]  /*5920*/  MUFU.EX2 R169, R169 ;  /* 0x000000a900a97308 */ /* 0x000e620000000800 */
[----:B--2---:R-:W-:-:S07]  /*5930*/  FADD.FTZ R4, R164, R5 ;  /* 0x00000005a4047221 */ /* 0x004fce0000010000 */
[----:B------:R-:W2:Y:S01]  /*5940*/  MUFU.EX2 R195, R195 ;  /* 0x000000c300c37308 */ /* 0x000ea20000000800 */
[----:B---3--:R-:W-:-:S07]  /*5950*/  FADD.FTZ R174, R194, R15 ;  /* 0x0000000fc2ae7221 */ /* 0x008fce0000010000 */
[----:B------:R-:W3:Y:S01]  /*5960*/  MUFU.EX2 R188, R188 ;  /* 0x000000bc00bc7308 */ /* 0x000ee20000000800 */
[----:B-1----:R-:W-:-:S07]  /*5970*/  FADD.FTZ R5, R169, R4 ;  /* 0x00000004a9057221 */ /* 0x002fce0000010000 */
[----:B------:R-:W1:Y:S01]  /*5980*/  MUFU.EX2 R198, R198 ;  /* 0x000000c600c67308 */ /* 0x000e620000000800 */
[----:B--2---:R-:W-:-:S07]  /*5990*/  FADD.FTZ R15, R195, R174 ;  /* 0x000000aec30f7221 */ /* 0x004fce0000010000 */
[----:B------:R-:W2:Y:S01]  /*59a0*/  MUFU.EX2 R189, R189 ;  /* 0x000000bd00bd7308 */ /* 0x000ea20000000800 */
[----:B---3--:R-:W-:-:S07]  /*59b0*/  FADD.FTZ R4, R188, R5 ;  /* 0x00000005bc047221 */ /* 0x008fce0000010000 */
[----:B------:R-:W3:Y:S01]  /*59c0*/  MUFU.EX2 R199, R199 ;  /* 0x000000c700c77308 */ /* 0x000ee20000000800 */
[----:B-1----:R-:W-:-:S07]  /*59d0*/  FADD.FTZ R174, R198, R15 ;  /* 0x0000000fc6ae7221 */ /* 0x002fce0000010000 */
[----:B------:R-:W1:Y:S01]  /*59e0*/  MUFU.EX2 R168, R168 ;  /* 0x000000a800a87308 */ /* 0x000e620000000800 */
        /* <DEDUP_REMOVED lines=20> */
[----:B-1----:R-:W-:-:S01]  /*5b30*/  FADD.FTZ R4, R193, R4 ;  /* 0x00000004c1047221 */ /* 0x002fc20000010000 */
[----:B------:R-:W-:-:S04]  /*5b40*/  F2FP.SATFINITE.E4M3.F32.PACK_AB_MERGE_C R192, R193, R192, RZ ;  /* 0x000000c0c1c0723e */ /* 0x000fc800048070ff */
[----:B------:R-:W-:Y:S02]  /*5b50*/  F2FP.SATFINITE.E4M3.F32.PACK_AB_MERGE_C R164, R173, R168, R192 ;  /* 0x000000a8ada4723e */ /* 0x000fe400048070c0 */
[----:B------:R-:W1:Y:S01]  /*5b60*/  MUFU.EX2 R210, R210 ;  /* 0x000000d200d27308 */ /* 0x000e620000000800 */
[----:B--2---:R-:W-:-:S01]  /*5b70*/  FADD.FTZ R15, R207, R174 ;  /* 0x000000aecf0f7221 */ /* 0x004fc20000010000 */
[----:B------:R-:W-:-:S04]  /*5b80*/  F2FP.SATFINITE.E4M3.F32.PACK_AB_MERGE_C R206, R207, R206, RZ ;  /* 0x000000cecfce723e */ /* 0x000fc800048070ff */
[----:B------:R-:W-:Y:S02]  /*5b90*/  F2FP.SATFINITE.E4M3.F32.PACK_AB_MERGE_C R165, R203, R202, R206 ;  /* 0x000000cacba5723e */ /* 0x000fe400048070ce */
        /* <DEDUP_REMOVED lines=10> */
[----:B------:R-:W-:Y:S02]  /*5c40*/  F2FP.SATFINITE.E4M3.F32.PACK_AB_MERGE_C R153, R154, R7, R158 ;  /* 0x000000079a99723e */ /* 0x000fe4000480709e */
[----:B------:R-:W-:Y:S02]  /*5c50*/  F2FP.SATFINITE.E4M3.F32.PACK_AB_MERGE_C R158, R161, R14, R176 ;  /* 0x0000000ea19e723e */ /* 0x000fe400048070b0 */
[----:B------:R-:W-:Y:S02]  /*5c60*/  F2FP.SATFINITE.E4M3.F32.PACK_AB_MERGE_C R154, R13, R8, R12 ;  /* 0x000000080d9a723e */ /* 0x000fe4000480700c */
[----:B------:R2:W1:Y:S01]  /*5c70*/  MUFU.EX2 R5, R6 ;  /* 0x0000000600057308 */ /* 0x0004620000000800 */
[----:B------:R-:W-:Y:S01]  /*5c80*/  F2FP.SATFINITE.E4M3.F32.PACK_AB_MERGE_C R161, R182, R175, R190 ;  /* 0x000000afb6a1723e */ /* 0x000fe200048070be */
[----:B--2---:R-:W-:Y:S01]  /*5c90*/  FADD.FTZ R6, R214, R15 ;  /* 0x0000000fd6067221 */ /* 0x004fe20000010000 */
[C---:B---3--:R-:W-:Y:S01]  /*5ca0*/  F2FP.SATFINITE.E4M3.F32.PACK_AB_MERGE_C R196, R197.reuse, R196, RZ ;  /* 0x000000c4c5c4723e */ /* 0x048fe200048070ff */
[----:B------:R-:W-:-:S03]  /*5cb0*/  FADD.FTZ R4, R197, R4 ;  /* 0x00000004c5047221 */ /* 0x000fc60000010000 */
[----:B------:R-:W-:Y:S02]  /*5cc0*/  F2FP.SATFINITE.E4M3.F32.PACK_AB_MERGE_C R166, R180, R177, R196 ;  /* 0x000000b1b4a6723e */ /* 0x000fe400048070c4 */
[C---:B-1----:R-:W-:Y:S01]  /*5cd0*/  F2FP.SATFINITE.E4M3.F32.PACK_AB_MERGE_C R214, R5.reuse, R214, RZ ;  /* 0x000000d605d6723e */ /* 0x042fe200048070ff */
[----:B------:R-:W-:-:S03]  /*5ce0*/  FADD.FTZ R5, R5, R6 ;  /* 0x0000000605057221 */ /* 0x000fc60000010000 */
[----:B------:R-:W-:Y:S01]  /*5cf0*/  F2FP.SATFINITE.E4M3.F32.PACK_AB_MERGE_C R167, R211, R210, R214 ;  /* 0x000000d2d3a7723e */ /* 0x000fe200048070d6 */
[----:B------:R-:W-:Y:S06]  /*5d00*/  @!P0 BRA `(.L_x_240) ;  /* 0x0000000000048947 */ /* 0x000fec0003800000 */
[----:B------:R-:W-:Y:S01]  /*5d10*/  BPT.TRAP 0x1 ;  /* 0x000000040000795c */ /* 0x000fe20000300000 */
.L_x_240:
[----:B------:R-:W-:-:S04]  /*5d20*/  IMAD.U32 R6, RZ, RZ, UR54 ;  /* 0x00000036ff067e24 */ /* 0x000fc8000f8e00ff */
[----:B------:R1:W2:Y:S01]  /*5d30*/  SYNCS.PHASECHK.TRANS64.TRYWAIT P2, [UR47+0x38850], R6 ;  /* 0x03885006ff0075a7 */ /* 0x0002a2000804016f */
[----:B------:R-:W-:Y:S05]  /*5d40*/  @!P0 BRA `(.L_x_241) ;  /* 0x0000000000048947 */ /* 0x000fea0003800000 */
[----:B------:R-:W-:Y:S01]  /*5d50*/  BPT.TRAP 0x1 ;  /* 0x000000040000795c */ /* 0x000fe20000300000 */
.L_x_241:
[----:B-1----:R-:W-:Y:S01]  /*5d60*/  VIADD R6, R226, 0x8 ;  /* 0x00000008e2067836 */ /* 0x002fe20000000000 */
[----:B--2---:R-:W-:Y:S06]  /*5d70*/  @P2 BRA `(.L_x_242) ;  /* 0x00000000000c2947 */ /* 0x004fec0003800000 */
[----:B------:R-:W-:-:S04]  /*5d80*/  IMAD.U32 R7, RZ, RZ, UR54 ;  /* 0x00000036ff077e24 */ /* 0x000fc8000f8e00ff */
[----:B------:R-:W1:Y:S02]  /*5d90*/  SYNCS.PHASECHK.TRANS64.TRYWAIT P2, [UR47+0x38850], R7 ;  /* 0x03885007ff0075a7 */ /* 0x000e64000804016f */
[----:B-1----:R-:W-:Y:S05]  /*5da0*/  @!P2 BRA `(.L_x_243) ;  /* 0x000000b00088a947 */ /* 0x002fea0003800000 */
.L_x_242:
        /* <DEDUP_REMOVED lines=27> */
.L_x_244:
[----:B------:R-:W-:Y:S01]  /*5f60*/  UIADD3 UR47, UR47, 0x38860, URZ ;  /* 0x000388602f2f7890 */ /* 0x000fe2000fffe03f */
[----:B-1----:R-:W-:Y:S02]  /*5f70*/  IMAD.MOV.U32 R7, RZ, RZ, R172 ;  /* 0x000000ffff077224 */ /* 0x002fe400078e00ac */
[----:B------:R-:W-:Y:S01]  /*5f80*/  IMAD.MOV.U32 R6, RZ, RZ, R3 ;  /* 0x000000ffff067224 */ /* 0x000fe200078e0003 */
[----:B------:R-:W-:-:S09]  /*5f90*/  UPRMT UR47, UR48, 0x654, UR47 ;  /* 0x00000654302f7896 */ /* 0x000fd2000800002f */
[----:B------:R-:W-:Y:S01]  /*5fa0*/  SYNCS.ARRIVE.TRANS64.RED.A1T0 RZ, [UR47], RZ ;  /* 0x000000ffffff79a7 */ /* 0x000fe2000810042f */
[----:B------:R-:W-:Y:S05]  /*5fb0*/  @P1 BRA `(.L_x_245) ;  /* 0xffffffdc00601947 */ /* 0x000fea000383ffff */
.L_x_234:
[----:B------:R-:W-:Y:S01]  /*5fc0*/  ULDC.64 UR8, c[0x0][0x9a0] ;  /* 0x0002680000087ab9 */ /* 0x000fe20000000a00 */
[----:B------:R-:W-:Y:S01]  /*5fd0*/  IMAD.MOV.U32 R11, RZ, RZ, 0x3f800000 ;  /* 0x3f800000ff0b7424 */ /* 0x000fe200078e00ff */
[----:B------:R-:W-:Y:S01]  /*5fe0*/  UISETP.NE.U32.AND UP0, UPT, UR8, URZ, UPT ;  /* 0x0000003f0800728c */ /* 0x000fe2000bf05070 */
[----:B------:R2:W-:Y:S06]  /*5ff0*/  BAR.ARV R0, 0x100 ;  /* 0x000400000000751d */ /* 0x0005ec0000002000 */
[----:B------:R-:W-:Y:S02]  /*6000*/  UISETP.NE.AND.EX UP0, UPT, UR9, URZ, UPT, UP0 ;  /* 0x0000003f0900728c */ /* 0x000fe4000bf05300 */
[----:B------:R-:W-:Y:S06]  /*6010*/  BAR.ARV 0x8, 0x180 ;  /* 0x0206000000007b1d */ /* 0x000fec0000002000 */
[----:B------:R-:W-:-:S03]  /*6020*/  PLOP3.LUT P0, PT, PT, PT, UP0, 0x80, 0x0 ;  /* 0x000000000000781c */ /* 0x000fc60003f0f008 */
        /* <DEDUP_REMOVED lines=11> */
[----:B------:R-:W-:-:S04]  /*60e0*/  @UP0 ULEA UR6, UP1, UR4, UR8, 0x2 ;  /* 0x0000000804060291 */ /* 0x000fc8000f82103f */
[----:B------:R-:W-:Y:S02]  /*60f0*/  @UP0 ULEA.HI.X UR7, UR4, UR9, UR5, 0x2, UP1 ;  /* 0x0000000904070291 */ /* 0x000fe400088f1405 */
[----:B------:R-:W-:-:S04]  /*6100*/  IMAD.U32 R6, RZ, RZ, UR6 ;  /* 0x00000006ff067e24 */ /* 0x000fc8000f8e00ff */
[----:B01----:R-:W-:-:S05]  /*6110*/  IMAD.U32 R7, RZ, RZ, UR7 ;  /* 0x00000007ff077e24 */ /* 0x003fca000f8e00ff */
[----:B------:R0:W3:Y:S01]  /*6120*/  @P0 LDG.E R11, desc[UR52][R6.64] ;  /* 0x00000034060b0981 */ /* 0x0000e2000c1e1900 */
[----:B------:R-:W-:Y:S01]  /*6130*/  IMAD.U32 R20, RZ, RZ, UR39 ;  /* 0x00000027ff147e24 */ /* 0x000fe2000f8e00ff */
[----:B------:R-:W-:Y:S01]  /*6140*/  UIADD3 UR42, UR42, 0x1, URZ ;  /* 0x000000012a2a7890 */ /* 0x000fe2000fffe03f */
[----:B--2---:R-:W-:Y:S01]  /*6150*/  IMAD.MOV.U32 R0, RZ, RZ, -0x800000 ;  /* 0xff800000ff007424 */ /* 0x004fe200078e00ff */
[----:B------:R-:W1:Y:S01]  /*6160*/  SHFL.BFLY PT, R9, R4, 0x2, 0x1f ;  /* 0x0c401f0004097f89 */ /* 0x000e6200000e0000 */
[----:B------:R-:W-:Y:S02]  /*6170*/  UIADD3 UR44, UR44, 0x1, URZ ;  /* 0x000000012c2c7890 */ /* 0x000fe4000fffe03f */
[----:B------:R-:W-:Y:S01]  /*6180*/  UISETP.NE.AND UP0, UPT, UR42, 0x2, UPT ;  /* 0x000000022a00788c */ /* 0x000fe2000bf05270 */
[----:B------:R-:W2:Y:S01]  /*6190*/  SHFL.BFLY PT, R10, R5, 0x2, 0x1f ;  /* 0x0c401f00050a7f89 */ /* 0x000ea200000e0000 */
[----:B0-----:R-:W-:Y:S02]  /*61a0*/  IMAD.MOV.U32 R6, RZ, RZ, RZ ;  /* 0x000000ffff067224 */ /* 0x001fe400078e00ff */
[----:B------:R-:W-:-:S02]  /*61b0*/  USEL UR4, URZ, 0x1, UP0 ;  /* 0x000000013f047887 */ /* 0x000fc40008000000 */
[----:B------:R-:W-:Y:S02]  /*61c0*/  USEL UR42, UR42, URZ, UP0 ;  /* 0x0000003f2a2a7287 */ /* 0x000fe40008000000 */
[----:B------:R-:W-:Y:S01]  /*61d0*/  ULOP3.LUT UR43, UR43, UR4, URZ, 0x3c, !UPT ;  /* 0x000000042b2b7292 */ /* 0x000fe2000f8e3c3f */
[----:B-1----:R-:W-:Y:S01]  /*61e0*/  FADD.FTZ R9, R9, R4 ;  /* 0x0000000409097221 */ /* 0x002fe20000010000 */
[----:B------:R-:W-:Y:S02]  /*61f0*/  IMAD.MOV.U32 R4, RZ, RZ, -0x800000 ;  /* 0xff800000ff047424 */ /* 0x000fe400078e00ff */
[----:B--2---:R-:W-:Y:S02]  /*6200*/  FADD.FTZ R10, R10, R5 ;  /* 0x000000050a0a7221 */ /* 0x004fe40000010000 */
[----:B------:R-:W0:Y:S04]  /*6210*/  SHFL.BFLY PT, R8, R9, 0x1, 0x1f ;  /* 0x0c201f0009087f89 */ /* 0x000e2800000e0000 */
[----:B------:R-:W1:Y:S01]  /*6220*/  SHFL.BFLY PT, R13, R10, 0x1, 0x1f ;  /* 0x0c201f000a0d7f89 */ /* 0x000e6200000e0000 */
[----:B0-----:R-:W-:Y:S01]  /*6230*/  FADD.FTZ R8, R9, R8 ;  /* 0x0000000809087221 */ /* 0x001fe20000010000 */
[----:B------:R-:W-:-:S02]  /*6240*/  IMAD.U32 R9, RZ, RZ, UR39 ;  /* 0x00000027ff097e24 */ /* 0x000fc4000f8e00ff */
[----:B-1----:R-:W-:Y:S02]  /*6250*/  FADD.FTZ R13, R10, R13 ;  /* 0x0000000d0a0d7221 */ /* 0x002fe40000010000 */
[C---:B------:R-:W-:Y:S01]  /*6260*/  FSETP.NE.FTZ.AND P0, PT, R8.reuse, RZ, PT ;  /* 0x000000ff0800720b */ /* 0x040fe20003f15000 */
[----:B------:R-:W-:Y:S01]  /*6270*/  FMUL.FTZ R12, R8, 0.00390625 ;  /* 0x3b800000080c7820 */ /* 0x000fe20000410000 */
[----:B------:R-:W-:Y:S02]  /*6280*/  IMAD.MOV.U32 R10, RZ, RZ, RZ ;  /* 0x000000ffff0a7224 */ /* 0x000fe400078e00ff */
[----:B------:R-:W-:Y:S02]  /*6290*/  FMUL.FTZ R14, R13, 0.00390625 ;  /* 0x3b8000000d0e7820 */ /* 0x000fe40000410000 */
[----:B------:R-:W-:-:S03]  /*62a0*/  FSETP.NE.FTZ.AND P1, PT, R12, RZ, PT ;  /* 0x000000ff0c00720b */ /* 0x000fc60003f35000 */
[----:B------:R-:W-:-:S04]  /*62b0*/  FSETP.NE.FTZ.AND P2, PT, R14, RZ, PT ;  /* 0x000000ff0e00720b */ /* 0x000fc80003f55000 */
[----:B------:R0:W-:Y:S01]  /*62c0*/  @P0 MUFU.RCP R6, R8 ;  /* 0x0000000800060308 */ /* 0x0001e20000001000 */
[----:B------:R-:W-:-:S07]  /*62d0*/  FSETP.NE.FTZ.AND P0, PT, R13, RZ, PT ;  /* 0x000000ff0d00720b */ /* 0x000fce0003f15000 */
[----:B------:R-:W1:Y:S01]  /*62e0*/  @P1 MUFU.LG2 R5, R12 ;  /* 0x0000000c00051308 */ /* 0x000e620000000c00 */
[----:B0-----:R-:W-:Y:S01]  /*62f0*/  @P1 FMUL.FTZ R8, R9, 0.69314718246459960938 ;  /* 0x3f31721809081820 */ /* 0x001fe20000410000 */
[----:B------:R-:W-:-:S06]  /*6300*/  @P2 FMUL.FTZ R20, R20, 0.69314718246459960938 ;  /* 0x3f31721814142820 */ /* 0x000fcc0000410000 */
[----:B------:R-:W0:Y:S08]  /*6310*/  @P2 MUFU.LG2 R7, R14 ;  /* 0x0000000e00072308 */ /* 0x000e300000000c00 */
[----:B------:R-:W2:Y:S01]  /*6320*/  @P0 MUFU.RCP R10, R13 ;  /* 0x0000000d000a0308 */ /* 0x000ea20000001000 */
[----:B-1----:R-:W-:Y:S01]  /*6330*/  @P1 FMUL.FTZ R5, R5, 0.69314718246459960938 ;  /* 0x3f31721805051820 */ /* 0x002fe20000410000 */
[----:B------:R-:W-:-:S03]  /*6340*/  PLOP3.LUT P0, PT, PT, PT, PT, 0x8, 0x0 ;  /* 0x000000000000781c */ /* 0x000fc60003f0e170 */
[----:B------:R-:W-:Y:S01]  /*6350*/  @P1 FFMA.FTZ R4, R8, R3, R5 ;  /* 0x0000000308041223 */ /* 0x000fe20000010005 */
[----:B0-----:R-:W-:-:S04]  /*6360*/  @P2 FMUL.FTZ R7, R7, 0.69314718246459960938 ;  /* 0x3f31721807072820 */ /* 0x001fc80000410000 */
[----:B------:R-:W-:Y:S01]  /*6370*/  @P2 FFMA.FTZ R0, R20, R172, R7 ;  /* 0x000000ac14002223 */ /* 0x000fe20000010007 */
[-C--:B---3--:R-:W-:Y:S01]  /*6380*/  FMUL.FTZ R152, R6, R11.reuse ;  /* 0x0000000b06987220 */ /* 0x088fe20000410000 */
[----:B--2---:R-:W-:-:S03]  /*6390*/  FMUL.FTZ R11, R10, R11 ;  /* 0x0000000b0a0b7220 */ /* 0x004fc60000410000 */
        /* <DEDUP_REMOVED lines=127> */
[----:B------:R-:W-:-:S07]  /*6b90*/  FMUL.FTZ R11, R151, R11 ;  /* 0x0000000b970b7220 */ /* 0x000fce0000410000 */
.L_x_221:
[----:B------:R-:W0:Y:S08]  /*6ba0*/  S2UR UR4, SR_CgaCtaId ;  /* 0x00000000000479c3 */ /* 0x000e300000008800 */
[----:B------:R-:W-:Y:S06]  /*6bb0*/  BAR.SYNC.DEFER_BLOCKING 0x5, 0x180 ;  /* 0x0146000000007b1d */ /* 0x000fec0000010000 */
[----:B------:R-:W-:Y:S01]  /*6bc0*/  UMOV UR7, 0x400 ;  /* 0x0000040000077882 */ /* 0x000fe20000000000 */
[----:B------:R-:W-:Y:S01]  /*6bd0*/  BSSY B0, `(.L_x_246) ;  /* 0x00003a7000007945 */ /* 0x000fe20003800000 */
[----:B0-----:R-:W-:-:S09]  /*6be0*/  ULEA UR7, UR4, UR7, 0x18 ;  /* 0x0000000704077291 */ /* 0x001fd2000f8ec03f */
[----:B------:R-:W0:Y:S02]  /*6bf0*/  LDS.128 R44, [UR7+0x388d0] ;  /* 0x0388d007ff2c7984 */ /* 0x000e240008000c00 */
[----:B0-----:R-:W-:Y:S02]  /*6c00*/  R2UR UR5, R45 ;  /* 0x000000002d0572ca */ /* 0x001fe400000e0000 */
[----:B------:R-:W-:Y:S02]  /*6c10*/  R2UR UR46, R46 ;  /* 0x000000002e2e72ca */ /* 0x000fe400000e0000 */
[----:B------:R-:W-:Y:S01]  /*6c20*/  R2UR UR6, R47 ;  /* 0x000000002f0672ca */ /* 0x000fe200000e0000 */
[----:B------:R-:W-:Y:S06]  /*6c30*/  BAR.ARV 0x4, 0x180 ;  /* 0x0106000000007b1d */ /* 0x000fec0000002000 */
[----:B------:R-:W-:Y:S08]  /*6c40*/  @P0 BRA `(.L_x_247) ;  /* 0x0000002c00140947 */ /* 0x000ff00003800000 */
[----:B------:R-:W0:Y:S01]  /*6c50*/  S2R R74, SR_TID.X ;  /* 0x00000000004a7919 */ /* 0x000e220000002100 */
[----:B------:R-:W-:Y:S01]  /*6c60*/  ULDC.64 UR8, c[0x4][0x38] ;  /* 0x01000e0000087ab9 */ /* 0x000fe20000000a00 */
[----:B------:R-:W1:Y:S01]  /*6c70*/  S2UR UR4, SR_SWINHI ;  /* 0x00000000000479c3 */ /* 0x000e620000002f00 */
        /* <DEDUP_REMOVED lines=14> */
[----:B------:R-:W-:Y:S01]  /*6d60*/  F2FP.BF16.F32.PACK_AB R117, R117, R124 ;  /* 0x0000007c7575723e */ /* 0x000fe200000010ff */
[----:B0-----:R-:W-:Y:S01]  /*6d70*/  IMAD.SHL.U32 R26, R74, 0x4, RZ ;  /* 0x000000044a1a7824 */ /* 0x001fe200078e00ff */
        /* <DEDUP_REMOVED lines=42> */
[----:B------:R-:W-:Y:S01]  /*7020*/  F2FP.BF16.F32.PACK_AB R29, R29, R80 ;  /* 0x000000501d1d723e */ /* 0x000fe200000010ff */
[----:B------:R-:W-:Y:S01]  /*7030*/  USHF.L.U32 UR12, UR37, 0x2, URZ ;  /* 0x00000002250c7899 */ /* 0x000fe2000800063f */
[----:B------:R-:W-:Y:S01]  /*7040*/  LOP3.LUT R26, R26, 0xc, RZ, 0xc0, !PT ;  /* 0x0000000c1a1a7812 */ /* 0x000fe200078ec0ff */
[----:B------:R-:W-:-:S03]  /*7050*/  ULDC.64 UR10, c[0x0][0xc00] ;  /* 0x00030000000a7ab9 */ /* 0x000fc60000000a00 */
[----:B------:R-:W-:-:S05]  /*7060*/  IADD3 R26, P0, R26, UR8, RZ ;  /* 0x000000081a1a7c10 */ /* 0x000fca000ff1e0ff */
[----:B------:R-:W-:-:S05]  /*7070*/  IMAD.X R27, RZ, RZ, UR9, P0 ;  /* 0x00000009ff1b7e24 */ /* 0x000fca00080e06ff */
[----:B------:R0:W2:Y:S01]  /*7080*/  LDG.E.CONSTANT R26, desc[UR52][R26.64] ;  /* 0x000000341a1a7981 */ /* 0x0000a2000c1e9900 */
[----:B------:R-:W-:Y:S01]  /*7090*/  LOP3.LUT P0, R10, R74, 0x3, RZ, 0xc0, !PT ;  /* 0x000000034a0a7812 */ /* 0x000fe2000780c0ff */
[----:B------:R-:W-:Y:S01]  /*70a0*/  UMOV UR8, UR7 ;  /* 0x0000000700087c82 */ /* 0x000fe20008000000 */
[----:B-1----:R-:W-:Y:S01]  /*70b0*/  UMOV UR9, UR4 ;  /* 0x0000000400097c82 */ /* 0x002fe20008000000 */
[----:B------:R-:W-:Y:S01]  /*70c0*/  F2FP.BF16.F32.PACK_AB R57, R95, R62 ;  /* 0x0000003e5f39723e */ /* 0x000fe200000010ff */
[----:B------:R-:W-:Y:S01]  /*70d0*/  USHF.L.U64.HI UR13, UR37, 0x2, UR38 ;  /* 0x00000002250d7899 */ /* 0x000fe20008010226 */
[----:B------:R-:W-:Y:S01]  /*70e0*/  ISETP.EQ.OR P0, PT, R10, 0x3, !P0 ;  /* 0x000000030a00780c */ /* 0x000fe20004702670 */
[----:B------:R-:W-:Y:S01]  /*70f0*/  UIADD3 UR4, UP1, UR12, UR10, URZ ;  /* 0x0000000a0c047290 */ /* 0x000fe2000ff3e03f */
[----:B------:R-:W-:Y:S01]  /*7100*/  F2FP.BF16.F32.PACK_AB R7, R159, R160 ;  /* 0x000000a09f07723e */ /* 0x000fe200000010ff */
[----:B------:R-:W-:Y:S01]  /*7110*/  UISETP.NE.U32.AND UP0, UPT, UR10, URZ, UPT ;  /* 0x0000003f0a00728c */ /* 0x000fe2000bf05070 */
[----:B------:R-:W-:Y:S01]  /*7120*/  SEL R95, R53, R60, P0 ;  /* 0x0000003c355f7207 */ /* 0x000fe20000000000 */
[----:B------:R-:W-:Y:S01]  /*7130*/  UIADD3.X UR10, UR13, UR11, URZ, UP1, !UPT ;  /* 0x0000000b0d0a7290 */ /* 0x000fe20008ffe43f */
[----:B------:R-:W-:Y:S01]  /*7140*/  SEL R45, R60, R53, P0 ;  /* 0x000000353c2d7207 */ /* 0x000fe20000000000 */
[----:B------:R-:W-:Y:S01]  /*7150*/  IMAD.MOV.U32 R53, RZ, RZ, 0x2 ;  /* 0x00000002ff357424 */ /* 0x000fe200078e00ff */
[----:B------:R-:W-:Y:S01]  /*7160*/  SEL R93, R33, R52, P0 ;  /* 0x00000034215d7207 */ /* 0x000fe20000000000 */
[----:B------:R-:W-:Y:S01]  /*7170*/  UISETP.NE.AND.EX UP0, UPT, UR11, URZ, UPT, UP0 ;  /* 0x0000003f0b00728c */ /* 0x000fe2000bf05300 */
[----:B------:R-:W-:Y:S01]  /*7180*/  SEL R39, R52, R33, P0 ;  /* 0x0000002134277207 */ /* 0x000fe20000000000 */
[----:B------:R-:W-:Y:S01]  /*7190*/  IMAD.WIDE R52, R220, R53, UR8 ;  /* 0x00000008dc347e25 */ /* 0x000fe2000f8e0235 */
[----:B------:R-:W-:-:S02]  /*71a0*/  F2FP.BF16.F32.PACK_AB R6, R157, R158 ;  /* 0x0000009e9d06723e */ /* 0x000fc400000010ff */
[----:B------:R-:W-:Y:S02]  /*71b0*/  SEL R83, R9, R12, P0 ;  /* 0x0000000c09537207 */ /* 0x000fe40000000000 */
[----:B------:R-:W-:Y:S02]  /*71c0*/  SEL R21, R12, R9, P0 ;  /* 0x000000090c157207 */ /* 0x000fe40000000000 */
[----:B------:R-:W-:Y:S02]  /*71d0*/  SEL R111, R7, R6, P0 ;  /* 0x00000006076f7207 */ /* 0x000fe40000000000 */
[----:B------:R-:W-:Y:S02]  /*71e0*/  SEL R63, R6, R7, P0 ;  /* 0x00000007063f7207 */ /* 0x000fe40000000000 */
[----:B------:R-:W-:Y:S02]  /*71f0*/  F2FP.BF16.F32.PACK_AB R3, R163, R164 ;  /* 0x000000a4a303723e */ /* 0x000fe400000010ff */
[----:B------:R-:W-:-:S02]  /*7200*/  F2FP.BF16.F32.PACK_AB R8, R161, R162 ;  /* 0x000000a2a108723e */ /* 0x000fc400000010ff */
[C---:B------:R-:W-:Y:S02]  /*7210*/  IADD3 R6, P2, R52.reuse, 0x20, RZ ;  /* 0x0000002034067810 */ /* 0x040fe40007f5e0ff */
[C---:B------:R-:W-:Y:S02]  /*7220*/  IADD3 R12, P3, R52.reuse, 0x40, RZ ;  /* 0x00000040340c7810 */ /* 0x040fe40007f7e0ff */
[----:B------:R-:W-:Y:S02]  /*7230*/  IADD3 R141, P4, R52, 0x60, RZ ;  /* 0x00000060348d7810 */ /* 0x000fe40007f9e0ff */
        /* <DEDUP_REMOVED lines=17> */
[----:B------:R-:W-:Y:S01]  /*7350*/  SEL R69, R57, R94, P0 ;  /* 0x0000005e39457207 */ /* 0x000fe20000000000 */
[--C-:B------:R-:W-:Y:S01]  /*7360*/  IMAD.X R57, RZ, RZ, R53.reuse, P3 ;  /* 0x000000ffff397224 */ /* 0x100fe200018e0635 */
[----:B------:R-:W-:Y:S02]  /*7370*/  SEL R127, R59, R58, P0 ;  /* 0x0000003a3b7f7207 */ /* 0x000fe40000000000 */
[----:B------:R-:W-:Y:S01]  /*7380*/  SEL R70, R58, R59, P0 ;  /* 0x0000003b3a467207 */ /* 0x000fe20000000000 */
[----:B------:R-:W-:Y:S01]  /*7390*/  IMAD.X R59, RZ, RZ, R53, P2 ;  /* 0x000000ffff3b7224 */ /* 0x000fe200010e0635 */
[----:B------:R-:W-:-:S02]  /*73a0*/  SEL R129, R110, R75, P0 ;  /* 0x0000004b6e817207 */ /* 0x000fc40000000000 */
[----:B------:R-:W-:Y:S02]  /*73b0*/  SEL R71, R75, R110, P0 ;  /* 0x0000006e4b477207 */ /* 0x000fe40000000000 */
[----:B------:R-:W-:Y:S02]  /*73c0*/  SEL R131, R51, R50, P0 ;  /* 0x0000003233837207 */ /* 0x000fe40000000000 */
[----:B------:R-:W-:Y:S01]  /*73d0*/  SEL R72, R50, R51, P0 ;  /* 0x0000003332487207 */ /* 0x000fe20000000000 */
[----:B------:R-:W-:Y:S01]  /*73e0*/  IMAD.X R51, RZ, RZ, R53, P4 ;  /* 0x000000ffff337224 */ /* 0x000fe200020e0635 */
[----:B------:R-:W-:Y:S02]  /*73f0*/  SEL R137, R134, R135, P0 ;  /* 0x0000008786897207 */ /* 0x000fe40000000000 */
[----:B------:R-:W-:Y:S02]  /*7400*/  SEL R74, R135, R134, P0 ;  /* 0x00000086874a7207 */ /* 0x000fe40000000000 */
[----:B------:R-:W-:-:S02]  /*7410*/  F2FP.BF16.F32.PACK_AB R5, R155, R156 ;  /* 0x0000009c9b05723e */ /* 0x000fc400000010ff */
        /* <DEDUP_REMOVED lines=8> */
[C---:B------:R-:W-:Y:S02]  /*74a0*/  LOP3.LUT R3, R52.reuse, 0x380, RZ, 0xc0, !PT ;  /* 0x0000038034037812 */ /* 0x040fe400078ec0ff */
[C---:B------:R-:W-:Y:S02]  /*74b0*/  IADD3 R24, P5, R52.reuse, 0x4000, RZ ;  /* 0x0000400034187810 */ /* 0x040fe40007fbe0ff */
[C---:B------:R-:W-:Y:S02]  /*74c0*/  IADD3 R28, P6, R52.reuse, 0x4020, RZ ;  /* 0x00004020341c7810 */ /* 0x040fe40007fde0ff */
[----:B------:R-:W-:-:S02]  /*74d0*/  IADD3 R143, P1, R52, 0x4040, RZ ;  /* 0x00004040348f7810 */ /* 0x000fc40007f3e0ff */
[C---:B------:R-:W-:Y:S02]  /*74e0*/  IADD3 R145, P2, R52.reuse, 0x4060, RZ ;  /* 0x0000406034917810 */ /* 0x040fe40007f5e0ff */
[C---:B------:R-:W-:Y:S02]  /*74f0*/  IADD3 R30, P3, R52.reuse, 0x8000, RZ ;  /* 0x00008000341e7810 */ /* 0x040fe40007f7e0ff */
[----:B------:R-:W-:Y:S02]  /*7500*/  IADD3 R78, P4, R52, 0x8020, RZ ;  /* 0x00008020344e7810 */ /* 0x000fe40007f9e0ff */
[----:B------:R-:W-:Y:S01]  /*7510*/  SEL R87, R15, R44, P0 ;  /* 0x0000002c0f577207 */ /* 0x000fe20000000000 */
[--C-:B------:R-:W-:Y:S01]  /*7520*/  IMAD.X R33, RZ, RZ, R53.reuse, P3 ;  /* 0x000000ffff217224 */ /* 0x100fe200018e0635 */
[----:B------:R-:W-:Y:S01]  /*7530*/  SEL R34, R44, R15, P0 ;  /* 0x0000000f2c227207 */ /* 0x000fe20000000000 */
[----:B------:R-:W-:Y:S01]  /*7540*/  IMAD.X R31, RZ, RZ, R53, P4 ;  /* 0x000000ffff1f7224 */ /* 0x000fe200020e0635 */
[----:B------:R-:W-:-:S02]  /*7550*/  SEL R97, R61, R68, P0 ;  /* 0x000000443d617207 */ /* 0x000fc40000000000 */
[----:B------:R-:W-:Y:S02]  /*7560*/  SEL R44, R68, R61, P0 ;  /* 0x0000003d442c7207 */ /* 0x000fe40000000000 */
[----:B------:R-:W-:Y:S02]  /*7570*/  SEL R113, R5, R154, P0 ;  /* 0x0000009a05717207 */ /* 0x000fe40000000000 */
[----:B------:R-:W-:Y:S02]  /*7580*/  SEL R61, R154, R5, P0 ;  /* 0x000000059a3d7207 */ /* 0x000fe40000000000 */
[----:B------:R-:W-:Y:S02]  /*7590*/  SEL R119, R133, R132, P0 ;  /* 0x0000008485777207 */ /* 0x000fe40000000000 */
[----:B------:R-:W-:Y:S02]  /*75a0*/  SEL R64, R132, R133, P0 ;  /* 0x0000008584407207 */ /* 0x000fe40000000000 */
[----:B------:R-:W-:-:S02]  /*75b0*/  SHF.R.U64 R3, R3, 0x3, RZ ;  /* 0x0000000303037819 */ /* 0x000fc400000012ff */
[----:B------:R-:W-:Y:S02]  /*75c0*/  SEL R79, R32, R37, P0 ;  /* 0x00000025204f7207 */ /* 0x000fe40000000000 */
[----:B------:R-:W-:Y:S01]  /*75d0*/  SEL R11, R37, R32, P0 ;  /* 0x00000020250b7207 */ /* 0x000fe20000000000 */
[--C-:B------:R-:W-:Y:S01]  /*75e0*/  IMAD.X R37, RZ, RZ, R53.reuse, P2 ;  /* 0x000000ffff257224 */ /* 0x100fe200010e0635 */
[----:B------:R-:W-:Y:S02]  /*75f0*/  SEL R81, R40, R41, P0 ;  /* 0x0000002928517207 */ /* 0x000fe40000000000 */
[----:B------:R-:W-:Y:S01]  /*7600*/  SEL R20, R41, R40, P0 ;  /* 0x0000002829147207 */ /* 0x000fe20000000000 */
[--C-:B------:R-:W-:Y:S01]  /*7610*/  IMAD.X R41, RZ, RZ, R53.reuse, P1 ;  /* 0x000000ffff297224 */ /* 0x100fe200008e0635 */
[----:B------:R-:W-:Y:S02]  /*7620*/  SEL R123, R86, R47, P0 ;  /* 0x0000002f567b7207 */ /* 0x000fe40000000000 */
[----:B------:R-:W-:Y:S01]  /*7630*/  SEL R68, R47, R86, P0 ;  /* 0x000000562f447207 */ /* 0x000fe20000000000 */
[----:B------:R-:W-:Y:S01]  /*7640*/  IMAD.X R47, RZ, RZ, R53, P5 ;  /* 0x000000ffff2f7224 */ /* 0x000fe200028e0635 */
[----:B------:R-:W-:-:S02]  /*7650*/  SEL R133, R43, R42, P0 ;  /* 0x0000002a2b857207 */ /* 0x000fc40000000000 */
[----:B------:R-:W-:Y:S01]  /*7660*/  SEL R73, R42, R43, P0 ;  /* 0x0000002b2a497207 */ /* 0x000fe20000000000 */
[----:B------:R-:W-:Y:S01]  /*7670*/  IMAD.X R43, RZ, RZ, R53, P6 ;  /* 0x000000ffff2b7224 */ /* 0x000fe200030e0635 */
[----:B------:R-:W-:Y:S02]  /*7680*/  LOP3.LUT R5, R6, 0x380, RZ, 0xc0, !PT ;  /* 0x0000038006057812 */ /* 0x000fe400078ec0ff */
[----:B------:R-:W-:Y:S02]  /*7690*/  SEL R115, R149, R148, P0 ;  /* 0x0000009495737207 */ /* 0x000fe40000000000 */
[----:B------:R-:W-:Y:S02]  /*76a0*/  SEL R62, R148, R149, P0 ;  /* 0x00000095943e7207 */ /* 0x000fe40000000000 */
[C---:B------:R-:W-:Y:S02]  /*76b0*/  IADD3 R147, P5, R52.reuse, 0x8040, RZ ;  /* 0x0000804034937810 */ /* 0x040fe40007fbe0ff */
[----:B------:R-:W-:-:S02]  /*76c0*/  IADD3 R149, P6, R52, 0x8060, RZ ;  /* 0x0000806034957810 */ /* 0x000fc40007fde0ff */
[C---:B------:R-:W-:Y:S02]  /*76d0*/  IADD3 R80, P1, R52.reuse, 0xc000, RZ ;  /* 0x0000c00034507810 */ /* 0x040fe40007f3e0ff */
[C---:B------:R-:W-:Y:S01]  /*76e0*/  IADD3 R82, P2, R52.reuse, 0xc020, RZ ;  /* 0x0000c02034527810 */ /* 0x040fe20007f5e0ff */
[--C-:B------:R-:W-:Y:S01]  /*76f0*/  IMAD.X R25, RZ, RZ, R53.reuse, P6 ;  /* 0x000000ffff197224 */ /* 0x100fe200030e0635 */
[C---:B------:R-:W-:Y:S01]  /*7700*/  IADD3 R151, P3, R52.reuse, 0xc040, RZ ;  /* 0x0000c04034977810 */ /* 0x040fe20007f7e0ff */
[--C-:B------:R-:W-:Y:S01]  /*7710*/  IMAD.X R15, RZ, RZ, R53.reuse, P1 ;  /* 0x000000ffff0f7224 */ /* 0x100fe200008e0635 */
[----:B------:R-:W-:Y:S02]  /*7720*/  IADD3 R153, P4, R52, 0xc060, RZ ;  /* 0x0000c06034997810 */ /* 0x000fe40007f9e0ff */
[----:B------:R-:W-:Y:S01]  /*7730*/  SEL R85, R13, R14, P0 ;  /* 0x0000000e0d557207 */ /* 0x000fe20000000000 */
[--C-:B------:R-:W-:Y:S01]  /*7740*/  IMAD.X R7, RZ, RZ, R53.reuse, P3 ;  /* 0x000000ffff077224 */ /* 0x100fe200018e0635 */
[----:B0-----:R-:W-:Y:S01]  /*7750*/  SEL R27, R14, R13, P0 ;  /* 0x0000000d0e1b7207 */ /* 0x001fe20000000000 */
[--C-:B------:R-:W-:Y:S01]  /*7760*/  IMAD.X R13, RZ, RZ, R53.reuse, P2 ;  /* 0x000000ffff0d7224 */ /* 0x100fe200010e0635 */
[----:B------:R-:W-:Y:S01]  /*7770*/  LOP3.LUT R8, R12, 0x380, RZ, 0xc0, !PT ;  /* 0x000003800c087812 */ /* 0x000fe200078ec0ff */
[----:B------:R-:W-:Y:S01]  /*7780*/  IMAD.X R9, RZ, RZ, R53, P4 ;  /* 0x000000ffff097224 */ /* 0x000fe200020e0635 */
[----:B------:R-:W-:-:S02]  /*7790*/  LOP3.LUT R52, R3, R52, RZ, 0x3c, !PT ;  /* 0x0000003403347212 */ /* 0x000fc400078e3cff */
[----:B------:R-:W-:Y:S02]  /*77a0*/  LOP3.LUT R14, R141, 0x380, RZ, 0xc0, !PT ;  /* 0x000003808d0e7812 */ /* 0x000fe400078ec0ff */
[----:B------:R-:W-:Y:S02]  /*77b0*/  SHF.R.U64 R3, R5, 0x3, RZ ;  /* 0x0000000305037819 */ /* 0x000fe400000012ff */
[----:B------:R-:W-:Y:S02]  /*77c0*/  SHF.R.U64 R5, R8, 0x3, RZ ;  /* 0x0000000308057819 */ /* 0x000fe400000012ff */
[----:B------:R-:W-:Y:S02]  /*77d0*/  SHF.R.U64 R8, R14, 0x3, RZ ;  /* 0x000000030e087819 */ /* 0x000fe400000012ff */
[----:B------:R-:W-:Y:S02]  /*77e0*/  LOP3.LUT R58, R3, R6, RZ, 0x3c, !PT ;  /* 0x00000006033a7212 */ /* 0x000fe400078e3cff */
[----:B------:R-:W-:-:S02]  /*77f0*/  LOP3.LUT R3, R24, 0x380, RZ, 0xc0, !PT ;  /* 0x0000038018037812 */ /* 0x000fc400078ec0ff */
[----:B------:R-:W-:Y:S02]  /*7800*/  LOP3.LUT R50, R8, R141, RZ, 0x3c, !PT ;  /* 0x0000008d08327212 */ /* 0x000fe400078e3cff */
[----:B------:R-:W-:Y:S02]  /*7810*/  LOP3.LUT R8, R145, 0x380, RZ, 0xc0, !PT ;  /* 0x0000038091087812 */ /* 0x000fe400078ec0ff */
[----:B------:R-:W-:Y:S02]  /*7820*/  SHF.R.U64 R3, R3, 0x3, RZ ;  /* 0x0000000303037819 */ /* 0x000fe400000012ff */
[----:B------:R-:W-:Y:S02]  /*7830*/  SHF.R.U64 R8, R8, 0x3, RZ ;  /* 0x0000000308087819 */ /* 0x000fe400000012ff */
[----:B------:R-:W-:Y:S02]  /*7840*/  LOP3.LUT R46, R3, R24, RZ, 0x3c, !PT ;  /* 0x00000018032e7212 */ /* 0x000fe400078e3cff */
[----:B------:R-:W-:-:S02]  /*7850*/  LOP3.LUT R3, R30, 0x380, RZ, 0xc0, !PT ;  /* 0x000003801e037812 */ /* 0x000fc400078ec0ff */
[----:B------:R-:W-:Y:S02]  /*7860*/  LOP3.LUT R56, R5, R12, RZ, 0x3c, !PT ;  /* 0x0000000c05387212 */ /* 0x000fe400078e3cff */
[----:B------:R-:W-:Y:S02]  /*7870*/  LOP3.LUT R6, R143, 0x380, RZ, 0xc0, !PT ;  /* 0x000003808f067812 */ /* 0x000fe400078ec0ff */
[----:B------:R-:W-:Y:S02]  /*7880*/  SEL R91, R29, R36, P0 ;  /* 0x000000241d5b7207 */ /* 0x000fe40000000000 */
[----:B------:R-:W-:Y:S01]  /*7890*/  SEL R38, R36, R29, P0 ;  /* 0x0000001d24267207 */ /* 0x000fe20000000000 */
[----:B------:R-:W-:Y:S01]  /*78a0*/  IMAD.X R29, RZ, RZ, R53, P5 ;  /* 0x000000ffff1d7224 */ /* 0x000fe200028e0635 */
[----:B------:R-:W-:Y:S02]  /*78b0*/  LOP3.LUT R5, R28, 0x380, RZ, 0xc0, !PT ;  /* 0x000003801c057812 */ /* 0x000fe400078ec0ff */
[----:B------:R-:W-:-:S02]  /*78c0*/  LOP3.LUT R36, R8, R145, RZ, 0x3c, !PT ;  /* 0x0000009108247212 */ /* 0x000fc400078e3cff */
[----:B------:R-:W-:Y:S02]  /*78d0*/  LOP3.LUT R8, R149, 0x380, RZ, 0xc0, !PT ;  /* 0x0000038095087812 */ /* 0x000fe400078ec0ff */
[----:B------:R-:W-:Y:S02]  /*78e0*/  SHF.R.U64 R3, R3, 0x3, RZ ;  /* 0x0000000303037819 */ /* 0x000fe400000012ff */
[----:B------:R-:W-:Y:S02]  /*78f0*/  SHF.R.U64 R6, R6, 0x3, RZ ;  /* 0x0000000306067819 */ /* 0x000fe400000012ff */
[----:B------:R-:W-:Y:S02]  /*7900*/  SHF.R.U64 R5, R5, 0x3, RZ ;  /* 0x0000000305057819 */ /* 0x000fe400000012ff */
[----:B------:R-:W-:Y:S02]  /*7910*/  SHF.R.U64 R8, R8, 0x3, RZ ;  /* 0x0000000308087819 */ /* 0x000fe400000012ff */
[----:B------:R-:W-:-:S02]  /*7920*/  LOP3.LUT R32, R3, R30, RZ, 0x3c, !PT ;  /* 0x0000001e03207212 */ /* 0x000fc400078e3cff */
[----:B------:R-:W-:Y:S02]  /*7930*/  LOP3.LUT R40, R6, R143, RZ, 0x3c, !PT ;  /* 0x0000008f06287212 */ /* 0x000fe400078e3cff */
[----:B------:R-:W-:Y:S02]  /*7940*/  LOP3.LUT R3, R80, 0x380, RZ, 0xc0, !PT ;  /* 0x0000038050037812 */ /* 0x000fe400078ec0ff */
[----:B------:R-:W-:Y:S02]  /*7950*/  LOP3.LUT R42, R5, R28, RZ, 0x3c, !PT ;  /* 0x0000001c052a7212 */ /* 0x000fe400078e3cff */
[----:B------:R-:W-:Y:S02]  /*7960*/  LOP3.LUT R6, R147, 0x380, RZ, 0xc0, !PT ;  /* 0x0000038093067812 */ /* 0x000fe400078ec0ff */
[----:B------:R-:W-:Y:S02]  /*7970*/  LOP3.LUT R5, R78, 0x380, RZ, 0xc0, !PT ;  /* 0x000003804e057812 */ /* 0x000fe400078ec0ff */
[----:B------:R-:W-:-:S02]  /*7980*/  LOP3.LUT R24, R8, R149, RZ, 0x3c, !PT ;  /* 0x0000009508187212 */ /* 0x000fc400078e3cff */
[----:B------:R-:W-:Y:S02]  /*7990*/  SHF.R.U64 R3, R3, 0x3, RZ ;  /* 0x0000000303037819 */ /* 0x000fe400000012ff */
[----:B------:R-:W-:Y:S02]  /*79a0*/  SHF.R.U64 R6, R6, 0x3, RZ ;  /* 0x0000000306067819 */ /* 0x000fe400000012ff */
[----:B------:R-:W-:Y:S02]  /*79b0*/  SHF.R.U64 R5, R5, 0x3, RZ ;  /* 0x0000000305057819 */ /* 0x000fe400000012ff */
[----:B------:R-:W-:Y:S02]  /*79c0*/  MOV R92, R46 ;  /* 0x0000002e005c7202 */ /* 0x000fe40000000f00 */
[----:B------:R-:W-:Y:S02]  /*79d0*/  MOV R47, R24 ;  /* 0x00000018002f7202 */ /* 0x000fe40000000f00 */
[----:B------:R-:W-:-:S02]  /*79e0*/  LOP3.LUT R14, R3, R80, RZ, 0x3c, !PT ;  /* 0x00000050030e7212 */ /* 0x000fc400078e3cff */
[----:B------:R-:W-:Y:S02]  /*79f0*/  LOP3.LUT R28, R6, R147, RZ, 0x3c, !PT ;  /* 0x00000093061c7212 */ /* 0x000fe400078e3cff */
[----:B------:R-:W-:Y:S02]  /*7a00*/  LOP3.LUT R30, R5, R78, RZ, 0x3c, !PT ;  /* 0x0000004e051e7212 */ /* 0x000fe400078e3cff */
[----:B------:R-:W-:Y:S02]  /*7a10*/  LOP3.LUT R5, R82, 0x380, RZ, 0xc0, !PT ;  /* 0x0000038052057812 */ /* 0x000fe400078ec0ff */
[----:B------:R-:W-:Y:S02]  /*7a20*/  MOV R94, R50 ;  /* 0x00000032005e7202 */ /* 0x000fe40000000f00 */
[----:B------:R-:W-:Y:S02]  /*7a30*/  MOV R3, R14 ;  /* 0x0000000e00037202 */ /* 0x000fe40000000f00 */
[----:B------:R-:W-:-:S02]  /*7a40*/  MOV R100, R52 ;  /* 0x0000003400647202 */ /* 0x000fc40000000f00 */
[----:B------:R-:W-:Y:S02]  /*7a50*/  MOV R51, R28 ;  /* 0x0000001c00337202 */ /* 0x000fe40000000f00 */
[----:B------:R-:W-:Y:S02]  /*7a60*/  MOV R53, R30 ;  /* 0x0000001e00357202 */ /* 0x000fe40000000f00 */
[----:B------:R-:W-:Y:S02]  /*7a70*/  MOV R98, R58 ;  /* 0x0000003a00627202 */ /* 0x000fe40000000f00 */
[----:B------:R-:W-:Y:S02]  /*7a80*/  SHF.R.U64 R5, R5, 0x3, RZ ;  /* 0x0000000305057819 */ /* 0x000fe400000012ff */
[----:B------:R-:W-:Y:S02]  /*7a90*/  MOV R59, R36 ;  /* 0x00000024003b7202 */ /* 0x000fe40000000f00 */
[----:B------:R-:W-:-:S02]  /*7aa0*/  MOV R90, R40 ;  /* 0x00000028005a7202 */ /* 0x000fc40000000f00 */
[----:B------:R-:W-:Y:S02]  /*7ab0*/  MOV R43, R42 ;  /* 0x0000002a002b7202 */ /* 0x000fe40000000f00 */
[----:B------:R-:W-:Y:S02]  /*7ac0*/  LOP3.LUT R12, R5, R82, RZ, 0x3c, !PT ;  /* 0x00000052050c7212 */ /* 0x000fe400078e3cff */
[----:B------:R-:W-:Y:S02]  /*7ad0*/  LOP3.LUT R6, R151, 0x380, RZ, 0xc0, !PT ;  /* 0x0000038097067812 */ /* 0x000fe400078ec0ff */
[----:B------:R-:W-:Y:S02]  /*7ae0*/  LOP3.LUT R8, R153, 0x380, RZ, 0xc0, !PT ;  /* 0x0000038099087812 */ /* 0x000fe400078ec0ff */
[----:B------:R-:W-:Y:S02]  /*7af0*/  SHF.R.U64 R6, R6, 0x3, RZ ;  /* 0x0000000306067819 */ /* 0x000fe400000012ff */
[----:B------:R-:W-:-:S02]  /*7b00*/  MOV R96, R56 ;  /* 0x0000003800607202 */ /* 0x000fc40000000f00 */
[----:B------:R-:W-:Y:S02]  /*7b10*/  SHF.R.U64 R8, R8, 0x3, RZ ;  /* 0x0000000308087819 */ /* 0x000fe400000012ff */
[----:B------:R-:W-:Y:S02]  /*7b20*/  LOP3.LUT R6, R6, R151, RZ, 0x3c, !PT ;  /* 0x0000009706067212 */ /* 0x000fe400078e3cff */
[----:B------:R-:W-:Y:S02]  /*7b30*/  LOP3.LUT R8, R8, R153, RZ, 0x3c, !PT ;  /* 0x0000009908087212 */ /* 0x000fe400078e3cff */
[----:B------:R-:W-:Y:S02]  /*7b40*/  MOV R6, R6 ;  /* 0x0000000600067202 */ /* 0x000fe40000000f00 */
[----:B------:R-:W-:Y:S02]  /*7b50*/  MOV R7, R8 ;  /* 0x0000000800077202 */ /* 0x000fe40000000f00 */
[----:B------:R-:W-:Y:S01]  /*7b60*/  MOV R5, R12 ;  /* 0x0000000c00057202 */ /* 0x000fe20000000f00 */
[----:B--2---:R-:W-:Y:S01]  /*7b70*/  SHFL.IDX PT, R77, R77, R26, 0x1c1f ;  /* 0x001c1f1a4d4d7589 */ /* 0x004fe200000e0000 */
[----:B------:R-:W-:-:S02]  /*7b80*/  LOP3.LUT R25, R26, 0x2, RZ, 0x3c, !PT ;  /* 0x000000021a197812 */ /* 0x000fc400078e3cff */
[----:B------:R-:W-:Y:S01]  /*7b90*/  MOV R57, R32 ;  /* 0x0000002000397202 */ /* 0x000fe20000000f00 */
[----:B------:R-:W-:Y:S01]  /*7ba0*/  SHFL.IDX PT, R79, R79, R26, 0x1c1f ;  /* 0x001c1f1a4f4f7589 */ /* 0x000fe200000e0000 */
[----:B------:R-:W-:-:S03]  /*7bb0*/  PLOP3.LUT P2, PT, PT, PT, UP0, 0x80, 0x0 ;  /* 0x000000000000781c */ /* 0x000fc60003f4f008 */
[----:B------:R-:W0:Y:S04]  /*7bc0*/  SHFL.IDX PT, R10, R10, R25, 0x1c1f ;  /* 0x001c1f190a0a7589 */ /* 0x000e2800000e0000 */
[----:B------:R-:W-:Y:S04]  /*7bd0*/  SHFL.IDX PT, R109, R109, R26, 0x1c1f ;  /* 0x001c1f1a6d6d7589 */ /* 0x000fe800000e0000 */
[----:B------:R-:W1:Y:S04]  /*7be0*/  SHFL.IDX PT, R14, R11, R25, 0x1c1f ;  /* 0x001c1f190b0e7589 */ /* 0x000e6800000e0000 */
[----:B------:R-:W2:Y:S04]  /*7bf0*/  SHFL.IDX PT, R66, R66, R25, 0x1c1f ;  /* 0x001c1f1942427589 */ /* 0x000ea800000e0000 */
[----:B------:R-:W-:Y:S04]  /*7c00*/  SHFL.IDX PT, R111, R111, R26, 0x1c1f ;  /* 0x001c1f1a6f6f7589 */ /* 0x000fe800000e0000 */
[----:B------:R-:W-:Y:S04]  /*7c10*/  SHFL.IDX PT, R113, R113, R26, 0x1c1f ;  /* 0x001c1f1a71717589 */ /* 0x000fe800000e0000 */
[----:B------:R-:W3:Y:S01]  /*7c20*/  SHFL.IDX PT, R24, R63, R25, 0x1c1f ;  /* 0x001c1f193f187589 */ /* 0x000ee200000e0000 */
[----:B0-----:R-:W-:-:S02]  /*7c30*/  SEL R8, R77, R10, P0 ;  /* 0x0000000a4d087207 */ /* 0x001fc40000000000 */
[----:B------:R-:W-:Y:S01]  /*7c40*/  SEL R10, R10, R77, P0 ;  /* 0x0000004d0a0a7207 */ /* 0x000fe20000000000 */
[----:B------:R-:W-:Y:S04]  /*7c50*/  SHFL.IDX PT, R28, R61, R25, 0x1c1f ;  /* 0x001c1f193d1c7589 */ /* 0x000fe800000e0000 */
[----:B------:R-:W-:Y:S01]  /*7c60*/  SHFL.IDX PT, R81, R81, R26, 0x1c1f ;  /* 0x001c1f1a51517589 */ /* 0x000fe200000e0000 */
[----:B-1----:R-:W-:Y:S02]  /*7c70*/  SEL R12, R79, R14, P0 ;  /* 0x0000000e4f0c7207 */ /* 0x002fe40000000000 */
[----:B------:R-:W-:Y:S01]  /*7c80*/  SEL R14, R14, R79, P0 ;  /* 0x0000004f0e0e7207 */ /* 0x000fe20000000000 */
[----:B------:R-:W-:Y:S01]  /*7c90*/  SHFL.IDX PT, R83, R83, R26, 0x1c1f ;  /* 0x001c1f1a53537589 */ /* 0x000fe200000e0000 */
[----:B--2---:R-:W-:-:S02]  /*7ca0*/  SEL R9, R109, R66, P0 ;  /* 0x000000426d097207 */ /* 0x004fc40000000000 */
[----:B------:R-:W-:Y:S01]  /*7cb0*/  SEL R11, R66, R109, P0 ;  /* 0x0000006d420b7207 */ /* 0x000fe20000000000 */
[----:B------:R-:W0:Y:S04]  /*7cc0*/  SHFL.IDX PT, R20, R20, R25, 0x1c1f ;  /* 0x001c1f1914147589 */ /* 0x000e2800000e0000 */
[----:B------:R-:W-:Y:S04]  /*7cd0*/  SHFL.IDX PT, R30, R21, R25, 0x1c1f ;  /* 0x001c1f19151e7589 */ /* 0x000fe800000e0000 */
[----:B------:R-:W-:Y:S01]  /*7ce0*/  SHFL.IDX PT, R115, R115, R26, 0x1c1f ;  /* 0x001c1f1a73737589 */ /* 0x000fe200000e0000 */
[----:B---3--:R-:W-:-:S02]  /*7cf0*/  SEL R13, R111, R24, P0 ;  /* 0x000000186f0d7207 */ /* 0x008fc40000000000 */
[----:B------:R-:W-:Y:S01]  /*7d00*/  SEL R15, R24, R111, P0 ;  /* 0x0000006f180f7207 */ /* 0x000fe20000000000 */
[----:B------:R-:W1:Y:S04]  /*7d10*/  SHFL.IDX PT, R62, R62, R25, 0x1c1f ;  /* 0x001c1f193e3e7589 */ /* 0x000e6800000e0000 */
[----:B------:R-:W-:Y:S04]  /*7d20*/  SHFL.IDX PT, R85, R85, R26, 0x1c1f ;  /* 0x001c1f1a55557589 */ /* 0x000fe800000e0000 */
[----:B------:R-:W-:Y:S04]  /*7d30*/  SHFL.IDX PT, R119, R119, R26, 0x1c1f ;  /* 0x001c1f1a77777589 */ /* 0x000fe800000e0000 */
[----:B------:R2:W3:Y:S01]  /*7d40*/  SHFL.IDX PT, R36, R27, R25, 0x1c1f ;  /* 0x001c1f191b247589 */ /* 0x0004e200000e0000 */
[----:B0-----:R-:W-:-:S03]  /*7d50*/  SEL R24, R81, R20, P0 ;  /* 0x0000001451187207 */ /* 0x001fc60000000000 */
[----:B------:R-:W0:Y:S04]  /*7d60*/  SHFL.IDX PT, R64, R64, R25, 0x1c1f ;  /* 0x001c1f1940407589 */ /* 0x000e2800000e0000 */
[----:B------:R-:W-:Y:S01]  /*7d70*/  SHFL.IDX PT, R87, R87, R26, 0x1c1f ;  /* 0x001c1f1a57577589 */ /* 0x000fe200000e0000 */
[----:B--2---:R-:W-:-:S03]  /*7d80*/  SEL R27, R28, R113, P0 ;  /* 0x000000711c1b7207 */ /* 0x004fc60000000000 */
[----:B------:R-:W-:Y:S01]  /*7d90*/  SHFL.IDX PT, R121, R121, R26, 0x1c1f ;  /* 0x001c1f1a79797589 */ /* 0x000fe200000e0000 */
[----:B-1----:R-:W-:Y:S02]  /*7da0*/  SEL R29, R115, R62, P0 ;  /* 0x0000003e731d7207 */ /* 0x002fe40000000000 */
[----:B------:R-:W-:Y:S01]  /*7db0*/  SEL R31, R62, R115, P0 ;  /* 0x000000733e1f7207 */ /* 0x000fe20000000000 */
[----:B------:R1:W2:Y:S04]  /*7dc0*/  SHFL.IDX PT, R40, R34, R25, 0x1c1f ;  /* 0x001c1f1922287589 */ /* 0x0002a800000e0000 */
[----:B------:R-:W4:Y:S01]  /*7dd0*/  SHFL.IDX PT, R78, R65, R25, 0x1c1f ;  /* 0x001c1f19414e7589 */ /* 0x000f2200000e0000 */
[----:B------:R-:W-:Y:S01]  /*7de0*/  BAR.SYNC.DEFER_BLOCKING 0x1, 0x100 ;  /* 0x0044000000007b1d */ /* 0x000fe20000010000 */
[----:B---3--:R-:W-:-:S02]  /*7df0*/  SEL R32, R85, R36, P0 ;  /* 0x0000002455207207 */ /* 0x008fc40000000000 */
[----:B-1----:R-:W-:Y:S02]  /*7e00*/  SEL R34, R36, R85, P0 ;  /* 0x0000005524227207 */ /* 0x002fe40000000000 */
[----:B0-----:R-:W-:Y:S01]  /*7e10*/  SEL R33, R119, R64, P0 ;  /* 0x0000004077217207 */ /* 0x001fe20000000000 */
[----:B------:R-:W-:Y:S04]  /*7e20*/  SHFL.IDX PT, R89, R89, R26, 0x1c1f ;  /* 0x001c1f1a59597589 */ /* 0x000fe800000e0000 */
[----:B------:R-:W-:Y:S04]  /*7e30*/  SHFL.IDX PT, R117, R117, R26, 0x1c1f ;  /* 0x001c1f1a75757589 */ /* 0x000fe800000e0000 */
[----:B------:R0:W-:Y:S01]  /*7e40*/  SHFL.IDX PT, R42, R35, R25, 0x1c1f ;  /* 0x001c1f19232a7589 */ /* 0x0001e200000e0000 */
[----:B--2---:R-:W-:-:S03]  /*7e50*/  SEL R36, R87, R40, P0 ;  /* 0x0000002857247207 */ /* 0x004fc60000000000 */
[----:B------:R-:W-:Y:S01]  /*7e60*/  SHFL.IDX PT, R80, R67, R25, 0x1c1f ;  /* 0x001c1f1943507589 */ /* 0x000fe200000e0000 */
[----:B----4-:R-:W-:-:S03]  /*7e70*/  SEL R37, R121, R78, P0 ;  /* 0x0000004e79257207 */ /* 0x010fc60000000000 */
[----:B------:R-:W-:Y:S01]  /*7e80*/  SHFL.IDX PT, R91, R91, R26, 0x1c1f ;  /* 0x001c1f1a5b5b7589 */ /* 0x000fe200000e0000 */
[----:B0-----:R-:W-:-:S03]  /*7e90*/  SEL R35, R64, R119, P0 ;  /* 0x0000007740237207 */ /* 0x001fc60000000000 */
[----:B------:R-:W-:Y:S04]  /*7ea0*/  SHFL.IDX PT, R123, R123, R26, 0x1c1f ;  /* 0x001c1f1a7b7b7589 */ /* 0x000fe800000e0000 */
[----:B------:R0:W-:Y:S04]  /*7eb0*/  SHFL.IDX PT, R46, R38, R25, 0x1c1f ;  /* 0x001c1f19262e7589 */ /* 0x0001e800000e0000 */
[----:B------:R-:W-:Y:S04]  /*7ec0*/  SHFL.IDX PT, R68, R68, R25, 0x1c1f ;  /* 0x001c1f1944447589 */ /* 0x000fe800000e0000 */
        /* <DEDUP_REMOVED lines=8> */
[----:B------:R-:W-:Y:S04]  /*7f50*/  SHFL.IDX PT, R52, R45, R25, 0x1c1f ;  /* 0x001c1f192d347589 */ /* 0x000fe800000e0000 */
[----:B------:R-:W-:Y:S04]  /*7f60*/  SHFL.IDX PT, R70, R70, R25, 0x1c1f ;  /* 0x001c1f1946467589 */ /* 0x000fe800000e0000 */
[----:B------:R-:W-:Y:S04]  /*7f70*/  SHFL.IDX PT, R97, R97, R26, 0x1c1f ;  /* 0x001c1f1a61617589 */ /* 0x000fe800000e0000 */
[----:B------:R-:W-:Y:S04]  /*7f80*/  SHFL.IDX PT, R129, R129, R26, 0x1c1f ;  /* 0x001c1f1a81817589 */ /* 0x000fe800000e0000 */
[----:B------:R-:W0:Y:S04]  /*7f90*/  SHFL.IDX PT, R44, R44, R25, 0x1c1f ;  /* 0x001c1f192c2c7589 */ /* 0x000e2800000e0000 */
[----:B------:R-:W1:Y:S04]  /*7fa0*/  SHFL.IDX PT, R84, R71, R25, 0x1c1f ;  /* 0x001c1f1947547589 */ /* 0x000e6800000e0000 */
[----:B------:R-:W-:Y:S04]  /*7fb0*/  SHFL.IDX PT, R99, R99, R26, 0x1c1f ;  /* 0x001c1f1a63637589 */ /* 0x000fe800000e0000 */
[----:B------:R-:W-:Y:S04]  /*7fc0*/  SHFL.IDX PT, R131, R131, R26, 0x1c1f ;  /* 0x001c1f1a83837589 */ /* 0x000fe800000e0000 */
[----:B------:R-:W-:Y:S04]  /*7fd0*/  SHFL.IDX PT, R48, R48, R25, 0x1c1f ;  /* 0x001c1f1930307589 */ /* 0x000fe800000e0000 */
[----:B------:R-:W-:Y:S04]  /*7fe0*/  SHFL.IDX PT, R72, R72, R25, 0x1c1f ;  /* 0x001c1f1948487589 */ /* 0x000fe800000e0000 */
[----:B------:R-:W-:Y:S01]  /*7ff0*/  SHFL.IDX PT, R101, R101, R26, 0x1c1f ;  /* 0x001c1f1a65657589 */ /* 0x000fe200000e0000 */
[----:B0-----:R-:W-:-:S03]  /*8000*/  SEL R40, R97, R44, P0 ;  /* 0x0000002c61287207 */ /* 0x001fc60000000000 */
[----:B------:R-:W-:Y:S01]  /*8010*/  SHFL.IDX PT, R103, R103, R26, 0x1c1f ;  /* 0x001c1f1a67677589 */ /* 0x000fe200000e0000 */
[----:B-1----:R-:W-:-:S03]  /*8020*/  SEL R41, R129, R84, P0 ;  /* 0x0000005481297207 */ /* 0x002fc60000000000 */
[----:B------:R-:W-:Y:S04]  /*8030*/  SHFL.IDX PT, R133, R133, R26, 0x1c1f ;  /* 0x001c1f1a85857589 */ /* 0x000fe800000e0000 */
[----:B------:R-:W-:Y:S04]  /*8040*/  SHFL.IDX PT, R56, R49, R25, 0x1c1f ;  /* 0x001c1f1931387589 */ /* 0x000fe800000e0000 */
[----:B------:R-:W-:Y:S04]  /*8050*/  SHFL.IDX PT, R54, R54, R25, 0x1c1f ;  /* 0x001c1f1936367589 */ /* 0x000fe800000e0000 */
[----:B------:R-:W-:Y:S04]  /*8060*/  SHFL.IDX PT, R86, R73, R25, 0x1c1f ;  /* 0x001c1f1949567589 */ /* 0x000fe800000e0000 */
[----:B------:R-:W-:Y:S04]  /*8070*/  SHFL.IDX PT, R105, R105, R26, 0x1c1f ;  /* 0x001c1f1a69697589 */ /* 0x000fe800000e0000 */
[----:B------:R-:W-:Y:S04]  /*8080*/  SHFL.IDX PT, R137, R137, R26, 0x1c1f ;  /* 0x001c1f1a89897589 */ /* 0x000fe800000e0000 */
[----:B------:R-:W-:Y:S04]  /*8090*/  SHFL.IDX PT, R58, R55, R25, 0x1c1f ;  /* 0x001c1f19373a7589 */ /* 0x000fe800000e0000 */
[----:B------:R-:W0:Y:S04]  /*80a0*/  SHFL.IDX PT, R74, R74, R25, 0x1c1f ;  /* 0x001c1f194a4a7589 */ /* 0x000e2800000e0000 */
[----:B------:R-:W-:Y:S04]  /*80b0*/  SHFL.IDX PT, R135, R135, R26, 0x1c1f ;  /* 0x001c1f1a87877589 */ /* 0x000fe800000e0000 */
[----:B------:R-:W1:Y:S04]  /*80c0*/  SHFL.IDX PT, R88, R75, R25, 0x1c1f ;  /* 0x001c1f194b587589 */ /* 0x000e6800000e0000 */
[----:B------:R-:W-:Y:S04]  /*80d0*/  SHFL.IDX PT, R107, R107, R26, 0x1c1f ;  /* 0x001c1f1a6b6b7589 */ /* 0x000fe800000e0000 */
[----:B------:R2:W-:Y:S04]  /*80e0*/  SHFL.IDX PT, R139, R139, R26, 0x1c1f ;  /* 0x001c1f1a8b8b7589 */ /* 0x0005e800000e0000 */
[----:B------:R-:W-:Y:S04]  /*80f0*/  SHFL.IDX PT, R60, R60, R25, 0x1c1f ;  /* 0x001c1f193c3c7589 */ /* 0x000fe800000e0000 */
[----:B------:R3:W4:Y:S01]  /*8100*/  SHFL.IDX PT, R76, R76, R25, 0x1c1f ;  /* 0x001c1f194c4c7589 */ /* 0x00072200000e0000 */
[----:B0-----:R-:W-:-:S02]  /*8110*/  SEL R55, R74, R137, P0 ;  /* 0x000000894a377207 */ /* 0x001fc40000000000 */
[----:B--2---:R-:W-:Y:S01]  /*8120*/  SEL R26, R20, R81, P0 ;  /* 0x00000051141a7207 */ /* 0x004fe20000000000 */
[----:B------:R0:W-:Y:S04]  /*8130*/  STSM.16.M88.4 [R100], R8 ;  /* 0x0000000864007844 */ /* 0x0001e80000000200 */
[----:B------:R2:W-:Y:S01]  /*8140*/  STSM.16.M88.4 [R98], R12 ;  /* 0x0000000c62007844 */ /* 0x0005e20000000200 */
[----:B---3--:R-:W-:Y:S02]  /*8150*/  SEL R25, R113, R28, P0 ;  /* 0x0000001c71197207 */ /* 0x008fe40000000000 */
[----:B------:R-:W-:Y:S02]  /*8160*/  SEL R28, R83, R30, P0 ;  /* 0x0000001e531c7207 */ /* 0x000fe40000000000 */
[----:B------:R-:W-:Y:S01]  /*8170*/  SEL R30, R30, R83, P0 ;  /* 0x000000531e1e7207 */ /* 0x000fe20000000000 */
[----:B------:R3:W-:Y:S04]  /*8180*/  STSM.16.M88.4 [R96], R24 ;  /* 0x0000001860007844 */ /* 0x0007e80000000200 */
[----:B------:R1:W-:Y:S01]  /*8190*/  STSM.16.M88.4 [R94], R28 ;  /* 0x0000001c5e007844 */ /* 0x0003e20000000200 */
[----:B0-----:R-:W-:-:S02]  /*81a0*/  SEL R8, R89, R42, P0 ;  /* 0x0000002a59087207 */ /* 0x001fc40000000000 */
[----:B------:R-:W-:Y:S01]  /*81b0*/  SEL R10, R42, R89, P0 ;  /* 0x000000592a0a7207 */ /* 0x000fe20000000000 */
[----:B------:R-:W-:Y:S01]  /*81c0*/  STSM.16.M88.4 [R92], R32 ;  /* 0x000000205c007844 */ /* 0x000fe20000000200 */
[----:B------:R-:W-:Y:S02]  /*81d0*/  SEL R9, R117, R80, P0 ;  /* 0x0000005075097207 */ /* 0x000fe40000000000 */
[----:B------:R-:W-:Y:S01]  /*81e0*/  SEL R11, R80, R117, P0 ;  /* 0x00000075500b7207 */ /* 0x000fe20000000000 */
[----:B------:R0:W-:Y:S01]  /*81f0*/  STSM.16.M88.4 [R43], R36 ;  /* 0x000000242b007844 */ /* 0x0001e20000000200 */
[----:B--2---:R-:W-:Y:S02]  /*8200*/  SEL R12, R91, R46, P0 ;  /* 0x0000002e5b0c7207 */ /* 0x004fe40000000000 */
[----:B------:R-:W-:Y:S01]  /*8210*/  SEL R14, R46, R91, P0 ;  /* 0x0000005b2e0e7207 */ /* 0x000fe20000000000 */
[----:B------:R2:W-:Y:S01]  /*8220*/  STSM.16.M88.4 [R90], R8 ;  /* 0x000000085a007844 */ /* 0x0005e20000000200 */
[----:B------:R-:W-:-:S02]  /*8230*/  SEL R13, R123, R68, P0 ;  /* 0x000000447b0d7207 */ /* 0x000fc40000000000 */
[----:B------:R-:W-:Y:S02]  /*8240*/  SEL R15, R68, R123, P0 ;  /* 0x0000007b440f7207 */ /* 0x000fe40000000000 */
[----:B---3--:R-:W-:Y:S02]  /*8250*/  SEL R24, R93, R50, P0 ;  /* 0x000000325d187207 */ /* 0x008fe40000000000 */
[----:B------:R-:W-:Y:S01]  /*8260*/  SEL R26, R50, R93, P0 ;  /* 0x0000005d321a7207 */ /* 0x000fe20000000000 */
[----:B------:R3:W-:Y:S01]  /*8270*/  STSM.16.M88.4 [R59], R12 ;  /* 0x0000000c3b007844 */ /* 0x0007e20000000200 */
[----:B------:R-:W-:Y:S02]  /*8280*/  SEL R25, R125, R82, P0 ;  /* 0x000000527d197207 */ /* 0x000fe40000000000 */
[----:B------:R-:W-:Y:S02]  /*8290*/  SEL R27, R82, R125, P0 ;  /* 0x0000007d521b7207 */ /* 0x000fe40000000000 */
[----:B-1----:R-:W-:-:S02]  /*82a0*/  SEL R28, R95, R52, P0 ;  /* 0x000000345f1c7207 */ /* 0x002fc40000000000 */
[----:B------:R-:W-:Y:S01]  /*82b0*/  SEL R30, R52, R95, P0 ;  /* 0x0000005f341e7207 */ /* 0x000fe20000000000 */
[----:B------:R-:W-:Y:S01]  /*82c0*/  STSM.16.M88.4 [R57], R24 ;  /* 0x0000001839007844 */ /* 0x000fe20000000200 */
[----:B------:R-:W-:Y:S02]  /*82d0*/  SEL R29, R127, R70, P0 ;  /* 0x000000467f1d7207 */ /* 0x000fe40000000000 */
[----:B------:R-:W-:Y:S02]  /*82e0*/  SEL R31, R70, R127, P0 ;  /* 0x0000007f461f7207 */ /* 0x000fe40000000000 */
[----:B------:R-:W-:Y:S02]  /*82f0*/  SEL R42, R44, R97, P0 ;  /* 0x000000612c2a7207 */ /* 0x000fe40000000000 */
[----:B0-----:R-:W-:Y:S01]  /*8300*/  SEL R43, R84, R129, P0 ;  /* 0x00000081542b7207 */ /* 0x001fe20000000000 */
[----:B------:R0:W-:Y:S01]  /*8310*/  STSM.16.M88.4 [R53], R28 ;  /* 0x0000001c35007844 */ /* 0x0001e20000000200 */
[----:B--2---:R-:W-:-:S02]  /*8320*/  SEL R8, R99, R48, P0 ;  /* 0x0000003063087207 */ /* 0x004fc40000000000 */
[----:B------:R-:W-:Y:S01]  /*8330*/  SEL R10, R48, R99, P0 ;  /* 0x00000063300a7207 */ /* 0x000fe20000000000 */
[----:B------:R-:W-:Y:S01]  /*8340*/  STSM.16.M88.4 [R51], R40 ;  /* 0x0000002833007844 */ /* 0x000fe20000000200 */
[----:B------:R-:W-:Y:S02]  /*8350*/  SEL R9, R131, R72, P0 ;  /* 0x0000004883097207 */ /* 0x000fe40000000000 */
[----:B------:R-:W-:Y:S02]  /*8360*/  SEL R11, R72, R131, P0 ;  /* 0x00000083480b7207 */ /* 0x000fe40000000000 */
[----:B---3--:R-:W-:Y:S02]  /*8370*/  SEL R12, R101, R56, P0 ;  /* 0x00000038650c7207 */ /* 0x008fe40000000000 */
[----:B------:R-:W-:Y:S01]  /*8380*/  SEL R14, R56, R101, P0 ;  /* 0x00000065380e7207 */ /* 0x000fe20000000000 */
[----:B------:R1:W-:Y:S01]  /*8390*/  STSM.16.M88.4 [R47], R8 ;  /* 0x000000082f007844 */ /* 0x0003e20000000200 */
[----:B------:R-:W-:-:S02]  /*83a0*/  SEL R13, R133, R86, P0 ;  /* 0x00000056850d7207 */ /* 0x000fc40000000000 */
[----:B------:R-:W-:Y:S02]  /*83b0*/  SEL R15, R86, R133, P0 ;  /* 0x00000085560f7207 */ /* 0x000fe40000000000 */
[----:B------:R-:W-:Y:S02]  /*83c0*/  SEL R52, R103, R54, P0 ;  /* 0x0000003667347207 */ /* 0x000fe40000000000 */
[----:B------:R-:W-:Y:S01]  /*83d0*/  SEL R54, R54, R103, P0 ;  /* 0x0000006736367207 */ /* 0x000fe20000000000 */
[----:B------:R-:W-:Y:S01]  /*83e0*/  STSM.16.M88.4 [R3], R12 ;  /* 0x0000000c03007844 */ /* 0x000fe20000000200 */
[----:B0-----:R-:W-:Y:S02]  /*83f0*/  SEL R53, R137, R74, P0 ;  /* 0x0000004a89357207 */ /* 0x001fe40000000000 */
[----:B------:R-:W-:Y:S02]  /*8400*/  SEL R56, R105, R58, P0 ;  /* 0x0000003a69387207 */ /* 0x000fe40000000000 */
[----:B------:R-:W-:Y:S01]  /*8410*/  SEL R58, R58, R105, P0 ;  /* 0x000000693a3a7207 */ /* 0x000fe20000000000 */
[----:B------:R-:W-:Y:S01]  /*8420*/  STSM.16.M88.4 [R5], R52 ;  /* 0x0000003405007844 */ /* 0x000fe20000000200 */
[----:B------:R-:W-:Y:S01]  /*8430*/  SEL R57, R135, R88, P0 ;  /* 0x0000005887397207 */ /* 0x000fe20000000000 */
[----:B-1----:R-:W-:Y:S01]  /*8440*/  IMAD.U32 R9, RZ, RZ, UR10 ;  /* 0x0000000aff097e24 */ /* 0x002fe2000f8e00ff */
[----:B------:R-:W-:Y:S01]  /*8450*/  SEL R59, R88, R135, P0 ;  /* 0x00000087583b7207 */ /* 0x000fe20000000000 */
[----:B------:R-:W-:Y:S01]  /*8460*/  ULDC.64 UR10, c[0x0][0xc08] ;  /* 0x00030200000a7ab9 */ /* 0x000fe20000000a00 */
[----:B----4-:R-:W-:Y:S01]  /*8470*/  SEL R25, R139, R76, P0 ;  /* 0x0000004c8b197207 */ /* 0x010fe20000000000 */
[----:B------:R-:W-:Y:S01]  /*8480*/  IMAD.U32 R8, RZ, RZ, UR4 ;  /* 0x00000004ff087e24 */ /* 0x000fe2000f8e00ff */
[----:B------:R-:W-:Y:S01]  /*8490*/  SEL R27, R76, R139, P0 ;  /* 0x0000008b4c1b7207 */ /* 0x000fe20000000000 */
[----:B------:R0:W-:Y:S01]  /*84a0*/  STSM.16.M88.4 [R6], R56 ;  /* 0x0000003806007844 */ /* 0x0001e20000000200 */
[----:B------:R-:W-:-:S02]  /*84b0*/  SEL R24, R107, R60, P0 ;  /* 0x0000003c6b187207 */ /* 0x000fc40000000000 */
[----:B------:R-:W-:Y:S01]  /*84c0*/  SEL R26, R60, R107, P0 ;  /* 0x0000006b3c1a7207 */ /* 0x000fe20000000000 */
[----:B------:R-:W-:Y:S01]  /*84d0*/  UISETP.NE.U32.AND UP1, UPT, UR10, URZ, UPT ;  /* 0x0000003f0a00728c */ /* 0x000fe2000bf25070 */
[----:B------:R-:W1:Y:S03]  /*84e0*/  LDC R76, c[0x0][0xbe8] ;  /* 0x0002fa00ff4c7b82 */ /* 0x000e660000000800 */
[----:B------:R2:W-:Y:S05]  /*84f0*/  STSM.16.M88.4 [R7], R24 ;  /* 0x0000001807007844 */ /* 0x0005ea0000000200 */
[----:B------:R-:W-:Y:S01]  /*8500*/  BAR.SYNC.DEFER_BLOCKING 0x1, 0x100 ;  /* 0x0044000000007b1d */ /* 0x000fe20000010000 */
[----:B------:R-:W-:-:S06]  /*8510*/  UISETP.NE.AND.EX UP1, UPT, UR11, URZ, UPT, UP1 ;  /* 0x0000003f0b00728c */ /* 0x000fcc000bf25310 */
[----:B------:R-:W-:-:S05]  /*8520*/  PLOP3.LUT P0, PT, PT, PT, UP1, 0x80, 0x0 ;  /* 0x000000000000781c */ /* 0x000fca0003f0f018 */
[----:B------:R-:W-:-:S04]  /*8530*/  @UP1 UIADD3 UR10, UP2, UR12, UR10, URZ ;  /* 0x0000000a0c0a1290 */ /* 0x000fc8000ff5e03f */
[----:B------:R-:W-:Y:S01]  /*8540*/  @UP1 UIADD3.X UR11, UR13, UR11, URZ, UP2, !UPT ;  /* 0x0000000b0d0b1290 */ /* 0x000fe200097fe43f */
[----:B------:R-:W-:Y:S01]  /*8550*/  ULDC UR12, c[0x0][0xa88] ;  /* 0x0002a200000c7ab9 */ /* 0x000fe20000000800 */
[----:B0-----:R-:W-:Y:S02]  /*8560*/  IMAD.U32 R6, RZ, RZ, UR10 ;  /* 0x0000000aff067e24 */ /* 0x001fe4000f8e00ff */
[----:B------:R-:W-:Y:S01]  /*8570*/  IMAD.U32 R3, RZ, RZ, UR12 ;  /* 0x0000000cff037e24 */ /* 0x000fe2000f8e00ff */
[----:B------:R-:W3:Y:S01]  /*8580*/  @P2 LDG.E R10, desc[UR52][R8.64] ;  /* 0x00000034080a2981 */ /* 0x000ee2000c1e1900 */
[----:B--2---:R-:W-:Y:S01]  /*8590*/  IMAD.U32 R7, RZ, RZ, UR11 ;  /* 0x0000000bff077e24 */ /* 0x004fe2000f8e00ff */
[----:B-1----:R-:W-:Y:S01]  /*85a0*/  ISETP.NE.AND P1, PT, R76, 0x1, PT ;  /* 0x000000014c00780c */ /* 0x002fe20003f25270 */
[----:B------:R-:W-:-:S03]  /*85b0*/  UMOV UR4, URZ ;  /* 0x0000003f00047c82 */ /* 0x000fc60008000000 */
[----:B------:R0:W5:Y:S09]  /*85c0*/  @P0 LDG.E R3, desc[UR52][R6.64] ;  /* 0x0000003406030981 */ /* 0x000172000c1e1900 */
[----:B------:R-:W1:Y:S08]  /*85d0*/  @P1 LDC R11, c[0x0][0xbec] ;  /* 0x0002fb00ff0b1b82 */ /* 0x000e700000000800 */
[----:B------:R-:W2:Y:S01]  /*85e0*/  @P1 LDC R12, c[0x0][0xbf0] ;  /* 0x0002fc00ff0c1b82 */ /* 0x000ea20000000800 */
[----:B---3--:R-:W-:Y:S01]  /*85f0*/  @P2 R2UR UR4, R10 ;  /* 0x000000000a0422ca */ /* 0x008fe200000e0000 */
[----:B012---:R-:W-:-:S14]  /*8600*/  @P0 BRA `(.L_x_248) ;  /* 0x0000000000100947 */ /* 0x007fdc0003800000 */
[----:B------:R-:W-:Y:S05]  /*8610*/  @!P2 BRA `(.L_x_248) ;  /* 0x00000000000ca947 */ /* 0x000fea0003800000 */
[----:B------:R-:W2:Y:S04]  /*8620*/  LDG.E R6, desc[UR52][R8.64] ;  /* 0x0000003408067981 */ /* 0x000ea8000c1e1900 */
[----:B-----5:R-:W2:Y:S02]  /*8630*/  LDG.E R3, desc[UR52][R8.64+0x4] ;  /* 0x0000043408037981 */ /* 0x020ea4000c1e1900 */
[----:B--2---:R-:W-:-:S07]  /*8640*/  IMAD.IADD R3, R3, 0x1, -R6 ;  /* 0x0000000103037824 */ /* 0x004fce00078e0a06 */
.L_x_248:
[----:B------:R-:W-:Y:S01]  /*8650*/  IMAD.U32 R10, RZ, RZ, UR40 ;  /* 0x00000028ff0a7e24 */ /* 0x000fe2000f8e00ff */
[----:B------:R-:W-:Y:S01]  /*8660*/  USHF.R.S32.HI UR15, URZ, 0x1f, UR41 ;  /* 0x0000001f3f0f7899 */ /* 0x000fe20008011429 */
[----:B------:R-:W-:Y:S01]  /*8670*/  IMAD R6, R22, 0x40, R2 ;  /* 0x0000004016067824 */ /* 0x000fe200078e0202 */
[----:B------:R-:W-:Y:S01]  /*8680*/  ULDC.64 UR16, c[0x0][0xb90] ;  /* 0x0002e40000107ab9 */ /* 0x000fe20000000a00 */
[----:B------:R-:W-:Y:S01]  /*8690*/  IMAD R10, R10, 0x80, R219 ;  /* 0x000000800a0a7824 */ /* 0x000fe200078e02db */
[----:B------:R-:W-:Y:S01]  /*86a0*/  USHF.R.S32.HI UR11, URZ, 0x1f, UR4 ;  /* 0x0000001f3f0b7899 */ /* 0x000fe20008011404 */
[----:B------:R-:W-:Y:S01]  /*86b0*/  IMAD.MOV.U32 R7, RZ, RZ, 0x2 ;  /* 0x00000002ff077424 */ /* 0x000fe200078e00ff */
[----:B------:R-:W-:Y:S01]  /*86c0*/  UIMAD UR14, UR15, UR16, URZ ;  /* 0x000000100f0e72a4 */ /* 0x000fe2000f8e023f */
[----:B------:R-:W-:Y:S01]  /*86d0*/  @P1 IMAD.HI.U32 R5, R10, R11, RZ ;  /* 0x0000000b0a051227 */ /* 0x000fe200078e00ff */
[----:B------:R-:W-:Y:S01]  /*86e0*/  UMOV UR10, UR4 ;  /* 0x00000004000a7c82 */ /* 0x000fe20008000000 */
[----:B------:R-:W-:Y:S01]  /*86f0*/  USEL UR38, UR38, URZ, !UP0 ;  /* 0x0000003f26267287 */ /* 0x000fe2000c000000 */
[----:B------:R-:W0:Y:S01]  /*8700*/  @P1 LDC R77, c[0x0][0xbec] ;  /* 0x0002fb00ff4d1b82 */ /* 0x000e220000000800 */
[----:B------:R-:W-:Y:S01]  /*8710*/  UIMAD.WIDE.U32 UR12, UR41, UR16, UR10 ;  /* 0x00000010290c72a5 */ /* 0x000fe2000f8e000a */
[----:B------:R-:W-:Y:S01]  /*8720*/  IMAD.MOV.U32 R8, RZ, RZ, R10 ;  /* 0x000000ffff087224 */ /* 0x000fe200078e000a */
[----:B------:R-:W-:Y:S01]  /*8730*/  UIMAD UR14, UR41, UR17, UR14 ;  /* 0x00000011290e72a4 */ /* 0x000fe2000f8e020e */
[----:B------:R-:W-:Y:S01]  /*8740*/  @P1 SHF.R.U32.HI R8, RZ, R12, R5 ;  /* 0x0000000cff081219 */ /* 0x000fe20000011605 */
[----:B------:R-:W-:Y:S01]  /*8750*/  USEL UR37, UR37, URZ, !UP0 ;  /* 0x0000003f25257287 */ /* 0x000fe2000c000000 */
[----:B------:R-:W-:Y:S01]  /*8760*/  IMAD.WIDE R6, R6, R7, UR8 ;  /* 0x0000000806067e25 */ /* 0x000fe2000f8e0207 */
[----:B------:R-:W-:Y:S01]  /*8770*/  ULDC.64 UR16, c[0x0][0xb98] ;  /* 0x0002e60000107ab9 */ /* 0x000fe20000000a00 */
[----:B------:R-:W-:Y:S01]  /*8780*/  UIADD3 UR13, UR13, UR14, URZ ;  /* 0x0000000e0d0d7290 */ /* 0x000fe2000fffe03f */
[--C-:B------:R-:W-:Y:S01]  /*8790*/  SHF.R.S32.HI R9, RZ, 0x1f, R8.reuse ;  /* 0x0000001fff097819 */ /* 0x100fe20000011408 */
[----:B------:R-:W-:Y:S01]  /*87a0*/  UIMAD UR10, UR38, UR16, URZ ;  /* 0x00000010260a72a4 */ /* 0x000fe2000f8e023f */
[----:B------:R-:W-:Y:S01]  /*87b0*/  IMAD.MOV R5, RZ, RZ, -R8 ;  /* 0x000000ffff057224 */ /* 0x000fe200078e0a08 */
[----:B------:R-:W-:Y:S01]  /*87c0*/  UIMAD.WIDE.U32 UR12, UR37, UR16, UR12 ;  /* 0x00000010250c72a5 */ /* 0x000fe2000f8e000c */
[----:B------:R-:W-:Y:S01]  /*87d0*/  IADD3 R33, P2, R6, 0x5000, RZ ;  /* 0x0000500006217810 */ /* 0x000fe20007f5e0ff */
[----:B------:R-:W-:Y:S01]  /*87e0*/  UIMAD UR10, UR37, UR17, UR10 ;  /* 0x00000011250a72a4 */ /* 0x000fe2000f8e020a */
[----:B------:R-:W-:Y:S01]  /*87f0*/  IMAD R5, R76, R5, R10 ;  /* 0x000000054c057224 */ /* 0x000fe200078e020a */
[----:B------:R-:W-:Y:S01]  /*8800*/  ULDC.64 UR8, c[0x0][0xb88] ;  /* 0x0002e20000087ab9 */ /* 0x000fe20000000a00 */
[----:B------:R-:W-:Y:S01]  /*8810*/  IADD3 R53, P3, R6, 0x4000, RZ ;  /* 0x0000400006357810 */ /* 0x000fe20007f7e0ff */
[----:B------:R-:W-:Y:S01]  /*8820*/  IMAD.U32 R14, RZ, RZ, UR40 ;  /* 0x00000028ff0e7e24 */ /* 0x000fe2000f8e00ff */
[----:B------:R-:W-:Y:S01]  /*8830*/  IADD3 R8, P0, R8, UR12, RZ ;  /* 0x0000000c08087c10 */ /* 0x000fe2000ff1e0ff */
[----:B------:R-:W-:Y:S01]  /*8840*/  IMAD.U32 R10, RZ, RZ, UR10 ;  /* 0x0000000aff0a7e24 */ /* 0x000fe2000f8e00ff */
[----:B------:R-:W-:Y:S01]  /*8850*/  LOP3.LUT R32, R33, 0x380, RZ, 0xc0, !PT ;  /* 0x0000038021207812 */ /* 0x000fe200078ec0ff */
[----:B------:R-:W-:Y:S01]  /*8860*/  IMAD R14, R14, 0x80, R217 ;  /* 0x000000800e0e7824 */ /* 0x000fe200078e02d9 */
[----:B------:R-:W-:Y:S01]  /*8870*/  LOP3.LUT R52, R53, 0x380, RZ, 0xc0, !PT ;  /* 0x0000038035347812 */ /* 0x000fe200078ec0ff */
[----:B-----5:R-:W-:Y:S01]  /*8880*/  IMAD R83, R3, R76, RZ ;  /* 0x0000004c03537224 */ /* 0x020fe200078e02ff */
[----:B------:R-:W-:Y:S01]  /*8890*/  IADD3.X R9, R9, UR13, R10, P0, !PT ;  /* 0x0000000d09097c10 */ /* 0x000fe200087fe40a */
[----:B------:R-:W1:Y:S01]  /*88a0*/  @P1 LDC R79, c[0x0][0xbf0] ;  /* 0x0002fc00ff4f1b82 */ /* 0x000e620000000800 */
[----:B------:R-:W-:Y:S01]  /*88b0*/  SHF.R.S32.HI R10, RZ, 0x1f, R5 ;  /* 0x0000001fff0a7819 */ /* 0x000fe20000011405 */
[----:B------:R-:W-:Y:S01]  /*88c0*/  ULDC.64 UR12, c[0x0][0xaa0] ;  /* 0x0002a800000c7ab9 */ /* 0x000fe20000000a00 */
[----:B------:R-:W-:Y:S01]  /*88d0*/  IADD3 R29, P0, R6, 0x3000, RZ ;  /* 0x00003000061d7810 */ /* 0x000fe20007f1e0ff */
[----:B------:R-:W-:Y:S01]  /*88e0*/  IMAD.WIDE.U32 R8, R5, UR8, R8 ;  /* 0x0000000805087c25 */ /* 0x000fe2000f8e0008 */
[----:B------:R-:W-:-:S02]  /*88f0*/  SHF.R.U64 R32, R32, 0x3, RZ ;  /* 0x0000000320207819 */ /* 0x000fc400000012ff */
[----:B------:R-:W-:Y:S01]  /*8900*/  LOP3.LUT R28, R29, 0x380, RZ, 0xc0, !PT ;  /* 0x000003801d1c7812 */ /* 0x000fe200078ec0ff */
[----:B------:R-:W-:Y:S01]  /*8910*/  IMAD R10, R10, UR8, RZ ;  /* 0x000000080a0a7c24 */ /* 0x000fe2000f8e02ff */
[----:B------:R-:W-:Y:S02]  /*8920*/  SHF.R.U64 R52, R52, 0x3, RZ ;  /* 0x0000000334347819 */ /* 0x000fe400000012ff */
[----:B------:R-:W-:Y:S01]  /*8930*/  SHF.R.U64 R28, R28, 0x3, RZ ;  /* 0x000000031c1c7819 */ /* 0x000fe200000012ff */
[----:B------:R-:W-:Y:S01]  /*8940*/  IMAD R11, R5, UR9, R10 ;  /* 0x00000009050b7c24 */ /* 0x000fe2000f8e020a */
[----:B------:R-:W-:Y:S01]  /*8950*/  ULDC.64 UR8, c[0x0][0xb50] ;  /* 0x0002d40000087ab9 */ /* 0x000fe20000000a00 */
[----:B------:R-:W-:Y:S01]  /*8960*/  LOP3.LUT R32, R32, R33, RZ, 0x3c, !PT ;  /* 0x0000002120207212 */ /* 0x000fe200078e3cff */
[----:B------:R-:W-:Y:S01]  /*8970*/  IMAD.X R33, RZ, RZ, R7, P2 ;  /* 0x000000ffff217224 */ /* 0x000fe200010e0607 */
[----:B------:R-:W-:Y:S01]  /*8980*/  LEA R10, P6, R8, UR8, 0x2 ;  /* 0x00000008080a7c11 */ /* 0x000fe2000f8c10ff */
[----:B------:R-:W-:Y:S01]  /*8990*/  IMAD.IADD R5, R9, 0x1, R11 ;  /* 0x0000000109057824 */ /* 0x000fe200078e020b */
[----:B------:R-:W-:Y:S01]  /*89a0*/  LOP3.LUT R28, R28, R29, RZ, 0x3c, !PT ;  /* 0x0000001d1c1c7212 */ /* 0x000fe200078e3cff */
[----:B------:R-:W-:Y:S01]  /*89b0*/  IMAD.X R29, RZ, RZ, R7, P0 ;  /* 0x000000ffff1d7224 */ /* 0x000fe200000e0607 */
[----:B------:R-:W-:Y:S01]  /*89c0*/  IADD3 R57, P0, R6, 0x9000, RZ ;  /* 0x0000900006397810 */ /* 0x000fe20007f1e0ff */
[----:B------:R-:W-:Y:S01]  /*89d0*/  SHFL.IDX PT, R46, R10, RZ, 0x1c1f ;  /* 0x001c1fff0a2e7589 */ /* 0x000fe200000e0000 */
[----:B------:R-:W-:Y:S01]  /*89e0*/  LEA.HI.X R11, R8, UR9, R5, 0x2, P6 ;  /* 0x00000009080b7c11 */ /* 0x000fe2000b0f1405 */
[----:B------:R-:W-:Y:S01]  /*89f0*/  VIADD R5, R14, 0x8 ;  /* 0x000000080e057836 */ /* 0x000fe20000000000 */
[----:B------:R-:W-:Y:S01]  /*8a00*/  LOP3.LUT R52, R52, R53, RZ, 0x3c, !PT ;  /* 0x0000003534347212 */ /* 0x000fe200078e3cff */
[----:B------:R-:W-:Y:S01]  /*8a10*/  IMAD.X R53, RZ, RZ, R7, P3 ;  /* 0x000000ffff357224 */ /* 0x000fe200018e0607 */
[----:B------:R-:W-:Y:S01]  /*8a20*/  LOP3.LUT R56, R57, 0x380, RZ, 0xc0, !PT ;  /* 0x0000038039387812 */ /* 0x000fe200078ec0ff */
[----:B------:R-:W2:Y:S01]  /*8a30*/  SHFL.IDX PT, R47, R11, RZ, 0x1c1f ;  /* 0x001c1fff0b2f7589 */ /* 0x000ea200000e0000 */
[----:B------:R-:W-:-:S02]  /*8a40*/  IADD3 R21, P2, R6, 0xb000, RZ ;  /* 0x0000b00006157810 */ /* 0x000fc40007f5e0ff */
[----:B------:R-:W-:Y:S01]  /*8a50*/  IADD3 R45, P3, R6, 0xa000, RZ ;  /* 0x0000a000062d7810 */ /* 0x000fe20007f7e0ff */
[----:B------:R-:W-:Y:S01]  /*8a60*/  SHFL.IDX PT, R50, R10, 0x1, 0x1c1f ;  /* 0x003c1f000a327f89 */ /* 0x000fe200000e0000 */
[----:B------:R-:W-:Y:S02]  /*8a70*/  SHF.R.U64 R56, R56, 0x3, RZ ;  /* 0x0000000338387819 */ /* 0x000fe400000012ff */
[----:B------:R-:W-:Y:S01]  /*8a80*/  LOP3.LUT R20, R21, 0x380, RZ, 0xc0, !PT ;  /* 0x0000038015147812 */ /* 0x000fe200078ec0ff */
[----:B------:R-:W3:Y:S01]  /*8a90*/  SHFL.IDX PT, R51, R11, 0x1, 0x1c1f ;  /* 0x003c1f000b337f89 */ /* 0x000ee200000e0000 */
[C---:B------:R-:W-:Y:S02]  /*8aa0*/  IADD3 R13, P5, R6.reuse, 0x1000, RZ ;  /* 0x00001000060d7810 */ /* 0x040fe40007fbe0ff */
[----:B------:R-:W-:Y:S02]  /*8ab0*/  IADD3 R25, P4, R6, 0x2000, RZ ;  /* 0x0000200006197810 */ /* 0x000fe40007f9e0ff */
[----:B------:R-:W-:-:S02]  /*8ac0*/  LOP3.LUT R44, R45, 0x380, RZ, 0xc0, !PT ;  /* 0x000003802d2c7812 */ /* 0x000fc400078ec0ff */
[----:B------:R-:W-:Y:S01]  /*8ad0*/  LOP3.LUT R56, R56, R57, RZ, 0x3c, !PT ;  /* 0x0000003938387212 */ /* 0x000fe200078e3cff */
[----:B------:R-:W-:Y:S01]  /*8ae0*/  IMAD.X R57, RZ, RZ, R7, P0 ;  /* 0x000000ffff397224 */ /* 0x000fe200000e0607 */
[----:B------:R-:W-:Y:S02]  /*8af0*/  SHF.R.U64 R20, R20, 0x3, RZ ;  /* 0x0000000314147819 */ /* 0x000fe400000012ff */
[----:B------:R-:W-:Y:S02]  /*8b00*/  LOP3.LUT R12, R13, 0x380, RZ, 0xc0, !PT ;  /* 0x000003800d0c7812 */ /* 0x000fe400078ec0ff */
[----:B------:R-:W-:Y:S02]  /*8b10*/  LOP3.LUT R24, R25, 0x380, RZ, 0xc0, !PT ;  /* 0x0000038019187812 */ /* 0x000fe400078ec0ff */
[----:B------:R-:W-:Y:S02]  /*8b20*/  SHF.R.U64 R44, R44, 0x3, RZ ;  /* 0x000000032c2c7819 */ /* 0x000fe400000012ff */
[----:B------:R-:W-:-:S02]  /*8b30*/  LOP3.LUT P0, RZ, R23, 0x3, RZ, 0xc0, !PT ;  /* 0x0000000317ff7812 */ /* 0x000fc4000780c0ff */
[----:B------:R-:W-:Y:S01]  /*8b40*/  LOP3.LUT R20, R20, R21, RZ, 0x3c, !PT ;  /* 0x0000001514147212 */ /* 0x000fe200078e3cff */
[--C-:B------:R-:W-:Y:S01]  /*8b50*/  IMAD.X R21, RZ, RZ, R7.reuse, P2 ;  /* 0x000000ffff157224 */ /* 0x100fe200010e0607 */
[----:B------:R-:W-:Y:S02]  /*8b60*/  SHF.R.U64 R12, R12, 0x3, RZ ;  /* 0x000000030c0c7819 */ /* 0x000fe400000012ff */
[----:B------:R-:W-:Y:S02]  /*8b70*/  SHF.R.U64 R24, R24, 0x3, RZ ;  /* 0x0000000318187819 */ /* 0x000fe400000012ff */
[----:B------:R-:W-:Y:S01]  /*8b80*/  LOP3.LUT R44, R44, R45, RZ, 0x3c, !PT ;  /* 0x0000002d2c2c7212 */ /* 0x000fe200078e3cff */
[----:B------:R-:W-:Y:S01]  /*8b90*/  IMAD.X R45, RZ, RZ, R7, P3 ;  /* 0x000000ffff2d7224 */ /* 0x000fe200018e0607 */
[-C--:B------:R-:W-:Y:S02]  /*8ba0*/  ISETP.GE.OR P2, PT, R14, R83.reuse, P0 ;  /* 0x000000530e00720c */ /* 0x080fe40000746670 */
[----:B------:R-:W-:-:S02]  /*8bb0*/  ISETP.GE.OR P0, PT, R5, R83, P0 ;  /* 0x000000530500720c */ /* 0x000fc40000706670 */
[----:B------:R-:W-:Y:S02]  /*8bc0*/  IADD3 R8, P3, R6, 0xf000, RZ ;  /* 0x0000f00006087810 */ /* 0x000fe40007f7e0ff */
[----:B------:R-:W-:Y:S01]  /*8bd0*/  LOP3.LUT R12, R12, R13, RZ, 0x3c, !PT ;  /* 0x0000000d0c0c7212 */ /* 0x000fe200078e3cff */
[--C-:B------:R-:W-:Y:S01]  /*8be0*/  IMAD.X R13, RZ, RZ, R7.reuse, P5 ;  /* 0x000000ffff0d7224 */ /* 0x100fe200028e0607 */
[----:B------:R-:W-:Y:S01]  /*8bf0*/  LOP3.LUT R24, R24, R25, RZ, 0x3c, !PT ;  /* 0x0000001918187212 */ /* 0x000fe200078e3cff */
[--C-:B------:R-:W-:Y:S01]  /*8c00*/  IMAD.X R25, RZ, RZ, R7.reuse, P4 ;  /* 0x000000ffff197224 */ /* 0x100fe200020e0607 */
[C---:B------:R-:W-:Y:S01]  /*8c10*/  IADD3 R37, P6, R6.reuse, 0x6000, RZ ;  /* 0x0000600006257810 */ /* 0x040fe20007fde0ff */
[----:B------:R-:W-:Y:S01]  /*8c20*/  UIMAD UR10, UR11, UR12, URZ ;  /* 0x0000000c0b0a72a4 */ /* 0x000fe2000f8e023f */
[C---:B------:R-:W-:Y:S01]  /*8c30*/  IADD3 R41, P5, R6.reuse, 0x7000, RZ ;  /* 0x0000700006297810 */ /* 0x040fe20007fbe0ff */
[----:B------:R-:W-:Y:S01]  /*8c40*/  UIMAD.WIDE.U32 UR8, UR4, UR12, URZ ;  /* 0x0000000c040872a5 */ /* 0x000fe2000f8e003f */
[----:B------:R-:W-:Y:S01]  /*8c50*/  IADD3 R65, P4, R6, 0x8000, RZ ;  /* 0x0000800006417810 */ /* 0x000fe20007f9e0ff */
[----:B--2---:R-:W-:Y:S01]  /*8c60*/  @!P2 ST.E desc[UR52][R46.64], R4 ;  /* 0x000000042e00a985 */ /* 0x004fe2000c101934 */
[----:B------:R-:W-:Y:S01]  /*8c70*/  LOP3.LUT R3, R8, 0x380, RZ, 0xc0, !PT ;  /* 0x0000038008037812 */ /* 0x000fe200078ec0ff */
[----:B------:R-:W-:Y:S01]  /*8c80*/  IMAD.X R49, RZ, RZ, R7, P3 ;  /* 0x000000ffff317224 */ /* 0x000fe200018e0607 */
[----:B------:R-:W-:Y:S01]  /*8c90*/  LOP3.LUT R36, R37, 0x380, RZ, 0xc0, !PT ;  /* 0x0000038025247812 */ /* 0x000fe200078ec0ff */
[----:B------:R-:W-:Y:S01]  /*8ca0*/  UIMAD UR10, UR4, UR13, UR10 ;  /* 0x0000000d040a72a4 */ /* 0x000fe2000f8e020a */
[----:B------:R-:W-:Y:S01]  /*8cb0*/  LOP3.LUT R40, R41, 0x380, RZ, 0xc0, !PT ;  /* 0x0000038029287812 */ /* 0x000fe200078ec0ff */
[----:B---3--:R2:W-:Y:S01]  /*8cc0*/  @!P0 ST.E desc[UR52][R50.64], R0 ;  /* 0x0000000032008985 */ /* 0x0085e2000c101934 */
[----:B------:R-:W-:Y:S01]  /*8cd0*/  LOP3.LUT R64, R65, 0x380, RZ, 0xc0, !PT ;  /* 0x0000038041407812 */ /* 0x000fe200078ec0ff */
[----:B------:R-:W-:Y:S01]  /*8ce0*/  ULDC.64 UR12, c[0x0][0xae8] ;  /* 0x0002ba00000c7ab9 */ /* 0x000fe20000000a00 */
[----:B------:R-:W-:-:S02]  /*8cf0*/  SHF.R.U64 R3, R3, 0x3, RZ ;  /* 0x0000000303037819 */ /* 0x000fc400000012ff */
[----:B------:R-:W-:Y:S01]  /*8d00*/  SHF.R.U64 R36, R36, 0x3, RZ ;  /* 0x0000000324247819 */ /* 0x000fe200000012ff */
[----:B------:R-:W-:Y:S01]  /*8d10*/  UIADD3 UR9, UR9, UR10, URZ ;  /* 0x0000000a09097290 */ /* 0x000fe2000fffe03f */
[----:B------:R-:W-:Y:S01]  /*8d20*/  SHF.R.U64 R40, R40, 0x3, RZ ;  /* 0x0000000328287819 */ /* 0x000fe200000012ff */
[----:B------:R-:W5:Y:S01]  /*8d30*/  LD.E.128 R12, desc[UR52][R12.64] ;  /* 0x000000340c0c7980 */ /* 0x000f62000c101d00 */
[----:B------:R-:W-:Y:S01]  /*8d40*/  SHF.R.U64 R64, R64, 0x3, RZ ;  /* 0x0000000340407819 */ /* 0x000fe200000012ff */
[----:B------:R-:W-:Y:S01]  /*8d50*/  UIMAD UR4, UR15, UR12, URZ ;  /* 0x0000000c0f0472a4 */ /* 0x000fe2000f8e023f */
[----:B------:R-:W-:Y:S01]  /*8d60*/  LOP3.LUT R48, R3, R8, RZ, 0x3c, !PT ;  /* 0x0000000803307212 */ /* 0x000fe200078e3cff */
[----:B--2---:R-:W-:Y:S01]  /*8d70*/  IMAD R0, R19, 0x20, R22 ;  /* 0x0000002013007824 */ /* 0x004fe200078e0216 */
[----:B------:R-:W-:Y:S01]  /*8d80*/  LOP3.LUT R36, R36, R37, RZ, 0x3c, !PT ;  /* 0x0000002524247212 */ /* 0x000fe200078e3cff */
[----:B------:R-:W-:Y:S01]  /*8d90*/  IMAD.U32 R3, RZ, RZ, UR40 ;  /* 0x00000028ff037e24 */ /* 0x000fe2000f8e00ff */
[----:B------:R-:W-:Y:S01]  /*8da0*/  LOP3.LUT R40, R40, R41, RZ, 0x3c, !PT ;  /* 0x0000002928287212 */ /* 0x000fe200078e3cff */
[--C-:B------:R-:W-:Y:S01]  /*8db0*/  IMAD.X R37, RZ, RZ, R7.reuse, P6 ;  /* 0x000000ffff257224 */ /* 0x100fe200030e0607 */
[----:B------:R-:W-:Y:S01]  /*8dc0*/  LOP3.LUT R64, R64, R65, RZ, 0x3c, !PT ;  /* 0x0000004140407212 */ /* 0x000fe200078e3cff */
[--C-:B------:R-:W-:Y:S01]  /*8dd0*/  IMAD.X R41, RZ, RZ, R7.reuse, P5 ;  /* 0x000000ffff297224 */ /* 0x100fe200028e0607 */
[C---:B------:R-:W-:Y:S01]  /*8de0*/  IADD3 R73, P6, R6.reuse, 0xc000, RZ ;  /* 0x0000c00006497810 */ /* 0x040fe20007fde0ff */
[--C-:B------:R-:W-:Y:S01]  /*8df0*/  IMAD.X R65, RZ, RZ, R7.reuse, P4 ;  /* 0x000000ffff417224 */ /* 0x100fe200020e0607 */
[C---:B------:R-:W-:Y:S01]  /*8e00*/  IADD3 R69, P5, R6.reuse, 0xd000, RZ ;  /* 0x0000d00006457810 */ /* 0x040fe20007fbe0ff */
[----:B------:R-:W-:Y:S01]  /*8e10*/  IMAD R78, R3, 0x80, R0 ;  /* 0x00000080034e7824 */ /* 0x000fe200078e0200 */
[C---:B------:R-:W-:Y:S01]  /*8e20*/  IADD3 R61, P4, R6.reuse, 0xe000, RZ ;  /* 0x0000e000063d7810 */ /* 0x040fe20007f9e0ff */
[----:B------:R-:W-:Y:S01]  /*8e30*/  UIMAD UR4, UR41, UR13, UR4 ;  /* 0x0000000d290472a4 */ /* 0x000fe2000f8e0204 */
[----:B------:R-:W-:Y:S01]  /*8e40*/  LOP3.LUT R9, R6, 0x380, RZ, 0xc0, !PT ;  /* 0x0000038006097812 */ /* 0x000fe200078ec0ff */
[----:B------:R-:W-:Y:S01]  /*8e50*/  UIMAD.WIDE.U32 UR8, UR41, UR12, UR8 ;  /* 0x0000000c290872a5 */ /* 0x000fe2000f8e0008 */
[----:B------:R-:W-:Y:S01]  /*8e60*/  LOP3.LUT R72, R73, 0x380, RZ, 0xc0, !PT ;  /* 0x0000038049487812 */ /* 0x000fe200078ec0ff */
[----:B------:R-:W-:Y:S01]  /*8e70*/  ULDC.64 UR10, c[0x0][0xaf0] ;  /* 0x0002bc00000a7ab9 */ /* 0x000fe20000000a00 */
[----:B------:R-:W-:Y:S01]  /*8e80*/  LOP3.LUT R68, R69, 0x380, RZ, 0xc0, !PT ;  /* 0x0000038045447812 */ /* 0x000fe200078ec0ff */
[----:B0-----:R-:W-:Y:S01]  /*8e90*/  @P1 IMAD.HI.U32 R0, R78, R77, RZ ;  /* 0x0000004d4e001227 */ /* 0x001fe200078e00ff */
[----:B------:R-:W-:Y:S01]  /*8ea0*/  LOP3.LUT R60, R61, 0x380, RZ, 0xc0, !PT ;  /* 0x000003803d3c7812 */ /* 0x000fe200078ec0ff */
[----:B------:R-:W-:Y:S01]  /*8eb0*/  UIADD3 UR9, UR9, UR4, URZ ;  /* 0x0000000409097290 */ /* 0x000fe2000fffe03f */
[----:B------:R-:W-:Y:S01]  /*8ec0*/  SHF.R.U64 R9, R9, 0x3, RZ ;  /* 0x0000000309097819 */ /* 0x000fe200000012ff */
[----:B------:R-:W-:Y:S01]  /*8ed0*/  UIMAD UR4, UR38, UR10, URZ ;  /* 0x0000000a260472a4 */ /* 0x000fe2000f8e023f */
[----:B------:R-:W-:Y:S01]  /*8ee0*/  SHF.R.U64 R72, R72, 0x3, RZ ;  /* 0x0000000348487819 */ /* 0x000fe200000012ff */
[----:B------:R-:W-:Y:S01]  /*8ef0*/  IMAD.MOV.U32 R3, RZ, RZ, R78 ;  /* 0x000000ffff037224 */ /* 0x000fe200078e004e */
[----:B------:R-:W-:Y:S01]  /*8f00*/  SHF.R.U64 R68, R68, 0x3, RZ ;  /* 0x0000000344447819 */ /* 0x000fe200000012ff */
[----:B------:R-:W-:Y:S01]  /*8f10*/  UIMAD.WIDE.U32 UR8, UR37, UR10, UR8 ;  /* 0x0000000a250872a5 */ /* 0x000fe2000f8e0008 */
[----:B------:R-:W-:Y:S01]  /*8f20*/  SHF.R.U64 R60, R60, 0x3, RZ ;  /* 0x000000033c3c7819 */ /* 0x000fe200000012ff */
[----:B------:R-:W5:Y:S01]  /*8f30*/  LD.E.128 R24, desc[UR52][R24.64] ;  /* 0x0000003418187980 */ /* 0x000f62000c101d00 */
[----:B------:R-:W-:Y:S01]  /*8f40*/  LOP3.LUT R6, R9, R6, RZ, 0x3c, !PT ;  /* 0x0000000609067212 */ /* 0x000fe200078e3cff */
[----:B------:R-:W-:Y:S01]  /*8f50*/  UIMAD UR4, UR37, UR11, UR4 ;  /* 0x0000000b250472a4 */ /* 0x000fe2000f8e0204 */
[----:B-1----:R-:W-:Y:S01]  /*8f60*/  @P1 SHF.R.U32.HI R3, RZ, R79, R0 ;  /* 0x0000004fff031219 */ /* 0x002fe20000011600 */
[----:B------:R-:W5:Y:S01]  /*8f70*/  LD.E.128 R28, desc[UR52][R28.64] ;  /* 0x000000341c1c7980 */ /* 0x000f62000c101d00 */
[----:B------:R-:W-:Y:S01]  /*8f80*/  LOP3.LUT R72, R72, R73, RZ, 0x3c, !PT ;  /* 0x0000004948487212 */ /* 0x000fe200078e3cff */
[--C-:B------:R-:W-:Y:S01]  /*8f90*/  IMAD.X R73, RZ, RZ, R7.reuse, P6 ;  /* 0x000000ffff497224 */ /* 0x100fe200030e0607 */
[----:B------:R-:W-:Y:S01]  /*8fa0*/  LOP3.LUT R68, R68, R69, RZ, 0x3c, !PT ;  /* 0x0000004544447212 */ /* 0x000fe200078e3cff */
[--C-:B------:R-:W-:Y:S01]  /*8fb0*/  IMAD.X R69, RZ, RZ, R7.reuse, P5 ;  /* 0x000000ffff457224 */ /* 0x100fe200028e0607 */
[----:B------:R-:W-:Y:S01]  /*8fc0*/  LOP3.LUT R60, R60, R61, RZ, 0x3c, !PT ;  /* 0x0000003d3c3c7212 */ /* 0x000fe200078e3cff */
[----:B------:R-:W-:Y:S01]  /*8fd0*/  IMAD.X R61, RZ, RZ, R7, P4 ;  /* 0x000000ffff3d7224 */ /* 0x000fe200020e0607 */
[----:B------:R-:W5:Y:S01]  /*8fe0*/  LD.E.128 R8, desc[UR52][R6.64] ;  /* 0x0000003406087980 */ /* 0x000f62000c101d00 */
[--C-:B------:R-:W-:Y:S01]  /*8ff0*/  SHF.R.S32.HI R0, RZ, 0x1f, R3.reuse ;  /* 0x0000001fff007819 */ /* 0x100fe20000011403 */
[----:B------:R-:W-:Y:S01]  /*9000*/  UIADD3 UR4, UR9, UR4, URZ ;  /* 0x0000000409047290 */ /* 0x000fe2000fffe03f */
[----:B------:R-:W-:Y:S01]  /*9010*/  IMAD.MOV R77, RZ, RZ, -R3 ;  /* 0x000000ffff4d7224 */ /* 0x000fe200078e0a03 */
[----:B------:R-:W5:Y:S04]  /*9020*/  LD.E.128 R52, desc[UR52][R52.64] ;  /* 0x0000003434347980 */ /* 0x000f68000c101d00 */
[----:B------:R-:W5:Y:S04]  /*9030*/  LD.E.128 R32, desc[UR52][R32.64] ;  /* 0x0000003420207980 */ /* 0x000f68000c101d00 */
[----:B------:R0:W5:Y:S01]  /*9040*/  LD.E.128 R4, desc[UR52][R20.64] ;  /* 0x0000003414047980 */ /* 0x000162000c101d00 */
[----:B------:R-:W-:-:S03]  /*9050*/  IMAD R77, R76, R77, R78 ;  /* 0x0000004d4c4d7224 */ /* 0x000fc600078e024e */
[----:B------:R-:W5:Y:S04]  /*9060*/  LD.E.128 R36, desc[UR52][R36.64] ;  /* 0x0000003424247980 */ /* 0x000f68000c101d00 */
[----:B------:R-:W5:Y:S01]  /*9070*/  LD.E.128 R40, desc[UR52][R40.64] ;  /* 0x0000003428287980 */ /* 0x000f62000c101d00 */
[----:B0-----:R-:W-:Y:S02]  /*9080*/  IMAD.U32 R20, RZ, RZ, UR8 ;  /* 0x00000008ff147e24 */ /* 0x001fe4000f8e00ff */
[----:B------:R-:W-:Y:S01]  /*9090*/  IMAD.U32 R21, RZ, RZ, UR9 ;  /* 0x00000009ff157e24 */ /* 0x000fe2000f8e00ff */
[----:B------:R-:W-:Y:S01]  /*90a0*/  ULDC.64 UR8, c[0x0][0xae0] ;  /* 0x0002b80000087ab9 */ /* 0x000fe20000000a00 */
[----:B------:R-:W5:Y:S01]  /*90b0*/  LD.E.128 R64, desc[UR52][R64.64] ;  /* 0x0000003440407980 */ /* 0x000f62000c101d00 */
[----:B------:R-:W-:-:S02]  /*90c0*/  IMAD R0, R0, UR8, RZ ;  /* 0x0000000800007c24 */ /* 0x000fc4000f8e02ff */
[----:B------:R-:W-:Y:S01]  /*90d0*/  IMAD.U32 R21, RZ, RZ, UR4 ;  /* 0x00000004ff157e24 */ /* 0x000fe2000f8e00ff */
[----:B------:R-:W5:Y:S01]  /*90e0*/  LD.E.128 R56, desc[UR52][R56.64] ;  /* 0x0000003438387980 */ /* 0x000f62000c101d00 */
[C---:B------:R-:W-:Y:S01]  /*90f0*/  IMAD R79, R3.reuse, UR9, R0 ;  /* 0x00000009034f7c24 */ /* 0x040fe2000f8e0200 */
[----:B------:R-:W-:Y:S02]  /*9100*/  SHF.R.S32.HI R0, RZ, 0x1f, R77 ;  /* 0x0000001fff007819 */ /* 0x000fe4000001144d */
[----:B------:R-:W5:Y:S01]  /*9110*/  LD.E.128 R44, desc[UR52][R44.64] ;  /* 0x000000342c2c7980 */ /* 0x000f62000c101d00 */
[----:B------:R-:W-:Y:S01]  /*9120*/  IMAD.WIDE.U32 R20, R3, UR8, R20 ;  /* 0x0000000803147c25 */ /* 0x000fe2000f8e0014 */
[----:B------:R-:W-:Y:S02]  /*9130*/  ULDC.64 UR8, c[0x0][0xad8] ;  /* 0x0002b60000087ab9 */ /* 0x000fe40000000a00 */
[----:B------:R-:W5:Y:S04]  /*9140*/  LD.E.128 R72, desc[UR52][R72.64] ;  /* 0x0000003448487980 */ /* 0x000f68000c101d00 */
[----:B------:R-:W5:Y:S04]  /*9150*/  LD.E.128 R68, desc[UR52][R68.64] ;  /* 0x0000003444447980 */ /* 0x000f68000c101d00 */
[----:B------:R-:W5:Y:S04]  /*9160*/  LD.E.128 R60, desc[UR52][R60.64] ;  /* 0x000000343c3c7980 */ /* 0x000f68000c101d00 */
[----:B------:R-:W5:Y:S01]  /*9170*/  LD.E.128 R48, desc[UR52][R48.64] ;  /* 0x0000003430307980 */ /* 0x000f62000c101d00 */
[----:B------:R-:W-:Y:S01]  /*9180*/  IMAD.U32 R81, RZ, RZ, UR40 ;  /* 0x00000028ff517e24 */ /* 0x000fe2000f8e00ff */
[----:B------:R-:W-:Y:S01]  /*9190*/  @!PT LDS RZ, [RZ] ;  /* 0x00000000fffff984 */ /* 0x000fe20000000800 */
[----:B------:R-:W-:Y:S01]  /*91a0*/  @!PT LDS RZ, [RZ] ;  /* 0x00000000fffff984 */ /* 0x000fe20000000800 */
[----:B------:R-:W-:Y:S01]  /*91b0*/  @!PT LDS RZ, [RZ] ;  /* 0x00000000fffff984 */ /* 0x000fe20000000800 */
[----:B------:R-:W-:Y:S01]  /*91c0*/  @!PT LDS RZ, [RZ] ;  /* 0x00000000fffff984 */ /* 0x000fe20000000800 */
[----:B------:R0:W-:Y:S06]  /*91d0*/  MEMBAR.ALL.CTA ;  /* 0x0000000000007992 */ /* 0x0001ec0000008000 */
[----:B0-----:R-:W0:Y:S01]  /*91e0*/  FENCE.VIEW.ASYNC.S ;  /* 0x00000000000073c6 */ /* 0x001e220000000000 */
[----:B------:R-:W-:-:S02]  /*91f0*/  IMAD.IADD R21, R21, 0x1, R79 ;  /* 0x0000000115157824 */ /* 0x000fc400078e024f */
[----:B------:R-:W-:Y:S02]  /*9200*/  IMAD R76, R0, UR8, RZ ;  /* 0x00000008004c7c24 */ /* 0x000fe4000f8e02ff */
[----:B------:R-:W-:Y:S01]  /*9210*/  IMAD R84, R81, 0x80, R22 ;  /* 0x0000008051547824 */ /* 0x000fe200078e0216 */
[----:B------:R-:W-:Y:S01]  /*9220*/  UIADD3 UR7, UR7, 0x38820, URZ ;  /* 0x0003882007077890 */ /* 0x000fe2000fffe03f */
[C---:B------:R-:W-:Y:S02]  /*9230*/  IMAD R3, R77.reuse, UR9, R76 ;  /* 0x000000094d037c24 */ /* 0x040fe4000f8e024c */
[----:B------:R-:W-:Y:S01]  /*9240*/  IMAD.WIDE.U32 R20, R77, UR8, R20 ;  /* 0x000000084d147c25 */ /* 0x000fe2000f8e0014 */
[----:B------:R-:W-:Y:S01]  /*9250*/  ISETP.GE.AND P2, PT, R84, R83, PT ;  /* 0x000000535400720c */ /* 0x000fe20003f46270 */
[----:B------:R-:W-:Y:S01]  /*9260*/  ULDC.64 UR8, c[0x0][0xa80] ;  /* 0x0002a00000087ab9 */ /* 0x000fe20000000a00 */
[----:B------:R-:W-:Y:S01]  /*9270*/  UPRMT UR7, URZ, 0x654, UR7 ;  /* 0x000006543f077896 */ /* 0x000fe20008000007 */
[----:B------:R-:W-:Y:S01]  /*9280*/  IMAD.IADD R3, R21, 0x1, R3 ;  /* 0x0000000115037824 */ /* 0x000fe200078e0203 */
[----:B------:R-:W-:Y:S01]  /*9290*/  LEA R82, P3, R20, UR8, 0x1 ;  /* 0x0000000814527c11 */ /* 0x000fe2000f8608ff */
[----:B------:R-:W-:-:S03]  /*92a0*/  VIADD R0, R84, 0x20 ;  /* 0x0000002054007836 */ /* 0x000fc60000000000 */
[----:B------:R-:W-:Y:S02]  /*92b0*/  LEA.HI.X R3, R20, UR9, R3, 0x1, P3 ;  /* 0x0000000914037c11 */ /* 0x000fe400098f0c03 */
[-C--:B------:R-:W-:Y:S01]  /*92c0*/  ISETP.GE.AND P1, PT, R0, R83.reuse, PT ;  /* 0x000000530000720c */ /* 0x080fe20003f26270 */
[----:B------:R-:W-:Y:S01]  /*92d0*/  VIADD R0, R84, 0x40 ;  /* 0x0000004054007836 */ /* 0x000fe20000000000 */
[----:B0-----:R0:W1:Y:S01]  /*92e0*/  SHFL.IDX PT, R85, R82, RZ, 0x181f ;  /* 0x00181fff52557589 */ /* 0x00106200000e0000 */
[----:B------:R-:W-:Y:S01]  /*92f0*/  BSSY B1, `(.L_x_249) ;  /* 0x0000016000017945 */ /* 0x000fe20003800000 */
[----:B------:R-:W-:Y:S02]  /*9300*/  SYNCS.ARRIVE.TRANS64.RED.A1T0 RZ, [UR7], RZ ;  /* 0x000000ffffff79a7 */ /* 0x000fe40008100407 */
[----:B------:R0:W2:Y:S01]  /*9310*/  SHFL.IDX PT, R81, R3, RZ, 0x181f ;  /* 0x00181fff03517589 */ /* 0x0000a200000e0000 */
[----:B------:R-:W-:Y:S01]  /*9320*/  ISETP.GE.AND P0, PT, R0, R83, PT ;  /* 0x000000530000720c */ /* 0x000fe20003f06270 */
[----:B------:R-:W-:-:S12]  /*9330*/  @P2 BRA `(.L_x_250) ;  /* 0x0000000000442947 */ /* 0x000fd80003800000 */
[----:B------:R-:W-:Y:S02]  /*9340*/  ULDC UR4, c[0x0][0xac8] ;  /* 0x0002b20000047ab9 */ /* 0x000fe40000000800 */
[----:B------:R-:W-:Y:S02]  /*9350*/  ISETP.GE.AND P5, PT, R2, UR4, PT ;  /* 0x0000000402007c0c */ /* 0x000fe4000bfa6270 */
[----:B------:R-:W-:Y:S02]  /*9360*/  ISETP.GE.AND P4, PT, R17, UR4, PT ;  /* 0x0000000411007c0c */ /* 0x000fe4000bf86270 */
[----:B------:R-:W-:Y:S02]  /*9370*/  ISETP.GE.AND P3, PT, R16, UR4, PT ;  /* 0x0000000410007c0c */ /* 0x000fe4000bf66270 */
[----:B------:R-:W-:-:S07]  /*9380*/  ISETP.GE.AND P2, PT, R18, UR4, PT ;  /* 0x0000000412007c0c */ /* 0x000fce000bf46270 */
[----:B-1----:R-:W-:-:S04]  /*9390*/  @!P5 LEA R20, P6, R2, R85, 0x1 ;  /* 0x000000550214d211 */ /* 0x002fc800078c08ff */
[----:B--2---:R-:W-:Y:S02]  /*93a0*/  @!P5 LEA.HI.X R21, R2, R81, R224, 0x1, P6 ;  /* 0x000000510215d211 */ /* 0x004fe400030f0ce0 */
[----:B------:R-:W-:-:S03]  /*93b0*/  @!P4 LEA R76, P6, R17, R85, 0x1 ;  /* 0x00000055114cc211 */ /* 0x000fc600078c08ff */
[----:B-----5:R3:W-:Y:S01]  /*93c0*/  @!P5 ST.E.128 desc[UR52][R20.64], R8 ;  /* 0x000000081400d985 */ /* 0x0207e2000c101d34 */
[----:B------:R-:W-:Y:S02]  /*93d0*/  @!P4 LEA.HI.X R77, R17, R81, R223, 0x1, P6 ;  /* 0x00000051114dc211 */ /* 0x000fe400030f0cdf */
[----:B------:R-:W-:-:S03]  /*93e0*/  @!P3 LEA R78, P6, R16, R85, 0x1 ;  /* 0x00000055104eb211 */ /* 0x000fc600078c08ff */
[----:B------:R3:W-:Y:S01]  /*93f0*/  @!P4 ST.E.128 desc[UR52][R76.64], R52 ;  /* 0x000000344c00c985 */ /* 0x0007e2000c101d34 */
[----:B------:R-:W-:Y:S02]  /*9400*/  @!P3 LEA.HI.X R79, R16, R81, R222, 0x1, P6 ;  /* 0x00000051104fb211 */ /* 0x000fe400030f0cde */
[----:B------:R-:W-:-:S03]  /*9410*/  @!P2 LEA R80, P6, R18, R85, 0x1 ;  /* 0x000000551250a211 */ /* 0x000fc600078c08ff */
[----:B------:R3:W-:Y:S01]  /*9420*/  @!P3 ST.E.128 desc[UR52][R78.64], R64 ;  /* 0x000000404e00b985 */ /* 0x0007e2000c101d34 */
[----:B------:R-:W-:-:S05]  /*9430*/  @!P2 LEA.HI.X R81, R18, R81, R221, 0x1, P6 ;  /* 0x000000511251a211 */ /* 0x000fca00030f0cdd */
[----:B------:R3:W-:Y:S04]  /*9440*/  @!P2 ST.E.128 desc[UR52][R80.64], R72 ;  /* 0x000000485000a985 */ /* 0x0007e8000c101d34 */
.L_x_250:
[----:B------:R-:W-:Y:S05]  /*9450*/  BSYNC B1 ;  /* 0x0000000000017941 */ /* 0x000fea0003800000 */
.L_x_249:
        /* <DEDUP_REMOVED lines=10> */
[C---:B------:R-:W-:Y:S02]  /*9500*/  @!P3 LEA R10, P5, R17.reuse, R21, 0x1 ;  /* 0x00000015110ab211 */ /* 0x040fe400078a08ff */
[----:B----4-:R-:W-:Y:S02]  /*9510*/  @!P4 LEA.HI.X R9, R2, R53, R224, 0x1, P6 ;  /* 0x000000350209c211 */ /* 0x010fe400030f0ce0 */
[----:B------:R-:W-:Y:S02]  /*9520*/  @!P2 LEA R20, P6, R16, R21, 0x1 ;  /* 0x000000151014a211 */ /* 0x000fe400078c08ff */
[----:B------:R-:W-:Y:S01]  /*9530*/  @!P3 LEA.HI.X R11, R17, R53, R223, 0x1, P5 ;  /* 0x00000035110bb211 */ /* 0x000fe200028f0cdf */
[----:B------:R0:W-:Y:S01]  /*9540*/  @!P4 ST.E.128 desc[UR52][R8.64], R12 ;  /* 0x0000000c0800c985 */ /* 0x0001e2000c101d34 */
[----:B------:R-:W-:-:S02]  /*9550*/  @!P1 LEA R52, P5, R18, R21, 0x1 ;  /* 0x0000001512349211 */ /* 0x000fc400078a08ff */
[-C--:B------:R-:W-:Y:S01]  /*9560*/  @!P2 LEA.HI.X R21, R16, R53.reuse, R222, 0x1, P6 ;  /* 0x000000351015a211 */ /* 0x080fe200030f0cde */
[----:B------:R0:W-:Y:S01]  /*9570*/  @!P3 ST.E.128 desc[UR52][R10.64], R32 ;  /* 0x000000200a00b985 */ /* 0x0001e2000c101d34 */
[----:B------:R-:W-:-:S03]  /*9580*/  @!P1 LEA.HI.X R53, R18, R53, R221, 0x1, P5 ;  /* 0x0000003512359211 */ /* 0x000fc600028f0cdd */
[----:B------:R0:W-:Y:S04]  /*9590*/  @!P2 ST.E.128 desc[UR52][R20.64], R56 ;  /* 0x000000381400a985 */ /* 0x0001e8000c101d34 */
[----:B------:R0:W-:Y:S02]  /*95a0*/  @!P1 ST.E.128 desc[UR52][R52.64], R68 ;  /* 0x0000004434009985 */ /* 0x0001e4000c101d34 */
.L_x_252:
[----:B------:R-:W-:Y:S05]  /*95b0*/  BSYNC B1 ;  /* 0x0000000000017941 */ /* 0x000fea0003800000 */
.L_x_251:
        /* <DEDUP_REMOVED lines=12> */
[----:B------:R-:W-:Y:S02]  /*9680*/  @!P3 LEA.HI.X R9, R2, R15, R224, 0x1, P6 ;  /* 0x0000000f0209b211 */ /* 0x000fe400030f0ce0 */
[----:B------:R-:W-:Y:S02]  /*9690*/  @!P0 LEA R14, P6, R18, R11, 0x1 ;  /* 0x0000000b120e8211 */ /* 0x000fe400078c08ff */
[-C--:B------:R-:W-:Y:S01]  /*96a0*/  @!P2 LEA.HI.X R11, R17, R15.reuse, R223, 0x1, P5 ;  /* 0x0000000f110ba211 */ /* 0x080fe200028f0cdf */
[----:B------:R0:W-:Y:S01]  /*96b0*/  @!P3 ST.E.128 desc[UR52][R8.64], R24 ;  /* 0x000000180800b985 */ /* 0x0001e2000c101d34 */
[----:B------:R-:W-:-:S02]  /*96c0*/  @!P1 LEA.HI.X R13, R16, R15, R222, 0x1, P4 ;  /* 0x0000000f100d9211 */ /* 0x000fc400020f0cde */
[----:B------:R-:W-:Y:S01]  /*96d0*/  @!P0 LEA.HI.X R15, R18, R15, R221, 0x1, P6 ;  /* 0x0000000f120f8211 */ /* 0x000fe200030f0cdd */
[----:B------:R0:W-:Y:S04]  /*96e0*/  @!P2 ST.E.128 desc[UR52][R10.64], R36 ;  /* 0x000000240a00a985 */ /* 0x0001e8000c101d34 */
[----:B------:R0:W-:Y:S04]  /*96f0*/  @!P1 ST.E.128 desc[UR52][R12.64], R44 ;  /* 0x0000002c0c009985 */ /* 0x0001e8000c101d34 */
[----:B------:R0:W-:Y:S02]  /*9700*/  @!P0 ST.E.128 desc[UR52][R14.64], R60 ;  /* 0x0000003c0e008985 */ /* 0x0001e4000c101d34 */
.L_x_254:
[----:B------:R-:W-:Y:S05]  /*9710*/  BSYNC B1 ;  /* 0x0000000000017941 */ /* 0x000fea0003800000 */
.L_x_253:
[----:B------:R-:W-:Y:S01]  /*9720*/  VIADD R0, R84, 0x60 ;  /* 0x0000006054007836 */ /* 0x000fe20000000000 */
[----:B0--3--:R-:W3:Y:S04]  /*9730*/  SHFL.IDX PT, R3, R3, 0x3, 0x181f ;  /* 0x00781f0003037f89 */ /* 0x009ee800000e0000 */
[----:B------:R-:W-:Y:S01]  /*9740*/  ISETP.GE.AND P0, PT, R0, R83, PT ;  /* 0x000000530000720c */ /* 0x000fe20003f06270 */
[----:B------:R0:W0:-:S12]  /*9750*/  SHFL.IDX PT, R15, R82, 0x3, 0x181f ;  /* 0x00781f00520f7f89 */ /* 0x00001800000e0000 */
[----:B------:R-:W-:Y:S05]  /*9760*/  @P0 BRA `(.L_x_255) ;  /* 0x0000000c00b40947 */ /* 0x000fea0003800000 */
[----:B------:R-:W-:Y:S02]  /*9770*/  ULDC UR4, c[0x0][0xac8] ;  /* 0x0002b20000047ab9 */ /* 0x000fe40000000800 */
[----:B------:R-:W-:Y:S02]  /*9780*/  ISETP.GE.AND P3, PT, R2, UR4, PT ;  /* 0x0000000402007c0c */ /* 0x000fe4000bf66270 */
[----:B------:R-:W-:Y:S02]  /*9790*/  ISETP.GE.AND P4, PT, R17, UR4, PT ;  /* 0x0000000411007c0c */ /* 0x000fe4000bf86270 */
[----:B------:R-:W-:-:S09]  /*97a0*/  ISETP.GE.AND P5, PT, R16, UR4, PT ;  /* 0x0000000410007c0c */ /* 0x000fd2000bfa6270 */
[-C--:B0-----:R-:W-:Y:S02]  /*97b0*/  @!P3 LEA R8, P0, R2, R15.reuse, 0x1 ;  /* 0x0000000f0208b211 */ /* 0x081fe400078008ff */
[CC--:B------:R-:W-:Y:S02]  /*97c0*/  @!P4 LEA R10, P1, R17.reuse, R15.reuse, 0x1 ;  /* 0x0000000f110ac211 */ /* 0x0c0fe400078208ff */
[----:B------:R-:W-:Y:S02]  /*97d0*/  @!P5 LEA R12, P2, R16, R15, 0x1 ;  /* 0x0000000f100cd211 */ /* 0x000fe400078408ff */
[-C--:B---3--:R-:W-:Y:S02]  /*97e0*/  @!P3 LEA.HI.X R9, R2, R3.reuse, R224, 0x1, P0 ;  /* 0x000000030209b211 */ /* 0x088fe400000f0ce0 */
[-C--:B------:R-:W-:Y:S02]  /*97f0*/  @!P4 LEA.HI.X R11, R17, R3.reuse, R223, 0x1, P1 ;  /* 0x00000003110bc211 */ /* 0x080fe400008f0cdf */
[----:B------:R-:W-:Y:S01]  /*9800*/  @!P5 LEA.HI.X R13, R16, R3, R222, 0x1, P2 ;  /* 0x00000003100dd211 */ /* 0x000fe200010f0cde */
[----:B------:R0:W-:Y:S01]  /*9810*/  @!P3 ST.E.128 desc[UR52][R8.64], R28 ;  /* 0x0000001c0800b985 */ /* 0x0001e2000c101d34 */
[----:B------:R-:W-:-:S03]  /*9820*/  ISETP.GE.AND P0, PT, R18, UR4, PT ;  /* 0x0000000412007c0c */ /* 0x000fc6000bf06270 */
[----:B------:R0:W-:Y:S04]  /*9830*/  @!P4 ST.E.128 desc[UR52][R10.64], R40 ;  /* 0x000000280a00c985 */ /* 0x0001e8000c101d34 */
[----:B------:R0:W-:Y:S06]  /*9840*/  @!P5 ST.E.128 desc[UR52][R12.64], R4 ;  /* 0x000000040c00d985 */ /* 0x0001ec000c101d34 */
[----:B------:R-:W-:Y:S05]  /*9850*/  @P0 BRA `(.L_x_255) ;  /* 0x0000000c00780947 */ /* 0x000fea0003800000 */
[----:B0-----:R-:W-:-:S04]  /*9860*/  LEA R4, P0, R18, R15, 0x1 ;  /* 0x0000000f12047211 */ /* 0x001fc800078008ff */
[----:B------:R-:W-:-:S05]  /*9870*/  LEA.HI.X R5, R18, R3, R221, 0x1, P0 ;  /* 0x0000000312057211 */ /* 0x000fca00000f0cdd */
[----:B------:R0:W-:Y:S01]  /*9880*/  ST.E.128 desc[UR52][R4.64], R48 ;  /* 0x0000003004007985 */ /* 0x0001e2000c101d34 */
[----:B------:R-:W-:Y:S05]  /*9890*/  BRA `(.L_x_255) ;  /* 0x0000000c00687947 */ /* 0x000fea0003800000 */
.L_x_247:
[----:B------:R-:W-:Y:S01]  /*98a0*/  ULDC.64 UR8, c[0x0][0xc00] ;  /* 0x0003000000087ab9 */ /* 0x000fe20000000a00 */
[----:B------:R-:W-:Y:S01]  /*98b0*/  ULDC UR4, c[0x0][0xa88] ;  /* 0x0002a20000047ab9 */ /* 0x000fe20000000800 */
[----:B------:R-:W-:Y:S01]  /*98c0*/  UISETP.NE.U32.AND UP0, UPT, UR8, URZ, UPT ;  /* 0x0000003f0800728c */ /* 0x000fe2000bf05070 */
[----:B------:R-:W0:Y:S03]  /*98d0*/  LDC R11, c[0x0][0xbe8] ;  /* 0x0002fa00ff0b7b82 */ /* 0x000e260000000800 */
[----:B------:R-:W-:-:S03]  /*98e0*/  UISETP.NE.AND.EX UP0, UPT, UR9, URZ, UPT, UP0 ;  /* 0x0000003f0900728c */ /* 0x000fc6000bf05300 */
[----:B------:R-:W-:Y:S02]  /*98f0*/  ULDC.64 UR8, c[0x0][0xc00] ;  /* 0x0003000000087ab9 */ /* 0x000fe40000000a00 */
[----:B------:R-:W-:Y:S01]  /*9900*/  UIMAD.WIDE UR8, UR37, 0x4, UR8 ;  /* 0x00000004250878a5 */ /* 0x000fe2000f8e0208 */
[----:B------:R-:W-:-:S05]  /*9910*/  PLOP3.LUT P2, PT, PT, PT, UP0, 0x80, 0x0 ;  /* 0x000000000000781c */ /* 0x000fca0003f4f008 */
[----:B------:R-:W-:Y:S02]  /*9920*/  IMAD.U32 R4, RZ, RZ, UR8 ;  /* 0x00000008ff047e24 */ /* 0x000fe4000f8e00ff */
[----:B------:R-:W-:Y:S01]  /*9930*/  IMAD.U32 R5, RZ, RZ, UR9 ;  /* 0x00000009ff057e24 */ /* 0x000fe2000f8e00ff */
[----:B------:R-:W-:Y:S02]  /*9940*/  ULDC.64 UR8, c[0x0][0xc08] ;  /* 0x0003020000087ab9 */ /* 0x000fe40000000a00 */
[----:B------:R-:W-:-:S03]  /*9950*/  UISETP.NE.U32.AND UP1, UPT, UR8, URZ, UPT ;  /* 0x0000003f0800728c */ /* 0x000fc6000bf25070 */
[----:B------:R-:W2:Y:S01]  /*9960*/  @P2 LDG.E R3, desc[UR52][R4.64] ;  /* 0x0000003404032981 */ /* 0x000ea2000c1e1900 */
[----:B------:R-:W-:Y:S01]  /*9970*/  UISETP.NE.AND.EX UP1, UPT, UR9, URZ, UPT, UP1 ;  /* 0x0000003f0900728c */ /* 0x000fe2000bf25310 */
[----:B------:R-:W-:-:S05]  /*9980*/  IMAD.U32 R0, RZ, RZ, UR4 ;  /* 0x00000004ff007e24 */ /* 0x000fca000f8e00ff */
[----:B------:R-:W-:-:S05]  /*9990*/  PLOP3.LUT P3, PT, PT, PT, UP1, 0x80, 0x0 ;  /* 0x000000000000781c */ /* 0x000fca0003f6f018 */
[----:B------:R-:W-:Y:S02]  /*99a0*/  @UP1 ULDC.64 UR8, c[0x0][0xc08] ;  /* 0x0003020000081ab9 */ /* 0x000fe40000000a00 */
[----:B------:R-:W-:-:S06]  /*99b0*/  @UP1 UIMAD.WIDE UR8, UR37, 0x4, UR8 ;  /* 0x00000004250818a5 */ /* 0x000fcc000f8e0208 */
[----:B------:R-:W-:Y:S02]  /*99c0*/  IMAD.U32 R6, RZ, RZ, UR8 ;  /* 0x00000008ff067e24 */ /* 0x000fe4000f8e00ff */
[----:B------:R-:W-:-:S05]  /*99d0*/  IMAD.U32 R7, RZ, RZ, UR9 ;  /* 0x00000009ff077e24 */ /* 0x000fca000f8e00ff */
[----:B------:R1:W5:Y:S01]  /*99e0*/  @P3 LDG.E R0, desc[UR52][R6.64] ;  /* 0x0000003406003981 */ /* 0x000362000c1e1900 */
[----:B0-----:R-:W-:Y:S01]  /*99f0*/  ISETP.NE.AND P0, PT, R11, 0x1, PT ;  /* 0x000000010b00780c */ /* 0x001fe20003f05270 */
[----:B------:R-:W-:Y:S01]  /*9a00*/  UMOV UR4, URZ ;  /* 0x0000003f00047c82 */ /* 0x000fe20008000000 */
[----:B------:R-:W-:Y:S01]  /*9a10*/  USHF.R.S32.HI UR11, URZ, 0x1f, UR41 ;  /* 0x0000001f3f0b7899 */ /* 0x000fe20008011429 */
[----:B------:R-:W-:-:S10]  /*9a20*/  ISETP.GE.AND P1, PT, R225, 0x80, PT ;  /* 0x00000080e100780c */ /* 0x000fd40003f26270 */
[----:B------:R-:W0:Y:S01]  /*9a30*/  @P0 LDC R9, c[0x0][0xbec] ;  /* 0x0002fb00ff090b82 */ /* 0x000e220000000800 */
[----:B--2---:R-:W-:-:S13]  /*9a40*/  @P2 R2UR UR4, R3 ;  /* 0x00000000030422ca */ /* 0x004fda00000e0000 */
[----:B------:R-:W-:Y:S01]  /*9a50*/  USHF.R.S32.HI UR10, URZ, 0x1f, UR4 ;  /* 0x0000001f3f0a7899 */ /* 0x000fe20008011404 */
[----:B01----:R-:W-:Y:S11]  /*9a60*/  @P3 BRA `(.L_x_256) ;  /* 0x0000000000103947 */ /* 0x003ff60003800000 */
[----:B------:R-:W-:Y:S05]  /*9a70*/  @!P2 BRA `(.L_x_256) ;  /* 0x00000000000ca947 */ /* 0x000fea0003800000 */
[----:B------:R-:W2:Y:S04]  /*9a80*/  LDG.E R3, desc[UR52][R4.64] ;  /* 0x0000003404037981 */ /* 0x000ea8000c1e1900 */
[----:B-----5:R-:W2:Y:S02]  /*9a90*/  LDG.E R0, desc[UR52][R4.64+0x4] ;  /* 0x0000043404007981 */ /* 0x020ea4000c1e1900 */
[----:B--2---:R-:W-:-:S07]  /*9aa0*/  IMAD.IADD R0, R0, 0x1, -R3 ;  /* 0x0000000100007824 */ /* 0x004fce00078e0a03 */
.L_x_256:
[----:B------:R-:W-:Y:S01]  /*9ab0*/  USEL UR37, UR37, URZ, !UP0 ;  /* 0x0000003f25257287 */ /* 0x000fe2000c000000 */
[----:B------:R-:W-:Y:S01]  /*9ac0*/  BSSY B1, `(.L_x_257) ;  /* 0x000002d000017945 */ /* 0x000fe20003800000 */
[----:B------:R-:W-:-:S03]  /*9ad0*/  USEL UR38, UR38, URZ, !UP0 ;  /* 0x0000003f26267287 */ /* 0x000fc6000c000000 */
[----:B------:R-:W-:Y:S09]  /*9ae0*/  @P1 BRA `(.L_x_258) ;  /* 0x0000000000a81947 */ /* 0x000ff20003800000 */
[----:B------:R-:W0:Y:S01]  /*9af0*/  S2R R4, SR_TID.X ;  /* 0x0000000000047919 */ /* 0x000e220000002100 */
[----:B------:R-:W1:Y:S01]  /*9b00*/  LDC R6, c[0x0][0xbe8] ;  /* 0x0002fa00ff067b82 */ /* 0x000e620000000800 */
[----:B------:R-:W-:-:S04]  /*9b10*/  IMAD.U32 R3, RZ, RZ, UR40 ;  /* 0x00000028ff037e24 */ /* 0x000fc8000f8e00ff */
[----:B0-----:R-:W-:Y:S02]  /*9b20*/  IMAD R3, R3, 0x80, R4 ;  /* 0x0000008003037824 */ /* 0x001fe400078e0204 */
[----:B-1---5:R-:W-:Y:S02]  /*9b30*/  IMAD R4, R0, R6, RZ ;  /* 0x0000000600047224 */ /* 0x022fe400078e02ff */
[----:B------:R-:W-:-:S05]  /*9b40*/  VIADD R5, R3, 0xffffff80 ;  /* 0xffffff8003057836 */ /* 0x000fca0000000000 */
[----:B------:R-:W-:-:S13]  /*9b50*/  ISETP.GE.AND P1, PT, R5, R4, PT ;  /* 0x000000040500720c */ /* 0x000fda0003f26270 */
[----:B------:R-:W-:Y:S05]  /*9b60*/  @P1 BRA `(.L_x_258) ;  /* 0x0000000000881947 */ /* 0x000fea0003800000 */
[----:B------:R-:W-:Y:S01]  /*9b70*/  ISETP.NE.AND P1, PT, R6, 0x1, PT ;  /* 0x000000010600780c */ /* 0x000fe20003f25270 */
[----:B------:R-:W-:Y:S01]  /*9b80*/  ULDC.64 UR12, c[0x0][0xb90] ;  /* 0x0002e400000c7ab9 */ /* 0x000fe20000000a00 */
[----:B------:R-:W-:Y:S01]  /*9b90*/  UMOV UR8, UR4 ;  /* 0x0000000400087c82 */ /* 0x000fe20008000000 */
[----:B------:R-:W-:Y:S01]  /*9ba0*/  UIMAD UR7, UR11, UR12, URZ ;  /* 0x0000000c0b0772a4 */ /* 0x000fe2000f8e023f */
[----:B------:R-:W-:Y:S02]  /*9bb0*/  UMOV UR9, UR10 ;  /* 0x0000000a00097c82 */ /* 0x000fe40008000000 */
[----:B------:R-:W-:Y:S02]  /*9bc0*/  UIMAD.WIDE.U32 UR8, UR41, UR12, UR8 ;  /* 0x0000000c290872a5 */ /* 0x000fe4000f8e0008 */
[----:B------:R-:W-:-:S03]  /*9bd0*/  UIMAD UR7, UR41, UR13, UR7 ;  /* 0x0000000d290772a4 */ /* 0x000fc6000f8e0207 */
[----:B------:R-:W-:Y:S02]  /*9be0*/  ULDC.64 UR12, c[0x0][0xb98] ;  /* 0x0002e600000c7ab9 */ /* 0x000fe40000000a00 */
[----:B------:R-:W0:Y:S01]  /*9bf0*/  @P1 LDC R4, c[0x0][0xbec] ;  /* 0x0002fb00ff041b82 */ /* 0x000e220000000800 */
[----:B------:R-:W-:Y:S02]  /*9c00*/  UIADD3 UR9, UR9, UR7, URZ ;  /* 0x0000000709097290 */ /* 0x000fe4000fffe03f */
[----:B------:R-:W-:Y:S02]  /*9c10*/  UIMAD UR7, UR38, UR12, URZ ;  /* 0x0000000c260772a4 */ /* 0x000fe4000f8e023f */
[----:B------:R-:W-:Y:S02]  /*9c20*/  UIMAD.WIDE.U32 UR8, UR37, UR12, UR8 ;  /* 0x0000000c250872a5 */ /* 0x000fe4000f8e0008 */
[----:B------:R-:W-:Y:S01]  /*9c30*/  UIMAD UR7, UR37, UR13, UR7 ;  /* 0x0000000d250772a4 */ /* 0x000fe2000f8e0207 */
[----:B------:R-:W1:Y:S02]  /*9c40*/  @P1 LDC R8, c[0x0][0xbf0] ;  /* 0x0002fc00ff081b82 */ /* 0x000e640000000800 */
[----:B------:R-:W-:Y:S01]  /*9c50*/  ULDC.64 UR12, c[0x0][0xb88] ;  /* 0x0002e200000c7ab9 */ /* 0x000fe20000000a00 */
[----:B0-----:R-:W-:-:S04]  /*9c60*/  @P1 IMAD.HI.U32 R3, R5, R4, RZ ;  /* 0x0000000405031227 */ /* 0x001fc800078e00ff */
[----:B------:R-:W-:Y:S01]  /*9c70*/  IMAD.MOV.U32 R4, RZ, RZ, R5 ;  /* 0x000000ffff047224 */ /* 0x000fe200078e0005 */
[----:B-1----:R-:W-:Y:S01]  /*9c80*/  @P1 SHF.R.U32.HI R4, RZ, R8, R3 ;  /* 0x00000008ff041219 */ /* 0x002fe20000011603 */
[----:B------:R-:W-:-:S04]  /*9c90*/  IMAD.U32 R8, RZ, RZ, UR7 ;  /* 0x00000007ff087e24 */ /* 0x000fc8000f8e00ff */
[----:B------:R-:W-:-:S04]  /*9ca0*/  IMAD.MOV R3, RZ, RZ, -R4 ;  /* 0x000000ffff037224 */ /* 0x000fc800078e0a04 */
[----:B------:R-:W-:Y:S01]  /*9cb0*/  IMAD R3, R6, R3, R5 ;  /* 0x0000000306037224 */ /* 0x000fe200078e0205 */
[----:B------:R-:W-:Y:S02]  /*9cc0*/  SHF.R.S32.HI R5, RZ, 0x1f, R4 ;  /* 0x0000001fff057819 */ /* 0x000fe40000011404 */
[----:B------:R-:W-:Y:S02]  /*9cd0*/  IADD3 R4, P1, R4, UR8, RZ ;  /* 0x0000000804047c10 */ /* 0x000fe4000ff3e0ff */
[----:B------:R-:W-:Y:S02]  /*9ce0*/  SHF.R.S32.HI R6, RZ, 0x1f, R3 ;  /* 0x0000001fff067819 */ /* 0x000fe40000011403 */
[----:B------:R-:W-:Y:S01]  /*9cf0*/  IADD3.X R5, R5, UR9, R8, P1, !PT ;  /* 0x0000000905057c10 */ /* 0x000fe20008ffe408 */
[----:B------:R-:W-:Y:S02]  /*9d00*/  ULDC.64 UR8, c[0x0][0xb50] ;  /* 0x0002d40000087ab9 */ /* 0x000fe40000000a00 */
[----:B------:R-:W-:-:S02]  /*9d10*/  IMAD R6, R6, UR12, RZ ;  /* 0x0000000c06067c24 */ /* 0x000fc4000f8e02ff */
[----:B------:R-:W-:-:S04]  /*9d20*/  IMAD.WIDE.U32 R4, R3, UR12, R4 ;  /* 0x0000000c03047c25 */ /* 0x000fc8000f8e0004 */
[----:B------:R-:W-:Y:S01]  /*9d30*/  IMAD R7, R3, UR13, R6 ;  /* 0x0000000d03077c24 */ /* 0x000fe2000f8e0206 */
[----:B------:R-:W-:-:S03]  /*9d40*/  LEA R6, P1, R4, UR8, 0x2 ;  /* 0x0000000804067c11 */ /* 0x000fc6000f8210ff */
[----:B------:R-:W-:-:S05]  /*9d50*/  IMAD.IADD R3, R5, 0x1, R7 ;  /* 0x0000000105037824 */ /* 0x000fca00078e0207 */
[----:B------:R-:W-:Y:S01]  /*9d60*/  LEA.HI.X R7, R4, UR9, R3, 0x2, P1 ;  /* 0x0000000904077c11 */ /* 0x000fe200088f1403 */
[----:B------:R-:W-:-:S05]  /*9d70*/  IMAD.MOV.U32 R3, RZ, RZ, -0x800000 ;  /* 0xff800000ff037424 */ /* 0x000fca00078e00ff */
[----:B------:R0:W-:Y:S02]  /*9d80*/  STG.E desc[UR52][R6.64], R3 ;  /* 0x0000000306007986 */ /* 0x0001e4000c101934 */
.L_x_258:
[----:B------:R-:W-:Y:S05]  /*9d90*/  BSYNC B1 ;  /* 0x0000000000017941 */ /* 0x000fea0003800000 */
.L_x_257:
[----:B------:R-:W1:Y:S01]  /*9da0*/  @P0 LDC R5, c[0x0][0xbf0] ;  /* 0x0002fc00ff050b82 */ /* 0x000e620000000800 */
[----:B------:R-:W-:Y:S01]  /*9db0*/  ULDC.64 UR12, c[0x0][0xaa0] ;  /* 0x0002a800000c7ab9 */ /* 0x000fe20000000a00 */
[----:B0-----:R-:W-:Y:S01]  /*9dc0*/  IMAD R3, R19, 0x20, R22 ;  /* 0x0000002013037824 */ /* 0x001fe200078e0216 */
[----:B------:R-:W-:Y:S01]  /*9dd0*/  UIMAD UR7, UR10, UR12, URZ ;  /* 0x0000000c0a0772a4 */ /* 0x000fe2000f8e023f */
[----:B------:R-:W-:Y:S01]  /*9de0*/  IMAD.U32 R8, RZ, RZ, UR40 ;  /* 0x00000028ff087e24 */ /* 0x000fe2000f8e00ff */
[----:B------:R-:W-:Y:S01]  /*9df0*/  UIMAD.WIDE.U32 UR8, UR4, UR12, URZ ;  /* 0x0000000c040872a5 */ /* 0x000fe2000f8e003f */
[----:B------:R-:W-:Y:S01]  /*9e00*/  IMAD.U32 R13, RZ, RZ, UR40 ;  /* 0x00000028ff0d7e24 */ /* 0x000fe2000f8e00ff */
[----:B------:R-:W-:Y:S01]  /*9e10*/  UIMAD UR7, UR4, UR13, UR7 ;  /* 0x0000000d040772a4 */ /* 0x000fe2000f8e0207 */
[----:B------:R-:W-:Y:S01]  /*9e20*/  IMAD R8, R8, 0x80, R3 ;  /* 0x0000008008087824 */ /* 0x000fe200078e0203 */
[----:B------:R-:W-:Y:S01]  /*9e30*/  BSSY B1, `(.L_x_259) ;  /* 0x000003e000017945 */ /* 0x000fe20003800000 */
[----:B------:R-:W-:Y:S01]  /*9e40*/  ULDC.64 UR12, c[0x0][0xae8] ;  /* 0x0002ba00000c7ab9 */ /* 0x000fe20000000a00 */
[----:B------:R-:W-:Y:S01]  /*9e50*/  UIADD3 UR9, UR9, UR7, URZ ;  /* 0x0000000709097290 */ /* 0x000fe2000fffe03f */
[----:B------:R-:W-:Y:S01]  /*9e60*/  @P0 IMAD.HI.U32 R4, R8, R9, RZ ;  /* 0x0000000908040227 */ /* 0x000fe200078e00ff */
[----:B------:R-:W-:-:S02]  /*9e70*/  UIMAD UR4, UR11, UR12, URZ ;  /* 0x0000000c0b0472a4 */ /* 0x000fc4000f8e023f */
[----:B------:R-:W-:Y:S01]  /*9e80*/  UIMAD.WIDE.U32 UR8, UR41, UR12, UR8 ;  /* 0x0000000c290872a5 */ /* 0x000fe2000f8e0008 */
[----:B------:R-:W-:Y:S01]  /*9e90*/  IMAD.MOV.U32 R3, RZ, RZ, R8 ;  /* 0x000000ffff037224 */ /* 0x000fe200078e0008 */
[----:B------:R-:W-:Y:S01]  /*9ea0*/  UIMAD UR4, UR41, UR13, UR4 ;  /* 0x0000000d290472a4 */ /* 0x000fe2000f8e0204 */
[----:B------:R-:W-:-:S03]  /*9eb0*/  ULDC.64 UR10, c[0x0][0xaf0] ;  /* 0x0002bc00000a7ab9 */ /* 0x000fc60000000a00 */
[----:B------:R-:W-:Y:S02]  /*9ec0*/  UIADD3 UR9, UR9, UR4, URZ ;  /* 0x0000000409097290 */ /* 0x000fe4000fffe03f */
[----:B------:R-:W-:Y:S01]  /*9ed0*/  UIMAD UR4, UR38, UR10, URZ ;  /* 0x0000000a260472a4 */ /* 0x000fe2000f8e023f */
[----:B-1----:R-:W-:Y:S01]  /*9ee0*/  @P0 SHF.R.U32.HI R3, RZ, R5, R4 ;  /* 0x00000005ff030219 */ /* 0x002fe20000011604 */
[----:B------:R-:W-:Y:S02]  /*9ef0*/  UIMAD.WIDE.U32 UR8, UR37, UR10, UR8 ;  /* 0x0000000a250872a5 */ /* 0x000fe4000f8e0008 */
[----:B------:R-:W-:Y:S01]  /*9f00*/  UIMAD UR4, UR37, UR11, UR4 ;  /* 0x0000000b250472a4 */ /* 0x000fe2000f8e0204 */
[--C-:B------:R-:W-:Y:S01]  /*9f10*/  SHF.R.S32.HI R4, RZ, 0x1f, R3.reuse ;  /* 0x0000001fff047819 */ /* 0x100fe20000011403 */
[----:B------:R-:W-:Y:S01]  /*9f20*/  IMAD.MOV R7, RZ, RZ, -R3 ;  /* 0x000000ffff077224 */ /* 0x000fe200078e0a03 */
[----:B------:R-:W-:Y:S01]  /*9f30*/  ULDC.64 UR10, c[0x0][0xae0] ;  /* 0x0002b800000a7ab9 */ /* 0x000fe20000000a00 */
[----:B------:R-:W-:-:S02]  /*9f40*/  UIADD3 UR4, UR9, UR4, URZ ;  /* 0x0000000409047290 */ /* 0x000fc4000fffe03f */
[----:B------:R-:W-:Y:S02]  /*9f50*/  IMAD.U32 R5, RZ, RZ, UR9 ;  /* 0x00000009ff057e24 */ /* 0x000fe4000f8e00ff */
[----:B------:R-:W-:Y:S02]  /*9f60*/  IMAD R6, R4, UR10, RZ ;  /* 0x0000000a04067c24 */ /* 0x000fe4000f8e02ff */
[----:B------:R-:W-:Y:S01]  /*9f70*/  IMAD.U32 R4, RZ, RZ, UR8 ;  /* 0x00000008ff047e24 */ /* 0x000fe2000f8e00ff */
[----:B------:R-:W-:Y:S01]  /*9f80*/  ULDC.64 UR8, c[0x0][0xad8] ;  /* 0x0002b60000087ab9 */ /* 0x000fe20000000a00 */
[----:B------:R-:W-:Y:S02]  /*9f90*/  IMAD.U32 R5, RZ, RZ, UR4 ;  /* 0x00000004ff057e24 */ /* 0x000fe4000f8e00ff */
[----:B------:R-:W-:Y:S02]  /*9fa0*/  IMAD R7, R11, R7, R8 ;  /* 0x000000070b077224 */ /* 0x000fe400078e0208 */
[----:B------:R-:W-:-:S02]  /*9fb0*/  IMAD R9, R3, UR11, R6 ;  /* 0x0000000b03097c24 */ /* 0x000fc4000f8e0206 */
[----:B------:R-:W-:Y:S01]  /*9fc0*/  IMAD.WIDE.U32 R4, R3, UR10, R4 ;  /* 0x0000000a03047c25 */ /* 0x000fe2000f8e0004 */
[----:B------:R-:W-:-:S03]  /*9fd0*/  SHF.R.S32.HI R3, RZ, 0x1f, R7 ;  /* 0x0000001fff037819 */ /* 0x000fc60000011407 */
[----:B------:R-:W-:Y:S02]  /*9fe0*/  IMAD.IADD R5, R5, 0x1, R9 ;  /* 0x0000000105057824 */ /* 0x000fe400078e0209 */
[----:B------:R-:W-:Y:S02]  /*9ff0*/  IMAD R6, R3, UR8, RZ ;  /* 0x0000000803067c24 */ /* 0x000fe4000f8e02ff */
[----:B------:R-:W-:Y:S02]  /*a000*/  IMAD R8, R13, 0x80, R22 ;  /* 0x000000800d087824 */ /* 0x000fe400078e0216 */
[----:B-----5:R-:W-:Y:S02]  /*a010*/  IMAD R11, R0, R11, RZ ;  /* 0x0000000b000b7224 */ /* 0x020fe400078e02ff */
[C---:B------:R-:W-:Y:S02]  /*a020*/  IMAD R3, R7.reuse, UR9, R6 ;  /* 0x0000000907037c24 */ /* 0x040fe4000f8e0206 */
[----:B------:R-:W-:Y:S01]  /*a030*/  IMAD.WIDE.U32 R4, R7, UR8, R4 ;  /* 0x0000000807047c25 */ /* 0x000fe2000f8e0004 */
[----:B------:R-:W-:Y:S01]  /*a040*/  ISETP.GE.AND P2, PT, R8, R11, PT ;  /* 0x0000000b0800720c */ /* 0x000fe20003f46270 */
[----:B------:R-:W-:-:S02]  /*a050*/  ULDC.64 UR8, c[0x0][0xa80] ;  /* 0x0002a00000087ab9 */ /* 0x000fc40000000a00 */
[----:B------:R-:W-:Y:S01]  /*a060*/  IMAD.IADD R3, R5, 0x1, R3 ;  /* 0x0000000105037824 */ /* 0x000fe200078e0203 */
[----:B------:R-:W-:Y:S01]  /*a070*/  LEA R6, P3, R4, UR8, 0x1 ;  /* 0x0000000804067c11 */ /* 0x000fe2000f8608ff */
[----:B------:R-:W-:-:S03]  /*a080*/  VIADD R0, R8, 0x20 ;  /* 0x0000002008007836 */ /* 0x000fc60000000000 */
[----:B------:R-:W-:Y:S01]  /*a090*/  LEA.HI.X R3, R4, UR9, R3, 0x1, P3 ;  /* 0x0000000904037c11 */ /* 0x000fe200098f0c03 */
[----:B------:R0:W1:Y:S01]  /*a0a0*/  SHFL.IDX PT, R7, R6, RZ, 0x181f ;  /* 0x00181fff06077589 */ /* 0x00006200000e0000 */
[-C--:B------:R-:W-:Y:S01]  /*a0b0*/  ISETP.GE.AND P1, PT, R0, R11.reuse, PT ;  /* 0x0000000b0000720c */ /* 0x080fe20003f26270 */
[----:B------:R-:W-:Y:S02]  /*a0c0*/  VIADD R0, R8, 0x40 ;  /* 0x0000004008007836 */ /* 0x000fe40000000000 */
[----:B------:R0:W2:Y:S03]  /*a0d0*/  SHFL.IDX PT, R5, R3, RZ, 0x181f ;  /* 0x00181fff03057589 */ /* 0x0000a600000e0000 */
        /* <DEDUP_REMOVED lines=10> */
[----:B------:R3:W-:Y:S01]  /*a180*/  @!P5 ST.E.128 desc[UR52][R12.64], RZ ;  /* 0x000000ff0c00d985 */ /* 0x0007e2000c101d34 */
[----:B------:R-:W-:Y:S02]  /*a190*/  @!P4 LEA.HI.X R15, R17, R5, R223, 0x1, P6 ;  /* 0x00000005110fc211 */ /* 0x000fe400030f0cdf */
[----:B------:R-:W-:-:S03]  /*a1a0*/  @!P3 LEA R20, P6, R16, R7, 0x1 ;  /* 0x000000071014b211 */ /* 0x000fc600078c08ff */
[----:B------:R3:W-:Y:S01]  /*a1b0*/  @!P4 ST.E.128 desc[UR52][R14.64], RZ ;  /* 0x000000ff0e00c985 */ /* 0x0007e2000c101d34 */
[----:B------:R-:W-:Y:S02]  /*a1c0*/  @!P3 LEA.HI.X R21, R16, R5, R222, 0x1, P6 ;  /* 0x000000051015b211 */ /* 0x000fe400030f0cde */
[----:B------:R-:W-:-:S03]  /*a1d0*/  @!P2 LEA R4, P6, R18, R7, 0x1 ;  /* 0x000000071204a211 */ /* 0x000fc600078c08ff */
[----:B------:R3:W-:Y:S01]  /*a1e0*/  @!P3 ST.E.128 desc[UR52][R20.64], RZ ;  /* 0x000000ff1400b985 */ /* 0x0007e2000c101d34 */
[----:B------:R-:W-:-:S05]  /*a1f0*/  @!P2 LEA.HI.X R5, R18, R5, R221, 0x1, P6 ;  /* 0x000000051205a211 */ /* 0x000fca00030f0cdd */
[----:B------:R3:W-:Y:S04]  /*a200*/  @!P2 ST.E.128 desc[UR52][R4.64], RZ ;  /* 0x000000ff0400a985 */ /* 0x0007e8000c101d34 */
.L_x_260:
[----:B------:R-:W-:Y:S05]  /*a210*/  BSYNC B1 ;  /* 0x0000000000017941 */ /* 0x000fea0003800000 */
.L_x_259:
[----:B--23--:R2:W3:Y:S01]  /*a220*/  SHFL.IDX PT, R5, R3, 0x1, 0x181f ;  /* 0x00381f0003057f89 */ /* 0x00c4e200000e0000 */
[----:B------:R-:W-:Y:S03]  /*a230*/  BSSY B1, `(.L_x_261) ;  /* 0x0000014000017945 */ /* 0x000fe60003800000 */
[----:B-1----:R2:W1:Y:S01]  /*a240*/  SHFL.IDX PT, R7, R6, 0x1, 0x181f ;  /* 0x00381f0006077f89 */ /* 0x00246200000e0000 */
[----:B------:R-:W-:Y:S05]  /*a250*/  @P1 BRA `(.L_x_262) ;  /* 0x0000000000441947 */ /* 0x000fea0003800000 */
[----:B------:R-:W-:Y:S02]  /*a260*/  ULDC UR4, c[0x0][0xac8] ;  /* 0x0002b20000047ab9 */ /* 0x000fe40000000800 */
[----:B------:R-:W-:Y:S02]  /*a270*/  ISETP.GE.AND P4, PT, R2, UR4, PT ;  /* 0x0000000402007c0c */ /* 0x000fe4000bf86270 */
[----:B------:R-:W-:Y:S02]  /*a280*/  ISETP.GE.AND P3, PT, R17, UR4, PT ;  /* 0x0000000411007c0c */ /* 0x000fe4000bf66270 */
[----:B------:R-:W-:Y:S02]  /*a290*/  ISETP.GE.AND P2, PT, R16, UR4, PT ;  /* 0x0000000410007c0c */ /* 0x000fe4000bf46270 */
[----:B------:R-:W-:-:S07]  /*a2a0*/  ISETP.GE.AND P1, PT, R18, UR4, PT ;  /* 0x0000000412007c0c */ /* 0x000fce000bf26270 */
[CC--:B-1----:R-:W-:Y:S02]  /*a2b0*/  @!P4 LEA R12, P6, R2.reuse, R7.reuse, 0x1 ;  /* 0x00000007020cc211 */ /* 0x0c2fe400078c08ff */
[C---:B------:R-:W-:Y:S02]  /*a2c0*/  @!P3 LEA R14, P5, R17.reuse, R7, 0x1 ;  /* 0x00000007110eb211 */ /* 0x040fe400078a08ff */
[----:B---3--:R-:W-:Y:S02]  /*a2d0*/  @!P4 LEA.HI.X R13, R2, R5, R224, 0x1, P6 ;  /* 0x00000005020dc211 */ /* 0x008fe400030f0ce0 */
[----:B------:R-:W-:Y:S02]  /*a2e0*/  @!P2 LEA R20, P6, R16, R7, 0x1 ;  /* 0x000000071014a211 */ /* 0x000fe400078c08ff */
[----:B------:R-:W-:Y:S01]  /*a2f0*/  @!P3 LEA.HI.X R15, R17, R5, R223, 0x1, P5 ;  /* 0x00000005110fb211 */ /* 0x000fe200028f0cdf */
[----:B------:R4:W-:Y:S01]  /*a300*/  @!P4 ST.E.128 desc[UR52][R12.64], RZ ;  /* 0x000000ff0c00c985 */ /* 0x0009e2000c101d34 */
[----:B------:R-:W-:-:S02]  /*a310*/  @!P1 LEA R4, P5, R18, R7, 0x1 ;  /* 0x0000000712049211 */ /* 0x000fc400078a08ff */
[-C--:B------:R-:W-:Y:S01]  /*a320*/  @!P2 LEA.HI.X R21, R16, R5.reuse, R222, 0x1, P6 ;  /* 0x000000051015a211 */ /* 0x080fe200030f0cde */
[----:B------:R4:W-:Y:S01]  /*a330*/  @!P3 ST.E.128 desc[UR52][R14.64], RZ ;  /* 0x000000ff0e00b985 */ /* 0x0009e2000c101d34 */
[----:B------:R-:W-:-:S03]  /*a340*/  @!P1 LEA.HI.X R5, R18, R5, R221, 0x1, P5 ;  /* 0x0000000512059211 */ /* 0x000fc600028f0cdd */
[----:B------:R4:W-:Y:S04]  /*a350*/  @!P2 ST.E.128 desc[UR52][R20.64], RZ ;  /* 0x000000ff1400a985 */ /* 0x0009e8000c101d34 */
[----:B------:R4:W-:Y:S02]  /*a360*/  @!P1 ST.E.128 desc[UR52][R4.64], RZ ;  /* 0x000000ff04009985 */ /* 0x0009e4000c101d34 */
.L_x_262:
[----:B------:R-:W-:Y:S05]  /*a370*/  BSYNC B1 ;  /* 0x0000000000017941 */ /* 0x000fea0003800000 */
.L_x_261:
[----:B---34-:R3:W4:Y:S01]  /*a380*/  SHFL.IDX PT, R5, R3, 0x2, 0x181f ;  /* 0x00581f0003057f89 */ /* 0x01872200000e0000 */
        /* <DEDUP_REMOVED lines=8> */
[-C--:B-1----:R-:W-:Y:S02]  /*a410*/  @!P3 LEA R12, P6, R2, R7.reuse, 0x1 ;  /* 0x00000007020cb211 */ /* 0x082fe400078c08ff */
[CC--:B------:R-:W-:Y:S02]  /*a420*/  @!P2 LEA R14, P5, R17.reuse, R7.reuse, 0x1 ;  /* 0x00000007110ea211 */ /* 0x0c0fe400078a08ff */
[----:B------:R-:W-:Y:S02]  /*a430*/  @!P1 LEA R20, P4, R16, R7, 0x1 ;  /* 0x0000000710149211 */ /* 0x000fe400078808ff */
[----:B----4-:R-:W-:Y:S02]  /*a440*/  @!P3 LEA.HI.X R13, R2, R5, R224, 0x1, P6 ;  /* 0x00000005020db211 */ /* 0x010fe400030f0ce0 */
[----:B------:R-:W-:Y:S02]  /*a450*/  @!P0 LEA R4, P6, R18, R7, 0x1 ;  /* 0x0000000712048211 */ /* 0x000fe400078c08ff */
[-C--:B------:R-:W-:Y:S01]  /*a460*/  @!P2 LEA.HI.X R15, R17, R5.reuse, R223, 0x1, P5 ;  /* 0x00000005110fa211 */ /* 0x080fe200028f0cdf */
[----:B------:R1:W-:Y:S01]  /*a470*/  @!P3 ST.E.128 desc[UR52][R12.64], RZ ;  /* 0x000000ff0c00b985 */ /* 0x0003e2000c101d34 */
[----:B------:R-:W-:-:S02]  /*a480*/  @!P1 LEA.HI.X R21, R16, R5, R222, 0x1, P4 ;  /* 0x0000000510159211 */ /* 0x000fc400020f0cde */
[----:B------:R-:W-:Y:S01]  /*a490*/  @!P0 LEA.HI.X R5, R18, R5, R221, 0x1, P6 ;  /* 0x0000000512058211 */ /* 0x000fe200030f0cdd */
[----:B------:R1:W-:Y:S04]  /*a4a0*/  @!P2 ST.E.128 desc[UR52][R14.64], RZ ;  /* 0x000000ff0e00a985 */ /* 0x0003e8000c101d34 */
[----:B------:R1:W-:Y:S04]  /*a4b0*/  @!P1 ST.E.128 desc[UR52][R20.64], RZ ;  /* 0x000000ff14009985 */ /* 0x0003e8000c101d34 */
[----:B------:R1:W-:Y:S02]  /*a4c0*/  @!P0 ST.E.128 desc[UR52][R4.64], RZ ;  /* 0x000000ff04008985 */ /* 0x0003e4000c101d34 */
.L_x_264:
[----:B------:R-:W-:Y:S05]  /*a4d0*/  BSYNC B1 ;  /* 0x0000000000017941 */ /* 0x000fea0003800000 */
.L_x_263:
[----:B------:R-:W-:Y:S01]  /*a4e0*/  VIADD R0, R8, 0x60 ;  /* 0x0000006008007836 */ /* 0x000fe20000000000 */
[----:B0-23--:R-:W0:Y:S04]  /*a4f0*/  SHFL.IDX PT, R3, R3, 0x3, 0x181f ;  /* 0x00781f0003037f89 */ /* 0x00de2800000e0000 */
[----:B------:R-:W-:Y:S01]  /*a500*/  ISETP.GE.AND P0, PT, R0, R11, PT ;  /* 0x0000000b0000720c */ /* 0x000fe20003f06270 */
[----:B-1--4-:R1:W2:-:S12]  /*a510*/  SHFL.IDX PT, R5, R6, 0x3, 0x181f ;  /* 0x00781f0006057f89 */ /* 0x01229800000e0000 */
[----:B-1----:R-:W-:Y:S05]  /*a520*/  @P0 BRA `(.L_x_255) ;  /* 0x0000000000440947 */ /* 0x002fea0003800000 */
[----:B------:R-:W-:Y:S02]  /*a530*/  ULDC UR4, c[0x0][0xac8] ;  /* 0x0002b20000047ab9 */ /* 0x000fe40000000800 */
[----:B------:R-:W-:Y:S02]  /*a540*/  ISETP.GE.AND P3, PT, R2, UR4, PT ;  /* 0x0000000402007c0c */ /* 0x000fe4000bf66270 */
[----:B------:R-:W-:Y:S02]  /*a550*/  ISETP.GE.AND P2, PT, R17, UR4, PT ;  /* 0x0000000411007c0c */ /* 0x000fe4000bf46270 */
[----:B------:R-:W-:Y:S02]  /*a560*/  ISETP.GE.AND P1, PT, R16, UR4, PT ;  /* 0x0000000410007c0c */ /* 0x000fe4000bf26270 */
[----:B------:R-:W-:-:S07]  /*a570*/  ISETP.GE.AND P0, PT, R18, UR4, PT ;  /* 0x0000000412007c0c */ /* 0x000fce000bf06270 */
[-C--:B--2---:R-:W-:Y:S02]  /*a580*/  @!P3 LEA R6, P6, R2, R5.reuse, 0x1 ;  /* 0x000000050206b211 */ /* 0x084fe400078c08ff */
[CC--:B------:R-:W-:Y:S02]  /*a590*/  @!P2 LEA R8, P5, R17.reuse, R5.reuse, 0x1 ;  /* 0x000000051108a211 */ /* 0x0c0fe400078a08ff */
[----:B------:R-:W-:Y:S02]  /*a5a0*/  @!P1 LEA R10, P4, R16, R5, 0x1 ;  /* 0x00000005100a9211 */ /* 0x000fe400078808ff */
[----:B0-----:R-:W-:Y:S02]  /*a5b0*/  @!P3 LEA.HI.X R7, R2, R3, R224, 0x1, P6 ;  /* 0x000000030207b211 */ /* 0x001fe400030f0ce0 */
        /* <DEDUP_REMOVED lines=8> */
.L_x_255:
[----:B------:R-:W-:Y:S05]  /*a640*/  BSYNC B0 ;  /* 0x0000000000007941 */ /* 0x000fea0003800000 */
.L_x_246:
[----:B------:R-:W-:Y:S02]  /*a650*/  ULDC UR4, c[0x0][0xc3c] ;  /* 0x00030f0000047ab9 */ /* 0x000fe40000000800 */
[----:B------:R-:W-:-:S06]  /*a660*/  UISETP.GE.AND UP0, UPT, UR6, UR4, UPT ;  /* 0x000000040600728c */ /* 0x000fcc000bf06270 */
[----:B------:R-:W-:-:S13]  /*a670*/  PLOP3.LUT P0, PT, PT, PT, UP0, 0x80, 0x0 ;  /* 0x000000000000781c */ /* 0x000fda0003f0f008 */
[----:B------:R-:W-:Y:S05]  /*a680*/  @!P0 BRA `(.L_x_265) ;  /* 0xffffff6400c48947 */ /* 0x000fea000383ffff */
[----:B------:R-:W-:Y:S05]  /*a690*/  EXIT ;  /* 0x000000000000794d */ /* 0x000fea0003800000 */
.L_x_218:
[----:B------:R-:W-:-:S08]  /*a6a0*/  NOP ;  /* 0x0000000000007918 */ /* 0x000fd00000000000 */
[----:B------:R-:W0:-:S00]  /*a6b0*/  USETMAXREG.DEALLOC.CTAPOOL 0x28 ;  /* 0x00000028000079c8 */ /* 0x000e0000080e0500 */
[----:B0-----:R-:W-:Y:S02]  /*a6c0*/  LOP3.LUT R0, R0, 0x3, RZ, 0xc0, !PT ;  /* 0x0000000300007812 */ /* 0x001fe400078ec0ff */
[----:B------:R-:W-:-:S04]  /*a6d0*/  LOP3.LUT R29, R29, 0xfffffeff, RZ, 0xc0, !PT ;  /* 0xfffffeff1d1d7812 */ /* 0x000fc800078ec0ff */
[----:B------:R-:W0:Y:S02]  /*a6e0*/  SHFL.IDX PT, R0, R0, RZ, 0x1f ;  /* 0x00001fff00007589 */ /* 0x000e2400000e0000 */
[----:B0-----:R-:W-:-:S13]  /*a6f0*/  ISETP.NE.AND P0, PT, R0, RZ, PT ;  /* 0x000000ff0000720c */ /* 0x001fda0003f05270 */
[----:B------:R-:W-:Y:S01]  /*a700*/  @P0 BAR.SYNC.DEFER_BLOCKING 0x5, 0x180 ;  /* 0x0146000000000b1d */ /* 0x000fe20000010000 */
[----:B------:R-:W-:Y:S02]  /*a710*/  @P0 MOV R3, 0x400 ;  /* 0x0000040000030802 */ /* 0x000fe40000000f00 */
[----:B------:R-:W-:Y:S02]  /*a720*/  @P0 LOP3.LUT R29, R29, 0x100, RZ, 0xfc, !PT ;  /* 0x000001001d1d0812 */ /* 0x000fe400078efcff */
[----:B------:R-:W-:-:S05]  /*a730*/  @P0 LEA R2, R2, R3, 0x18 ;  /* 0x0000000302020211 */ /* 0x000fca00078ec0ff */
[----:B------:R-:W0:Y:S02]  /*a740*/  @P0 LDS.128 R16, [R2+0x388d0] ;  /* 0x0388d00002100984 */ /* 0x000e240000000c00 */
[----:B0-----:R-:W-:Y:S01]  /*a750*/  @P0 R2UR UR40, R19 ;  /* 0x00000000132802ca */ /* 0x001fe200000e0000 */
[----:B------:R-:W-:Y:S06]  /*a760*/  @P0 BAR.ARV 0x4, 0x180 ;  /* 0x0106000000000b1d */ /* 0x000fec0000002000 */
[----:B------:R-:W-:Y:S08]  /*a770*/  @P0 BRA `(.L_x_266) ;  /* 0x00000008000c0947 */ /* 0x000ff00003800000 */
[----:B------:R-:W0:Y:S01]  /*a780*/  S2R R4, SR_TID.X ;  /* 0x0000000000047919 */ /* 0x000e220000002100 */
[----:B------:R-:W-:Y:S01]  /*a790*/  ULDC UR4, c[0x0][0xc3c] ;  /* 0x00030f0000047ab9 */ /* 0x000fe20000000800 */
[----:B------:R-:W-:Y:S01]  /*a7a0*/  IMAD.MOV.U32 R0, RZ, RZ, RZ ;  /* 0x000000ffff007224 */ /* 0x000fe200078e00ff */
[----:B------:R-:W1:Y:S01]  /*a7b0*/  LDC R11, c[0x0][0xc38] ;  /* 0x00030e00ff0b7b82 */ /* 0x000e620000000800 */
[----:B0-----:R-:W-:-:S04]  /*a7c0*/  LOP3.LUT R5, R4, 0x1f, RZ, 0xc0, !PT ;  /* 0x0000001f04057812 */ /* 0x001fc800078ec0ff */
[----:B------:R-:W-:-:S04]  /*a7d0*/  ISETP.NE.AND P0, PT, R5, 0x1f, PT ;  /* 0x0000001f0500780c */ /* 0x000fc80003f05270 */
[----:B------:R-:W-:-:S13]  /*a7e0*/  ISETP.GE.OR P1, PT, R5, UR4, !P0 ;  /* 0x0000000405007c0c */ /* 0x000fda000c726670 */
[----:B------:R-:W0:Y:S02]  /*a7f0*/  @!P1 LDC.64 R2, c[0x0][0xc80] ;  /* 0x00032000ff029b82 */ /* 0x000e240000000a00 */
[----:B0-----:R-:W-:-:S05]  /*a800*/  @!P1 IMAD.WIDE.U32 R2, R5, 0x4, R2 ;  /* 0x0000000405029825 */ /* 0x001fca00078e0002 */
[----:B------:R-:W2:Y:S01]  /*a810*/  @!P1 LDG.E R0, desc[UR52][R2.64] ;  /* 0x0000003402009981 */ /* 0x000ea2000c1e1900 */
[C---:B------:R-:W-:Y:S01]  /*a820*/  ISETP.NE.AND P1, PT, R5.reuse, RZ, PT ;  /* 0x000000ff0500720c */ /* 0x040fe20003f25270 */
[----:B------:R-:W-:Y:S01]  /*a830*/  UMOV UR4, URZ ;  /* 0x0000003f00047c82 */ /* 0x000fe20008000000 */
[C---:B------:R-:W-:Y:S01]  /*a840*/  ISETP.GE.U32.AND P2, PT, R5.reuse, 0x2, PT ;  /* 0x000000020500780c */ /* 0x040fe20003f46070 */
[----:B------:R-:W-:Y:S01]  /*a850*/  IMAD.MOV.U32 R16, RZ, RZ, RZ ;  /* 0x000000ffff107224 */ /* 0x000fe200078e00ff */
[C---:B------:R-:W-:Y:S02]  /*a860*/  ISETP.GE.U32.AND P3, PT, R5.reuse, 0x4, PT ;  /* 0x000000040500780c */ /* 0x040fe40003f66070 */
[C---:B------:R-:W-:Y:S02]  /*a870*/  ISETP.GE.U32.AND P4, PT, R5.reuse, 0x8, PT ;  /* 0x000000080500780c */ /* 0x040fe40003f86070 */
[----:B------:R-:W-:Y:S01]  /*a880*/  ISETP.GE.U32.AND P5, PT, R5, 0x10, PT ;  /* 0x000000100500780c */ /* 0x000fe20003fa6070 */
[----:B--2---:R-:W0:Y:S02]  /*a890*/  SHFL.UP PT, R4, R0, 0x1, RZ ;  /* 0x0420000000047989 */ /* 0x004e2400000e00ff */
[----:B0-----:R-:W-:-:S05]  /*a8a0*/  SEL R7, R4, RZ, P1 ;  /* 0x000000ff04077207 */ /* 0x001fca0000800000 */
[----:B------:R-:W-:-:S05]  /*a8b0*/  IMAD.IADD R7, R0, 0x1, R7 ;  /* 0x0000000100077824 */ /* 0x000fca00078e0207 */
[----:B------:R-:W0:Y:S02]  /*a8c0*/  SHFL.UP PT, R4, R7, 0x2, RZ ;  /* 0x0440000007047989 */ /* 0x000e2400000e00ff */
        /* <DEDUP_REMOVED lines=10> */
[----:B------:R-:W-:Y:S02]  /*a970*/  IMAD.IADD R6, R2, 0x1, R7 ;  /* 0x0000000102067824 */ /* 0x000fe400078e0207 */
[----:B------:R-:W0:Y:S03]  /*a980*/  S2R R7, SR_CTAID.X ;  /* 0x0000000000077919 */ /* 0x000e260000002500 */
[----:B------:R-:W1:Y:S02]  /*a990*/  SHFL.IDX PT, R4, R6, 0x1f, 0x1f ;  /* 0x03e01f0006047f89 */ /* 0x000e6400000e0000 */
[----:B-1----:R-:W-:-:S04]  /*a9a0*/  IMAD R4, R4, R11, RZ ;  /* 0x0000000b04047224 */ /* 0x002fc800078e02ff */
[----:B------:R-:W-:Y:S01]  /*a9b0*/  IMAD.MOV.U32 R3, RZ, RZ, R4 ;  /* 0x000000ffff037224 */ /* 0x000fe200078e0004 */
[----:B0-----:R-:W-:-:S13]  /*a9c0*/  ISETP.GT.AND P6, PT, R4, R7, PT ;  /* 0x000000070400720c */ /* 0x001fda0003fc4270 */
[----:B------:R-:W-:Y:S05]  /*a9d0*/  @P6 BRA `(.L_x_267) ;  /* 0x0000000000946947 */ /* 0x000fea0003800000 */
[----:B------:R-:W-:Y:S01]  /*a9e0*/  IMAD.MOV.U32 R4, RZ, RZ, R3 ;  /* 0x000000ffff047224 */ /* 0x000fe200078e0003 */
[----:B------:R-:W-:Y:S01]  /*a9f0*/  UMOV UR4, URZ ;  /* 0x0000003f00047c82 */ /* 0x000fe20008000000 */
[----:B------:R-:W-:-:S05]  /*aa00*/  ULDC UR5, c[0x0][0xc3c] ;  /* 0x00030f0000057ab9 */ /* 0x000fca0000000800 */
.L_x_271:
[----:B------:R-:W-:-:S04]  /*aa10*/  UIADD3 UR4, UR4, 0x1f, URZ ;  /* 0x0000001f04047890 */ /* 0x000fc8000fffe03f */
[----:B------:R-:W-:-:S06]  /*aa20*/  UISETP.GE.AND UP0, UPT, UR4, UR5, UPT ;  /* 0x000000050400728c */ /* 0x000fcc000bf06270 */
[----:B------:R-:W-:-:S13]  /*aa30*/  PLOP3.LUT P6, PT, PT, PT, UP0, 0x40, 0x0 ;  /* 0x000000000000781c */ /* 0x000fda0003fce808 */
[----:B------:R-:W-:Y:S05]  /*aa40*/  @!P6 BRA `(.L_x_268) ;  /* 0x00000004002ce947 */ /* 0x000fea0003800000 */
[----:B------:R-:W-:Y:S01]  /*aa50*/  VIADD R9, R5, UR4 ;  /* 0x0000000405097c36 */ /* 0x000fe20008000000 */
[----:B------:R-:W-:Y:S01]  /*aa60*/  BSSY B0, `(.L_x_269) ;  /* 0x0000007000007945 */ /* 0x000fe20003800000 */
[----:B------:R-:W-:-:S03]  /*aa70*/  IMAD.MOV.U32 R0, RZ, RZ, RZ ;  /* 0x000000ffff007224 */ /* 0x000fc600078e00ff */
[----:B------:R-:W-:-:S13]  /*aa80*/  ISETP.GE.OR P6, PT, R9, UR5, !P0 ;  /* 0x0000000509007c0c */ /* 0x000fda000c7c6670 */
[----:B------:R-:W-:Y:S05]  /*aa90*/  @P6 BRA `(.L_x_270) ;  /* 0x00000000000c6947 */ /* 0x000fea0003800000 */
[----:B------:R-:W0:Y:S02]  /*aaa0*/  LDC.64 R2, c[0x0][0xc80] ;  /* 0x00032000ff027b82 */ /* 0x000e240000000a00 */
[----:B0-----:R-:W-:-:S05]  /*aab0*/  IMAD.WIDE R2, R9, 0x4, R2 ;  /* 0x0000000409027825 */ /* 0x001fca00078e0202 */
[----:B------:R0:W5:Y:S02]  /*aac0*/  LDG.E R0, desc[UR52][R2.64] ;  /* 0x0000003402007981 */ /* 0x000164000c1e1900 */
.L_x_270:
[----:B------:R-:W-:Y:S05]  /*aad0*/  BSYNC B0 ;  /* 0x0000000000007941 */ /* 0x000fea0003800000 */
.L_x_269:
[----:B0----5:R-:W0:Y:S02]  /*aae0*/  SHFL.UP PT, R2, R0, 0x1, RZ ;  /* 0x0420000000027989 */ /* 0x021e2400000e00ff */
        /* <DEDUP_REMOVED lines=14> */
[----:B------:R-:W0:Y:S03]  /*abd0*/  LDC R11, c[0x0][0xc38] ;  /* 0x00030e00ff0b7b82 */ /* 0x000e260000000800 */
[----:B------:R-:W0:Y:S02]  /*abe0*/  SHFL.IDX PT, R3, R6, 0x1f, 0x1f ;  /* 0x03e01f0006037f89 */ /* 0x000e2400000e0000 */
[----:B0-----:R-:W-:-:S04]  /*abf0*/  IMAD R3, R3, R11, RZ ;  /* 0x0000000b03037224 */ /* 0x001fc800078e02ff */
[----:B------:R-:W-:-:S05]  /*ac00*/  IMAD.IADD R4, R3, 0x1, R4 ;  /* 0x0000000103047824 */ /* 0x000fca00078e0204 */
[----:B------:R-:W-:-:S13]  /*ac10*/  ISETP.GT.AND P6, PT, R4, R7, PT ;  /* 0x000000070400720c */ /* 0x000fda0003fc4270 */
[----:B------:R-:W-:Y:S05]  /*ac20*/  @!P6 BRA `(.L_x_271) ;  /* 0xfffffffc0078e947 */ /* 0x000fea000383ffff */
.L_x_267:
[----:B------:R-:W-:-:S04]  /*ac30*/  IMAD.IADD R8, R4, 0x1, -R3 ;  /* 0x0000000104087824 */ /* 0x000fc800078e0a03 */
[----:B------:R-:W-:-:S05]  /*ac40*/  IMAD R2, R6, R11, R8 ;  /* 0x0000000b06027224 */ /* 0x000fca00078e0208 */
[----:B------:R-:W-:-:S13]  /*ac50*/  ISETP.GT.AND P0, PT, R2, R7, PT ;  /* 0x000000070200720c */ /* 0x000fda0003f04270 */
[----:B------:R-:W-:Y:S02]  /*ac60*/  VOTEU.ANY UR5, UPT, !P0 ;  /* 0x0000000000057886 */ /* 0x000fe400040e0100 */
[----:B------:R-:W-:Y:S02]  /*ac70*/  UPOPC UR40, UR5 ;  /* 0x00000005002872bf */ /* 0x000fe40008000000 */
[----:B------:R-:W-:-:S04]  /*ac80*/  ISETP.NE.AND P0, PT, RZ, UR5, PT ;  /* 0x00000005ff007c0c */ /* 0x000fc8000bf05270 */
[----:B------:R-:W-:-:S05]  /*ac90*/  IMAD.U32 R13, RZ, RZ, UR40 ;  /* 0x00000028ff0d7e24 */ /* 0x000fca000f8e00ff */
[----:B------:R-:W0:Y:S02]  /*aca0*/  SHFL.IDX PT, R10, R0, R13, 0x1f ;  /* 0x00001f0d000a7589 */ /* 0x000e2400000e0000 */
[----:B0-----:R-:W-:-:S04]  /*acb0*/  IABS R9, R10 ;  /* 0x0000000a00097213 */ /* 0x001fc80000000000 */
[----:B------:R-:W0:Y:S08]  /*acc0*/  I2F.RP R4, R9 ;  /* 0x0000000900047306 */ /* 0x000e300000209400 */
[----:B0-----:R-:W0:Y:S02]  /*acd0*/  MUFU.RCP R4, R4 ;  /* 0x0000000400047308 */ /* 0x001e240000001000 */
[----:B0-----:R-:W-:-:S06]  /*ace0*/  VIADD R2, R4, 0xffffffe ;  /* 0x0ffffffe04027836 */ /* 0x001fcc0000000000 */
[----:B------:R0:W1:Y:S01]  /*acf0*/  F2I.FTZ.U32.TRUNC.NTZ R3, R2 ;  /* 0x0000000200037305 */ /* 0x000062000021f000 */
[----:B------:R-:W-:Y:S05]  /*ad00*/  @!P0 BRA `(.L_x_272) ;  /* 0x00000000000c8947 */ /* 0x000fea0003800000 */
[----:B------:R-:W-:-:S06]  /*ad10*/  UIADD3 UR5, UR40, -0x1, URZ ;  /* 0xffffffff28057890 */ /* 0x000fcc000fffe03f */
[----:B------:R-:W-:-:S05]  /*ad20*/  IMAD.U32 R13, RZ, RZ, UR5 ;  /* 0x00000005ff0d7e24 */ /* 0x000fca000f8e00ff */
[----:B------:R2:W3:Y:S02]  /*ad30*/  SHFL.IDX PT, R16, R6, R13, 0x1f ;  /* 0x00001f0d06107589 */ /* 0x0004e400000e0000 */
.L_x_272:
[----:B---3--:R-:W-:Y:S01]  /*ad40*/  IMAD R16, R16, R11, R8 ;  /* 0x0000000b10107224 */ /* 0x008fe200078e0208 */
[----:B0-----:R-:W-:Y:S01]  /*ad50*/  IABS R2, R10 ;  /* 0x0000000a00027213 */ /* 0x001fe20000000000 */
[----:B-1----:R-:W-:Y:S01]  /*ad60*/  IMAD.MOV R0, RZ, RZ, -R3 ;  /* 0x000000ffff007224 */ /* 0x002fe200078e0a03 */
[----:B------:R-:W-:Y:S01]  /*ad70*/  UIADD3 UR40, UR40, UR4, URZ ;  /* 0x0000000428287290 */ /* 0x000fe2000fffe03f */
[----:B------:R-:W-:Y:S02]  /*ad80*/  IMAD.IADD R11, R7, 0x1, -R16 ;  /* 0x00000001070b7824 */ /* 0x000fe400078e0a10 */
[----:B------:R-:W-:Y:S02]  /*ad90*/  IMAD.MOV R4, RZ, RZ, -R2 ;  /* 0x000000ffff047224 */ /* 0x000fe400078e0a02 */
[----:B------:R-:W-:Y:S01]  /*ada0*/  IMAD R7, R0, R9, RZ ;  /* 0x0000000900077224 */ /* 0x000fe200078e02ff */
[----:B------:R-:W-:Y:S01]  /*adb0*/  IABS R0, R11 ;  /* 0x0000000b00007213 */ /* 0x000fe20000000000 */
[----:B------:R-:W-:-:S04]  /*adc0*/  IMAD.MOV.U32 R2, RZ, RZ, RZ ;  /* 0x000000ffff027224 */ /* 0x000fc800078e00ff */
[----:B------:R-:W-:-:S04]  /*add0*/  IMAD.HI.U32 R2, R3, R7, R2 ;  /* 0x0000000703027227 */ /* 0x000fc800078e0002 */
[----:B------:R-:W-:Y:S02]  /*ade0*/  IMAD.MOV.U32 R3, RZ, RZ, R0 ;  /* 0x000000ffff037224 */ /* 0x000fe400078e0000 */
[----:B------:R-:W-:Y:S02]  /*adf0*/  IMAD.MOV.U32 R0, RZ, RZ, R4 ;  /* 0x000000ffff007224 */ /* 0x000fe400078e0004 */
[----:B------:R-:W-:-:S04]  /*ae00*/  IMAD.HI.U32 R2, R2, R3, RZ ;  /* 0x0000000302027227 */ /* 0x000fc800078e00ff */
[----:B------:R-:W-:-:S05]  /*ae10*/  IMAD R0, R2, R0, R3 ;  /* 0x0000000002007224 */ /* 0x000fca00078e0203 */
[----:B------:R-:W-:-:S13]  /*ae20*/  ISETP.GT.U32.AND P1, PT, R9, R0, PT ;  /* 0x000000000900720c */ /* 0x000fda0003f24070 */
[----:B------:R-:W-:Y:S02]  /*ae30*/  @!P1 IMAD.IADD R0, R0, 0x1, -R9 ;  /* 0x0000000100009824 */ /* 0x000fe400078e0a09 */
[----:B------:R-:W-:Y:S01]  /*ae40*/  @!P1 VIADD R2, R2, 0x1 ;  /* 0x0000000102029836 */ /* 0x000fe20000000000 */
[----:B------:R-:W-:Y:S02]  /*ae50*/  ISETP.NE.AND P1, PT, R10, RZ, PT ;  /* 0x000000ff0a00720c */ /* 0x000fe40003f25270 */
[----:B------:R-:W-:Y:S02]  /*ae60*/  ISETP.GE.U32.AND P0, PT, R0, R9, PT ;  /* 0x000000090000720c */ /* 0x000fe40003f06070 */
[----:B------:R-:W-:-:S04]  /*ae70*/  LOP3.LUT R0, R11, R10, RZ, 0x3c, !PT ;  /* 0x0000000a0b007212 */ /* 0x000fc800078e3cff */
[----:B------:R-:W-:-:S07]  /*ae80*/  ISETP.GE.AND P2, PT, R0, RZ, PT ;  /* 0x000000ff0000720c */ /* 0x000fce0003f46270 */
[----:B------:R-:W-:-:S06]  /*ae90*/  @P0 VIADD R2, R2, 0x1 ;  /* 0x0000000102020836 */ /* 0x000fcc0000000000 */
[----:B------:R-:W-:Y:S01]  /*aea0*/  @!P2 IMAD.MOV R2, RZ, RZ, -R2 ;  /* 0x000000ffff02a224 */ /* 0x000fe200078e0a02 */
[----:B------:R-:W-:-:S05]  /*aeb0*/  @!P1 LOP3.LUT R2, RZ, R10, RZ, 0x33, !PT ;  /* 0x0000000aff029212 */ /* 0x000fca00078e33ff */
[--C-:B------:R-:W-:Y:S02]  /*aec0*/  IMAD.MOV R17, RZ, RZ, -R2.reuse ;  /* 0x000000ffff117224 */ /* 0x100fe400078e0a02 */
[----:B------:R-:W-:Y:S02]  /*aed0*/  IMAD.MOV.U32 R18, RZ, RZ, R2 ;  /* 0x000000ffff127224 */ /* 0x000fe400078e0002 */
[----:B------:R-:W-:Y:S01]  /*aee0*/  IMAD R17, R10, R17, R11 ;  /* 0x000000110a117224 */ /* 0x000fe200078e020b */
[----:B------:R-:W-:Y:S06]  /*aef0*/  BRA `(.L_x_273) ;  /* 0x0000000000107947 */ /* 0x000fec0003800000 */
.L_x_268:
[----:B------:R-:W-:Y:S01]  /*af00*/  IMAD.MOV.U32 R16, RZ, RZ, R7 ;  /* 0x000000ffff107224 */ /* 0x000fe200078e0007 */
[----:B------:R-:W-:Y:S01]  /*af10*/  ULDC UR40, c[0x0][0xc3c] ;  /* 0x00030f0000287ab9 */ /* 0x000fe20000000800 */
[----:B------:R-:W-:Y:S02]  /*af20*/  IMAD.MOV.U32 R17, RZ, RZ, RZ ;  /* 0x000000ffff117224 */ /* 0x000fe400078e00ff */
[----:B------:R-:W-:-:S07]  /*af30*/  IMAD.MOV.U32 R18, RZ, RZ, RZ ;  /* 0x000000ffff127224 */ /* 0x000fce00078e00ff */
.L_x_273:
[----:B------:R-:W-:Y:S01]  /*af40*/  ISETP.NE.AND P0, PT, R5, RZ, PT ;  /* 0x000000ff0500720c */ /* 0x000fe20003f05270 */
[----:B------:R-:W-:-:S12]  /*af50*/  IMAD.U32 R19, RZ, RZ, UR40 ;  /* 0x00000028ff137e24 */ /* 0x000fd8000f8e00ff */
[----:B------:R-:W0:Y:S01]  /*af60*/  @!P0 S2R R3, SR_CgaCtaId ;  /* 0x0000000000038919 */ /* 0x000e220000008800 */
[----:B------:R-:W-:-:S04]  /*af70*/  @!P0 MOV R0, 0x400 ;  /* 0x0000040000008802 */ /* 0x000fc80000000f00 */
[----:B0-----:R-:W-:-:S05]  /*af80*/  @!P0 LEA R0, R3, R0, 0x18 ;  /* 0x0000000003008211 */ /* 0x001fca00078ec0ff */
[----:B------:R0:W-:Y:S01]  /*af90*/  @!P0 STS.128 [R0+0x388d0], R16 ;  /* 0x0388d01000008388 */ /* 0x0001e20000000c00 */
[----:B------:R-:W-:Y:S06]  /*afa0*/  BAR.ARV 0x5, 0x180 ;  /* 0x0146000000007b1d */ /* 0x000fec0000002000 */
.L_x_266:
[----:B------:R-:W-:Y:S01]  /*afb0*/  ULDC UR4, c[0x0][0xc3c] ;  /* 0x00030f0000047ab9 */ /* 0x000fe20000000800 */
[----:B------:R1:W-:Y:S01]  /*afc0*/  STL [R1+0xc], RZ ;  /* 0x00000cff01007387 */ /* 0x0003e20000100800 */
[----:B------:R-:W-:Y:S01]  /*afd0*/  UISETP.GE.AND UP0, UPT, UR40, UR4, UPT ;  /* 0x000000042800728c */ /* 0x000fe2000bf06270 */
[----:B------:R-:W-:Y:S02]  /*afe0*/  IMAD.MOV.U32 R30, RZ, RZ, 0x1 ;  /* 0x00000001ff1e7424 */ /* 0x000fe400078e00ff */
[----:B------:R-:W-:-:S03]  /*aff0*/  IMAD.MOV.U32 R23, RZ, RZ, RZ ;  /* 0x000000ffff177224 */ /* 0x000fc600078e00ff */
[----:B------:R-:W-:-:S13]  /*b000*/  PLOP3.LUT P0, PT, PT, PT, UP0, 0x80, 0x0 ;  /* 0x000000000000781c */ /* 0x000fda0003f0f008 */
[----:B-1----:R-:W-:Y:S05]  /*b010*/  @P0 BRA `(.L_x_274) ;  /* 0x0000005800800947 */ /* 0x002fea0003800000 */
[----:B------:R-:W1:Y:S01]  /*b020*/  S2R R10, SR_TID.X ;  /* 0x00000000000a7919 */ /* 0x000e620000002100 */
[----:B------:R-:W3:Y:S01]  /*b030*/  S2UR UR4, SR_CgaCtaId ;  /* 0x00000000000479c3 */ /* 0x000ee20000008800 */
[----:B------:R-:W-:Y:S01]  /*b040*/  IMAD.MOV.U32 R34, RZ, RZ, 0x40 ;  /* 0x00000040ff227424 */ /* 0x000fe200078e00ff */
[----:B------:R-:W-:Y:S01]  /*b050*/  ULOP3.LUT UR46, UR36, 0x2, URZ, 0xfc, !UPT ;  /* 0x00000002242e7892 */ /* 0x000fe2000f8efc3f */
[----:B------:R-:W-:Y:S01]  /*b060*/  IMAD.MOV.U32 R33, RZ, RZ, 0x20 ;  /* 0x00000020ff217424 */ /* 0x000fe200078e00ff */
[----:B------:R-:W-:Y:S01]  /*b070*/  ULOP3.LUT UR48, UR36, 0x1, URZ, 0xfc, !UPT ;  /* 0x0000000124307892 */ /* 0x000fe2000f8efc3f */
[----:B------:R-:W-:Y:S01]  /*b080*/  IMAD.MOV.U32 R30, RZ, RZ, 0x1 ;  /* 0x00000001ff1e7424 */ /* 0x000fe200078e00ff */
[----:B------:R-:W-:Y:S01]  /*b090*/  ULDC UR49, c[0x0][0xc] ;  /* 0x0000030000317ab9 */ /* 0x000fe20000000800 */
[----:B------:R-:W-:Y:S02]  /*b0a0*/  IMAD.MOV.U32 R23, RZ, RZ, RZ ;  /* 0x000000ffff177224 */ /* 0x000fe400078e00ff */
[----:B---3--:R-:W-:-:S02]  /*b0b0*/  IMAD.U32 R36, RZ, RZ, UR4 ;  /* 0x00000004ff247e24 */ /* 0x008fc4000f8e00ff */
[C---:B-1----:R-:W-:Y:S01]  /*b0c0*/  IMAD.SHL.U32 R2, R10.reuse, 0x80, RZ ;  /* 0x000000800a027824 */ /* 0x042fe200078e00ff */
[C---:B------:R-:W-:Y:S01]  /*b0d0*/  LOP3.LUT R8, R10.reuse, 0x7f, RZ, 0xc0, !PT ;  /* 0x0000007f0a087812 */ /* 0x040fe200078ec0ff */
[C---:B------:R-:W-:Y:S01]  /*b0e0*/  IMAD.SHL.U32 R5, R10.reuse, 0x10, RZ ;  /* 0x000000100a057824 */ /* 0x040fe200078e00ff */
[C---:B------:R-:W-:Y:S01]  /*b0f0*/  R2P PR, R10.reuse, 0x6 ;  /* 0x000000060a007804 */ /* 0x040fe20000000000 */
[----:B------:R-:W-:Y:S01]  /*b100*/  IMAD.SHL.U32 R9, R10, 0x2, RZ ;  /* 0x000000020a097824 */ /* 0x000fe200078e00ff */
[----:B0-----:R-:W-:Y:S02]  /*b110*/  SHF.R.U32.HI R0, RZ, 0x5, R8 ;  /* 0x00000005ff007819 */ /* 0x001fe40000011608 */
[C---:B------:R-:W-:Y:S02]  /*b120*/  LOP3.LUT R7, R2.reuse, 0x400, RZ, 0xc0, !PT ;  /* 0x0000040002077812 */ /* 0x040fe400078ec0ff */
[----:B------:R-:W-:Y:S02]  /*b130*/  LOP3.LUT R3, R2, 0x380, RZ, 0xc0, !PT ;  /* 0x0000038002037812 */ /* 0x000fe400078ec0ff */
[----:B--2---:R-:W-:Y:S01]  /*b140*/  LOP3.LUT R6, R5, 0x3f0, RZ, 0xc0, !PT ;  /* 0x000003f005067812 */ /* 0x004fe200078ec0ff */
[C---:B------:R-:W-:Y:S01]  /*b150*/  IMAD R7, R0.reuse, 0x800, R7 ;  /* 0x0000080000077824 */ /* 0x040fe200078e0207 */
[----:B------:R-:W-:Y:S01]  /*b160*/  LOP3.LUT R4, R3, 0x10, R10, 0xf8, !PT ;  /* 0x0000001003047812 */ /* 0x000fe200078ef80a */
[----:B------:R-:W-:Y:S01]  /*b170*/  IMAD R0, R0, 0x10, R3 ;  /* 0x0000001000007824 */ /* 0x000fe200078e0203 */
[----:B------:R-:W-:-:S02]  /*b180*/  LOP3.LUT R6, R6, 0x70, R9, 0x78, !PT ;  /* 0x0000007006067812 */ /* 0x000fc400078e7809 */
[--C-:B------:R-:W-:Y:S02]  /*b190*/  LOP3.LUT R4, R4, 0x70, R5.reuse, 0x78, !PT ;  /* 0x0000007004047812 */ /* 0x100fe400078e7805 */
[--C-:B------:R-:W-:Y:S02]  /*b1a0*/  LOP3.LUT R3, R0, 0x70, R5.reuse, 0x78, !PT ;  /* 0x0000007000037812 */ /* 0x100fe400078e7805 */
[----:B------:R-:W-:Y:S01]  /*b1b0*/  LOP3.LUT R37, R6, 0x400, R5, 0xf8, !PT ;  /* 0x0000040006257812 */ /* 0x000fe200078ef805 */
[----:B------:R-:W-:Y:S01]  /*b1c0*/  IMAD.IADD R0, R7, 0x1, R4 ;  /* 0x0000000107007824 */ /* 0x000fe200078e0204 */
[----:B------:R-:W-:Y:S02]  /*b1d0*/  LOP3.LUT R2, R3, 0xc00, R2, 0xf8, !PT ;  /* 0x00000c0003027812 */ /* 0x000fe400078ef802 */
[----:B------:R-:W-:Y:S02]  /*b1e0*/  MOV R3, 0x400 ;  /* 0x0000040000037802 */ /* 0x000fe40000000f00 */
[----:B------:R-:W-:Y:S01]  /*b1f0*/  LOP3.LUT R28, R5, 0x70, RZ, 0xc0, !PT ;  /* 0x00000070051c7812 */ /* 0x000fe200078ec0ff */
[----:B------:R0:W-:Y:S01]  /*b200*/  STL [R1+0x4], R2 ;  /* 0x0000040201007387 */ /* 0x0001e20000100800 */
[----:B------:R-:W-:-:S02]  /*b210*/  LEA R22, R36, R3, 0x18 ;  /* 0x0000000324167211 */ /* 0x000fc400078ec0ff */
[----:B------:R-:W-:Y:S01]  /*b220*/  SEL R34, R34, 0xffffffc0, !P2 ;  /* 0xffffffc022227807 */ /* 0x000fe20005000000 */
[----:B------:R1:W-:Y:S01]  /*b230*/  STL [R1], R0 ;  /* 0x0000000001007387 */ /* 0x0003e20000100800 */
[----:B------:R-:W-:-:S03]  /*b240*/  SEL R33, R33, 0xffffffe0, !P1 ;  /* 0xffffffe021217807 */ /* 0x000fc60004800000 */
[----:B------:R2:W-:Y:S01]  /*b250*/  STL [R1+0xc], RZ ;  /* 0x00000cff01007387 */ /* 0x0005e20000100800 */
[----:B0-----:R-:W-:Y:S02]  /*b260*/  LOP3.LUT R2, R28, 0x80, RZ, 0xfc, !PT ;  /* 0x000000801c027812 */ /* 0x001fe400078efcff */
[----:B-1----:R-:W-:-:S04]  /*b270*/  SHF.R.U32.HI R0, RZ, 0x3, R8 ;  /* 0x00000003ff007819 */ /* 0x002fc80000011608 */
[----:B------:R-:W-:Y:S01]  /*b280*/  LOP3.LUT R3, R0, 0x70, R5, 0xf8, !PT ;  /* 0x0000007000037812 */ /* 0x000fe200078ef805 */
[----:B------:R-:W-:-:S05]  /*b290*/  IMAD.IADD R0, R22, 0x1, R37 ;  /* 0x0000000116007824 */ /* 0x000fca00078e0225 */
[----:B------:R2:W-:Y:S02]  /*b2a0*/  STL [R1+0x8], R0 ;  /* 0x0000080001007387 */ /* 0x0005e40000100800 */
.L_x_349:
[----:B------:R-:W-:Y:S01]  /*b2b0*/  ULDC.64 UR4, c[0x0][0xc88] ;  /* 0x0003220000047ab9 */ /* 0x000fe20000000a00 */
[----:B------:R-:W-:Y:S01]  /*b2c0*/  ULDC.64 UR6, c[0x0][0xa18] ;  /* 0x0002860000067ab9 */ /* 0x000fe20000000a00 */
[----:B------:R-:W-:Y:S01]  /*b2d0*/  UIMAD.WIDE UR4, UR40, 0x4, UR4 ;  /* 0x00000004280478a5 */ /* 0x000fe2000f8e0204 */
[----:B------:R-:W-:-:S05]  /*b2e0*/  ULDC.64 UR8, c[0x0][0xa00] ;  /* 0x0002800000087ab9 */ /* 0x000fca0000000a00 */
[----:B------:R-:W-:Y:S02]  /*b2f0*/  IMAD.U32 R2, RZ, RZ, UR4 ;  /* 0x00000004ff027e24 */ /* 0x000fe4000f8e00ff */
[----:B------:R-:W-:Y:S01]  /*b300*/  IMAD.U32 R3, RZ, RZ, UR5 ;  /* 0x00000005ff037e24 */ /* 0x000fe2000f8e00ff */
[----:B------:R-:W-:-:S04]  /*b310*/  ULDC.64 UR4, c[0x0][0xa28] ;  /* 0x00028a0000047ab9 */ /* 0x000fc80000000a00 */
[----:B------:R-:W3:Y:S01]  /*b320*/  LDG.E R2, desc[UR52][R2.64] ;  /* 0x0000003402027981 */ /* 0x000ee2000c1e1900 */
[----:B------:R-:W-:Y:S02]  /*b330*/  UISETP.NE.U32.AND UP1, UPT, UR4, URZ, UPT ;  /* 0x0000003f0400728c */ /* 0x000fe4000bf25070 */
[----:B------:R-:W-:Y:S02]  /*b340*/  UISETP.NE.U32.AND UP0, UPT, UR6, URZ, UPT ;  /* 0x0000003f0600728c */ /* 0x000fe4000bf05070 */
[----:B------:R-:W-:Y:S02]  /*b350*/  UISETP.NE.AND.EX UP2, UPT, UR5, URZ, UPT, UP1 ;  /* 0x0000003f0500728c */ /* 0x000fe4000bf45310 */
[----:B------:R-:W-:Y:S02]  /*b360*/  UISETP.NE.AND.EX UP0, UPT, UR7, URZ, UPT, UP0 ;  /* 0x0000003f0700728c */ /* 0x000fe4000bf05300 */
[----:B------:R-:W-:Y:S02]  /*b370*/  UISETP.NE.U32.AND UP1, UPT, UR8, URZ, UPT ;  /* 0x0000003f0800728c */ /* 0x000fe4000bf25070 */
[----:B------:R-:W-:-:S02]  /*b380*/  PLOP3.LUT P0, PT, PT, PT, UP2, 0x80, 0x0 ;  /* 0x000000000000781c */ /* 0x000fc40003f0f028 */
[----:B------:R-:W-:Y:S01]  /*b390*/  PLOP3.LUT P1, PT, PT, PT, UP0, 0x80, 0x0 ;  /* 0x000000000000781c */ /* 0x000fe20003f2f008 */
[----:B------:R-:W-:Y:S01]  /*b3a0*/  UISETP.NE.AND.EX UP5, UPT, UR9, URZ, UPT, UP1 ;  /* 0x0000003f0900728c */ /* 0x000fe2000bfa5310 */
[----:B-1----:R-:W-:-:S03]  /*b3b0*/  IMAD.MOV.U32 R19, RZ, RZ, RZ ;  /* 0x000000ffff137224 */ /* 0x002fc600078e00ff */
[----:B------:R-:W-:Y:S02]  /*b3c0*/  UP2UR UR47, UPR, URZ, 0x20 ;  /* 0x000000203f2f7883 */ /* 0x000fe40008000000 */
[----:B------:R-:W-:Y:S02]  /*b3d0*/  PLOP3.LUT P2, PT, PT, PT, UP5, 0x80, 0x0 ;  /* 0x000000000000781c */ /* 0x000fe40003f4f058 */
[----:B---3--:R-:W-:-:S13]  /*b3e0*/  R2UR UR44, R2 ;  /* 0x00000000022c72ca */ /* 0x008fda00000e0000 */
[----:B------:R-:W-:Y:S02]  /*b3f0*/  USHF.R.S32.HI UR45, URZ, 0x1f, UR44 ;  /* 0x0000001f3f2d7899 */ /* 0x000fe4000801142c */
[----:B------:R-:W-:Y:S02]  /*b400*/  @UP2 ULEA UR4, UP3, UR44, UR4, 0x2 ;  /* 0x000000042c042291 */ /* 0x000fe4000f86103f */
[----:B------:R-:W-:Y:S02]  /*b410*/  USHF.L.U32 UR38, UR44, 0x2, URZ ;  /* 0x000000022c267899 */ /* 0x000fe4000800063f */
[----:B------:R-:W-:Y:S02]  /*b420*/  @UP2 ULEA.HI.X UR5, UR44, UR5, UR45, 0x2, UP3 ;  /* 0x000000052c052291 */ /* 0x000fe400098f142d */
[----:B------:R-:W-:Y:S01]  /*b430*/  USHF.L.U64.HI UR39, UR44, 0x2, UR45 ;  /* 0x000000022c277899 */ /* 0x000fe2000801022d */
[----:B------:R-:W-:Y:S01]  /*b440*/  IMAD.U32 R2, RZ, RZ, UR4 ;  /* 0x00000004ff027e24 */ /* 0x000fe2000f8e00ff */
[----:B------:R-:W-:-:S02]  /*b450*/  @UP0 UIADD3 UR6, UP4, UR38, UR6, URZ ;  /* 0x0000000626060290 */ /* 0x000fc4000ff9e03f */
[----:B------:R-:W-:Y:S02]  /*b460*/  IMAD.U32 R3, RZ, RZ, UR5 ;  /* 0x00000005ff037e24 */ /* 0x000fe4000f8e00ff */
[----:B------:R-:W-:Y:S02]  /*b470*/  @UP0 UIADD3.X UR7, UR39, UR7, URZ, UP4, !UPT ;  /* 0x0000000727070290 */ /* 0x000fe4000a7fe43f */
[----:B------:R-:W-:Y:S01]  /*b480*/  UIADD3 UR8, UP0, UR38, UR8, URZ ;  /* 0x0000000826087290 */ /* 0x000fe2000ff1e03f */
[----:B0-2---:R0:W5:Y:S03]  /*b490*/  @P0 LDG.E R0, desc[UR52][R2.64] ;  /* 0x0000003402000981 */ /* 0x005166000c1e1900 */
[----:B------:R-:W-:Y:S01]  /*b4a0*/  UIADD3.X UR4, UR39, UR9, URZ, UP0, !UPT ;  /* 0x0000000927047290 */ /* 0x000fe200087fe43f */
[----:B0-----:R-:W-:Y:S02]  /*b4b0*/  IMAD.U32 R2, RZ, RZ, UR6 ;  /* 0x00000006ff027e24 */ /* 0x001fe4000f8e00ff */
[----:B------:R-:W-:-:S05]  /*b4c0*/  IMAD.U32 R3, RZ, RZ, UR7 ;  /* 0x00000007ff037e24 */ /* 0x000fca000f8e00ff */
[----:B------:R0:W2:Y:S02]  /*b4d0*/  @P1 LDG.E R4, desc[UR52][R2.64] ;  /* 0x0000003402041981 */ /* 0x0000a4000c1e1900 */
[----:B0-----:R-:W-:Y:S02]  /*b4e0*/  IMAD.U32 R2, RZ, RZ, UR8 ;  /* 0x00000008ff027e24 */ /* 0x001fe4000f8e00ff */
[----:B------:R-:W-:-:S05]  /*b4f0*/  IMAD.U32 R3, RZ, RZ, UR4 ;  /* 0x00000004ff037e24 */ /* 0x000fca000f8e00ff */
[----:B------:R0:W5:Y:S01]  /*b500*/  @P2 LDG.E R19, desc[UR52][R2.64] ;  /* 0x0000003402132981 */ /* 0x000162000c1e1900 */
[----:B--2---:R-:W-:Y:S01]  /*b510*/  @P1 R2UR UR41, R4 ;  /* 0x00000000042912ca */ /* 0x004fe200000e0000 */
[----:B0-----:R-:W-:-:S14]  /*b520*/  @P1 BRA `(.L_x_275) ;  /* 0x0000000000241947 */ /* 0x001fdc0003800000 */
[----:B------:R-:W-:Y:S01]  /*b530*/  UISETP.NE.AND UP0, UPT, UR47, URZ, UPT ;  /* 0x0000003f2f00728c */ /* 0x000fe2000bf05270 */
[----:B------:R-:W-:-:S05]  /*b540*/  ULDC UR41, c[0x0][0x288] ;  /* 0x0000a20000297ab9 */ /* 0x000fca0000000800 */
[----:B------:R-:W-:-:S13]  /*b550*/  PLOP3.LUT P1, PT, PT, PT, UP0, 0x40, 0x0 ;  /* 0x000000000000781c */ /* 0x000fda0003f2e808 */
[----:B------:R-:W-:Y:S05]  /*b560*/  @P1 BRA `(.L_x_275) ;  /* 0x0000000000141947 */ /* 0x000fea0003800000 */
[----:B------:R-:W2:Y:S04]  /*b570*/  LDG.E R5, desc[UR52][R2.64] ;  /* 0x0000003402057981 */ /* 0x000ea8000c1e1900 */
[----:B------:R-:W3:Y:S01]  /*b580*/  LDG.E R4, desc[UR52][R2.64+0x4] ;  /* 0x0000043402047981 */ /* 0x000ee2000c1e1900 */
[----:B--2---:R-:W-:Y:S02]  /*b590*/  R2UR UR4, R5 ;  /* 0x00000000050472ca */ /* 0x004fe400000e0000 */
[----:B---3--:R-:W-:-:S13]  /*b5a0*/  R2UR UR41, R4 ;  /* 0x00000000042972ca */ /* 0x008fda00000e0000 */
[----:B------:R-:W-:-:S12]  /*b5b0*/  UIADD3 UR41, -UR4, UR41, URZ ;  /* 0x0000002904297290 */ /* 0x000fd8000fffe13f */
.L_x_275:
[----:B------:R-:W-:Y:S01]  /*b5c0*/  UMOV UR37, URZ ;  /* 0x0000003f00257c82 */ /* 0x000fe20008000000 */
[----:B------:R-:W-:Y:S01]  /*b5d0*/  ULDC.64 UR6, c[0x0][0xa20] ;  /* 0x0002880000067ab9 */ /* 0x000fe20000000a00 */
[----:B-----5:R-:W-:Y:S01]  /*b5e0*/  @P0 R2UR UR37, R0 ;  /* 0x00000000002502ca */ /* 0x020fe200000e0000 */
[----:B------:R-:W-:Y:S01]  /*b5f0*/  ULDC.64 UR4, c[0x0][0x418] ;  /* 0x0001060000047ab9 */ /* 0x000fe20000000a00 */
[----:B------:R-:W-:Y:S01]  /*b600*/  ISETP.NE.U32.AND P0, PT, RZ, UR6, PT ;  /* 0x00000006ff007c0c */ /* 0x000fe2000bf05070 */
[----:B------:R-:W-:Y:S01]  /*b610*/  UISETP.NE.U32.AND UP0, UPT, UR4, URZ, UPT ;  /* 0x0000003f0400728c */ /* 0x000fe2000bf05070 */
[----:B------:R-:W-:Y:S01]  /*b620*/  IMAD.U32 R31, RZ, RZ, UR44 ;  /* 0x0000002cff1f7e24 */ /* 0x000fe2000f8e00ff */
[----:B------:R-:W-:Y:S01]  /*b630*/  ULDC UR42, c[0x0][0x2f0] ;  /* 0x0000bc00002a7ab9 */ /* 0x000fe20000000800 */
[----:B------:R-:W-:Y:S01]  /*b640*/  ISETP.NE.AND.EX P0, PT, RZ, UR7, PT, P0 ;  /* 0x00000007ff007c0c */ /* 0x000fe2000bf05300 */
[----:B------:R-:W-:Y:S01]  /*b650*/  UISETP.NE.AND.EX UP0, UPT, UR5, URZ, UPT, UP0 ;  /* 0x0000003f0500728c */ /* 0x000fe2000bf05300 */
[----:B------:R-:W-:-:S03]  /*b660*/  ULDC UR4, c[0x0][0x424] ;  /* 0x0001090000047ab9 */ /* 0x000fc60000000800 */
[----:B------:R-:W-:-:S04]  /*b670*/  USEL UR4, UR4, 0x1, UP0 ;  /* 0x0000000104047887 */ /* 0x000fc80008000000 */
[----:B------:R-:W-:-:S04]  /*b680*/  UIMAD UR42, UR4, UR42, URZ ;  /* 0x0000002a042a72a4 */ /* 0x000fc8000f8e023f */
[----:B------:R-:W-:Y:S08]  /*b690*/  @!P0 BRA `(.L_x_276) ;  /* 0x00000000001c8947 */ /* 0x000ff00003800000 */
[----:B------:R-:W-:-:S04]  /*b6a0*/  UIADD3 UR4, UP0, UR38, UR6, URZ ;  /* 0x0000000626047290 */ /* 0x000fc8000ff1e03f */
[----:B------:R-:W-:Y:S02]  /*b6b0*/  UIADD3.X UR5, UR39, UR7, URZ, UP0, !UPT ;  /* 0x0000000727057290 */ /* 0x000fe400087fe43f */
[----:B------:R-:W-:-:S04]  /*b6c0*/  IMAD.U32 R2, RZ, RZ, UR4 ;  /* 0x00000004ff027e24 */ /* 0x000fc8000f8e00ff */
[----:B------:R-:W-:-:S05]  /*b6d0*/  IMAD.U32 R3, RZ, RZ, UR5 ;  /* 0x00000005ff037e24 */ /* 0x000fca000f8e00ff */
[----:B------:R-:W2:Y:S02]  /*b6e0*/  LDG.E R2, desc[UR52][R2.64] ;  /* 0x0000003402027981 */ /* 0x000ea4000c1e1900 */
[----:B--2---:R-:W-:Y:S01]  /*b6f0*/  R2UR UR42, R2 ;  /* 0x00000000022a72ca */ /* 0x004fe200000e0000 */
[----:B------:R-:W-:-:S14]  /*b700*/  BRA `(.L_x_277) ;  /* 0x00000000002c7947 */ /* 0x000fdc0003800000 */
.L_x_276:
[----:B------:R-:W-:Y:S02]  /*b710*/  ULDC.64 UR4, c[0x0][0xa08] ;  /* 0x0002820000047ab9 */ /* 0x000fe40000000a00 */
[----:B------:R-:W-:-:S04]  /*b720*/  ISETP.NE.U32.AND P0, PT, RZ, UR4, PT ;  /* 0x00000004ff007c0c */ /* 0x000fc8000bf05070 */
[----:B------:R-:W-:-:S13]  /*b730*/  ISETP.NE.AND.EX P0, PT, RZ, UR5, PT, P0 ;  /* 0x00000005ff007c0c */ /* 0x000fda000bf05300 */
[----:B------:R-:W-:Y:S05]  /*b740*/  @!P0 BRA `(.L_x_277) ;  /* 0x00000000001c8947 */ /* 0x000fea0003800000 */
[----:B------:R-:W0:Y:S02]  /*b750*/  LDC.64 R2, c[0x0][0xa08] ;  /* 0x00028200ff027b82 */ /* 0x000e240000000a00 */
[----:B0-----:R-:W-:-:S05]  /*b760*/  IMAD.WIDE R2, R31, 0x4, R2 ;  /* 0x000000041f027825 */ /* 0x001fca00078e0202 */
[----:B------:R-:W2:Y:S04]  /*b770*/  LDG.E R4, desc[UR52][R2.64] ;  /* 0x0000003402047981 */ /* 0x000ea8000c1e1900 */
[----:B------:R-:W3:Y:S01]  /*b780*/  LDG.E R0, desc[UR52][R2.64+0x4] ;  /* 0x0000043402007981 */ /* 0x000ee2000c1e1900 */
[----:B--2---:R-:W-:Y:S02]  /*b790*/  R2UR UR42, R4 ;  /* 0x00000000042a72ca */ /* 0x004fe400000e0000 */
[----:B---3--:R-:W-:-:S13]  /*b7a0*/  R2UR UR4, R0 ;  /* 0x00000000000472ca */ /* 0x008fda00000e0000 */
[----:B------:R-:W-:-:S12]  /*b7b0*/  UIADD3 UR42, -UR42, UR4, URZ ;  /* 0x000000042a2a7290 */ /* 0x000fd8000fffe13f */
.L_x_277:
[----:B------:R-:W-:Y:S01]  /*b7c0*/  UIADD3 UR42, -UR37, UR42, URZ ;  /* 0x0000002a252a7290 */ /* 0x000fe2000fffe13f */
[----:B------:R-:W-:Y:S03]  /*b7d0*/  BSSY B7, `(.L_x_278) ;  /* 0x000048f000077945 */ /* 0x000fe60003800000 */
[----:B------:R-:W-:Y:S02]  /*b7e0*/  UIADD3 UR4, UR42, 0x7f, URZ ;  /* 0x0000007f2a047890 */ /* 0x000fe4000fffe03f */
[----:B------:R-:W-:Y:S02]  /*b7f0*/  ISETP.LT.AND P0, PT, RZ, UR42, PT ;  /* 0x0000002aff007c0c */ /* 0x000fe4000bf01270 */
[----:B------:R-:W-:-:S04]  /*b800*/  USHF.R.S32.HI UR5, URZ, 0x1f, UR4 ;  /* 0x0000001f3f057899 */ /* 0x000fc80008011404 */
[----:B------:R-:W-:-:S04]  /*b810*/  ULEA.HI UR5, UR5, UR4, URZ, 0x7 ;  /* 0x0000000405057291 */ /* 0x000fc8000f8f383f */
[----:B------:R-:W-:-:S03]  /*b820*/  USHF.R.S32.HI UR43, URZ, 0x7, UR5 ;  /* 0x000000073f2b7899 */ /* 0x000fc60008011405 */
[----:B------:R-:W-:Y:S09]  /*b830*/  @P0 BRA `(.L_x_279) ;  /* 0x0000000000440947 */ /* 0x000ff20003800000 */
[----:B------:R-:W0:Y:S02]  /*b840*/  S2R R0, SR_TID.X ;  /* 0x0000000000007919 */ /* 0x000e240000002100 */
[----:B0-----:R-:W-:-:S04]  /*b850*/  LOP3.LUT R0, R0, 0x7f, RZ, 0xc0, !PT ;  /* 0x0000007f00007812 */ /* 0x001fc800078ec0ff */
[----:B------:R-:W-:-:S13]  /*b860*/  ISETP.NE.AND P0, PT, R0, RZ, PT ;  /* 0x000000ff0000720c */ /* 0x000fda0003f05270 */
[----:B------:R-:W-:Y:S05]  /*b870*/  @P0 BRA `(.L_x_280) ;  /* 0x0000004800100947 */ /* 0x000fea0003800000 */
[----:B------:R-:W0:Y:S01]  /*b880*/  S2R R5, SR_LANEID ;  /* 0x0000000000057919 */ /* 0x000e220000000000 */
[----:B------:R-:W-:Y:S01]  /*b890*/  VOTEU.ANY UR4, UPT, PT ;  /* 0x0000000000047886 */ /* 0x000fe200038e0100 */
[----:B------:R-:W1:Y:S01]  /*b8a0*/  LDC.64 R2, c[0x0][0xc60] ;  /* 0x00031800ff027b82 */ /* 0x000e620000000a00 */
[----:B------:R-:W0:Y:S02]  /*b8b0*/  FLO.U32 R0, UR4 ;  /* 0x0000000400007d00 */ /* 0x000e2400080e0000 */
[----:B0-----:R-:W-:-:S06]  /*b8c0*/  ISETP.EQ.U32.AND P0, PT, R0, R5, PT ;  /* 0x000000050000720c */ /* 0x001fcc0003f02070 */
[----:B------:R-:W1:Y:S07]  /*b8d0*/  POPC R5, UR4 ;  /* 0x0000000400057d09 */ /* 0x000e6e0008000000 */
[----:B-1----:R-:W2:Y:S01]  /*b8e0*/  @P0 ATOMG.E.ADD.STRONG.GPU PT, R3, desc[UR52][R2.64], R5 ;  /* 0x00000005020309a8 */ /* 0x002ea200081ee1f4 */
[----:B------:R-:W0:Y:S02]  /*b8f0*/  S2R R4, SR_LTMASK ;  /* 0x0000000000047919 */ /* 0x000e240000003900 */
[----:B0-----:R-:W-:-:S04]  /*b900*/  LOP3.LUT R4, R4, UR4, RZ, 0xc0, !PT ;  /* 0x0000000404047c12 */ /* 0x001fc8000f8ec0ff */
[----:B------:R-:W0:Y:S01]  /*b910*/  POPC R7, R4 ;  /* 0x0000000400077309 */ /* 0x000e220000000000 */
[----:B--2---:R-:W0:Y:S02]  /*b920*/  SHFL.IDX PT, R0, R3, R0, 0x1f ;  /* 0x00001f0003007589 */ /* 0x004e2400000e0000 */
[----:B0-----:R-:W-:Y:S01]  /*b930*/  IADD3 R16, R0, UR49, R7 ;  /* 0x0000003100107c10 */ /* 0x001fe2000fffe007 */
[----:B------:R-:W-:Y:S06]  /*b940*/  BRA `(.L_x_280) ;  /* 0x0000004400dc7947 */ /* 0x000fec0003800000 */
.L_x_279:
[----:B------:R-:W-:Y:S01]  /*b950*/  VIADD R0, R22, 0x28400 ;  /* 0x0002840016007836 */ /* 0x000fe20000000000 */
[----:B------:R-:W-:Y:S04]  /*b960*/  BSSY B6, `(.L_x_281) ;  /* 0x0000013000067945 */ /* 0x000fe80003800000 */
[----:B------:R-:W-:-:S13]  /*b970*/  LOP3.LUT P0, RZ, R0, 0x3ff, RZ, 0xc0, !PT ;  /* 0x000003ff00ff7812 */ /* 0x000fda000780c0ff */
[----:B------:R-:W-:Y:S05]  /*b980*/  @!P0 BRA `(.L_x_282) ;  /* 0x0000000000408947 */ /* 0x000fea0003800000 */
[----:B------:R-:W-:Y:S01]  /*b990*/  MOV R2, 0x0 ;  /* 0x0000000000027802 */ /* 0x000fe20000000f00 */
[----:B------:R-:W-:Y:S01]  /*b9a0*/  ULDC.64 UR6, c[0x4][0xc0] ;  /* 0x0100300000067ab9 */ /* 0x000fe20000000a00 */
[----:B------:R-:W-:Y:S01]  /*b9b0*/  ULDC.64 UR8, c[0x4][0xc8] ;  /* 0x0100320000087ab9 */ /* 0x000fe20000000a00 */
[----:B------:R-:W-:Y:S01]  /*b9c0*/  ULDC.64 UR4, c[0x4][0x8] ;  /* 0x0100020000047ab9 */ /* 0x000fe20000000a00 */
[----:B------:R-:W-:Y:S02]  /*b9d0*/  IMAD.U32 R4, RZ, RZ, UR6 ;  /* 0x00000006ff047e24 */ /* 0x000fe4000f8e00ff */
[----:B------:R-:W0:Y:S01]  /*b9e0*/  LDC.64 R2, c[0x4][R2] ;  /* 0x0100000002027b82 */ /* 0x000e220000000a00 */
[----:B------:R-:W-:Y:S02]  /*b9f0*/  IMAD.U32 R5, RZ, RZ, UR7 ;  /* 0x00000007ff057e24 */ /* 0x000fe4000f8e00ff */
        /* <DEDUP_REMOVED lines=8> */
[----:B0-----:R-:W-:Y:S05]  /*ba80*/  CALL.ABS.NOINC R2 ;  /* 0x0000000002007343 */ /* 0x001fea0003c00000 */
.L_x_282:
[----:B------:R-:W-:Y:S05]  /*ba90*/  BSYNC B6 ;  /* 0x0000000000067941 */ /* 0x000fea0003800000 */
.L_x_281:
[----:B------:R-:W-:Y:S01]  /*baa0*/  VIADD R0, R22, 0x10400 ;  /* 0x0001040016007836 */ /* 0x000fe20000000000 */
[----:B------:R-:W-:Y:S01]  /*bab0*/  LOP3.LUT R29, R29, 0xfffffffe, RZ, 0xc0, !PT ;  /* 0xfffffffe1d1d7812 */ /* 0x000fe200078ec0ff */
[----:B------:R-:W-:Y:S03]  /*bac0*/  BSSY B6, `(.L_x_283) ;  /* 0x0000014000067945 */ /* 0x000fe60003800000 */
[----:B------:R-:W-:-:S13]  /*bad0*/  LOP3.LUT P0, RZ, R0, 0x3ff, RZ, 0xc0, !PT ;  /* 0x000003ff00ff7812 */ /* 0x000fda000780c0ff */
[----:B------:R-:W-:Y:S01]  /*bae0*/  @P0 LOP3.LUT R29, R29, 0x1, RZ, 0xfc, !PT ;  /* 0x000000011d1d0812 */ /* 0x000fe200078efcff */
[----:B------:R-:W-:Y:S06]  /*baf0*/  @!P0 BRA `(.L_x_284) ;  /* 0x0000000000408947 */ /* 0x000fec0003800000 */
        /* <DEDUP_REMOVED lines=16> */
.L_x_284:
[----:B------:R-:W-:Y:S05]  /*bc00*/  BSYNC B6 ;  /* 0x0000000000067941 */ /* 0x000fea0003800000 */
.L_x_283:
        /* <DEDUP_REMOVED lines=20> */
.L_x_286:
[----:B------:R-:W-:Y:S05]  /*bd50*/  BSYNC B6 ;  /* 0x0000000000067941 */ /* 0x000fea0003800000 */
.L_x_285:
[----:B------:R-:W-:Y:S01]  /*bd60*/  LOP3.LUT P6, RZ, R29, 0x1, RZ, 0xc0, !PT ;  /* 0x000000011dff7812 */ /* 0x000fe200078cc0ff */
[----:B------:R-:W-:-:S12]  /*bd70*/  BSSY B6, `(.L_x_287) ;  /* 0x0000012000067945 */ /* 0x000fd80003800000 */
        /* <DEDUP_REMOVED lines=17> */
.L_x_288:
[----:B------:R-:W-:Y:S05]  /*be90*/  BSYNC B6 ;  /* 0x0000000000067941 */ /* 0x000fea0003800000 */
.L_x_287:
[----:B------:R-:W-:Y:S01]  /*bea0*/  ULDC.64 UR4, c[0x0][0x9f8] ;  /* 0x00027e0000047ab9 */ /* 0x000fe20000000a00 */
[----:B------:R-:W0:Y:S01]  /*beb0*/  LDC R10, c[0x0][0x430] ;  /* 0x00010c00ff0a7b82 */ /* 0x000e220000000800 */
[----:B------:R-:W-:Y:S01]  /*bec0*/  UISETP.NE.U32.AND UP0, UPT, UR4, URZ, UPT ;  /* 0x0000003f0400728c */ /* 0x000fe2000bf05070 */
[----:B------:R-:W1:Y:S03]  /*bed0*/  S2R R20, SR_TID.X ;  /* 0x0000000000147919 */ /* 0x000e660000002100 */
[----:B------:R-:W-:Y:S01]  /*bee0*/  UISETP.NE.AND.EX UP0, UPT, UR5, URZ, UPT, UP0 ;  /* 0x0000003f0500728c */ /* 0x000fe2000bf05300 */
[----:B------:R-:W-:Y:S02]  /*bef0*/  IMAD.U32 R8, RZ, RZ, UR43 ;  /* 0x0000002bff087e24 */ /* 0x000fe4000f8e00ff */
[----:B------:R-:W2:Y:S03]  /*bf00*/  LDC R11, c[0x0][0x2f4] ;  /* 0x0000bd00ff0b7b82 */ /* 0x000ea60000000800 */
[----:B------:R-:W-:-:S05]  /*bf10*/  PLOP3.LUT P0, PT, PT, PT, UP0, 0x80, 0x0 ;  /* 0x000000000000781c */ /* 0x000fca0003f0f008 */
[----:B------:R-:W-:-:S04]  /*bf20*/  @UP0 UIADD3 UR4, UP1, UR38, UR4, URZ ;  /* 0x0000000426040290 */ /* 0x000fc8000ff3e03f */
[----:B------:R-:W-:Y:S02]  /*bf30*/  @UP0 UIADD3.X UR5, UR39, UR5, URZ, UP1, !UPT ;  /* 0x0000000527050290 */ /* 0x000fe40008ffe43f */
[----:B------:R-:W-:-:S04]  /*bf40*/  IMAD.U32 R2, RZ, RZ, UR4 ;  /* 0x00000004ff027e24 */ /* 0x000fc8000f8e00ff */
[----:B------:R-:W-:-:S05]  /*bf50*/  IMAD.U32 R3, RZ, RZ, UR5 ;  /* 0x00000005ff037e24 */ /* 0x000fca000f8e00ff */
[----:B------:R3:W4:Y:S01]  /*bf60*/  @P0 LDG.E R31, desc[UR52][R2.64] ;  /* 0x00000034021f0981 */ /* 0x000722000c1e1900 */
[----:B0-----:R-:W-:Y:S02]  /*bf70*/  ISETP.NE.AND P1, PT, R10, 0x1, PT ;  /* 0x000000010a00780c */ /* 0x001fe40003f25270 */
[C---:B-1----:R-:W-:Y:S01]  /*bf80*/  LOP3.LUT R21, R20.reuse, 0x7f, RZ, 0xc0, !PT ;  /* 0x0000007f14157812 */ /* 0x042fe200078ec0ff */
[----:B------:R-:W-:Y:S01]  /*bf90*/  IMAD.SHL.U32 R20, R20, 0x10, RZ ;  /* 0x0000001014147824 */ /* 0x000fe200078e00ff */
[----:B------:R-:W-:Y:S02]  /*bfa0*/  LEA R8, R8, 0xffffff80, 0x7 ;  /* 0xffffff8008087811 */ /* 0x000fe400078e38ff */
[----:B------:R-:W-:Y:S02]  /*bfb0*/  SHF.R.U32.HI R21, RZ, 0x3, R21 ;  /* 0x00000003ff157819 */ /* 0x000fe40000011615 */
[----:B------:R-:W-:Y:S02]  /*bfc0*/  LOP3.LUT R29, R29, 0xfffffff7, RZ, 0xc0, !PT ;  /* 0xfffffff71d1d7812 */ /* 0x000fe400078ec0ff */
[----:B------:R-:W-:-:S03]  /*bfd0*/  LOP3.LUT R20, R21, 0x70, R20, 0xf8, !PT ;  /* 0x0000007015147812 */ /* 0x000fc600078ef814 */
[----:B------:R-:W0:Y:S01]  /*bfe0*/  @P1 LDC R5, c[0x0][0x434] ;  /* 0x00010d00ff051b82 */ /* 0x000e220000000800 */
[----:B------:R-:W-:Y:S02]  /*bff0*/  LOP3.LUT R0, R20, R8, RZ, 0xfc, !PT ;  /* 0x0000000814007212 */ /* 0x000fe400078efcff */
[----:B------:R-:W-:Y:S02]  /*c000*/  @P1 LOP3.LUT R29, R29, 0x8, RZ, 0xfc, !PT ;  /* 0x000000081d1d1812 */ /* 0x000fe400078efcff */
[C---:B------:R-:W-:Y:S01]  /*c010*/  ISETP.GE.AND P0, PT, R0.reuse, UR42, PT ;  /* 0x0000002a00007c0c */ /* 0x040fe2000bf06270 */
[----:B------:R-:W-:Y:S02]  /*c020*/  VIADD R0, R0, UR37 ;  /* 0x0000002500007c36 */ /* 0x000fe40008000000 */
[----:B------:R-:W1:Y:S02]  /*c030*/  @P1 LDC R7, c[0x0][0x438] ;  /* 0x00010e00ff071b82 */ /* 0x000e640000000800 */
[----:B------:R-:W-:-:S08]  /*c040*/  IMAD.MOV.U32 R9, RZ, RZ, R0 ;  /* 0x000000ffff097224 */ /* 0x000fd000078e0000 */
[----:B---3--:R-:W3:Y:S01]  /*c050*/  @!P0 LDC.64 R2, c[0x0][0x418] ;  /* 0x00010600ff028b82 */ /* 0x008ee20000000a00 */
[----:B0-----:R-:W-:-:S05]  /*c060*/  @P1 IMAD.HI.U32 R4, R0, R5, RZ ;  /* 0x0000000500041227 */ /* 0x001fca00078e00ff */
[----:B-1----:R-:W-:Y:S02]  /*c070*/  @P1 SHF.R.U32.HI R9, RZ, R7, R4 ;  /* 0x00000007ff091219 */ /* 0x002fe40000011604 */
[----:B------:R-:W0:Y:S02]  /*c080*/  @!P0 LDC.64 R4, c[0x0][0x428] ;  /* 0x00010a00ff048b82 */ /* 0x000e240000000a00 */
[--C-:B------:R-:W-:Y:S01]  /*c090*/  @!P0 SHF.R.S32.HI R7, RZ, 0x1f, R9.reuse ;  /* 0x0000001fff078819 */ /* 0x100fe20000011409 */
[----:B------:R-:W-:Y:S01]  /*c0a0*/  @!P0 IMAD.MOV.U32 R6, RZ, RZ, R9 ;  /* 0x000000ffff068224 */ /* 0x000fe200078e0009 */
[----:B------:R-:W-:Y:S02]  /*c0b0*/  LOP3.LUT R20, R28, 0x80, RZ, 0xfc, !PT ;  /* 0x000000801c147812 */ /* 0x000fe400078efcff */
[----:B------:R-:W-:Y:S01]  /*c0c0*/  LOP3.LUT R29, R29, 0xfffffffd, RZ, 0xc0, !PT ;  /* 0xfffffffd1d1d7812 */ /* 0x000fe200078ec0ff */
[----:B------:R-:W-:-:S05]  /*c0d0*/  IMAD.U32 R12, RZ, RZ, UR46 ;  /* 0x0000002eff0c7e24 */ /* 0x000fca000f8e00ff */
[----:B------:R-:W-:Y:S01]  /*c0e0*/  ISETP.NE.AND P2, PT, R12, 0x3, PT ;  /* 0x000000030c00780c */ /* 0x000fe20003f45270 */
[----:B------:R-:W-:Y:S01]  /*c0f0*/  UMOV UR4, 0xffffffff ;  /* 0xffffffff00047882 */ /* 0x000fe20000000000 */
[----:B----4-:R-:W-:Y:S01]  /*c100*/  SHF.R.S32.HI R35, RZ, 0x1f, R31 ;  /* 0x0000001fff237819 */ /* 0x010fe2000001141f */
[----:B0-----:R-:W-:-:S04]  /*c110*/  @!P0 IMAD.WIDE.U32 R6, R31, R4, R6 ;  /* 0x000000041f068225 */ /* 0x001fc800078e0006 */
[----:B------:R-:W-:Y:S01]  /*c120*/  @!P0 IMAD R4, R35, R4, RZ ;  /* 0x0000000423048224 */ /* 0x000fe200078e02ff */
[----:B---3--:R-:W-:-:S03]  /*c130*/  @!P0 LEA R2, P1, R6, R2, 0x2 ;  /* 0x0000000206028211 */ /* 0x008fc600078210ff */
[----:B------:R-:W-:-:S04]  /*c140*/  @!P0 IMAD R5, R31, R5, R4 ;  /* 0x000000051f058224 */ /* 0x000fc800078e0204 */
[----:B------:R-:W-:-:S05]  /*c150*/  @!P0 IMAD.IADD R4, R7, 0x1, R5 ;  /* 0x0000000107048824 */ /* 0x000fca00078e0205 */
[----:B------:R-:W-:Y:S01]  /*c160*/  @!P0 LEA.HI.X R3, R6, R3, R4, 0x2, P1 ;  /* 0x0000000306038211 */ /* 0x000fe200008f1404 */
[----:B------:R-:W-:Y:S01]  /*c170*/  IMAD.MOV.U32 R4, RZ, RZ, RZ ;  /* 0x000000ffff047224 */ /* 0x000fe200078e00ff */
[----:B--2---:R-:W-:-:S05]  /*c180*/  ISETP.GE.AND P1, PT, R28, R11, PT ;  /* 0x0000000b1c00720c */ /* 0x004fca0003f26270 */
[----:B------:R0:W5:Y:S01]  /*c190*/  @!P0 LDG.E R4, desc[UR52][R2.64] ;  /* 0x0000003402048981 */ /* 0x000162000c1e1900 */
[----:B------:R-:W-:Y:S01]  /*c1a0*/  ISETP.GE.AND P0, PT, R20, R11, PT ;  /* 0x0000000b1400720c */ /* 0x000fe20003f06270 */
[----:B------:R-:W-:-:S04]  /*c1b0*/  IMAD.MOV R5, RZ, RZ, -R9 ;  /* 0x000000ffff057224 */ /* 0x000fc800078e0a09 */
[----:B------:R-:W-:Y:S02]  /*c1c0*/  IMAD R5, R10, R5, R0 ;  /* 0x000000050a057224 */ /* 0x000fe400078e0200 */
[----:B------:R-:W-:-:S04]  /*c1d0*/  @P1 LOP3.LUT R29, R29, 0x2, RZ, 0xfc, !PT ;  /* 0x000000021d1d1812 */ /* 0x000fc800078efcff */
[----:B------:R-:W-:-:S04]  /*c1e0*/  LOP3.LUT R29, R29, 0xfffffffb, RZ, 0xc0, !PT ;  /* 0xfffffffb1d1d7812 */ /* 0x000fc800078ec0ff */
[----:B------:R-:W-:-:S04]  /*c1f0*/  LOP3.LUT R29, R29, 0xfffffffe, RZ, 0xc0, !PT ;  /* 0xfffffffe1d1d7812 */ /* 0x000fc800078ec0ff */
[----:B------:R-:W-:-:S04]  /*c200*/  @P0 LOP3.LUT R29, R29, 0x1, RZ, 0xfc, !PT ;  /* 0x000000011d1d0812 */ /* 0x000fc800078efcff */
[----:B------:R-:W-:Y:S01]  /*c210*/  @P2 LOP3.LUT R29, R29, 0x4, RZ, 0xfc, !PT ;  /* 0x000000041d1d2812 */ /* 0x000fe200078efcff */
[----:B0-----:R-:W-:Y:S06]  /*c220*/  BRA.DIV UR4, `(.L_x_289) ;  /* 0x0000004e04847947 */ /* 0x001fec000b800000 */
.L_x_369:
[----:B------:R-:W-:Y:S01]  /*c230*/  SHF.R.S32.HI R32, RZ, 0x1f, R18 ;  /* 0x0000001fff207819 */ /* 0x000fe20000011412 */
[----:B------:R-:W-:Y:S06]  /*c240*/  @!P2 BRA `(.L_x_290) ;  /* 0x000000000004a947 */ /* 0x000fec0003800000 */
[----:B------:R-:W-:Y:S01]  /*c250*/  BPT.TRAP 0x1 ;  /* 0x000000040000795c */ /* 0x000fe20000300000 */
.L_x_290:
[----:B------:R-:W-:Y:S01]  /*c260*/  IMAD R6, R23, 0x8, R22 ;  /* 0x0000000817067824 */ /* 0x000fe200078e0216 */
[----:B------:R-:W-:Y:S01]  /*c270*/  SHF.L.U32 R24, R30, 0x1f, RZ ;  /* 0x0000001f1e187819 */ /* 0x000fe200000006ff */
[----:B------:R-:W-:Y:S01]  /*c280*/  BSSY B0, `(.L_x_291) ;  /* 0x0000004000007945 */ /* 0x000fe20003800000 */
[----:B------:R-:W-:Y:S02]  /*c290*/  SHF.R.S32.HI R10, RZ, 0x1f, R5 ;  /* 0x0000001fff0a7819 */ /* 0x000fe40000011405 */
[----:B------:R-:W0:Y:S02]  /*c2a0*/  SYNCS.PHASECHK.TRANS64.TRYWAIT P0, [R6+URZ+0x38880], R24 ;  /* 0x03888018060075a7 */ /* 0x000e24000800017f */
[----:B0-----:R-:W-:Y:S05]  /*c2b0*/  @!P0 BRA `(.L_x_292) ;  /* 0x0000004c008c8947 */ /* 0x001fea0003800000 */
.L_x_370:
[----:B------:R-:W-:Y:S05]  /*c2c0*/  BSYNC B0 ;  /* 0x0000000000007941 */ /* 0x000fea0003800000 */
.L_x_291:
[----:B------:R-:W1:Y:S01]  /*c2d0*/  S2R R7, SR_TID.X ;  /* 0x0000000000077919 */ /* 0x000e620000002100 */
[----:B------:R-:W-:Y:S01]  /*c2e0*/  ULDC.64 UR4, c[0x0][0x328] ;  /* 0x0000ca0000047ab9 */ /* 0x000fe20000000a00 */
[----:B-----5:R-:W-:Y:S01]  /*c2f0*/  SHF.R.S32.HI R21, RZ, 0x1f, R4 ;  /* 0x0000001fff157819 */ /* 0x020fe20000011404 */
[----:B------:R-:W-:Y:S01]  /*c300*/  IMAD R0, R10, UR4, RZ ;  /* 0x000000040a007c24 */ /* 0x000fe2000f8e02ff */
[----:B------:R-:W-:Y:S01]  /*c310*/  ULDC.64 UR6, c[0x0][0x318] ;  /* 0x0000c60000067ab9 */ /* 0x000fe20000000a00 */
[----:B------:R-:W-:Y:S01]  /*c320*/  IMAD.WIDE.U32 R2, R5, UR4, RZ ;  /* 0x0000000405027c25 */ /* 0x000fe2000f8e00ff */
[----:B------:R-:W-:-:S03]  /*c330*/  LOP3.LUT R29, R29, 0xffffff7f, RZ, 0xc0, !PT ;  /* 0xffffff7f1d1d7812 */ /* 0x000fc600078ec0ff */
[----:B------:R-:W-:Y:S01]  /*c340*/  IMAD R0, R5, UR5, R0 ;  /* 0x0000000505007c24 */ /* 0x000fe2000f8e0200 */
[----:B------:R-:W-:Y:S01]  /*c350*/  ULDC.64 UR4, c[0x0][0x338] ;  /* 0x0000ce0000047ab9 */ /* 0x000fe20000000a00 */
[----:B------:R-:W-:Y:S02]  /*c360*/  IMAD R20, R23, 0x8000, R37 ;  /* 0x0000800017147824 */ /* 0x000fe400078e0225 */
        /* <DEDUP_REMOVED lines=9> */
[----:B------:R-:W-:Y:S01]  /*c400*/  UMOV UR4, 0xffffffff ;  /* 0xffffffff00047882 */ /* 0x000fe20000000000 */
[----:B-1----:R-:W-:-:S04]  /*c410*/  LOP3.LUT R7, R7, 0x7f, RZ, 0xc0, !PT ;  /* 0x0000007f07077812 */ /* 0x002fc800078ec0ff */
[----:B------:R-:W-:Y:S02]  /*c420*/  SHF.R.U32.HI R11, RZ, 0x3, R7 ;  /* 0x00000003ff0b7819 */ /* 0x000fe40000011607 */
[----:B------:R-:W-:Y:S02]  /*c430*/  IADD3 R7, P0, R2, UR6, RZ ;  /* 0x0000000602077c10 */ /* 0x000fe4000ff1e0ff */
[----:B------:R-:W-:Y:S02]  /*c440*/  IADD3 R8, -R11, UR42, -R8 ;  /* 0x0000002a0b087c10 */ /* 0x000fe4000fffe908 */
[----:B------:R-:W-:Y:S02]  /*c450*/  IADD3.X R9, R3, UR7, R9, P0, !PT ;  /* 0x0000000703097c10 */ /* 0x000fe400087fe409 */
[----:B------:R-:W-:-:S13]  /*c460*/  ISETP.GE.AND P0, PT, R8, 0x1, PT ;  /* 0x000000010800780c */ /* 0x000fda0003f06270 */
[----:B------:R-:W-:Y:S01]  /*c470*/  @P0 LOP3.LUT R29, R29, 0x80, RZ, 0xfc, !PT ;  /* 0x000000801d1d0812 */ /* 0x000fe200078efcff */
[----:B------:R-:W-:Y:S06]  /*c480*/  BRA.DIV UR4, `(.L_x_293) ;  /* 0x0000004e042c7947 */ /* 0x000fec000b800000 */
[----:B------:R-:W1:Y:S01]  /*c490*/  LDC R12, c[0x0][0x2f4] ;  /* 0x0000bd00ff0c7b82 */ /* 0x000e620000000800 */
[----:B------:R-:W2:Y:S01]  /*c4a0*/  SHFL.IDX PT, R2, R7, RZ, 0x181f ;  /* 0x00181fff07027589 */ /* 0x000ea200000e0000 */
[----:B------:R-:W-:Y:S02]  /*c4b0*/  LOP3.LUT R11, R28, 0x80, RZ, 0xfc, !PT ;  /* 0x000000801c0b7812 */ /* 0x000fe400078efcff */
[C---:B------:R-:W-:Y:S01]  /*c4c0*/  ISETP.GE.AND P3, PT, R8.reuse, 0x11, PT ;  /* 0x000000110800780c */ /* 0x040fe20003f66270 */
[----:B------:R-:W3:Y:S01]  /*c4d0*/  SHFL.IDX PT, R0, R9, RZ, 0x181f ;  /* 0x00181fff09007589 */ /* 0x000ee200000e0000 */
[----:B------:R-:W-:Y:S02]  /*c4e0*/  LOP3.LUT R29, R29, 0xffffffdf, RZ, 0xc0, !PT ;  /* 0xffffffdf1d1d7812 */ /* 0x000fe400078ec0ff */
[C---:B------:R-:W-:Y:S02]  /*c4f0*/  ISETP.GE.AND P6, PT, R8.reuse, 0x71, PT ;  /* 0x000000710800780c */ /* 0x040fe40003fc6270 */
[----:B------:R-:W-:-:S02]  /*c500*/  ISETP.GE.AND P5, PT, R8, 0x31, PT ;  /* 0x000000310800780c */ /* 0x000fc40003fa6270 */
[----:B------:R-:W-:-:S05]  /*c510*/  ISETP.GE.AND P4, PT, R8, 0x41, PT ;  /* 0x000000410800780c */ /* 0x000fca0003f86270 */
[----:B------:R-:W-:Y:S02]  /*c520*/  @P3 LOP3.LUT R29, R29, 0x20, RZ, 0xfc, !PT ;  /* 0x000000201d1d3812 */ /* 0x000fe400078efcff */
[----:B------:R-:W-:Y:S02]  /*c530*/  ISETP.GE.AND P3, PT, R8, 0x51, PT ;  /* 0x000000510800780c */ /* 0x000fe40003f66270 */
[----:B------:R-:W-:Y:S02]  /*c540*/  LOP3.LUT R29, R29, 0xffffffef, RZ, 0xc0, !PT ;  /* 0xffffffef1d1d7812 */ /* 0x000fe400078ec0ff */
[C---:B-1----:R-:W-:Y:S02]  /*c550*/  ISETP.GE.AND P1, PT, R28.reuse, R12, PT ;  /* 0x0000000c1c00720c */ /* 0x042fe40003f26270 */
[----:B--2---:R-:W-:Y:S02]  /*c560*/  IADD3 R2, P0, R28, R2, RZ ;  /* 0x000000021c027210 */ /* 0x004fe40007f1e0ff */
[----:B------:R-:W-:-:S03]  /*c570*/  ISETP.LT.OR P2, PT, R8, 0x1, P1 ;  /* 0x000000010800780c */ /* 0x000fc60000f41670 */
[----:B---3--:R-:W-:Y:S01]  /*c580*/  IMAD.X R3, RZ, RZ, R0, P0 ;  /* 0x000000ffff037224 */ /* 0x008fe200000e0600 */
[----:B------:R-:W-:Y:S01]  /*c590*/  ISETP.GE.AND P0, PT, R11, R12, PT ;  /* 0x0000000c0b00720c */ /* 0x000fe20003f06270 */
[----:B------:R-:W-:-:S08]  /*c5a0*/  IMAD.IADD R0, R22, 0x1, R20 ;  /* 0x0000000116007824 */ /* 0x000fd000078e0214 */
[----:B------:R-:W-:Y:S01]  /*c5b0*/  @!PT LDS RZ, [RZ] ;  /* 0x00000000fffff984 */ /* 0x000fe20000000800 */
[----:B------:R-:W-:Y:S01]  /*c5c0*/  LDGSTS.E.BYPASS.LTC128B.128 [R0+0x10400], desc[UR52][R2.64], !P2 ;  /* 0x1040000002007fae */ /* 0x000fe2000d101d74 */
[----:B------:R-:W-:-:S13]  /*c5d0*/  ISETP.LT.OR P2, PT, R8, 0x1, P0 ;  /* 0x000000010800780c */ /* 0x000fda0000741670 */
[----:B------:R1:W-:Y:S04]  /*c5e0*/  LDGSTS.E.BYPASS.LTC128B.128 [R0+0x14400], desc[UR52][R2.64+0x80], !P2 ;  /* 0x1440008002007fae */ /* 0x0003e8000d101d74 */
[----:B-1----:R-:W1:Y:S04]  /*c5f0*/  SHFL.IDX PT, R2, R7, 0x1, 0x181f ;  /* 0x00381f0007027f89 */ /* 0x002e6800000e0000 */
[----:B------:R-:W2:Y:S01]  /*c600*/  SHFL.IDX PT, R3, R9, 0x1, 0x181f ;  /* 0x00381f0009037f89 */ /* 0x000ea200000e0000 */
[----:B-1----:R-:W-:-:S05]  /*c610*/  IADD3 R2, P2, R28, R2, RZ ;  /* 0x000000021c027210 */ /* 0x002fca0007f5e0ff */
[----:B--2---:R-:W-:Y:S01]  /*c620*/  IMAD.X R3, RZ, RZ, R3, P2 ;  /* 0x000000ffff037224 */ /* 0x004fe200010e0603 */
[----:B------:R-:W-:-:S13]  /*c630*/  ISETP.LT.OR P2, PT, R8, 0x11, P1 ;  /* 0x000000110800780c */ /* 0x000fda0000f41670 */
        /* <DEDUP_REMOVED lines=36> */
[----:B------:R-:W2:Y:S04]  /*c880*/  SHFL.IDX PT, R3, R9, 0x6, 0x181f ;  /* 0x00d81f0009037f89 */ /* 0x000ea800000e0000 */
[----:B------:R-:W3:Y:S01]  /*c890*/  SHFL.IDX PT, R9, R9, 0x7, 0x181f ;  /* 0x00f81f0009097f89 */ /* 0x000ee200000e0000 */
[----:B-1----:R-:W-:-:S05]  /*c8a0*/  IADD3 R2, P2, R28, R2, RZ ;  /* 0x000000021c027210 */ /* 0x002fca0007f5e0ff */
[----:B--2---:R-:W-:Y:S01]  /*c8b0*/  IMAD.X R3, RZ, RZ, R3, P2 ;  /* 0x000000ffff037224 */ /* 0x004fe200010e0603 */
[----:B------:R-:W-:-:S13]  /*c8c0*/  ISETP.LT.OR P2, PT, R8, 0x61, P1 ;  /* 0x000000610800780c */ /* 0x000fda0000f41670 */
[----:B------:R-:W-:Y:S01]  /*c8d0*/  LDGSTS.E.BYPASS.LTC128B.128 [R0+0x13400], desc[UR52][R2.64], !P2 ;  /* 0x1340000002007fae */ /* 0x000fe2000d101d74 */
[----:B------:R-:W-:-:S13]  /*c8e0*/  ISETP.LT.OR P2, PT, R8, 0x61, P0 ;  /* 0x000000610800780c */ /* 0x000fda0000741670 */
[----:B------:R1:W-:Y:S01]  /*c8f0*/  LDGSTS.E.BYPASS.LTC128B.128 [R0+0x17400], desc[UR52][R2.64+0x80], !P2 ;  /* 0x1740008002007fae */ /* 0x0003e2000d101d74 */
[----:B------:R-:W-:-:S03]  /*c900*/  ISETP.GE.AND P2, PT, R8, 0x21, PT ;  /* 0x000000210800780c */ /* 0x000fc60003f46270 */
[----:B-1----:R1:W2:Y:S10]  /*c910*/  SHFL.IDX PT, R2, R7, 0x7, 0x181f ;  /* 0x00f81f0007027f89 */ /* 0x0022b400000e0000 */
[----:B------:R-:W-:-:S02]  /*c920*/  @P2 LOP3.LUT R29, R29, 0x10, RZ, 0xfc, !PT ;  /* 0x000000101d1d2812 */ /* 0x000fc400078efcff */
[----:B------:R-:W-:Y:S02]  /*c930*/  ISETP.GE.AND P2, PT, R8, 0x61, PT ;  /* 0x000000610800780c */ /* 0x000fe40003f46270 */
[----:B------:R-:W-:-:S04]  /*c940*/  LOP3.LUT R29, R29, 0xffffffbf, RZ, 0xc0, !PT ;  /* 0xffffffbf1d1d7812 */ /* 0x000fc800078ec0ff */
[----:B-1-3--:R-:W-:-:S07]  /*c950*/  @P6 LOP3.LUT R29, R29, 0x40, RZ, 0xfc, !PT ;  /* 0x000000401d1d6812 */ /* 0x00afce00078efcff */
.L_x_388:
[C---:B------:R-:W-:Y:S02]  /*c960*/  ISETP.LT.OR P1, PT, R8.reuse, 0x71, P1 ;  /* 0x000000710800780c */ /* 0x040fe40000f21670 */
[----:B------:R-:W-:Y:S02]  /*c970*/  ISETP.LT.OR P0, PT, R8, 0x71, P0 ;  /* 0x000000710800780c */ /* 0x000fe40000701670 */
[----:B--2---:R-:W-:-:S05]  /*c980*/  IADD3 R2, P6, R28, R2, RZ ;  /* 0x000000021c027210 */ /* 0x004fca0007fde0ff */
[----:B------:R-:W-:-:S05]  /*c990*/  IMAD.X R3, RZ, RZ, R9, P6 ;  /* 0x000000ffff037224 */ /* 0x000fca00030e0609 */
[----:B------:R-:W-:Y:S01]  /*c9a0*/  @!PT LDS RZ, [RZ] ;  /* 0x00000000fffff984 */ /* 0x000fe20000000800 */
[----:B------:R-:W-:Y:S01]  /*c9b0*/  @!PT LDS RZ, [RZ] ;  /* 0x00000000fffff984 */ /* 0x000fe20000000800 */
[----:B------:R-:W-:Y:S01]  /*c9c0*/  @!PT LDS RZ, [RZ] ;  /* 0x00000000fffff984 */ /* 0x000fe20000000800 */
[----:B------:R1:W-:Y:S04]  /*c9d0*/  LDGSTS.E.BYPASS.LTC128B.128 [R0+0x13c00], desc[UR52][R2.64], !P1 ;  /* 0x13c0000002007fae */ /* 0x0003e8000c901d74 */
[----:B------:R1:W-:Y:S01]  /*c9e0*/  LDGSTS.E.BYPASS.LTC128B.128 [R0+0x17c00], desc[UR52][R2.64+0x80], !P0 ;  /* 0x17c0008002007fae */ /* 0x0003e2000c101d74 */
[----:B------:R-:W-:Y:S01]  /*c9f0*/  PLOP3.LUT P0, PT, PT, PT, PT, 0x80, 0x0 ;  /* 0x000000000000781c */ /* 0x000fe20003f0f070 */
[----:B------:R-:W-:-:S12]  /*ca00*/  NOP ;  /* 0x0000000000007918 */ /* 0x000fd80000000000 */
.L_x_294:
        /* <DEDUP_REMOVED lines=11> */
.L_x_295:
[----:B------:R1:W-:Y:S01]  /*cac0*/  SYNCS.ARRIVE.TRANS64.A1T0 RZ, [R6+URZ+0x38870], RZ ;  /* 0x038870ff06ff79a7 */ /* 0x0003e2000810003f */
[----:B------:R-:W-:Y:S05]  /*cad0*/  @!P6 BRA `(.L_x_296) ;  /* 0x000000000004e947 */ /* 0x000fea0003800000 */
[----:B------:R-:W-:Y:S01]  /*cae0*/  BPT.TRAP 0x1 ;  /* 0x000000040000795c */ /* 0x000fe20000300000 */
.L_x_296:
[----:B------:R-:W2:Y:S01]  /*caf0*/  SYNCS.PHASECHK.TRANS64.TRYWAIT P0, [R6+URZ+0x38840], R24 ;  /* 0x03884018060075a7 */ /* 0x000ea2000800017f */
[----:B------:R-:W-:Y:S04]  /*cb00*/  BSSY B0, `(.L_x_297) ;  /* 0x0000002000007945 */ /* 0x000fe80003800000 */
[----:B--2---:R-:W-:Y:S05]  /*cb10*/  @!P0 BRA `(.L_x_298) ;  /* 0x0000005000588947 */ /* 0x004fea0003800000 */
.L_x_389:
[----:B------:R-:W-:Y:S05]  /*cb20*/  BSYNC B0 ;  /* 0x0000000000007941 */ /* 0x000fea0003800000 */
.L_x_297:
[----:B------:R-:W-:Y:S01]  /*cb30*/  ULDC.64 UR4, c[0x0][0x300] ;  /* 0x0000c00000047ab9 */ /* 0x000fe20000000a00 */
[----:B------:R-:W3:Y:S01]  /*cb40*/  LDC R20, c[0x0][0x2f4] ;  /* 0x0000bd00ff147b82 */ /* 0x000ee20000000800 */
[----:B------:R-:W-:Y:S01]  /*cb50*/  IMAD R10, R10, UR4, RZ ;  /* 0x000000040a0a7c24 */ /* 0x000fe2000f8e02ff */
[----:B------:R-:W-:Y:S01]  /*cb60*/  ULDC.64 UR6, c[0x0][0x2e8] ;  /* 0x0000ba0000067ab9 */ /* 0x000fe20000000a00 */
[----:B------:R-:W-:Y:S01]  /*cb70*/  IMAD.WIDE.U32 R2, R5, UR4, RZ ;  /* 0x0000000405027c25 */ /* 0x000fe2000f8e00ff */
[----:B------:R-:W-:-:S03]  /*cb80*/  LOP3.LUT R8, R28, 0x80, RZ, 0xfc, !PT ;  /* 0x000000801c087812 */ /* 0x000fc600078efcff */
        /* <DEDUP_REMOVED lines=10> */
[----:B------:R-:W-:Y:S01]  /*cc30*/  UMOV UR4, 0xffffffff ;  /* 0xffffffff00047882 */ /* 0x000fe20000000000 */
[----:B---3--:R-:W-:Y:S02]  /*cc40*/  ISETP.GE.AND P1, PT, R8, R20, PT ;  /* 0x000000140800720c */ /* 0x008fe40003f26270 */
[----:B------:R-:W-:Y:S01]  /*cc50*/  IMAD R5, R18, UR5, R5 ;  /* 0x0000000512057c24 */ /* 0x000fe2000f8e0205 */
[----:B------:R-:W-:-:S04]  /*cc60*/  IADD3 R4, P0, R2, UR6, RZ ;  /* 0x0000000602047c10 */ /* 0x000fc8000ff1e0ff */
[----:B------:R-:W-:Y:S01]  /*cc70*/  IADD3.X R5, R3, UR7, R5, P0, !PT ;  /* 0x0000000703057c10 */ /* 0x000fe200087fe405 */
[----:B------:R-:W-:Y:S08]  /*cc80*/  BRA.DIV UR4, `(.L_x_299) ;  /* 0x0000005204107947 */ /* 0x000ff0000b800000 */
[----:B------:R-:W3:Y:S01]  /*cc90*/  SHFL.IDX PT, R3, R4, RZ, 0x181f ;  /* 0x00181fff04037589 */ /* 0x000ee200000e0000 */
[----:B------:R-:W-:Y:S02]  /*cca0*/  P2R R9, PR, RZ, 0x10 ;  /* 0x00000010ff097803 */ /* 0x000fe40000000000 */
[C---:B------:R-:W-:Y:S01]  /*ccb0*/  LOP3.LUT P4, RZ, R29.reuse, 0x80, RZ, 0xc0, !PT ;  /* 0x000000801dff7812 */ /* 0x040fe2000788c0ff */
[----:B------:R-:W4:Y:S01]  /*ccc0*/  SHFL.IDX PT, R2, R5, RZ, 0x181f ;  /* 0x00181fff05027589 */ /* 0x000f2200000e0000 */
[----:B------:R-:W-:Y:S02]  /*ccd0*/  ISETP.GE.AND P6, PT, R28, R20, PT ;  /* 0x000000141c00720c */ /* 0x000fe40003fc6270 */
[----:B------:R-:W-:Y:S01]  /*cce0*/  P2R R8, PR, RZ, 0x8 ;  /* 0x00000008ff087803 */ /* 0x000fe20000000000 */
[----:B------:R-:W5:Y:S01]  /*ccf0*/  SHFL.IDX PT, R14, R4, 0x1, 0x181f ;  /* 0x00381f00040e7f89 */ /* 0x000f6200000e0000 */
[----:B------:R-:W-:Y:S02]  /*cd00*/  LOP3.LUT P3, RZ, R29, 0x20, RZ, 0xc0, !PT ;  /* 0x000000201dff7812 */ /* 0x000fe4000786c0ff */
[----:B------:R-:W-:-:S02]  /*cd10*/  P2R R7, PR, RZ, 0x4 ;  /* 0x00000004ff077803 */ /* 0x000fc40000000000 */
[----:B------:R-:W-:-:S03]  /*cd20*/  LOP3.LUT P2, RZ, R29, 0x10, RZ, 0xc0, !PT ;  /* 0x000000101dff7812 */ /* 0x000fc6000784c0ff */
[----:B---3--:R-:W-:-:S05]  /*cd30*/  @P4 IADD3 R3, P0, R28, R3, RZ ;  /* 0x000000031c034210 */ /* 0x008fca0007f1e0ff */
[----:B----4-:R-:W-:-:S05]  /*cd40*/  @P4 IMAD.X R2, RZ, RZ, R2, P0 ;  /* 0x000000ffff024224 */ /* 0x010fca00000e0602 */
[----:B------:R-:W-:-:S04]  /*cd50*/  @P4 LOP3.LUT R3, R3, R2, RZ, 0x3c, !PT ;  /* 0x0000000203034212 */ /* 0x000fc800078e3cff */
[----:B------:R-:W-:-:S04]  /*cd60*/  @P4 LOP3.LUT R2, R3, R2, RZ, 0x3c, !PT ;  /* 0x0000000203024212 */ /* 0x000fc800078e3cff */
[----:B------:R-:W-:-:S05]  /*cd70*/  @P4 LOP3.LUT R3, R3, R2, RZ, 0x3c, !PT ;  /* 0x0000000203034212 */ /* 0x000fca00078e3cff */
[----:B------:R-:W-:Y:S04]  /*cd80*/  @P4 LDGSTS.E.BYPASS.LTC128B.128 [R0+0x28400], desc[UR52][R2.64], !P6 ;  /* 0x2840000002004fae */ /* 0x000fe8000f101d74 */
[----:B------:R3:W-:Y:S01]  /*cd90*/  @P4 LDGSTS.E.BYPASS.LTC128B.128 [R0+0x2c400], desc[UR52][R2.64+0x80], !P1 ;  /* 0x2c40008002004fae */ /* 0x0007e2000c901d74 */
[----:B------:R-:W-:Y:S02]  /*cda0*/  ISETP.NE.AND P4, PT, R9, RZ, PT ;  /* 0x000000ff0900720c */ /* 0x000fe40003f85270 */
[C---:B-----5:R-:W-:Y:S02]  /*cdb0*/  @P3 IADD3 R9, P0, R28.reuse, R14, RZ ;  /* 0x0000000e1c093210 */ /* 0x060fe40007f1e0ff */
[----:B------:R-:W-:Y:S04]  /*cdc0*/  SHFL.IDX PT, R14, R4, 0x2, 0x181f ;  /* 0x00581f00040e7f89 */ /* 0x000fe800000e0000 */
[----:B---3--:R-:W3:Y:S02]  /*cdd0*/  SHFL.IDX PT, R2, R5, 0x1, 0x181f ;  /* 0x00381f0005027f89 */ /* 0x008ee400000e0000 */
[----:B---3--:R-:W-:Y:S01]  /*cde0*/  @P3 IMAD.X R10, RZ, RZ, R2, P0 ;  /* 0x000000ffff0a3224 */ /* 0x008fe200000e0602 */
[----:B------:R-:W-:Y:S01]  /*cdf0*/  @P2 IADD3 R14, P0, R28, R14, RZ ;  /* 0x0000000e1c0e2210 */ /* 0x000fe20007f1e0ff */
[----:B------:R-:W-:-:S02]  /*ce00*/  @P3 IMAD.MOV.U32 R2, RZ, RZ, R9 ;  /* 0x000000ffff023224 */ /* 0x000fc400078e0009 */
[----:B------:R-:W-:-:S05]  /*ce10*/  @P3 IMAD.MOV.U32 R3, RZ, RZ, R10 ;  /* 0x000000ffff033224 */ /* 0x000fca00078e000a */
[----:B------:R-:W-:Y:S04]  /*ce20*/  @P3 LDGSTS.E.BYPASS.LTC128B.128 [R0+0x28c00], desc[UR52][R2.64], !P6 ;  /* 0x28c0000002003fae */ /* 0x000fe8000f101d74 */
[----:B------:R3:W-:Y:S01]  /*ce30*/  @P3 LDGSTS.E.BYPASS.LTC128B.128 [R0+0x2cc00], desc[UR52][R2.64+0x80], !P1 ;  /* 0x2cc0008002003fae */ /* 0x0007e2000c901d74 */
[----:B------:R-:W-:-:S03]  /*ce40*/  ISETP.NE.AND P3, PT, R8, RZ, PT ;  /* 0x000000ff0800720c */ /* 0x000fc60003f65270 */
[----:B---3--:R-:W3:Y:S02]  /*ce50*/  SHFL.IDX PT, R2, R5, 0x2, 0x181f ;  /* 0x00581f0005027f89 */ /* 0x008ee400000e0000 */
[----:B---3--:R-:W-:Y:S02]  /*ce60*/  @P2 IMAD.X R9, RZ, RZ, R2, P0 ;  /* 0x000000ffff092224 */ /* 0x008fe400000e0602 */
[----:B------:R-:W-:Y:S02]  /*ce70*/  @P2 IMAD.MOV.U32 R2, RZ, RZ, R14 ;  /* 0x000000ffff022224 */ /* 0x000fe400078e000e */
[----:B------:R-:W-:Y:S01]  /*ce80*/  @P2 IMAD.MOV.U32 R3, RZ, RZ, R9 ;  /* 0x000000ffff032224 */ /* 0x000fe200078e0009 */
[----:B------:R-:W3:Y:S04]  /*ce90*/  SHFL.IDX PT, R14, R4, 0x3, 0x181f ;  /* 0x00781f00040e7f89 */ /* 0x000ee800000e0000 */
[----:B------:R-:W-:Y:S04]  /*cea0*/  @P2 LDGSTS.E.BYPASS.LTC128B.128 [R0+0x29400], desc[UR52][R2.64], !P6 ;  /* 0x2940000002002fae */ /* 0x000fe8000f101d74 */
[----:B------:R4:W-:Y:S01]  /*ceb0*/  @P2 LDGSTS.E.BYPASS.LTC128B.128 [R0+0x2d400], desc[UR52][R2.64+0x80], !P1 ;  /* 0x2d40008002002fae */ /* 0x0009e2000c901d74 */
[----:B------:R-:W-:-:S03]  /*cec0*/  ISETP.NE.AND P2, PT, R7, RZ, PT ;  /* 0x000000ff0700720c */ /* 0x000fc60003f45270 */
[----:B----4-:R-:W4:Y:S01]  /*ced0*/  SHFL.IDX PT, R2, R5, 0x3, 0x181f ;  /* 0x00781f0005027f89 */ /* 0x010f2200000e0000 */
[----:B---3--:R-:W-:-:S05]  /*cee0*/  @P5 IADD3 R14, P0, R28, R14, RZ ;  /* 0x0000000e1c0e5210 */ /* 0x008fca0007f1e0ff */
[----:B----4-:R-:W-:Y:S02]  /*cef0*/  @P5 IMAD.X R7, RZ, RZ, R2, P0 ;  /* 0x000000ffff075224 */ /* 0x010fe400000e0602 */
[----:B------:R-:W-:Y:S02]  /*cf00*/  @P5 IMAD.MOV.U32 R2, RZ, RZ, R14 ;  /* 0x000000ffff025224 */ /* 0x000fe400078e000e */
[----:B------:R-:W-:Y:S01]  /*cf10*/  @P5 IMAD.MOV.U32 R3, RZ, RZ, R7 ;  /* 0x000000ffff035224 */ /* 0x000fe200078e0007 */
[----:B------:R-:W3:Y:S04]  /*cf20*/  SHFL.IDX PT, R14, R4, 0x4, 0x181f ;  /* 0x00981f00040e7f89 */ /* 0x000ee800000e0000 */
[----:B------:R-:W-:Y:S04]  /*cf30*/  @P5 LDGSTS.E.BYPASS.LTC128B.128 [R0+0x29c00], desc[UR52][R2.64], !P6 ;  /* 0x29c0000002005fae */ /* 0x000fe8000f101d74 */
[----:B------:R4:W-:Y:S04]  /*cf40*/  @P5 LDGSTS.E.BYPASS.LTC128B.128 [R0+0x2dc00], desc[UR52][R2.64+0x80], !P1 ;  /* 0x2dc0008002005fae */ /* 0x0009e8000c901d74 */
        /* <DEDUP_REMOVED lines=17> */
[----:B---3--:R-:W-:-:S03]  /*d060*/  @P2 IADD3 R14, P0, R28, R14, RZ ;  /* 0x0000000e1c0e2210 */ /* 0x008fc60007f1e0ff */
[----:B------:R-:W3:Y:S02]  /*d070*/  SHFL.IDX PT, R5, R5, 0x7, 0x181f ;  /* 0x00f81f0005057f89 */ /* 0x000ee400000e0000 */
[----:B----4-:R-:W-:Y:S02]  /*d080*/  @P2 IMAD.X R7, RZ, RZ, R2, P0 ;  /* 0x000000ffff072224 */ /* 0x010fe400000e0602 */
[----:B------:R-:W-:Y:S02]  /*d090*/  @P2 IMAD.MOV.U32 R2, RZ, RZ, R14 ;  /* 0x000000ffff022224 */ /* 0x000fe400078e000e */
[----:B------:R-:W-:Y:S01]  /*d0a0*/  @P2 IMAD.MOV.U32 R3, RZ, RZ, R7 ;  /* 0x000000ffff032224 */ /* 0x000fe200078e0007 */
[----:B------:R4:W0:Y:S04]  /*d0b0*/  SHFL.IDX PT, R14, R4, 0x7, 0x181f ;  /* 0x00f81f00040e7f89 */ /* 0x00082800000e0000 */
[----:B------:R4:W-:Y:S04]  /*d0c0*/  @P2 LDGSTS.E.BYPASS.LTC128B.128 [R0+0x2b400], desc[UR52][R2.64], !P6 ;  /* 0x2b40000002002fae */ /* 0x0009e8000f101d74 */
[----:B---3--:R4:W-:Y:S02]  /*d0d0*/  @P2 LDGSTS.E.BYPASS.LTC128B.128 [R0+0x2f400], desc[UR52][R2.64+0x80], !P1 ;  /* 0x2f40008002002fae */ /* 0x0089e4000c901d74 */
.L_x_407:
[----:B------:R-:W-:Y:S02]  /*d0e0*/  LOP3.LUT P2, RZ, R29, 0x40, RZ, 0xc0, !PT ;  /* 0x000000401dff7812 */ /* 0x000fe4000784c0ff */
[----:B------:R-:W-:-:S11]  /*d0f0*/  ISETP.GE.AND P3, PT, R28, R20, PT ;  /* 0x000000141c00720c */ /* 0x000fd60003f66270 */
[----:B0---4-:R-:W-:-:S05]  /*d100*/  @P2 IADD3 R2, P0, R28, R14, RZ ;  /* 0x0000000e1c022210 */ /* 0x011fca0007f1e0ff */
        /* <DEDUP_REMOVED lines=8> */
.L_x_300:
        /* <DEDUP_REMOVED lines=11> */
.L_x_301:
[----:B------:R0:W-:Y:S02]  /*d240*/  SYNCS.ARRIVE.TRANS64.A1T0 RZ, [R6+URZ+0x38830], RZ ;  /* 0x038830ff06ff79a7 */ /* 0x0001e4000810003f */
[----:B------:R-:W-:Y:S05]  /*d250*/  WARPSYNC.ALL ;  /* 0x0000000000007948 */ /* 0x000fea0003800000 */
[C---:B------:R-:W-:Y:S01]  /*d260*/  R2UR UR5, R19.reuse ;  /* 0x00000000130572ca */ /* 0x040fe200000e0000 */
[----:B------:R-:W-:Y:S01]  /*d270*/  VIADD R0, R22, 0x20400 ;  /* 0x0002040016007836 */ /* 0x000fe20000000000 */
[----:B------:R-:W-:Y:S01]  /*d280*/  R2UR UR38, R19 ;  /* 0x00000000132672ca */ /* 0x000fe200000e0000 */
[----:B------:R-:W-:Y:S01]  /*d290*/  ULDC.64 UR6, c[0x0][0x298] ;  /* 0x0000a60000067ab9 */ /* 0x000fe20000000a00 */
[----:B------:R-:W-:Y:S01]  /*d2a0*/  UISETP.NE.AND UP0, UPT, UR47, URZ, UPT ;  /* 0x0000003f2f00728c */ /* 0x000fe2000bf05270 */
[----:B------:R-:W-:Y:S01]  /*d2b0*/  BSSY B6, `(.L_x_302) ;  /* 0x000001b000067945 */ /* 0x000fe20003800000 */
[----:B------:R-:W-:Y:S01]  /*d2c0*/  BAR.SYNC.DEFER_BLOCKING 0x8, 0x180 ;  /* 0x0206000000007b1d */ /* 0x000fe20000010000 */
[----:B------:R-:W-:Y:S01]  /*d2d0*/  LOP3.LUT P0, RZ, R0, 0x3ff, RZ, 0xc0, !PT ;  /* 0x000003ff00ff7812 */ /* 0x000fe2000780c0ff */
[----:B------:R-:W-:-:S02]  /*d2e0*/  USEL UR44, UR44, URZ, !UP0 ;  /* 0x0000003f2c2c7287 */ /* 0x000fc4000c000000 */
[----:B------:R-:W-:-:S03]  /*d2f0*/  USEL UR45, UR45, URZ, !UP0 ;  /* 0x0000003f2d2d7287 */ /* 0x000fc6000c000000 */
[----:B------:R-:W-:Y:S02]  /*d300*/  USHF.R.S32.HI UR4, URZ, 0x1f, UR5 ;  /* 0x0000001f3f047899 */ /* 0x000fe40008011405 */
[----:B------:R-:W-:Y:S02]  /*d310*/  UIMAD.WIDE.U32 UR38, UR38, UR6, URZ ;  /* 0x00000006262672a5 */ /* 0x000fe4000f8e003f */
[----:B------:R-:W-:-:S04]  /*d320*/  UIMAD UR4, UR4, UR6, URZ ;  /* 0x00000006040472a4 */ /* 0x000fc8000f8e023f */
[----:B------:R-:W-:-:S04]  /*d330*/  UIMAD UR4, UR5, UR7, UR4 ;  /* 0x00000007050472a4 */ /* 0x000fc8000f8e0204 */
[----:B------:R-:W-:Y:S01]  /*d340*/  UIADD3 UR47, UR39, UR4, URZ ;  /* 0x00000004272f7290 */ /* 0x000fe2000fffe03f */
[----:B------:R-:W-:Y:S11]  /*d350*/  @!P0 BRA `(.L_x_303) ;  /* 0x0000000000408947 */ /* 0x000ff60003800000 */
        /* <DEDUP_REMOVED lines=16> */
.L_x_303:
[----:B------:R-:W-:Y:S05]  /*d460*/  BSYNC B6 ;  /* 0x0000000000067941 */ /* 0x000fea0003800000 */
.L_x_302:
[----:B------:R3:W5:Y:S01]  /*d470*/  LDL R10, [R1+0x8] ;  /* 0x00000800010a7983 */ /* 0x0007620000100800 */
[----:B------:R-:W4:Y:S01]  /*d480*/  LDC R5, c[0x0][0x448] ;  /* 0x00011200ff057b82 */ /* 0x000f220000000800 */
[----:B------:R-:W-:Y:S01]  /*d490*/  R2UR UR6, R32 ;  /* 0x00000000200672ca */ /* 0x000fe200000e0000 */
[----:B------:R-:W-:Y:S01]  /*d4a0*/  IMAD.SHL.U32 R4, R17, 0x80, RZ ;  /* 0x0000008011047824 */ /* 0x000fe200078e00ff */
[----:B------:R-:W0:Y:S01]  /*d4b0*/  S2R R2, SR_TID.X ;  /* 0x0000000000027919 */ /* 0x000e220000002100 */
[C---:B------:R-:W-:Y:S01]  /*d4c0*/  R2UR UR7, R18.reuse ;  /* 0x00000000120772ca */ /* 0x040fe200000e0000 */
[----:B------:R-:W-:Y:S01]  /*d4d0*/  ULDC.64 UR8, c[0x0][0x2d8] ;  /* 0x0000b60000087ab9 */ /* 0x000fe20000000a00 */
[----:B----4-:R-:W-:Y:S02]  /*d4e0*/  ISETP.NE.AND P0, PT, R5, 0x1, PT ;  /* 0x000000010500780c */ /* 0x010fe40003f05270 */
[----:B------:R-:W-:Y:S02]  /*d4f0*/  R2UR UR10, R18 ;  /* 0x00000000120a72ca */ /* 0x000fe400000e0000 */
[C---:B0-----:R-:W-:Y:S01]  /*d500*/  LOP3.LUT R19, R2.reuse, 0x7f, RZ, 0xc0, !PT ;  /* 0x0000007f02137812 */ /* 0x041fe200078ec0ff */
[----:B------:R-:W-:-:S08]  /*d510*/  IMAD.SHL.U32 R2, R2, 0x10, RZ ;  /* 0x0000001002027824 */ /* 0x000fd000078e00ff */
[----:B------:R-:W0:Y:S01]  /*d520*/  @P0 LDC R3, c[0x0][0x44c] ;  /* 0x00011300ff030b82 */ /* 0x000e220000000800 */
[----:B------:R-:W-:-:S04]  /*d530*/  SHF.R.U32.HI R19, RZ, 0x3, R19 ;  /* 0x00000003ff137819 */ /* 0x000fc80000011613 */
[----:B------:R-:W-:-:S03]  /*d540*/  LOP3.LUT R2, R19, 0x70, R2, 0xf8, !PT ;  /* 0x0000007013027812 */ /* 0x000fc600078ef802 */
[----:B-12---:R-:W1:Y:S01]  /*d550*/  @P0 LDC R6, c[0x0][0x450] ;  /* 0x00011400ff060b82 */ /* 0x006e620000000800 */
[----:B------:R-:W-:Y:S01]  /*d560*/  UIMAD UR6, UR6, UR8, URZ ;  /* 0x00000008060672a4 */ /* 0x000fe2000f8e023f */
[----:B------:R-:W-:Y:S01]  /*d570*/  LOP3.LUT R0, R2, R4, RZ, 0xfc, !PT ;  /* 0x0000000402007212 */ /* 0x000fe200078efcff */
[----:B------:R-:W-:Y:S01]  /*d580*/  UMOV UR4, UR38 ;  /* 0x0000002600047c82 */ /* 0x000fe20008000000 */
[----:B------:R-:W-:Y:S01]  /*d590*/  UMOV UR5, UR47 ;  /* 0x0000002f00057c82 */ /* 0x000fe20008000000 */
[----:B------:R-:W-:Y:S02]  /*d5a0*/  UIMAD UR6, UR10, UR9, UR6 ;  /* 0x000000090a0672a4 */ /* 0x000fe4000f8e0206 */
[----:B------:R-:W-:Y:S01]  /*d5b0*/  UIMAD.WIDE.U32 UR4, UR7, UR8, UR4 ;  /* 0x00000008070472a5 */ /* 0x000fe2000f8e0004 */
[----:B------:R-:W-:Y:S02]  /*d5c0*/  IMAD.MOV.U32 R2, RZ, RZ, R0 ;  /* 0x000000ffff027224 */ /* 0x000fe400078e0000 */
[----:B------:R-:W-:Y:S01]  /*d5d0*/  ULDC.64 UR8, c[0x0][0x2e0] ;  /* 0x0000b80000087ab9 */ /* 0x000fe20000000a00 */
[----:B------:R-:W-:Y:S01]  /*d5e0*/  UIADD3 UR5, UR5, UR6, URZ ;  /* 0x0000000605057290 */ /* 0x000fe2000fffe03f */
[----:B0-----:R-:W-:Y:S01]  /*d5f0*/  @P0 IMAD.HI.U32 R3, R0, R3, RZ ;  /* 0x0000000300030227 */ /* 0x001fe200078e00ff */
[----:B------:R-:W-:Y:S01]  /*d600*/  UIMAD UR6, UR45, UR8, URZ ;  /* 0x000000082d0672a4 */ /* 0x000fe2000f8e023f */
[----:B------:R-:W0:Y:S01]  /*d610*/  S2R R8, SR_TID.X ;  /* 0x0000000000087919 */ /* 0x000e220000002100 */
[----:B------:R-:W-:-:S02]  /*d620*/  UIMAD.WIDE.U32 UR4, UR44, UR8, UR4 ;  /* 0x000000082c0472a5 */ /* 0x000fc4000f8e0004 */
        /* <DEDUP_REMOVED lines=17> */
[----:B------:R-:W-:Y:S01]  /*d740*/  ULDC.64 UR4, c[0x0][0x280] ;  /* 0x0000a00000047ab9 */ /* 0x000fe20000000a00 */
[----:B------:R-:W-:Y:S02]  /*d750*/  LOP3.LUT R12, R28, 0x80, RZ, 0xfc, !PT ;  /* 0x000000801c0c7812 */ /* 0x000fe400078efcff */
[----:B------:R-:W-:Y:S01]  /*d760*/  IADD3 R0, P0, R2, UR4, RZ ;  /* 0x0000000402007c10 */ /* 0x000fe2000ff1e0ff */
[----:B------:R-:W-:Y:S02]  /*d770*/  ULDC UR4, c[0x0][0x2b8] ;  /* 0x0000ae0000047ab9 */ /* 0x000fe40000000800 */
[----:B------:R-:W-:Y:S02]  /*d780*/  ISETP.GE.AND P1, PT, R12, UR4, PT ;  /* 0x000000040c007c0c */ /* 0x000fe4000bf26270 */
[----:B------:R-:W-:Y:S02]  /*d790*/  IADD3.X R6, R3, UR5, R7, P0, !PT ;  /* 0x0000000503067c10 */ /* 0x000fe400087fe407 */
[----:B------:R-:W-:Y:S01]  /*d7a0*/  ISETP.GE.AND P0, PT, R28, UR4, PT ;  /* 0x000000041c007c0c */ /* 0x000fe2000bf06270 */
[----:B------:R-:W-:Y:S01]  /*d7b0*/  UMOV UR4, 0xffffffff ;  /* 0xffffffff00047882 */ /* 0x000fe20000000000 */
[----:B0-----:R-:W-:-:S04]  /*d7c0*/  LOP3.LUT R19, R8, 0x7f, RZ, 0xc0, !PT ;  /* 0x0000007f08137812 */ /* 0x001fc800078ec0ff */
[----:B------:R-:W-:Y:S01]  /*d7d0*/  SHF.R.U32.HI R17, RZ, 0x3, R19 ;  /* 0x00000003ff117819 */ /* 0x000fe20000011613 */
[----:B---3--:R-:W-:Y:S06]  /*d7e0*/  BRA.DIV UR4, `(.L_x_304) ;  /* 0x0000004e04c87947 */ /* 0x008fec000b800000 */
[----:B------:R-:W0:Y:S01]  /*d7f0*/  SHFL.IDX PT, R14, R0, RZ, 0x181f ;  /* 0x00181fff000e7589 */ /* 0x000e2200000e0000 */
[----:B------:R-:W-:Y:S02]  /*d800*/  IMAD R5, R5, UR41, RZ ;  /* 0x0000002905057c24 */ /* 0x000fe4000f8e02ff */
[----:B------:R-:W-:Y:S01]  /*d810*/  IMAD.IADD R4, R17, 0x1, R4 ;  /* 0x0000000111047824 */ /* 0x000fe200078e0204 */
[----:B------:R-:W1:Y:S03]  /*d820*/  SHFL.IDX PT, R2, R6, RZ, 0x181f ;  /* 0x00181fff06027589 */ /* 0x000e6600000e0000 */
[C---:B------:R-:W-:Y:S01]  /*d830*/  VIADD R8, R4.reuse, 0x10 ;  /* 0x0000001004087836 */ /* 0x040fe20000000000 */
[----:B------:R-:W-:Y:S01]  /*d840*/  ISETP.GE.AND P2, PT, R4, R5, PT ;  /* 0x000000050400720c */ /* 0x000fe20003f46270 */
[----:B------:R-:W-:-:S12]  /*d850*/  SHFL.IDX PT, R7, R6, 0x1, 0x181f ;  /* 0x00381f0006077f89 */ /* 0x000fd800000e0000 */
[----:B0-----:R-:W-:-:S05]  /*d860*/  @!P2 IADD3 R14, P3, R28, R14, RZ ;  /* 0x0000000e1c0ea210 */ /* 0x001fca0007f7e0ff */
[----:B-1----:R-:W-:Y:S02]  /*d870*/  @!P2 IMAD.X R3, RZ, RZ, R2, P3 ;  /* 0x000000ffff03a224 */ /* 0x002fe400018e0602 */
[----:B------:R-:W-:Y:S02]  /*d880*/  @!P2 IMAD.MOV.U32 R2, RZ, RZ, R14 ;  /* 0x000000ffff02a224 */ /* 0x000fe400078e000e */
[----:B------:R-:W0:Y:S04]  /*d890*/  SHFL.IDX PT, R14, R0, 0x1, 0x181f ;  /* 0x00381f00000e7f89 */ /* 0x000e2800000e0000 */
[----:B-----5:R-:W-:Y:S04]  /*d8a0*/  @!P2 LDGSTS.E.BYPASS.LTC128B.128 [R10+0x20400], desc[UR52][R2.64], !P0 ;  /* 0x20400000020aafae */ /* 0x020fe8000c101d74 */
[----:B------:R1:W-:Y:S01]  /*d8b0*/  @!P2 LDGSTS.E.BYPASS.LTC128B.128 [R10+0x24400], desc[UR52][R2.64+0x80], !P1 ;  /* 0x24400080020aafae */ /* 0x0003e2000c901d74 */
[----:B------:R-:W-:Y:S01]  /*d8c0*/  ISETP.GE.AND P2, PT, R8, R5, PT ;  /* 0x000000050800720c */ /* 0x000fe20003f46270 */
[----:B------:R-:W-:-:S12]  /*d8d0*/  VIADD R8, R4, 0x20 ;  /* 0x0000002004087836 */ /* 0x000fd80000000000 */
[----:B0-----:R-:W-:-:S05]  /*d8e0*/  @!P2 IADD3 R14, P3, R28, R14, RZ ;  /* 0x0000000e1c0ea210 */ /* 0x001fca0007f7e0ff */
[----:B------:R-:W-:Y:S02]  /*d8f0*/  @!P2 IMAD.X R7, RZ, RZ, R7, P3 ;  /* 0x000000ffff07a224 */ /* 0x000fe400018e0607 */
[----:B-1----:R-:W-:Y:S02]  /*d900*/  @!P2 IMAD.MOV.U32 R2, RZ, RZ, R14 ;  /* 0x000000ffff02a224 */ /* 0x002fe400078e000e */
[----:B------:R-:W0:Y:S01]  /*d910*/  SHFL.IDX PT, R14, R0, 0x2, 0x181f ;  /* 0x00581f00000e7f89 */ /* 0x000e2200000e0000 */
[----:B------:R-:W-:-:S03]  /*d920*/  @!P2 IMAD.MOV.U32 R3, RZ, RZ, R7 ;  /* 0x000000ffff03a224 */ /* 0x000fc600078e0007 */
[----:B------:R-:W1:Y:S04]  /*d930*/  SHFL.IDX PT, R7, R6, 0x2, 0x181f ;  /* 0x00581f0006077f89 */ /* 0x000e6800000e0000 */
[----:B------:R-:W-:Y:S04]  /*d940*/  @!P2 LDGSTS.E.BYPASS.LTC128B.128 [R10+0x20c00], desc[UR52][R2.64], !P0 ;  /* 0x20c00000020aafae */ /* 0x000fe8000c101d74 */
[----:B------:R2:W-:Y:S01]  /*d950*/  @!P2 LDGSTS.E.BYPASS.LTC128B.128 [R10+0x24c00], desc[UR52][R2.64+0x80], !P1 ;  /* 0x24c00080020aafae */ /* 0x0005e2000c901d74 */
[----:B------:R-:W-:Y:S01]  /*d960*/  ISETP.GE.AND P2, PT, R8, R5, PT ;  /* 0x000000050800720c */ /* 0x000fe20003f46270 */
[----:B------:R-:W-:-:S12]  /*d970*/  VIADD R8, R4, 0x30 ;  /* 0x0000003004087836 */ /* 0x000fd80000000000 */
[----:B0-----:R-:W-:-:S05]  /*d980*/  @!P2 IADD3 R14, P3, R28, R14, RZ ;  /* 0x0000000e1c0ea210 */ /* 0x001fca0007f7e0ff */
[----:B-1----:R-:W-:Y:S02]  /*d990*/  @!P2 IMAD.X R7, RZ, RZ, R7, P3 ;  /* 0x000000ffff07a224 */ /* 0x002fe400018e0607 */
[----:B--2---:R-:W-:Y:S02]  /*d9a0*/  @!P2 IMAD.MOV.U32 R2, RZ, RZ, R14 ;  /* 0x000000ffff02a224 */ /* 0x004fe400078e000e */
        /* <DEDUP_REMOVED lines=35> */
[----:B------:R-:W-:-:S03]  /*dbe0*/  ISETP.GE.AND P2, PT, R8, R5, PT ;  /* 0x000000050800720c */ /* 0x000fc60003f46270 */
[----:B------:R-:W3:Y:S10]  /*dbf0*/  SHFL.IDX PT, R6, R6, 0x7, 0x181f ;  /* 0x00f81f0006067f89 */ /* 0x000ef400000e0000 */
[----:B0-----:R-:W-:-:S05]  /*dc00*/  @!P2 IADD3 R14, P3, R28, R14, RZ ;  /* 0x0000000e1c0ea210 */ /* 0x001fca0007f7e0ff */
[----:B-1----:R-:W-:Y:S02]  /*dc10*/  @!P2 IMAD.X R7, RZ, RZ, R7, P3 ;  /* 0x000000ffff07a224 */ /* 0x002fe400018e0607 */
[----:B--2---:R-:W-:Y:S02]  /*dc20*/  @!P2 IMAD.MOV.U32 R2, RZ, RZ, R14 ;  /* 0x000000ffff02a224 */ /* 0x004fe400078e000e */
[----:B------:R-:W-:Y:S01]  /*dc30*/  @!P2 IMAD.MOV.U32 R3, RZ, RZ, R7 ;  /* 0x000000ffff03a224 */ /* 0x000fe200078e0007 */
[----:B------:R0:W1:Y:S04]  /*dc40*/  SHFL.IDX PT, R14, R0, 0x7, 0x181f ;  /* 0x00f81f00000e7f89 */ /* 0x00006800000e0000 */
[----:B------:R0:W-:Y:S04]  /*dc50*/  @!P2 LDGSTS.E.BYPASS.LTC128B.128 [R10+0x23400], desc[UR52][R2.64], !P0 ;  /* 0x23400000020aafae */ /* 0x0001e8000c101d74 */
[----:B---3--:R0:W-:Y:S02]  /*dc60*/  @!P2 LDGSTS.E.BYPASS.LTC128B.128 [R10+0x27400], desc[UR52][R2.64+0x80], !P1 ;  /* 0x27400080020aafae */ /* 0x0081e4000c901d74 */
.L_x_424:
[----:B------:R-:W-:Y:S01]  /*dc70*/  VIADD R4, R4, 0x70 ;  /* 0x0000007004047836 */ /* 0x000fe20000000000 */
[----:B------:R-:W-:Y:S04]  /*dc80*/  BSSY B0, `(.L_x_305) ;  /* 0x000000a000007945 */ /* 0x000fe80003800000 */
[----:B------:R-:W-:-:S13]  /*dc90*/  ISETP.GE.AND P2, PT, R4, R5, PT ;  /* 0x000000050400720c */ /* 0x000fda0003f46270 */
[----:B------:R-:W-:Y:S05]  /*dca0*/  @P2 BRA `(.L_x_306) ;  /* 0x00000000001c2947 */ /* 0x000fea0003800000 */
[----:B01----:R-:W-:-:S05]  /*dcb0*/  IADD3 R2, P2, R28, R14, RZ ;  /* 0x0000000e1c027210 */ /* 0x003fca0007f5e0ff */
[----:B------:R-:W-:-:S05]  /*dcc0*/  IMAD.X R3, RZ, RZ, R6, P2 ;  /* 0x000000ffff037224 */ /* 0x000fca00010e0606 */
[----:B------:R-:W-:Y:S01]  /*dcd0*/  @!PT LDS RZ, [RZ] ;  /* 0x00000000fffff984 */ /* 0x000fe20000000800 */
[----:B------:R-:W-:Y:S01]  /*dce0*/  @!PT LDS RZ, [RZ] ;  /* 0x00000000fffff984 */ /* 0x000fe20000000800 */
[----:B------:R-:W-:Y:S01]  /*dcf0*/  @!PT LDS RZ, [RZ] ;  /* 0x00000000fffff984 */ /* 0x000fe20000000800 */
[----:B------:R2:W-:Y:S04]  /*dd00*/  LDGSTS.E.BYPASS.LTC128B.128 [R10+0x23c00], desc[UR52][R2.64], !P0 ;  /* 0x23c00000020a7fae */ /* 0x0005e8000c101d74 */
[----:B------:R2:W-:Y:S02]  /*dd10*/  LDGSTS.E.BYPASS.LTC128B.128 [R10+0x27c00], desc[UR52][R2.64+0x80], !P1 ;  /* 0x27c00080020a7fae */ /* 0x0005e4000c901d74 */
.L_x_306:
[----:B------:R-:W-:Y:S05]  /*dd20*/  BSYNC B0 ;  /* 0x0000000000007941 */ /* 0x000fea0003800000 */
.L_x_305:
[----:B------:R-:W-:Y:S01]  /*dd30*/  NOP ;  /* 0x0000000000007918 */ /* 0x000fe20000000000 */
[----:B------:R-:W-:-:S13]  /*dd40*/  PLOP3.LUT P0, PT, PT, PT, PT, 0x80, 0x0 ;  /* 0x000000000000781c */ /* 0x000fda0003f0f070 */
.L_x_307:
[----:B------:R-:W-:Y:S02]  /*dd50*/  PLOP3.LUT P1, PT, P1, P0, PT, 0xa2, 0x0 ;  /* 0x000000000000781c */ /* 0x000fe40000f21472 */
[----:B------:R-:W-:-:S08]  /*dd60*/  @P0 R2UR P1, UR4, R22 ;  /* 0x00000000160402ca */ /* 0x000fd00000020000 */
[----:B------:R-:W-:-:S05]  /*dd70*/  @P0 PLOP3.LUT P0, PT, P1, PT, PT, 0x80, 0x0 ;  /* 0x000000000000081c */ /* 0x000fca0000f0f070 */
[----:B------:R-:W-:Y:S01]  /*dd80*/  @!P1 SYNCS.ARRIVE.TRANS64.RED.A0T1 RZ, [UR4+0x38800], RZ ;  /* 0x038800ffffff99a7 */ /* 0x000fe20008200404 */
[----:B------:R-:W-:Y:S07]  /*dd90*/  @!P1 ARRIVES.LDGSTSBAR.64.TRANSCNT [UR4+0x38800] ;  /* 0x03880000ff0099b0 */ /* 0x000fee0008000a84 */
[----:B------:R-:W-:Y:S05]  /*dda0*/  @P0 BRA.U.ANY `(.L_x_307) ;  /* 0xfffffffd00e80947 */ /* 0x000fea000393ffff */
[----:B0-2---:R-:W2:Y:S02]  /*ddb0*/  LDL.LU R2, [R1+0xc] ;  /* 0x00000c0001027983 */ /* 0x005ea40000300800 */
[----:B--2---:R-:W-:-:S05]  /*ddc0*/  VIADD R2, R2, 0x1 ;  /* 0x0000000102027836 */ /* 0x004fca0000000000 */
[----:B------:R0:W-:Y:S01]  /*ddd0*/  STL [R1+0xc], R2 ;  /* 0x00000c0201007387 */ /* 0x0001e20000100800 */
[----:B------:R-:W-:-:S04]  /*dde0*/  LEA.HI R0, R2, R2, RZ, 0x1 ;  /* 0x0000000202007211 */ /* 0x000fc800078f08ff */
[----:B------:R-:W-:-:S05]  /*ddf0*/  LOP3.LUT R0, R0, 0xfffffffe, RZ, 0xc0, !PT ;  /* 0xfffffffe00007812 */ /* 0x000fca00078ec0ff */
[----:B------:R-:W-:-:S05]  /*de00*/  IMAD.IADD R0, R2, 0x1, -R0 ;  /* 0x0000000102007824 */ /* 0x000fca00078e0a00 */
[----:B------:R-:W-:Y:S01]  /*de10*/  SHF.L.U32 R3, R0, 0x1f, RZ ;  /* 0x0000001f00037819 */ /* 0x000fe200000006ff */
[----:B------:R-:W-:Y:S01]  /*de20*/  NOP ;  /* 0x0000000000007918 */ /* 0x000fe20000000000 */
[----:B------:R0:W-:Y:S01]  /*de30*/  SYNCS.ARRIVE.TRANS64.A1T0 RZ, [R22+URZ+0x38800], RZ ;  /* 0x038800ff16ff79a7 */ /* 0x0001e2000810003f */
[----:B------:R-:W-:Y:S01]  /*de40*/  BSSY B0, `(.L_x_308) ;  /* 0x0000003000007945 */ /* 0x000fe20003800000 */
[----:B------:R-:W2:Y:S03]  /*de50*/  SYNCS.PHASECHK.TRANS64.TRYWAIT P0, [R22+URZ+0x38820], R3 ;  /* 0x03882003160075a7 */ /* 0x000ea6000800017f */
[----:B0-2---:R-:W-:Y:S05]  /*de60*/  @!P0 BRA `(.L_x_309) ;  /* 0x0000005000a88947 */ /* 0x005fea0003800000 */
.L_x_425:
[----:B------:R-:W-:Y:S05]  /*de70*/  BSYNC B0 ;  /* 0x0000000000007941 */ /* 0x000fea0003800000 */
.L_x_308:
[----:B------:R-:W-:-:S06]  /*de80*/  UISETP.GE.AND UP0, UPT, UR42, 0x81, UPT ;  /* 0x000000812a00788c */ /* 0x000fcc000bf06270 */
[----:B------:R-:W-:-:S13]  /*de90*/  PLOP3.LUT P0, PT, PT, PT, UP0, 0x80, 0x0 ;  /* 0x000000000000781c */ /* 0x000fda0003f0f008 */
[----:B------:R-:W-:Y:S05]  /*dea0*/  @!P0 BRA `(.L_x_310) ;  /* 0x0000001400f08947 */ /* 0x000fea0003800000 */
[----:B------:R-:W-:Y:S01]  /*deb0*/  UIADD3 UR4, UR43, -0x2, URZ ;  /* 0xfffffffe2b047890 */ /* 0x000fe2000fffe03f */
[----:B------:R-:W-:Y:S02]  /*dec0*/  IMAD.MOV.U32 R10, RZ, RZ, R30 ;  /* 0x000000ffff0a7224 */ /* 0x000fe400078e001e */
[----:B------:R-:W-:-:S03]  /*ded0*/  IMAD.MOV.U32 R9, RZ, RZ, R23 ;  /* 0x000000ffff097224 */ /* 0x000fc600078e0017 */
[----:B------:R-:W-:-:S07]  /*dee0*/  IMAD.U32 R21, RZ, RZ, UR4 ;  /* 0x00000004ff157e24 */ /* 0x000fce000f8e00ff */
.L_x_330:
[----:B0-----:R-:W0:Y:S01]  /*def0*/  LDC R3, c[0x0][0x430] ;  /* 0x00010c00ff037b82 */ /* 0x001e220000000800 */
[----:B--2---:R-:W2:Y:S01]  /*df00*/  S2R R0, SR_TID.X ;  /* 0x0000000000007919 */ /* 0x004ea20000002100 */
[----:B------:R-:W-:Y:S05]  /*df10*/  YIELD ;  /* 0x0000000000007946 */ /* 0x000fea0003800000 */
[----:B------:R-:W-:Y:S01]  /*df20*/  ULDC.64 UR4, c[0x0][0x428] ;  /* 0x00010a0000047ab9 */ /* 0x000fe20000000a00 */
[----:B0-----:R-:W-:Y:S02]  /*df30*/  ISETP.NE.AND P0, PT, R3, 0x1, PT ;  /* 0x000000010300780c */ /* 0x001fe40003f05270 */
[----:B--2---:R-:W-:-:S11]  /*df40*/  LOP3.LUT R0, R0, 0x7f, RZ, 0xc0, !PT ;  /* 0x0000007f00007812 */ /* 0x004fd600078ec0ff */
[----:B------:R-:W0:Y:S01]  /*df50*/  @P0 LDC R5, c[0x0][0x434] ;  /* 0x00010d00ff050b82 */ /* 0x000e220000000800 */
[----:B------:R-:W-:-:S05]  /*df60*/  SHF.R.U32.HI R0, RZ, 0x3, R0 ;  /* 0x00000003ff007819 */ /* 0x000fca0000011600 */
[----:B------:R-:W-:Y:S02]  /*df70*/  IMAD R3, R21, 0x80, R0 ;  /* 0x0000008015037824 */ /* 0x000fe400078e0200 */
[----:B------:R-:W2:Y:S03]  /*df80*/  @P0 LDC R11, c[0x0][0x438] ;  /* 0x00010e00ff0b0b82 */ /* 0x000ea60000000800 */
[----:B------:R-:W-:-:S05]  /*df90*/  IADD3 R6, R28, UR37, R3 ;  /* 0x000000251c067c10 */ /* 0x000fca000fffe003 */
[----:B------:R-:W-:Y:S02]  /*dfa0*/  IMAD.MOV.U32 R7, RZ, RZ, R6 ;  /* 0x000000ffff077224 */ /* 0x000fe400078e0006 */
[----:B0-----:R-:W-:-:S05]  /*dfb0*/  @P0 IMAD.HI.U32 R0, R6, R5, RZ ;  /* 0x0000000506000227 */ /* 0x001fca00078e00ff */
[----:B--2---:R-:W-:Y:S01]  /*dfc0*/  @P0 SHF.R.U32.HI R7, RZ, R11, R0 ;  /* 0x0000000bff070219 */ /* 0x004fe20000011600 */
        /* <DEDUP_REMOVED lines=13> */
[----:B------:R-:W-:Y:S01]  /*e0a0*/  VIADD R23, R9, 0x1 ;  /* 0x0000000109177836 */ /* 0x000fe20000000000 */
[C---:B------:R-:W-:Y:S01]  /*e0b0*/  ISETP.GT.AND P1, PT, R21.reuse, RZ, PT ;  /* 0x000000ff1500720c */ /* 0x040fe20003f24270 */
[----:B------:R-:W-:Y:S02]  /*e0c0*/  IMAD.MOV R3, RZ, RZ, -R7 ;  /* 0x000000ffff037224 */ /* 0x000fe400078e0a07 */
[----:B------:R-:W-:Y:S01]  /*e0d0*/  VIADD R21, R21, 0xffffffff ;  /* 0xffffffff15157836 */ /* 0x000fe20000000000 */
[----:B------:R-:W-:Y:S01]  /*e0e0*/  ISETP.NE.AND P0, PT, R23, 0x2, PT ;  /* 0x000000021700780c */ /* 0x000fe20003f05270 */
[----:B------:R-:W-:-:S03]  /*e0f0*/  IMAD R6, R3, UR4, R6 ;  /* 0x0000000403067c24 */ /* 0x000fc6000f8e0206 */
[----:B------:R-:W-:Y:S02]  /*e100*/  SEL R3, RZ, 0x1, P0 ;  /* 0x00000001ff037807 */ /* 0x000fe40000000000 */
[----:B------:R-:W-:Y:S02]  /*e110*/  SEL R23, R23, RZ, P0 ;  /* 0x000000ff17177207 */ /* 0x000fe40000000000 */
[----:B------:R-:W-:Y:S02]  /*e120*/  LOP3.LUT R30, R10, R3, RZ, 0x3c, !PT ;  /* 0x000000030a1e7212 */ /* 0x000fe400078e3cff */
[----:B--2---:R-:W-:Y:S01]  /*e130*/  SHF.R.S32.HI R19, RZ, 0x1f, R5 ;  /* 0x0000001fff137819 */ /* 0x004fe20000011405 */
[----:B------:R-:W-:Y:S06]  /*e140*/  @!P2 BRA `(.L_x_311) ;  /* 0x000000000004a947 */ /* 0x000fec0003800000 */
[----:B------:R-:W-:Y:S01]  /*e150*/  BPT.TRAP 0x1 ;  /* 0x000000040000795c */ /* 0x000fe20000300000 */
.L_x_311:
[----:B------:R-:W-:Y:S01]  /*e160*/  IMAD R0, R23, 0x8, R22 ;  /* 0x0000000817007824 */ /* 0x000fe200078e0216 */
[----:B------:R-:W-:Y:S01]  /*e170*/  SHF.L.U32 R20, R30, 0x1f, RZ ;  /* 0x0000001f1e147819 */ /* 0x000fe200000006ff */
[----:B------:R-:W-:Y:S01]  /*e180*/  BSSY B0, `(.L_x_312) ;  /* 0x0000004000007945 */ /* 0x000fe20003800000 */
[----:B------:R-:W-:Y:S02]  /*e190*/  SHF.R.S32.HI R17, RZ, 0x1f, R6 ;  /* 0x0000001fff117819 */ /* 0x000fe40000011406 */
[----:B------:R-:W0:Y:S02]  /*e1a0*/  SYNCS.PHASECHK.TRANS64.TRYWAIT P0, [R0+URZ+0x38880], R20 ;  /* 0x03888014000075a7 */ /* 0x000e24000800017f */
[----:B0-----:R-:W-:Y:S05]  /*e1b0*/  @!P0 BRA `(.L_x_313) ;  /* 0x0000004c00e88947 */ /* 0x001fea0003800000 */
.L_x_426:
[----:B------:R-:W-:Y:S05]  /*e1c0*/  BSYNC B0 ;  /* 0x0000000000007941 */ /* 0x000fea0003800000 */
.L_x_312:
[----:B------:R-:W-:Y:S01]  /*e1d0*/  ULDC.64 UR4, c[0x0][0x328] ;  /* 0x0000ca0000047ab9 */ /* 0x000fe20000000a00 */
[----:B------:R-:W2:Y:S01]  /*e1e0*/  LDC R11, c[0x0][0x2f4] ;  /* 0x0000bd00ff0b7b82 */ /* 0x000ea20000000800 */
[----:B------:R-:W-:Y:S01]  /*e1f0*/  IMAD R3, R17, UR4, RZ ;  /* 0x0000000411037c24 */ /* 0x000fe2000f8e02ff */
[----:B------:R-:W-:Y:S01]  /*e200*/  ULDC.64 UR6, c[0x0][0x318] ;  /* 0x0000c60000067ab9 */ /* 0x000fe20000000a00 */
[----:B------:R-:W-:Y:S02]  /*e210*/  LOP3.LUT R12, R28, 0x80, RZ, 0xfc, !PT ;  /* 0x000000801c0c7812 */ /* 0x000fe400078efcff */
        /* <DEDUP_REMOVED lines=9> */
[----:B------:R-:W-:Y:S01]  /*e2b0*/  IMAD.IADD R3, R3, 0x1, R4 ;  /* 0x0000000103037824 */ /* 0x000fe200078e0204 */
[-C--:B--2---:R-:W-:Y:S01]  /*e2c0*/  ISETP.GE.AND P2, PT, R12, R11.reuse, PT ;  /* 0x0000000b0c00720c */ /* 0x084fe20003f46270 */
[----:B------:R-:W-:Y:S01]  /*e2d0*/  IMAD R7, R18, UR5, R7 ;  /* 0x0000000512077c24 */ /* 0x000fe2000f8e0207 */
[----:B------:R-:W-:Y:S01]  /*e2e0*/  ISETP.GE.AND P3, PT, R28, R11, PT ;  /* 0x0000000b1c00720c */ /* 0x000fe20003f66270 */
[----:B------:R-:W-:Y:S01]  /*e2f0*/  IMAD.WIDE.U32 R2, R18, UR4, R2 ;  /* 0x0000000412027c25 */ /* 0x000fe2000f8e0002 */
[----:B------:R-:W-:-:S03]  /*e300*/  UMOV UR4, 0xffffffff ;  /* 0xffffffff00047882 */ /* 0x000fc60000000000 */
[----:B------:R-:W-:Y:S01]  /*e310*/  IMAD R4, R23, 0x8000, R37 ;  /* 0x0000800017047824 */ /* 0x000fe200078e0225 */
[----:B------:R-:W-:-:S04]  /*e320*/  IADD3 R8, P0, R2, UR6, RZ ;  /* 0x0000000602087c10 */ /* 0x000fc8000ff1e0ff */
[----:B------:R-:W-:Y:S01]  /*e330*/  IADD3.X R7, R7, UR7, R3, P0, !PT ;  /* 0x0000000707077c10 */ /* 0x000fe200087fe403 */
[----:B------:R-:W-:Y:S08]  /*e340*/  BRA.DIV UR4, `(.L_x_314) ;  /* 0x0000004e04987947 */ /* 0x000ff0000b800000 */
[----:B------:R-:W2:Y:S01]  /*e350*/  SHFL.IDX PT, R2, R8, RZ, 0x181f ;  /* 0x00181fff08027589 */ /* 0x000ea200000e0000 */
[----:B------:R-:W-:-:S03]  /*e360*/  IMAD.IADD R4, R22, 0x1, R4 ;  /* 0x0000000116047824 */ /* 0x000fc600078e0204 */
[----:B------:R-:W3:Y:S01]  /*e370*/  SHFL.IDX PT, R3, R7, RZ, 0x181f ;  /* 0x00181fff07037589 */ /* 0x000ee200000e0000 */
[----:B--2---:R-:W-:-:S05]  /*e380*/  IADD3 R2, P0, R28, R2, RZ ;  /* 0x000000021c027210 */ /* 0x004fca0007f1e0ff */
[----:B---3--:R-:W-:-:S05]  /*e390*/  IMAD.X R3, RZ, RZ, R3, P0 ;  /* 0x000000ffff037224 */ /* 0x008fca00000e0603 */
[----:B------:R-:W-:Y:S01]  /*e3a0*/  @!PT LDS RZ, [RZ] ;  /* 0x00000000fffff984 */ /* 0x000fe20000000800 */
[----:B------:R-:W-:Y:S04]  /*e3b0*/  LDGSTS.E.BYPASS.LTC128B.128 [R4+0x10400], desc[UR52][R2.64], !P3 ;  /* 0x1040000002047fae */ /* 0x000fe8000d901d74 */
[----:B------:R2:W-:Y:S04]  /*e3c0*/  LDGSTS.E.BYPASS.LTC128B.128 [R4+0x14400], desc[UR52][R2.64+0x80], !P2 ;  /* 0x1440008002047fae */ /* 0x0005e8000d101d74 */
[----:B--2---:R-:W2:Y:S04]  /*e3d0*/  SHFL.IDX PT, R2, R8, 0x1, 0x181f ;  /* 0x00381f0008027f89 */ /* 0x004ea800000e0000 */
[----:B------:R-:W3:Y:S01]  /*e3e0*/  SHFL.IDX PT, R3, R7, 0x1, 0x181f ;  /* 0x00381f0007037f89 */ /* 0x000ee200000e0000 */
[----:B--2---:R-:W-:-:S05]  /*e3f0*/  IADD3 R2, P0, R28, R2, RZ ;  /* 0x000000021c027210 */ /* 0x004fca0007f1e0ff */
[----:B---3--:R-:W-:-:S05]  /*e400*/  IMAD.X R3, RZ, RZ, R3, P0 ;  /* 0x000000ffff037224 */ /* 0x008fca00000e0603 */
        /* <DEDUP_REMOVED lines=27> */
[----:B------:R-:W3:Y:S04]  /*e5c0*/  SHFL.IDX PT, R3, R7, 0x6, 0x181f ;  /* 0x00d81f0007037f89 */ /* 0x000ee800000e0000 */
[----:B------:R-:W4:Y:S01]  /*e5d0*/  SHFL.IDX PT, R7, R7, 0x7, 0x181f ;  /* 0x00f81f0007077f89 */ /* 0x000f2200000e0000 */
[----:B--2---:R-:W-:-:S05]  /*e5e0*/  IADD3 R2, P0, R28, R2, RZ ;  /* 0x000000021c027210 */ /* 0x004fca0007f1e0ff */
[----:B---3--:R-:W-:-:S05]  /*e5f0*/  IMAD.X R3, RZ, RZ, R3, P0 ;  /* 0x000000ffff037224 */ /* 0x008fca00000e0603 */
[----:B------:R-:W-:Y:S04]  /*e600*/  LDGSTS.E.BYPASS.LTC128B.128 [R4+0x13400], desc[UR52][R2.64], !P3 ;  /* 0x1340000002047fae */ /* 0x000fe8000d901d74 */
[----:B------:R2:W-:Y:S04]  /*e610*/  LDGSTS.E.BYPASS.LTC128B.128 [R4+0x17400], desc[UR52][R2.64+0x80], !P2 ;  /* 0x1740008002047fae */ /* 0x0005e8000d101d74 */
[----:B--2-4-:R2:W3:Y:S02]  /*e620*/  SHFL.IDX PT, R2, R8, 0x7, 0x181f ;  /* 0x00f81f0008027f89 */ /* 0x0144e400000e0000 */
.L_x_444:
[----:B---3--:R-:W-:-:S05]  /*e630*/  IADD3 R2, P0, R28, R2, RZ ;  /* 0x000000021c027210 */ /* 0x008fca0007f1e0ff */
        /* <DEDUP_REMOVED lines=8> */
.L_x_315:
[----:B------:R-:W-:Y:S02]  /*e6c0*/  PLOP3.LUT P2, PT, P2, P0, PT, 0xa2, 0x0 ;  /* 0x000000000000781c */ /* 0x000fe40001741472 */
[----:B------:R-:W-:-:S08]  /*e6d0*/  @P0 R2UR P2, UR4, R0 ;  /* 0x00000000000402ca */ /* 0x000fd00000040000 */
[----:B------:R-:W-:-:S05]  /*e6e0*/  @P0 PLOP3.LUT P0, PT, P2, PT, PT, 0x80, 0x0 ;  /* 0x000000000000081c */ /* 0x000fca000170f070 */
[----:B------:R-:W-:Y:S01]  /*e6f0*/  @!P2 SYNCS.ARRIVE.TRANS64.RED.A0T1 RZ, [UR4+0x38870], RZ ;  /* 0x038870ffffffa9a7 */ /* 0x000fe20008200404 */
[----:B------:R-:W-:Y:S07]  /*e700*/  @!P2 ARRIVES.LDGSTSBAR.64.TRANSCNT [UR4+0x38870] ;  /* 0x03887000ff00a9b0 */ /* 0x000fee0008000a84 */
[----:B------:R-:W-:Y:S05]  /*e710*/  @P0 BRA.U.ANY `(.L_x_315) ;  /* 0xfffffffd00e80947 */ /* 0x000fea000393ffff */
[----:B------:R-:W-:Y:S01]  /*e720*/  NOP ;  /* 0x0000000000007918 */ /* 0x000fe20000000000 */
[----:B---3--:R-:W-:-:S05]  /*e730*/  IMAD.U32 R2, RZ, RZ, UR46 ;  /* 0x0000002eff027e24 */ /* 0x008fca000f8e00ff */
[----:B------:R-:W-:-:S13]  /*e740*/  ISETP.NE.AND P3, PT, R2, 0x3, PT ;  /* 0x000000030200780c */ /* 0x000fda0003f65270 */
[----:B------:R-:W-:Y:S05]  /*e750*/  @!P3 BRA `(.L_x_316) ;  /* 0x000000000004b947 */ /* 0x000fea0003800000 */
[----:B------:R-:W-:Y:S01]  /*e760*/  BPT.TRAP 0x1 ;  /* 0x000000040000795c */ /* 0x000fe20000300000 */
.L_x_316:
[----:B------:R3:W-:Y:S01]  /*e770*/  SYNCS.ARRIVE.TRANS64.A1T0 RZ, [R0+URZ+0x38870], RZ ;  /* 0x038870ff00ff79a7 */ /* 0x0007e2000810003f */
[----:B------:R-:W-:Y:S05]  /*e780*/  @!P3 BRA `(.L_x_317) ;  /* 0x000000000004b947 */ /* 0x000fea0003800000 */
[----:B------:R-:W-:Y:S01]  /*e790*/  BPT.TRAP 0x1 ;  /* 0x000000040000795c */ /* 0x000fe20000300000 */
.L_x_317:
[----:B------:R-:W4:Y:S01]  /*e7a0*/  SYNCS.PHASECHK.TRANS64.TRYWAIT P0, [R0+URZ+0x38840], R20 ;  /* 0x03884014000075a7 */ /* 0x000f22000800017f */
[----:B------:R-:W-:Y:S04]  /*e7b0*/  BSSY B0, `(.L_x_318) ;  /* 0x0000002000007945 */ /* 0x000fe80003800000 */
[----:B----4-:R-:W-:Y:S05]  /*e7c0*/  @!P0 BRA `(.L_x_319) ;  /* 0x0000005000c08947 */ /* 0x010fea0003800000 */
.L_x_445:
[----:B------:R-:W-:Y:S05]  /*e7d0*/  BSYNC B0 ;  /* 0x0000000000007941 */ /* 0x000fea0003800000 */
.L_x_318:
[----:B------:R-:W-:Y:S01]  /*e7e0*/  ULDC.64 UR4, c[0x0][0x300] ;  /* 0x0000c00000047ab9 */ /* 0x000fe20000000a00 */
[----:B------:R-:W5:Y:S01]  /*e7f0*/  LDC R11, c[0x0][0x2f4] ;  /* 0x0000bd00ff0b7b82 */ /* 0x000f620000000800 */
        /* <DEDUP_REMOVED lines=15> */
[-C--:B-----5:R-:W-:Y:S02]  /*e8f0*/  ISETP.GE.AND P2, PT, R12, R11.reuse, PT ;  /* 0x0000000b0c00720c */ /* 0x0a0fe40003f46270 */
[----:B------:R-:W-:Y:S01]  /*e900*/  IMAD R5, R18, UR5, R5 ;  /* 0x0000000512057c24 */ /* 0x000fe2000f8e0205 */
[----:B--2---:R-:W-:Y:S02]  /*e910*/  IADD3 R8, P0, R2, UR6, RZ ;  /* 0x0000000602087c10 */ /* 0x004fe4000ff1e0ff */
[----:B------:R-:W-:-:S02]  /*e920*/  ISETP.GE.AND P3, PT, R28, R11, PT ;  /* 0x0000000b1c00720c */ /* 0x000fc40003f66270 */
[----:B------:R-:W-:Y:S01]  /*e930*/  IADD3.X R5, R5, UR7, R3, P0, !PT ;  /* 0x0000000705057c10 */ /* 0x000fe200087fe403 */
[----:B------:R-:W-:Y:S10]  /*e940*/  BRA.DIV UR4, `(.L_x_320) ;  /* 0x0000005204747947 */ /* 0x000ff4000b800000 */
[----:B-1----:R-:W1:Y:S04]  /*e950*/  SHFL.IDX PT, R14, R8, RZ, 0x181f ;  /* 0x00181fff080e7589 */ /* 0x002e6800000e0000 */
[----:B------:R-:W2:Y:S04]  /*e960*/  SHFL.IDX PT, R3, R5, RZ, 0x181f ;  /* 0x00181fff05037589 */ /* 0x000ea800000e0000 */
[----:B------:R-:W5:Y:S04]  /*e970*/  SHFL.IDX PT, R2, R8, 0x1, 0x181f ;  /* 0x00381f0008027f89 */ /* 0x000f6800000e0000 */
[----:B------:R-:W-:Y:S04]  /*e980*/  SHFL.IDX PT, R11, R8, 0x3, 0x181f ;  /* 0x00781f00080b7f89 */ /* 0x000fe800000e0000 */
[----:B------:R-:W-:Y:S01]  /*e990*/  SHFL.IDX PT, R12, R8, 0x4, 0x181f ;  /* 0x00981f00080c7f89 */ /* 0x000fe200000e0000 */
[----:B-1----:R-:W-:-:S03]  /*e9a0*/  IADD3 R6, P0, R28, R14, RZ ;  /* 0x0000000e1c067210 */ /* 0x002fc60007f1e0ff */
[----:B------:R-:W-:Y:S02]  /*e9b0*/  SHFL.IDX PT, R14, R8, 0x7, 0x181f ;  /* 0x00f81f00080e7f89 */ /* 0x000fe400000e0000 */
[----:B--2---:R-:W-:Y:S02]  /*e9c0*/  IMAD.X R7, RZ, RZ, R3, P0 ;  /* 0x000000ffff077224 */ /* 0x004fe400000e0603 */
[----:B------:R-:W1:Y:S01]  /*e9d0*/  SHFL.IDX PT, R3, R5, 0x1, 0x181f ;  /* 0x00381f0005037f89 */ /* 0x000e6200000e0000 */
[----:B-----5:R-:W-:-:S03]  /*e9e0*/  IADD3 R2, P0, R28, R2, RZ ;  /* 0x000000021c027210 */ /* 0x020fc60007f1e0ff */
[----:B------:R-:W-:Y:S04]  /*e9f0*/  LDGSTS.E.BYPASS.LTC128B.128 [R4+0x28400], desc[UR52][R6.64], !P3 ;  /* 0x2840000006047fae */ /* 0x000fe8000d901d74 */
[----:B------:R2:W-:Y:S04]  /*ea00*/  LDGSTS.E.BYPASS.LTC128B.128 [R4+0x2c400], desc[UR52][R6.64+0x80], !P2 ;  /* 0x2c40008006047fae */ /* 0x0005e8000d101d74 */
[----:B--2---:R-:W2:Y:S04]  /*ea10*/  SHFL.IDX PT, R7, R8, 0x2, 0x181f ;  /* 0x00581f0008077f89 */ /* 0x004ea800000e0000 */
[----:B------:R-:W5:Y:S01]  /*ea20*/  SHFL.IDX PT, R6, R5, 0x2, 0x181f ;  /* 0x00581f0005067f89 */ /* 0x000f6200000e0000 */
[----:B-1----:R-:W-:-:S05]  /*ea30*/  IMAD.X R3, RZ, RZ, R3, P0 ;  /* 0x000000ffff037224 */ /* 0x002fca00000e0603 */
[----:B------:R-:W-:Y:S04]  /*ea40*/  LDGSTS.E.BYPASS.LTC128B.128 [R4+0x28c00], desc[UR52][R2.64], !P3 ;  /* 0x28c0000002047fae */ /* 0x000fe8000d901d74 */
[----:B------:R2:W-:Y:S02]  /*ea50*/  LDGSTS.E.BYPASS.LTC128B.128 [R4+0x2cc00], desc[UR52][R2.64+0x80], !P2 ;  /* 0x2cc0008002047fae */ /* 0x0005e4000d101d74 */
[----:B--2---:R-:W-:Y:S02]  /*ea60*/  IADD3 R2, P0, R28, R7, RZ ;  /* 0x000000071c027210 */ /* 0x004fe40007f1e0ff */
[----:B------:R-:W-:Y:S03]  /*ea70*/  SHFL.IDX PT, R7, R5, 0x4, 0x181f ;  /* 0x00981f0005077f89 */ /* 0x000fe600000e0000 */
[----:B-----5:R-:W-:-:S02]  /*ea80*/  IMAD.X R3, RZ, RZ, R6, P0 ;  /* 0x000000ffff037224 */ /* 0x020fc400000e0606 */
[----:B------:R-:W1:Y:S04]  /*ea90*/  SHFL.IDX PT, R6, R5, 0x3, 0x181f ;  /* 0x00781f0005067f89 */ /* 0x000e6800000e0000 */
[----:B------:R-:W-:Y:S04]  /*eaa0*/  LDGSTS.E.BYPASS.LTC128B.128 [R4+0x29400], desc[UR52][R2.64], !P3 ;  /* 0x2940000002047fae */ /* 0x000fe8000d901d74 */
[----:B------:R2:W-:Y:S02]  /*eab0*/  LDGSTS.E.BYPASS.LTC128B.128 [R4+0x2d400], desc[UR52][R2.64+0x80], !P2 ;  /* 0x2d40008002047fae */ /* 0x0005e4000d101d74 */
[----:B--2---:R-:W-:-:S05]  /*eac0*/  IADD3 R2, P0, R28, R11, RZ ;  /* 0x0000000b1c027210 */ /* 0x004fca0007f1e0ff */
[----:B-1----:R-:W-:Y:S01]  /*ead0*/  IMAD.X R3, RZ, RZ, R6, P0 ;  /* 0x000000ffff037224 */ /* 0x002fe200000e0606 */
[----:B------:R-:W-:-:S04]  /*eae0*/  IADD3 R6, P0, R28, R12, RZ ;  /* 0x0000000c1c067210 */ /* 0x000fc80007f1e0ff */
[----:B------:R-:W-:Y:S01]  /*eaf0*/  LDGSTS.E.BYPASS.LTC128B.128 [R4+0x29c00], desc[UR52][R2.64], !P3 ;  /* 0x29c0000002047fae */ /* 0x000fe2000d901d74 */
[----:B------:R-:W-:-:S03]  /*eb00*/  IMAD.X R7, RZ, RZ, R7, P0 ;  /* 0x000000ffff077224 */ /* 0x000fc600000e0607 */
[----:B------:R1:W-:Y:S04]  /*eb10*/  LDGSTS.E.BYPASS.LTC128B.128 [R4+0x2dc00], desc[UR52][R2.64+0x80], !P2 ;  /* 0x2dc0008002047fae */ /* 0x0003e8000d101d74 */
[----:B------:R-:W-:Y:S04]  /*eb20*/  LDGSTS.E.BYPASS.LTC128B.128 [R4+0x2a400], desc[UR52][R6.64], !P3 ;  /* 0x2a40000006047fae */ /* 0x000fe8000d901d74 */
[----:B------:R2:W-:Y:S04]  /*eb30*/  LDGSTS.E.BYPASS.LTC128B.128 [R4+0x2e400], desc[UR52][R6.64+0x80], !P2 ;  /* 0x2e40008006047fae */ /* 0x0005e8000d101d74 */
[----:B-1----:R-:W1:Y:S04]  /*eb40*/  SHFL.IDX PT, R2, R8, 0x5, 0x181f ;  /* 0x00b81f0008027f89 */ /* 0x002e6800000e0000 */
[----:B------:R-:W5:Y:S04]  /*eb50*/  SHFL.IDX PT, R3, R5, 0x5, 0x181f ;  /* 0x00b81f0005037f89 */ /* 0x000f6800000e0000 */
[----:B--2---:R-:W2:Y:S04]  /*eb60*/  SHFL.IDX PT, R7, R8, 0x6, 0x181f ;  /* 0x00d81f0008077f89 */ /* 0x004ea800000e0000 */
[----:B------:R-:W0:Y:S04]  /*eb70*/  SHFL.IDX PT, R6, R5, 0x6, 0x181f ;  /* 0x00d81f0005067f89 */ /* 0x000e2800000e0000 */
[----:B------:R-:W0:Y:S01]  /*eb80*/  SHFL.IDX PT, R5, R5, 0x7, 0x181f ;  /* 0x00f81f0005057f89 */ /* 0x000e2200000e0000 */
[----:B-1----:R-:W-:-:S05]  /*eb90*/  IADD3 R2, P0, R28, R2, RZ ;  /* 0x000000021c027210 */ /* 0x002fca0007f1e0ff */
[----:B-----5:R-:W-:-:S05]  /*eba0*/  IMAD.X R3, RZ, RZ, R3, P0 ;  /* 0x000000ffff037224 */ /* 0x020fca00000e0603 */
[----:B------:R-:W-:Y:S04]  /*ebb0*/  LDGSTS.E.BYPASS.LTC128B.128 [R4+0x2ac00], desc[UR52][R2.64], !P3 ;  /* 0x2ac0000002047fae */ /* 0x000fe8000d901d74 */
[----:B------:R2:W-:Y:S02]  /*ebc0*/  LDGSTS.E.BYPASS.LTC128B.128 [R4+0x2ec00], desc[UR52][R2.64+0x80], !P2 ;  /* 0x2ec0008002047fae */ /* 0x0005e4000d101d74 */
[----:B--2---:R-:W-:-:S05]  /*ebd0*/  IADD3 R2, P0, R28, R7, RZ ;  /* 0x000000071c027210 */ /* 0x004fca0007f1e0ff */
[----:B0-----:R-:W-:-:S05]  /*ebe0*/  IMAD.X R3, RZ, RZ, R6, P0 ;  /* 0x000000ffff037224 */ /* 0x001fca00000e0606 */
[----:B------:R0:W-:Y:S04]  /*ebf0*/  LDGSTS.E.BYPASS.LTC128B.128 [R4+0x2b400], desc[UR52][R2.64], !P3 ;  /* 0x2b40000002047fae */ /* 0x0001e8000d901d74 */
[----:B------:R0:W-:Y:S02]  /*ec00*/  LDGSTS.E.BYPASS.LTC128B.128 [R4+0x2f400], desc[UR52][R2.64+0x80], !P2 ;  /* 0x2f40008002047fae */ /* 0x0001e4000d101d74 */
.L_x_463:
[----:B0-----:R-:W-:-:S05]  /*ec10*/  IADD3 R2, P0, R28, R14, RZ ;  /* 0x0000000e1c027210 */ /* 0x001fca0007f1e0ff */
        /* <DEDUP_REMOVED lines=8> */
.L_x_321:
        /* <DEDUP_REMOVED lines=11> */
.L_x_322:
[----:B------:R3:W-:Y:S02]  /*ed50*/  SYNCS.ARRIVE.TRANS64.A1T0 RZ, [R0+URZ+0x38830], RZ ;  /* 0x038830ff00ff79a7 */ /* 0x0007e4000810003f */
[----:B---34-:R-:W-:-:S05]  /*ed60*/  IMAD.U32 R0, RZ, RZ, UR48 ;  /* 0x00000030ff007e24 */ /* 0x018fca000f8e00ff */
[----:B------:R-:W-:-:S13]  /*ed70*/  ISETP.NE.AND P0, PT, R0, 0x3, PT ;  /* 0x000000030000780c */ /* 0x000fda0003f05270 */
[----:B------:R-:W-:Y:S05]  /*ed80*/  @!P0 BRA `(.L_x_323) ;  /* 0x0000000000048947 */ /* 0x000fea0003800000 */
[----:B------:R-:W-:Y:S01]  /*ed90*/  BPT.TRAP 0x1 ;  /* 0x000000040000795c */ /* 0x000fe20000300000 */
.L_x_323:
[----:B------:R-:W-:Y:S01]  /*eda0*/  LOP3.LUT R0, R10, 0x1, RZ, 0x3c, !PT ;  /* 0x000000010a007812 */ /* 0x000fe200078e3cff */
[----:B------:R-:W-:Y:S01]  /*edb0*/  IMAD R17, R9, 0x8, R22 ;  /* 0x0000000809117824 */ /* 0x000fe200078e0216 */
[----:B------:R-:W-:Y:S02]  /*edc0*/  BSSY B0, `(.L_x_324) ;  /* 0x0000004000007945 */ /* 0x000fe40003800000 */
[----:B------:R-:W-:-:S04]  /*edd0*/  SHF.L.U32 R0, R0, 0x1f, RZ ;  /* 0x0000001f00007819 */ /* 0x000fc800000006ff */
[----:B------:R-:W0:Y:S02]  /*ede0*/  SYNCS.PHASECHK.TRANS64.TRYWAIT P2, [R17+URZ+0x38870], R0 ;  /* 0x03887000110075a7 */ /* 0x000e24000804017f */
[----:B0-----:R-:W-:Y:S05]  /*edf0*/  @!P2 BRA `(.L_x_325) ;  /* 0x000000540088a947 */ /* 0x001fea0003800000 */
.L_x_464:
[----:B------:R-:W-:Y:S05]  /*ee00*/  BSYNC B0 ;  /* 0x0000000000007941 */ /* 0x000fea0003800000 */
.L_x_324:
[----:B------:R-:W-:-:S05]  /*ee10*/  IMAD.U32 R2, RZ, RZ, UR46 ;  /* 0x0000002eff027e24 */ /* 0x000fca000f8e00ff */
[----:B------:R-:W-:-:S13]  /*ee20*/  ISETP.NE.AND P2, PT, R2, 0x3, PT ;  /* 0x000000030200780c */ /* 0x000fda0003f45270 */
[----:B------:R-:W-:Y:S05]  /*ee30*/  @!P2 BRA `(.L_x_326) ;  /* 0x000000000004a947 */ /* 0x000fea0003800000 */
[----:B------:R-:W-:Y:S01]  /*ee40*/  BPT.TRAP 0x1 ;  /* 0x000000040000795c */ /* 0x000fe20000300000 */
.L_x_326:
[----:B0-----:R-:W-:Y:S01]  /*ee50*/  SHF.L.U32 R0, R10, 0x1f, RZ ;  /* 0x0000001f0a007819 */ /* 0x001fe200000006ff */
[----:B------:R-:W-:-:S03]  /*ee60*/  IMAD.SHL.U32 R3, R9, 0x8000, RZ ;  /* 0x0000800009037824 */ /* 0x000fc600078e00ff */
[----:B------:R-:W0:Y:S02]  /*ee70*/  SYNCS.PHASECHK.TRANS64.TRYWAIT P2, [R17+URZ+0x38860], R0 ;  /* 0x03886000110075a7 */ /* 0x000e24000804017f */
[----:B0-----:R-:W-:Y:S05]  /*ee80*/  @!P2 BRA `(.L_x_327) ;  /* 0x000000540078a947 */ /* 0x001fea0003800000 */
.L_x_465:
[----:B------:R-:W2:Y:S04]  /*ee90*/  LDL R2, [R1+0x4] ;  /* 0x0000040001027983 */ /* 0x000ea80000100800 */
[----:B------:R-:W3:Y:S01]  /*eea0*/  LDL R12, [R1] ;  /* 0x00000000010c7983 */ /* 0x000ee20000100800 */
[----:B------:R-:W-:Y:S05]  /*eeb0*/  WARPSYNC.ALL ;  /* 0x0000000000007948 */ /* 0x000fea0003800000 */
[----:B------:R-:W-:-:S05]  /*eec0*/  IMAD.U32 R20, RZ, RZ, UR46 ;  /* 0x0000002eff147e24 */ /* 0x000fca000f8e00ff */
[----:B------:R-:W-:Y:S02]  /*eed0*/  ISETP.NE.AND P2, PT, R20, 0x3, PT ;  /* 0x000000031400780c */ /* 0x000fe40003f45270 */
[----:B--2---:R-:W-:Y:S02]  /*eee0*/  LOP3.LUT R5, R3, R2, RZ, 0xfc, !PT ;  /* 0x0000000203057212 */ /* 0x004fe400078efcff */
[----:B---3--:R-:W-:-:S03]  /*eef0*/  IADD3 R3, R22, R3, R12 ;  /* 0x0000000316037210 */ /* 0x008fc60007ffe00c */
[----:B------:R-:W-:Y:S01]  /*ef00*/  IMAD.IADD R2, R22, 0x1, R5 ;  /* 0x0000000116027824 */ /* 0x000fe200078e0205 */
[----:B------:R-:W-:-:S03]  /*ef10*/  IADD3 R19, R33, 0x400, R3 ;  /* 0x0000040021137810 */ /* 0x000fc60007ffe003 */
[----:B0-----:R-:W-:Y:S01]  /*ef20*/  IMAD.IADD R0, R34, 0x1, R2 ;  /* 0x0000000122007824 */ /* 0x001fe200078e0202 */
[----:B------:R-:W0:Y:S02]  /*ef30*/  LDSM.16.MT88.4 R4, [R2+0x10400] ;  /* 0x010400000204783b */ /* 0x000e240000004200 */
[C-C-:B0-----:R-:W-:Y:S02]  /*ef40*/  PRMT R8, R4.reuse, 0x6420, R5.reuse ;  /* 0x0000642004087816 */ /* 0x141fe40000000005 */
[----:B------:R-:W-:Y:S02]  /*ef50*/  PRMT R9, R4, 0x7531, R5 ;  /* 0x0000753104097816 */ /* 0x000fe40000000005 */
[C-C-:B------:R-:W-:Y:S02]  /*ef60*/  PRMT R10, R6.reuse, 0x6420, R7.reuse ;  /* 0x00006420060a7816 */ /* 0x140fe40000000007 */
[----:B------:R-:W-:Y:S02]  /*ef70*/  PRMT R11, R6, 0x7531, R7 ;  /* 0x00007531060b7816 */ /* 0x000fe40000000007 */
[----:B------:R-:W0:Y:S04]  /*ef80*/  LDSM.16.MT88.4 R4, [R0+0x10400] ;  /* 0x010400000004783b */ /* 0x000e280000004200 */
[----:B------:R-:W-:Y:S01]  /*ef90*/  STSM.16.M88.4 [R3+0x400], R8 ;  /* 0x0004000803007844 */ /* 0x000fe20000000200 */
[----:B0-----:R-:W-:-:S02]  /*efa0*/  PRMT R12, R4, 0x6420, R5 ;  /* 0x00006420040c7816 */ /* 0x001fc40000000005 */
[----:B------:R-:W-:Y:S02]  /*efb0*/  PRMT R13, R4, 0x7531, R5 ;  /* 0x00007531040d7816 */ /* 0x000fe40000000005 */
[C-C-:B------:R-:W-:Y:S02]  /*efc0*/  PRMT R14, R6.reuse, 0x6420, R7.reuse ;  /* 0x00006420060e7816 */ /* 0x140fe40000000007 */
[----:B------:R-:W-:-:S05]  /*efd0*/  PRMT R15, R6, 0x7531, R7 ;  /* 0x00007531060f7816 */ /* 0x000fca0000000007 */
[----:B------:R-:W-:Y:S04]  /*efe0*/  STSM.16.M88.4 [R3+0x2400], R12 ;  /* 0x0024000c03007844 */ /* 0x000fe80000000200 */
[----:B------:R-:W0:Y:S02]  /*eff0*/  LDSM.16.MT88.4 R8, [R2+0x14400] ;  /* 0x014400000208783b */ /* 0x000e240000004200 */
[C-C-:B0-----:R-:W-:Y:S02]  /*f000*/  PRMT R4, R8.reuse, 0x6420, R9.reuse ;  /* 0x0000642008047816 */ /* 0x141fe40000000009 */
[----:B------:R-:W-:Y:S02]  /*f010*/  PRMT R5, R8, 0x7531, R9 ;  /* 0x0000753108057816 */ /* 0x000fe40000000009 */
[----:B------:R-:W-:-:S02]  /*f020*/  PRMT R6, R10, 0x6420, R11 ;  /* 0x000064200a067816 */ /* 0x000fc4000000000b */
[----:B------:R-:W-:Y:S02]  /*f030*/  PRMT R7, R10, 0x7531, R11 ;  /* 0x000075310a077816 */ /* 0x000fe4000000000b */
[----:B------:R-:W0:Y:S04]  /*f040*/  LDSM.16.MT88.4 R8, [R0+0x14400] ;  /* 0x014400000008783b */ /* 0x000e280000004200 */
[----:B------:R-:W-:Y:S01]  /*f050*/  STSM.16.M88.4 [R3+0x4400], R4 ;  /* 0x0044000403007844 */ /* 0x000fe20000000200 */
[C-C-:B0-----:R-:W-:Y:S02]  /*f060*/  PRMT R24, R8.reuse, 0x6420, R9.reuse ;  /* 0x0000642008187816 */ /* 0x141fe40000000009 */
[----:B------:R-:W-:Y:S02]  /*f070*/  PRMT R25, R8, 0x7531, R9 ;  /* 0x0000753108197816 */ /* 0x000fe40000000009 */
[----:B------:R-:W-:-:S02]  /*f080*/  PRMT R26, R10, 0x6420, R11 ;  /* 0x000064200a1a7816 */ /* 0x000fc4000000000b */
[----:B------:R-:W-:-:S05]  /*f090*/  PRMT R27, R10, 0x7531, R11 ;  /* 0x000075310a1b7816 */ /* 0x000fca000000000b */
[----:B------:R0:W-:Y:S04]  /*f0a0*/  STSM.16.M88.4 [R3+0x6400], R24 ;  /* 0x0064001803007844 */ /* 0x0001e80000000200 */
[----:B------:R-:W1:Y:S01]  /*f0b0*/  LDSM.16.MT88.4 R8, [R2+0x11400] ;  /* 0x011400000208783b */ /* 0x000e620000004200 */
[----:B0-----:R-:W-:Y:S02]  /*f0c0*/  IADD3 R3, R34, 0x400, R3 ;  /* 0x0000040022037810 */ /* 0x001fe40007ffe003 */
[C-C-:B-1----:R-:W-:Y:S02]  /*f0d0*/  PRMT R4, R8.reuse, 0x6420, R9.reuse ;  /* 0x0000642008047816 */ /* 0x142fe40000000009 */
[----:B------:R-:W-:Y:S02]  /*f0e0*/  PRMT R5, R8, 0x7531, R9 ;  /* 0x0000753108057816 */ /* 0x000fe40000000009 */
[----:B------:R-:W-:-:S02]  /*f0f0*/  PRMT R6, R10, 0x6420, R11 ;  /* 0x000064200a067816 */ /* 0x000fc4000000000b */
[----:B------:R-:W-:Y:S02]  /*f100*/  PRMT R7, R10, 0x7531, R11 ;  /* 0x000075310a077816 */ /* 0x000fe4000000000b */
[----:B------:R-:W0:Y:S04]  /*f110*/  LDSM.16.MT88.4 R8, [R0+0x11400] ;  /* 0x011400000008783b */ /* 0x000e280000004200 */
[----:B------:R-:W-:Y:S01]  /*f120*/  STSM.16.M88.4 [R19], R4 ;  /* 0x0000000413007844 */ /* 0x000fe20000000200 */
[C-C-:B0-----:R-:W-:Y:S02]  /*f130*/  PRMT R12, R8.reuse, 0x6420, R9.reuse ;  /* 0x00006420080c7816 */ /* 0x141fe40000000009 */
[----:B------:R-:W-:Y:S02]  /*f140*/  PRMT R13, R8, 0x7531, R9 ;  /* 0x00007531080d7816 */ /* 0x000fe40000000009 */
[----:B------:R-:W-:-:S02]  /*f150*/  PRMT R14, R10, 0x6420, R11 ;  /* 0x000064200a0e7816 */ /* 0x000fc4000000000b */
        /* <DEDUP_REMOVED lines=32> */
[----:B------:R0:W-:Y:S02]  /*f360*/  STSM.16.M88.4 [R3+0x4000], R4 ;  /* 0x0040000403007844 */ /* 0x0001e40000000200 */
[C-C-:B0-----:R-:W-:Y:S02]  /*f370*/  PRMT R4, R8.reuse, 0x6420, R9.reuse ;  /* 0x0000642008047816 */ /* 0x141fe40000000009 */
[----:B------:R-:W-:-:S02]  /*f380*/  PRMT R5, R8, 0x7531, R9 ;  /* 0x0000753108057816 */ /* 0x000fc40000000009 */
[C-C-:B------:R-:W-:Y:S02]  /*f390*/  PRMT R6, R10.reuse, 0x6420, R11.reuse ;  /* 0x000064200a067816 */ /* 0x140fe4000000000b */
[----:B------:R-:W-:-:S05]  /*f3a0*/  PRMT R7, R10, 0x7531, R11 ;  /* 0x000075310a077816 */ /* 0x000fca000000000b */
[----:B------:R0:W-:Y:S04]  /*f3b0*/  STSM.16.M88.4 [R3+0x6000], R4 ;  /* 0x0060000403007844 */ /* 0x0001e80000000200 */
[----:B------:R-:W1:Y:S04]  /*f3c0*/  LDSM.16.MT88.4 R12, [R2+0x13400] ;  /* 0x01340000020c783b */ /* 0x000e680000004200 */
[----:B------:R-:W2:Y:S01]  /*f3d0*/  LDSM.16.MT88.4 R4, [R0+0x13400] ;  /* 0x013400000004783b */ /* 0x000ea20000004200 */
[----:B0-----:R-:W-:Y:S01]  /*f3e0*/  IMAD.IADD R3, R33, 0x1, R3 ;  /* 0x0000000121037824 */ /* 0x001fe200078e0203 */
[----:B-1----:R-:W-:-:S02]  /*f3f0*/  PRMT R8, R12, 0x6420, R13 ;  /* 0x000064200c087816 */ /* 0x002fc4000000000d */
[----:B------:R-:W-:Y:S02]  /*f400*/  PRMT R9, R12, 0x7531, R13 ;  /* 0x000075310c097816 */ /* 0x000fe4000000000d */
[C-C-:B------:R-:W-:Y:S02]  /*f410*/  PRMT R10, R14.reuse, 0x6420, R15.reuse ;  /* 0x000064200e0a7816 */ /* 0x140fe4000000000f */
[----:B------:R-:W-:-:S05]  /*f420*/  PRMT R11, R14, 0x7531, R15 ;  /* 0x000075310e0b7816 */ /* 0x000fca000000000f */
[----:B------:R2:W-:Y:S02]  /*f430*/  STSM.16.M88.4 [R3], R8 ;  /* 0x0000000803007844 */ /* 0x0005e40000000200 */
[C-C-:B--2---:R-:W-:Y:S02]  /*f440*/  PRMT R8, R4.reuse, 0x6420, R5.reuse ;  /* 0x0000642004087816 */ /* 0x144fe40000000005 */
        /* <DEDUP_REMOVED lines=10> */
[----:B------:R1:W-:Y:S01]  /*f4f0*/  STSM.16.M88.4 [R3+0x4000], R12 ;  /* 0x0040000c03007844 */ /* 0x0003e20000000200 */
[C-C-:B0-----:R-:W-:Y:S02]  /*f500*/  PRMT R8, R4.reuse, 0x6420, R5.reuse ;  /* 0x0000642004087816 */ /* 0x141fe40000000005 */
[----:B------:R-:W-:Y:S02]  /*f510*/  PRMT R9, R4, 0x7531, R5 ;  /* 0x0000753104097816 */ /* 0x000fe40000000005 */
[----:B------:R-:W-:-:S02]  /*f520*/  PRMT R10, R6, 0x6420, R7 ;  /* 0x00006420060a7816 */ /* 0x000fc40000000007 */
[----:B------:R-:W-:-:S05]  /*f530*/  PRMT R11, R6, 0x7531, R7 ;  /* 0x00007531060b7816 */ /* 0x000fca0000000007 */
[----:B------:R1:W-:Y:S01]  /*f540*/  STSM.16.M88.4 [R3+0x6000], R8 ;  /* 0x0060000803007844 */ /* 0x0003e20000000200 */
[----:B------:R-:W-:Y:S01]  /*f550*/  @!PT LDS RZ, [RZ] ;  /* 0x00000000fffff984 */ /* 0x000fe20000000800 */
[----:B------:R-:W-:Y:S01]  /*f560*/  @!PT LDS RZ, [RZ] ;  /* 0x00000000fffff984 */ /* 0x000fe20000000800 */
[----:B------:R-:W-:Y:S01]  /*f570*/  @!PT LDS RZ, [RZ] ;  /* 0x00000000fffff984 */ /* 0x000fe20000000800 */
[----:B------:R-:W-:Y:S01]  /*f580*/  @!PT LDS RZ, [RZ] ;  /* 0x00000000fffff984 */ /* 0x000fe20000000800 */
[----:B------:R0:W-:Y:S06]  /*f590*/  MEMBAR.ALL.CTA ;  /* 0x0000000000007992 */ /* 0x0001ec0000008000 */
[----:B0-----:R-:W0:Y:S01]  /*f5a0*/  FENCE.VIEW.ASYNC.S ;  /* 0x00000000000073c6 */ /* 0x001e220000000000 */
[----:B------:R-:W-:Y:S05]  /*f5b0*/  @!P2 BRA `(.L_x_328) ;  /* 0x000000000004a947 */ /* 0x000fea0003800000 */
[----:B------:R-:W-:Y:S01]  /*f5c0*/  BPT.TRAP 0x1 ;  /* 0x000000040000795c */ /* 0x000fe20000300000 */
.L_x_328:
[----:B0-----:R0:W-:Y:S01]  /*f5d0*/  SYNCS.ARRIVE.TRANS64.A1T0 RZ, [R17+URZ+0x38850], RZ ;  /* 0x038850ff11ff79a7 */ /* 0x0011e2000810003f */
[----:B------:R-:W-:Y:S06]  /*f5e0*/  BAR.SYNC.DEFER_BLOCKING 0x2, 0x80 ;  /* 0x0082000000007b1d */ /* 0x000fec0000010000 */
[----:B------:R-:W-:Y:S05]  /*f5f0*/  @!P0 BRA `(.L_x_329) ;  /* 0x0000000000048947 */ /* 0x000fea0003800000 */
[----:B------:R-:W-:Y:S01]  /*f600*/  BPT.TRAP 0x1 ;  /* 0x000000040000795c */ /* 0x000fe20000300000 */
.L_x_329:
[----:B0-----:R-:W-:Y:S02]  /*f610*/  VIADD R17, R17, 0x38880 ;  /* 0x0003888011117836 */ /* 0x001fe40000000000 */
[----:B-1----:R-:W-:Y:S02]  /*f620*/  IMAD.MOV.U32 R10, RZ, RZ, R30 ;  /* 0x000000ffff0a7224 */ /* 0x002fe400078e001e */
[----:B------:R-:W-:Y:S01]  /*f630*/  IMAD.MOV.U32 R9, RZ, RZ, R23 ;  /* 0x000000ffff097224 */ /* 0x000fe200078e0017 */
[----:B------:R-:W-:-:S04]  /*f640*/  PRMT R17, R36, 0x654, R17 ;  /* 0x0000065424117816 */ /* 0x000fc80000000011 */
[----:B------:R2:W-:Y:S01]  /*f650*/  SYNCS.ARRIVE.TRANS64.RED.A1T0 RZ, [R17+URZ], RZ ;  /* 0x000000ff11ff79a7 */ /* 0x0005e2000810043f */
[----:B------:R-:W-:Y:S05]  /*f660*/  @P1 BRA `(.L_x_330) ;  /* 0xffffffe800201947 */ /* 0x000fea000383ffff */
.L_x_310:
[----:B------:R-:W3:Y:S01]  /*f670*/  S2R R0, SR_TID.X ;  /* 0x0000000000007919 */ /* 0x000ee20000002100 */
[----:B------:R-:W-:Y:S01]  /*f680*/  BSSY B0, `(.L_x_331) ;  /* 0x0000012000007945 */ /* 0x000fe20003800000 */
[----:B---3--:R-:W-:Y:S01]  /*f690*/  LOP3.LUT R2, R0, 0x7f, RZ, 0xc0, !PT ;  /* 0x0000007f00027812 */ /* 0x008fe200078ec0ff */
[----:B------:R-:W-:-:S03]  /*f6a0*/  IMAD.U32 R0, RZ, RZ, UR48 ;  /* 0x00000030ff007e24 */ /* 0x000fc6000f8e00ff */
[----:B------:R-:W-:Y:S02]  /*f6b0*/  ISETP.NE.AND P1, PT, R2, RZ, PT ;  /* 0x000000ff0200720c */ /* 0x000fe40003f25270 */
[----:B------:R-:W-:-:S11]  /*f6c0*/  ISETP.NE.AND P0, PT, R0, 0x3, PT ;  /* 0x000000030000780c */ /* 0x000fd60003f05270 */
[----:B------:R-:W-:Y:S05]  /*f6d0*/  @P1 BRA `(.L_x_332) ;  /* 0x0000000000301947 */ /* 0x000fea0003800000 */
[----:B------:R-:W3:Y:S01]  /*f6e0*/  S2R R5, SR_LANEID ;  /* 0x0000000000057919 */ /* 0x000ee20000000000 */
[----:B------:R-:W-:Y:S01]  /*f6f0*/  VOTEU.ANY UR4, UPT, PT ;  /* 0x0000000000047886 */ /* 0x000fe200038e0100 */
[----:B0-----:R-:W0:Y:S01]  /*f700*/  LDC.64 R2, c[0x0][0xc60] ;  /* 0x00031800ff027b82 */ /* 0x001e220000000a00 */
[----:B------:R-:W3:Y:S02]  /*f710*/  FLO.U32 R0, UR4 ;  /* 0x0000000400007d00 */ /* 0x000ee400080e0000 */
[----:B---3--:R-:W-:-:S06]  /*f720*/  ISETP.EQ.U32.AND P1, PT, R0, R5, PT ;  /* 0x000000050000720c */ /* 0x008fcc0003f22070 */
[----:B------:R-:W0:Y:S07]  /*f730*/  POPC R5, UR4 ;  /* 0x0000000400057d09 */ /* 0x000e2e0008000000 */
[----:B0-----:R-:W3:Y:S01]  /*f740*/  @P1 ATOMG.E.ADD.STRONG.GPU PT, R3, desc[UR52][R2.64], R5 ;  /* 0x00000005020319a8 */ /* 0x001ee200081ee1f4 */
[----:B------:R-:W0:Y:S02]  /*f750*/  S2R R4, SR_LTMASK ;  /* 0x0000000000047919 */ /* 0x000e240000003900 */
[----:B0-----:R-:W-:-:S04]  /*f760*/  LOP3.LUT R4, R4, UR4, RZ, 0xc0, !PT ;  /* 0x0000000404047c12 */ /* 0x001fc8000f8ec0ff */
[----:B------:R-:W0:Y:S01]  /*f770*/  POPC R7, R4 ;  /* 0x0000000400077309 */ /* 0x000e220000000000 */
[----:B---3--:R-:W0:Y:S02]  /*f780*/  SHFL.IDX PT, R0, R3, R0, 0x1f ;  /* 0x00001f0003007589 */ /* 0x008e2400000e0000 */
[----:B0-----:R-:W-:-:S07]  /*f790*/  IADD3 R16, R0, UR49, R7 ;  /* 0x0000003100107c10 */ /* 0x001fce000fffe007 */
.L_x_332:
[----:B------:R-:W-:Y:S05]  /*f7a0*/  BSYNC B0 ;  /* 0x0000000000007941 */ /* 0x000fea0003800000 */
.L_x_331:
[----:B------:R-:W-:Y:S05]  /*f7b0*/  @!P0 BRA `(.L_x_333) ;  /* 0x0000000000048947 */ /* 0x000fea0003800000 */
[----:B------:R-:W-:Y:S01]  /*f7c0*/  BPT.TRAP 0x1 ;  /* 0x000000040000795c */ /* 0x000fe20000300000 */
.L_x_333:
[----:B0-----:R-:W-:Y:S01]  /*f7d0*/  LOP3.LUT R3, R30, 0x1, RZ, 0x3c, !PT ;  /* 0x000000011e037812 */ /* 0x001fe200078e3cff */
[----:B------:R-:W-:Y:S01]  /*f7e0*/  IMAD R18, R23, 0x8, R22 ;  /* 0x0000000817127824 */ /* 0x000fe200078e0216 */
[----:B------:R-:W-:Y:S02]  /*f7f0*/  BSSY B0, `(.L_x_334) ;  /* 0x0000004000007945 */ /* 0x000fe40003800000 */
[----:B------:R-:W-:-:S04]  /*f800*/  SHF.L.U32 R3, R3, 0x1f, RZ ;  /* 0x0000001f03037819 */ /* 0x000fc800000006ff */
[----:B------:R-:W0:Y:S02]  /*f810*/  SYNCS.PHASECHK.TRANS64.TRYWAIT P1, [R18+URZ+0x38870], R3 ;  /* 0x03887003120075a7 */ /* 0x000e24000802017f */
[----:B0-----:R-:W-:Y:S05]  /*f820*/  @!P1 BRA `(.L_x_335) ;  /* 0x0000004c00249947 */ /* 0x001fea0003800000 */
.L_x_466:
[----:B------:R-:W-:Y:S05]  /*f830*/  BSYNC B0 ;  /* 0x0000000000007941 */ /* 0x000fea0003800000 */
.L_x_334:
[----:B------:R-:W-:-:S05]  /*f840*/  IMAD.U32 R0, RZ, RZ, UR46 ;  /* 0x0000002eff007e24 */ /* 0x000fca000f8e00ff */
[----:B------:R-:W-:-:S13]  /*f850*/  ISETP.NE.AND P1, PT, R0, 0x3, PT ;  /* 0x000000030000780c */ /* 0x000fda0003f25270 */
[----:B------:R-:W-:Y:S05]  /*f860*/  @!P1 BRA `(.L_x_336) ;  /* 0x0000000000049947 */ /* 0x000fea0003800000 */
[----:B------:R-:W-:Y:S01]  /*f870*/  BPT.TRAP 0x1 ;  /* 0x000000040000795c */ /* 0x000fe20000300000 */
.L_x_336:
[----:B0-----:R-:W-:-:S04]  /*f880*/  SHF.L.U32 R3, R30, 0x1f, RZ ;  /* 0x0000001f1e037819 */ /* 0x001fc800000006ff */
[----:B------:R-:W0:Y:S02]  /*f890*/  SYNCS.PHASECHK.TRANS64.TRYWAIT P1, [R18+URZ+0x38860], R3 ;  /* 0x03886003120075a7 */ /* 0x000e24000802017f */
[----:B0-----:R-:W-:Y:S05]  /*f8a0*/  @!P1 BRA `(.L_x_337) ;  /* 0x0000004c00189947 */ /* 0x001fea0003800000 */
.L_x_467:
[----:B------:R-:W3:Y:S04]  /*f8b0*/  LDL R0, [R1+0x4] ;  /* 0x0000040001007983 */ /* 0x000ee80000100800 */
[----:B--2---:R-:W2:Y:S01]  /*f8c0*/  LDL R17, [R1] ;  /* 0x0000000001117983 */ /* 0x004ea20000100800 */
[----:B0-----:R-:W-:Y:S01]  /*f8d0*/  IMAD.SHL.U32 R3, R23, 0x8000, RZ ;  /* 0x0000800017037824 */ /* 0x001fe200078e00ff */
[----:B------:R-:W-:Y:S05]  /*f8e0*/  WARPSYNC.ALL ;  /* 0x0000000000007948 */ /* 0x000fea0003800000 */
[----:B------:R-:W-:-:S05]  /*f8f0*/  IMAD.U32 R19, RZ, RZ, UR46 ;  /* 0x0000002eff137e24 */ /* 0x000fca000f8e00ff */
[----:B------:R-:W-:Y:S02]  /*f900*/  ISETP.NE.AND P1, PT, R19, 0x3, PT ;  /* 0x000000031300780c */ /* 0x000fe40003f25270 */
[----:B---3--:R-:W-:Y:S02]  /*f910*/  LOP3.LUT R5, R3, R0, RZ, 0xfc, !PT ;  /* 0x0000000003057212 */ /* 0x008fe400078efcff */
[----:B--2---:R-:W-:-:S03]  /*f920*/  IADD3 R3, R22, R3, R17 ;  /* 0x0000000316037210 */ /* 0x004fc60007ffe011 */
[----:B------:R-:W-:Y:S01]  /*f930*/  IMAD.IADD R0, R22, 0x1, R5 ;  /* 0x0000000116007824 */ /* 0x000fe200078e0205 */
[----:B------:R-:W-:-:S03]  /*f940*/  IADD3 R17, R33, 0x400, R3 ;  /* 0x0000040021117810 */ /* 0x000fc60007ffe003 */
[----:B------:R-:W-:Y:S01]  /*f950*/  IMAD.IADD R2, R34, 0x1, R0 ;  /* 0x0000000122027824 */ /* 0x000fe200078e0200 */
[----:B------:R-:W0:Y:S04]  /*f960*/  LDSM.16.MT88.4 R4, [R0+0x10400] ;  /* 0x010400000004783b */ /* 0x000e280000004200 */
[----:B------:R-:W2:Y:S01]  /*f970*/  LDSM.16.MT88.4 R8, [R2+0x10400] ;  /* 0x010400000208783b */ /* 0x000ea20000004200 */
[C-C-:B0-----:R-:W-:Y:S02]  /*f980*/  PRMT R12, R4.reuse, 0x6420, R5.reuse ;  /* 0x00006420040c7816 */ /* 0x141fe40000000005 */
[----:B------:R-:W-:Y:S02]  /*f990*/  PRMT R13, R4, 0x7531, R5 ;  /* 0x00007531040d7816 */ /* 0x000fe40000000005 */
[----:B-1----:R-:W-:-:S02]  /*f9a0*/  PRMT R14, R6, 0x6420, R7 ;  /* 0x00006420060e7816 */ /* 0x002fc40000000007 */
[----:B------:R-:W-:Y:S02]  /*f9b0*/  PRMT R15, R6, 0x7531, R7 ;  /* 0x00007531060f7816 */ /* 0x000fe40000000007 */
[C-C-:B--2---:R-:W-:Y:S02]  /*f9c0*/  PRMT R4, R8.reuse, 0x6420, R9.reuse ;  /* 0x0000642008047816 */ /* 0x144fe40000000009 */
[----:B------:R-:W-:Y:S01]  /*f9d0*/  PRMT R5, R8, 0x7531, R9 ;  /* 0x0000753108057816 */ /* 0x000fe20000000009 */
[----:B------:R-:W-:Y:S01]  /*f9e0*/  STSM.16.M88.4 [R3+0x400], R12 ;  /* 0x0004000c03007844 */ /* 0x000fe20000000200 */
[C-C-:B------:R-:W-:Y:S02]  /*f9f0*/  PRMT R6, R10.reuse, 0x6420, R11.reuse ;  /* 0x000064200a067816 */ /* 0x140fe4000000000b */
[----:B------:R-:W-:-:S05]  /*fa00*/  PRMT R7, R10, 0x7531, R11 ;  /* 0x000075310a077816 */ /* 0x000fca000000000b */
[----:B------:R-:W-:Y:S04]  /*fa10*/  STSM.16.M88.4 [R3+0x2400], R4 ;  /* 0x0024000403007844 */ /* 0x000fe80000000200 */
[----:B------:R-:W0:Y:S04]  /*fa20*/  LDSM.16.MT88.4 R4, [R0+0x14400] ;  /* 0x014400000004783b */ /* 0x000e280000004200 */
        /* <DEDUP_REMOVED lines=11> */
[----:B------:R-:W1:Y:S04]  /*fae0*/  LDSM.16.MT88.4 R4, [R0+0x11400] ;  /* 0x011400000004783b */ /* 0x000e680000004200 */
        /* <DEDUP_REMOVED lines=81> */
.L_x_338:
[----:B-1----:R1:W-:Y:S01]  /*10000*/  SYNCS.ARRIVE.TRANS64.A1T0 RZ, [R18+URZ+0x38850], RZ ;  /* 0x038850ff12ff79a7 */ /* 0x0023e2000810003f */
[----:B------:R-:W-:Y:S06]  /*10010*/  BAR.SYNC.DEFER_BLOCKING 0x2, 0x80 ;  /* 0x0082000000007b1d */ /* 0x000fec0000010000 */
[----:B------:R-:W-:Y:S05]  /*10020*/  @!P0 BRA `(.L_x_339) ;  /* 0x0000000000048947 */ /* 0x000fea0003800000 */
[----:B------:R-:W-:Y:S01]  /*10030*/  BPT.TRAP 0x1 ;  /* 0x000000040000795c */ /* 0x000fe20000300000 */
.L_x_339:
[----:B0-----:R-:W-:Y:S02]  /*10040*/  VIADD R3, R18, 0x38880 ;  /* 0x0003888012037836 */ /* 0x001fe40000000000 */
[----:B------:R-:W-:-:S03]  /*10050*/  VIADD R23, R23, 0x1 ;  /* 0x0000000117177836 */ /* 0x000fc60000000000 */
[----:B------:R-:W-:Y:S02]  /*10060*/  PRMT R3, R36, 0x654, R3 ;  /* 0x0000065424037816 */ /* 0x000fe40000000003 */
[C---:B------:R-:W-:Y:S02]  /*10070*/  ISETP.NE.AND P0, PT, R23.reuse, 0x2, PT ;  /* 0x000000021700780c */ /* 0x040fe40003f05270 */
[----:B------:R0:W-:Y:S02]  /*10080*/  SYNCS.ARRIVE.TRANS64.RED.A1T0 RZ, [R3+URZ], RZ ;  /* 0x000000ff03ff79a7 */ /* 0x0001e4000810043f */
[----:B------:R-:W-:Y:S02]  /*10090*/  SEL R23, R23, RZ, P0 ;  /* 0x000000ff17177207 */ /* 0x000fe40000000000 */
[----:B0-----:R-:W-:-:S04]  /*100a0*/  SEL R3, RZ, 0x1, P0 ;  /* 0x00000001ff037807 */ /* 0x001fc80000000000 */
[----:B------:R-:W-:-:S07]  /*100b0*/  LOP3.LUT R30, R30, R3, RZ, 0x3c, !PT ;  /* 0x000000031e1e7212 */ /* 0x000fce00078e3cff */
.L_x_280:
[----:B------:R-:W-:Y:S05]  /*100c0*/  BSYNC B7 ;  /* 0x0000000000077941 */ /* 0x000fea0003800000 */
.L_x_278:
[----:B------:R-:W-:-:S13]  /*100d0*/  LOP3.LUT P0, RZ, R29, 0x100, RZ, 0xc0, !PT ;  /* 0x000001001dff7812 */ /* 0x000fda000780c0ff */
[----:B------:R-:W-:Y:S05]  /*100e0*/  @!P0 BRA `(.L_x_340) ;  /* 0x0000000000248947 */ /* 0x000fea0003800000 */
[----:B------:R-:W0:Y:S08]  /*100f0*/  S2UR UR4, SR_CgaCtaId ;  /* 0x00000000000479c3 */ /* 0x000e300000008800 */
[----:B------:R-:W-:Y:S01]  /*10100*/  BAR.SYNC.DEFER_BLOCKING 0x5, 0x180 ;  /* 0x0146000000007b1d */ /* 0x000fe20000010000 */
[----:B------:R-:W-:Y:S01]  /*10110*/  MOV R3, 0x400 ;  /* 0x0000040000037802 */ /* 0x000fe20000000f00 */
[----:B0-----:R-:W-:-:S05]  /*10120*/  IMAD.U32 R36, RZ, RZ, UR4 ;  /* 0x00000004ff247e24 */ /* 0x001fca000f8e00ff */
[----:B------:R-:W-:-:S05]  /*10130*/  LEA R22, R36, R3, 0x18 ;  /* 0x0000000324167211 */ /* 0x000fca00078ec0ff */
[----:B-1----:R-:W0:Y:S02]  /*10140*/  LDS.128 R16, [R22+0x388d0] ;  /* 0x0388d00016107984 */ /* 0x002e240000000c00 */
[----:B0-----:R-:W-:Y:S01]  /*10150*/  R2UR UR40, R19 ;  /* 0x00000000132872ca */ /* 0x001fe200000e0000 */
[----:B------:R-:W-:Y:S06]  /*10160*/  BAR.ARV 0x4, 0x180 ;  /* 0x0106000000007b1d */ /* 0x000fec0000002000 */
[----:B------:R-:W-:Y:S08]  /*10170*/  BRA `(.L_x_341) ;  /* 0x0000000800187947 */ /* 0x000ff00003800000 */
.L_x_340:
[----:B------:R-:W0:Y:S01]  /*10180*/  S2R R0, SR_TID.X ;  /* 0x0000000000007919 */ /* 0x000e220000002100 */
[----:B------:R-:W-:Y:S01]  /*10190*/  ULDC UR4, c[0x0][0xc3c] ;  /* 0x00030f0000047ab9 */ /* 0x000fe20000000800 */
[----:B0-----:R-:W-:Y:S01]  /*101a0*/  LOP3.LUT R8, R0, 0x1f, RZ, 0xc0, !PT ;  /* 0x0000001f00087812 */ /* 0x001fe200078ec0ff */
[----:B------:R-:W-:-:S03]  /*101b0*/  IMAD.MOV.U32 R0, RZ, RZ, RZ ;  /* 0x000000ffff007224 */ /* 0x000fc600078e00ff */
[C---:B------:R-:W-:Y:S01]  /*101c0*/  ISETP.NE.AND P0, PT, R8.reuse, 0x1f, PT ;  /* 0x0000001f0800780c */ /* 0x040fe20003f05270 */
[----:B------:R-:W-:-:S05]  /*101d0*/  VIADD R5, R8, UR40 ;  /* 0x0000002808057c36 */ /* 0x000fca0008000000 */
[----:B------:R-:W-:Y:S01]  /*101e0*/  ISETP.GE.OR P1, PT, R5, UR4, !P0 ;  /* 0x0000000405007c0c */ /* 0x000fe2000c726670 */
[----:B------:R-:W-:-:S12]  /*101f0*/  ULDC UR4, c[0x0][0xc3c] ;  /* 0x00030f0000047ab9 */ /* 0x000fd80000000800 */
[----:B------:R-:W0:Y:S02]  /*10200*/  @!P1 LDC.64 R2, c[0x0][0xc80] ;  /* 0x00032000ff029b82 */ /* 0x000e240000000a00 */
[----:B0-----:R-:W-:-:S05]  /*10210*/  @!P1 IMAD.WIDE R2, R5, 0x4, R2 ;  /* 0x0000000405029825 */ /* 0x001fca00078e0202 */
[----:B------:R-:W2:Y:S01]  /*10220*/  @!P1 LDG.E R0, desc[UR52][R2.64] ;  /* 0x0000003402009981 */ /* 0x000ea2000c1e1900 */
[C---:B------:R-:W-:Y:S02]  /*10230*/  ISETP.NE.AND P1, PT, R8.reuse, RZ, PT ;  /* 0x000000ff0800720c */ /* 0x040fe40003f25270 */
[C---:B------:R-:W-:Y:S02]  /*10240*/  ISETP.GE.U32.AND P2, PT, R8.reuse, 0x2, PT ;  /* 0x000000020800780c */ /* 0x040fe40003f46070 */
        /* <DEDUP_REMOVED lines=8> */
[----:B------:R-:W-:Y:S02]  /*102d0*/  IMAD.IADD R4, R5, 0x1, R4 ;  /* 0x0000000105047824 */ /* 0x000fe400078e0204 */
[----:B------:R-:W-:Y:S04]  /*102e0*/  SHFL.IDX PT, R5, R16, RZ, 0x1f ;  /* 0x00001fff10057589 */ /* 0x000fe800000e0000 */
[----:B------:R-:W0:Y:S02]  /*102f0*/  SHFL.UP PT, R6, R4, 0x4, RZ ;  /* 0x0480000004067989 */ /* 0x000e2400000e00ff */
[----:B0-----:R-:W-:-:S05]  /*10300*/  SEL R3, R6, RZ, P3 ;  /* 0x000000ff06037207 */ /* 0x001fca0001800000 */
[----:B------:R-:W-:Y:S02]  /*10310*/  IMAD.IADD R6, R4, 0x1, R3 ;  /* 0x0000000104067824 */ /* 0x000fe400078e0203 */
[----:B------:R-:W-:Y:S04]  /*10320*/  SHFL.IDX PT, R4, R16, 0x1, 0x1f ;  /* 0x00201f0010047f89 */ /* 0x000fe800000e0000 */
        /* <DEDUP_REMOVED lines=11> */
[----:B------:R-:W-:Y:S05]  /*103e0*/  @P6 BRA `(.L_x_342) ;  /* 0x0000000000906947 */ /* 0x000fea0003800000 */
.L_x_346:
[----:B------:R-:W-:-:S04]  /*103f0*/  UIADD3 UR40, UR40, 0x1f, URZ ;  /* 0x0000001f28287890 */ /* 0x000fc8000fffe03f */
[----:B------:R-:W-:-:S06]  /*10400*/  UISETP.GE.AND UP0, UPT, UR40, UR4, UPT ;  /* 0x000000042800728c */ /* 0x000fcc000bf06270 */
[----:B------:R-:W-:-:S13]  /*10410*/  PLOP3.LUT P6, PT, PT, PT, UP0, 0x40, 0x0 ;  /* 0x000000000000781c */ /* 0x000fda0003fce808 */
[----:B------:R-:W-:Y:S05]  /*10420*/  @!P6 BRA `(.L_x_343) ;  /* 0x000000040034e947 */ /* 0x000fea0003800000 */
[----:B------:R-:W0:Y:S01]  /*10430*/  S2R R0, SR_TID.X ;  /* 0x0000000000007919 */ /* 0x000e220000002100 */
[----:B------:R-:W-:Y:S01]  /*10440*/  BSSY B0, `(.L_x_344) ;  /* 0x0000009000007945 */ /* 0x000fe20003800000 */
[----:B0-----:R-:W-:-:S05]  /*10450*/  LOP3.LUT R0, R0, 0x1f, RZ, 0xc0, !PT ;  /* 0x0000001f00007812 */ /* 0x001fca00078ec0ff */
[----:B------:R-:W-:Y:S02]  /*10460*/  VIADD R7, R0, UR40 ;  /* 0x0000002800077c36 */ /* 0x000fe40008000000 */
[----:B------:R-:W-:-:S03]  /*10470*/  IMAD.MOV.U32 R0, RZ, RZ, RZ ;  /* 0x000000ffff007224 */ /* 0x000fc600078e00ff */
[----:B------:R-:W-:-:S13]  /*10480*/  ISETP.GE.OR P6, PT, R7, UR4, !P0 ;  /* 0x0000000407007c0c */ /* 0x000fda000c7c6670 */
[----:B------:R-:W-:Y:S05]  /*10490*/  @P6 BRA `(.L_x_345) ;  /* 0x00000000000c6947 */ /* 0x000fea0003800000 */
[----:B------:R-:W0:Y:S02]  /*104a0*/  LDC.64 R2, c[0x0][0xc80] ;  /* 0x00032000ff027b82 */ /* 0x000e240000000a00 */
[----:B0-----:R-:W-:-:S05]  /*104b0*/  IMAD.WIDE R2, R7, 0x4, R2 ;  /* 0x0000000407027825 */ /* 0x001fca00078e0202 */
[----:B------:R0:W5:Y:S02]  /*104c0*/  LDG.E R0, desc[UR52][R2.64] ;  /* 0x0000003402007981 */ /* 0x000164000c1e1900 */
.L_x_345:
[----:B------:R-:W-:Y:S05]  /*104d0*/  BSYNC B0 ;  /* 0x0000000000007941 */ /* 0x000fea0003800000 */
.L_x_344:
        /* <DEDUP_REMOVED lines=13> */
[----:B0-----:R-:W-:Y:S02]  /*105b0*/  SEL R9, R2, RZ, P5 ;  /* 0x000000ff02097207 */ /* 0x001fe40002800000 */
[----:B------:R-:W0:Y:S03]  /*105c0*/  LDC R2, c[0x0][0xc38] ;  /* 0x00030e00ff027b82 */ /* 0x000e260000000800 */
[----:B------:R-:W-:-:S05]  /*105d0*/  IMAD.IADD R3, R8, 0x1, R9 ;  /* 0x0000000108037824 */ /* 0x000fca00078e0209 */
[----:B------:R-:W0:Y:S02]  /*105e0*/  SHFL.IDX PT, R9, R3, 0x1f, 0x1f ;  /* 0x03e01f0003097f89 */ /* 0x000e2400000e0000 */
[----:B0-----:R-:W-:-:S04]  /*105f0*/  IMAD R9, R9, R2, RZ ;  /* 0x0000000209097224 */ /* 0x001fc800078e02ff */
[----:B------:R-:W-:-:S05]  /*10600*/  IMAD.IADD R4, R9, 0x1, R4 ;  /* 0x0000000109047824 */ /* 0x000fca00078e0204 */
[----:B------:R-:W-:-:S13]  /*10610*/  ISETP.GT.AND P6, PT, R4, R5, PT ;  /* 0x000000050400720c */ /* 0x000fda0003fc4270 */
[----:B------:R-:W-:Y:S05]  /*10620*/  @!P6 BRA `(.L_x_346) ;  /* 0xfffffffc0070e947 */ /* 0x000fea000383ffff */
.L_x_342:
[----:B------:R-:W-:Y:S02]  /*10630*/  IMAD.IADD R16, R4, 0x1, -R9 ;  /* 0x0000000104107824 */ /* 0x000fe400078e0a09 */
[----:B------:R-:W-:Y:S02]  /*10640*/  IMAD.MOV.U32 R7, RZ, RZ, RZ ;  /* 0x000000ffff077224 */ /* 0x000fe400078e00ff */
        /* <DEDUP_REMOVED lines=11> */
[----:B------:R0:W2:Y:S01]  /*10700*/  F2I.FTZ.U32.TRUNC.NTZ R9, R8 ;  /* 0x0000000800097305 */ /* 0x0000a2000021f000 */
[----:B------:R-:W-:Y:S05]  /*10710*/  @!P0 BRA `(.L_x_347) ;  /* 0x00000000000c8947 */ /* 0x000fea0003800000 */
[----:B------:R-:W-:-:S06]  /*10720*/  UIADD3 UR5, UR4, -0x1, URZ ;  /* 0xffffffff04057890 */ /* 0x000fcc000fffe03f */
[----:B------:R-:W-:-:S05]  /*10730*/  IMAD.U32 R6, RZ, RZ, UR5 ;  /* 0x00000005ff067e24 */ /* 0x000fca000f8e00ff */
[----:B------:R3:W4:Y:S02]  /*10740*/  SHFL.IDX PT, R7, R3, R6, 0x1f ;  /* 0x00001f0603077589 */ /* 0x00072400000e0000 */
.L_x_347:
[--C-:B--23--:R-:W-:Y:S01]  /*10750*/  IMAD.MOV R3, RZ, RZ, -R9.reuse ;  /* 0x000000ffff037224 */ /* 0x10cfe200078e0a09 */
[----:B------:R-:W-:Y:S01]  /*10760*/  UIADD3 UR40, UR4, UR40, URZ ;  /* 0x0000002804287290 */ /* 0x000fe2000fffe03f */
[----:B----4-:R-:W-:Y:S02]  /*10770*/  IMAD R16, R7, R2, R16 ;  /* 0x0000000207107224 */ /* 0x010fe400078e0210 */
[----:B------:R-:W-:Y:S02]  /*10780*/  IMAD R6, R3, R4, RZ ;  /* 0x0000000403067224 */ /* 0x000fe400078e02ff */
[----:B------:R-:W-:Y:S02]  /*10790*/  IMAD.MOV.U32 R2, RZ, RZ, RZ ;  /* 0x000000ffff027224 */ /* 0x000fe400078e00ff */
[----:B------:R-:W-:Y:S02]  /*107a0*/  IMAD.MOV.U32 R3, RZ, RZ, R9 ;  /* 0x000000ffff037224 */ /* 0x000fe400078e0009 */
[----:B------:R-:W-:-:S02]  /*107b0*/  IMAD.IADD R5, R5, 0x1, -R16 ;  /* 0x0000000105057824 */ /* 0x000fc400078e0a10 */
[----:B------:R-:W-:Y:S01]  /*107c0*/  IMAD.HI.U32 R9, R9, R6, R2 ;  /* 0x0000000609097227 */ /* 0x000fe200078e0002 */
[----:B------:R-:W-:Y:S02]  /*107d0*/  IABS R3, R0 ;  /* 0x0000000000037213 */ /* 0x000fe40000000000 */
[----:B------:R-:W-:-:S03]  /*107e0*/  IABS R2, R5 ;  /* 0x0000000500027213 */ /* 0x000fc60000000000 */
[----:B------:R-:W-:Y:S02]  /*107f0*/  IMAD.MOV R3, RZ, RZ, -R3 ;  /* 0x000000ffff037224 */ /* 0x000fe400078e0a03 */
[----:B------:R-:W-:-:S04]  /*10800*/  IMAD.HI.U32 R9, R9, R2, RZ ;  /* 0x0000000209097227 */ /* 0x000fc800078e00ff */
[----:B------:R-:W-:Y:S01]  /*10810*/  IMAD R3, R9, R3, R2 ;  /* 0x0000000309037224 */ /* 0x000fe200078e0202 */
[----:B------:R-:W-:-:S04]  /*10820*/  LOP3.LUT R2, R5, R0, RZ, 0x3c, !PT ;  /* 0x0000000005027212 */ /* 0x000fc800078e3cff */
[----:B------:R-:W-:Y:S02]  /*10830*/  ISETP.GT.U32.AND P1, PT, R4, R3, PT ;  /* 0x000000030400720c */ /* 0x000fe40003f24070 */
[----:B------:R-:W-:-:S11]  /*10840*/  ISETP.GE.AND P2, PT, R2, RZ, PT ;  /* 0x000000ff0200720c */ /* 0x000fd60003f46270 */
[----:B------:R-:W-:Y:S02]  /*10850*/  @!P1 IMAD.IADD R3, R3, 0x1, -R4 ;  /* 0x0000000103039824 */ /* 0x000fe400078e0a04 */
[----:B------:R-:W-:Y:S01]  /*10860*/  @!P1 VIADD R9, R9, 0x1 ;  /* 0x0000000109099836 */ /* 0x000fe20000000000 */
[----:B------:R-:W-:Y:S02]  /*10870*/  ISETP.NE.AND P1, PT, R0, RZ, PT ;  /* 0x000000ff0000720c */ /* 0x000fe40003f25270 */
[----:B------:R-:W-:-:S13]  /*10880*/  ISETP.GE.U32.AND P0, PT, R3, R4, PT ;  /* 0x000000040300720c */ /* 0x000fda0003f06070 */
[----:B------:R-:W-:-:S04]  /*10890*/  @P0 VIADD R9, R9, 0x1 ;  /* 0x0000000109090836 */ /* 0x000fc80000000000 */
[----:B------:R-:W-:Y:S01]  /*108a0*/  @!P2 IMAD.MOV R9, RZ, RZ, -R9 ;  /* 0x000000ffff09a224 */ /* 0x000fe200078e0a09 */
[----:B------:R-:W-:-:S05]  /*108b0*/  @!P1 LOP3.LUT R9, RZ, R0, RZ, 0x33, !PT ;  /* 0x00000000ff099212 */ /* 0x000fca00078e33ff */
[--C-:B------:R-:W-:Y:S02]  /*108c0*/  IMAD.MOV R17, RZ, RZ, -R9.reuse ;  /* 0x000000ffff117224 */ /* 0x100fe400078e0a09 */
[----:B-1----:R-:W-:Y:S02]  /*108d0*/  IMAD.MOV.U32 R18, RZ, RZ, R9 ;  /* 0x000000ffff127224 */ /* 0x002fe400078e0009 */
[----:B------:R-:W-:Y:S01]  /*108e0*/  IMAD R17, R0, R17, R5 ;  /* 0x0000001100117224 */ /* 0x000fe200078e0205 */
[----:B------:R-:W-:Y:S06]  /*108f0*/  BRA `(.L_x_348) ;  /* 0x0000000000107947 */ /* 0x000fec0003800000 */
.L_x_343:
[----:B------:R-:W-:Y:S01]  /*10900*/  IMAD.MOV.U32 R16, RZ, RZ, R5 ;  /* 0x000000ffff107224 */ /* 0x000fe200078e0005 */
[----:B------:R-:W-:Y:S01]  /*10910*/  ULDC UR40, c[0x0][0xc3c] ;  /* 0x00030f0000287ab9 */ /* 0x000fe20000000800 */
[----:B------:R-:W-:Y:S02]  /*10920*/  IMAD.MOV.U32 R17, RZ, RZ, RZ ;  /* 0x000000ffff117224 */ /* 0x000fe400078e00ff */
[----:B-1----:R-:W-:-:S07]  /*10930*/  IMAD.MOV.U32 R18, RZ, RZ, RZ ;  /* 0x000000ffff127224 */ /* 0x002fce00078e00ff */
.L_x_348:
[----:B------:R-:W1:Y:S01]  /*10940*/  S2R R0, SR_TID.X ;  /* 0x0000000000007919 */ /* 0x000e620000002100 */
[----:B------:R-:W-:Y:S01]  /*10950*/  IMAD.U32 R19, RZ, RZ, UR40 ;  /* 0x00000028ff137e24 */ /* 0x000fe2000f8e00ff */
[----:B------:R-:W-:Y:S01]  /*10960*/  BAR.SYNC.DEFER_BLOCKING 0x4, 0x180 ;  /* 0x0106000000007b1d */ /* 0x000fe20000010000 */
[----:B-1----:R-:W-:-:S04]  /*10970*/  LOP3.LUT R0, R0, 0x1f, RZ, 0xc0, !PT ;  /* 0x0000001f00007812 */ /* 0x002fc800078ec0ff */
[----:B------:R-:W-:-:S13]  /*10980*/  ISETP.NE.AND P0, PT, R0, RZ, PT ;  /* 0x000000ff0000720c */ /* 0x000fda0003f05270 */
[----:B------:R-:W1:Y:S01]  /*10990*/  @!P0 S2R R36, SR_CgaCtaId ;  /* 0x0000000000248919 */ /* 0x000e620000008800 */
[----:B------:R-:W-:-:S04]  /*109a0*/  @!P0 MOV R3, 0x400 ;  /* 0x0000040000038802 */ /* 0x000fc80000000f00 */
[----:B-1----:R-:W-:-:S05]  /*109b0*/  @!P0 LEA R22, R36, R3, 0x18 ;  /* 0x0000000324168211 */ /* 0x002fca00078ec0ff */
[----:B------:R1:W-:Y:S01]  /*109c0*/  @!P0 STS.128 [R22+0x388d0], R16 ;  /* 0x0388d01016008388 */ /* 0x0003e20000000c00 */
[----:B------:R-:W-:Y:S06]  /*109d0*/  BAR.ARV 0x5, 0x180 ;  /* 0x0146000000007b1d */ /* 0x000fec0000002000 */
.L_x_341:
[----:B------:R-:W-:Y:S02]  /*109e0*/  ULDC UR4, c[0x0][0xc3c] ;  /* 0x00030f0000047ab9 */ /* 0x000fe40000000800 */
[----:B------:R-:W-:-:S06]  /*109f0*/  UISETP.GE.AND UP0, UPT, UR40, UR4, UPT ;  /* 0x000000042800728c */ /* 0x000fcc000bf06270 */
[----:B------:R-:W-:-:S13]  /*10a00*/  PLOP3.LUT P0, PT, PT, PT, UP0, 0x80, 0x0 ;  /* 0x000000000000781c */ /* 0x000fda0003f0f008 */
[----:B------:R-:W-:Y:S05]  /*10a10*/  @!P0 BRA `(.L_x_349) ;  /* 0xffffffa800248947 */ /* 0x000fea000383ffff */
.L_x_274:
[----:B0-----:R-:W3:Y:S01]  /*10a20*/  LDL.LU R0, [R1+0xc] ;  /* 0x00000c0001007983 */ /* 0x001ee20000300800 */
[----:B------:R-:W-:Y:S01]  /*10a30*/  BSSY B0, `(.L_x_350) ;  /* 0x000000b000007945 */ /* 0x000fe20003800000 */
[----:B------:R-:W0:Y:S01]  /*10a40*/  S2R R5, SR_CgaCtaId ;  /* 0x0000000000057919 */ /* 0x000e220000008800 */
[----:B---3--:R-:W-:-:S05]  /*10a50*/  VIADD R0, R0, 0x1 ;  /* 0x0000000100007836 */ /* 0x008fca0000000000 */
[----:B------:R-:W-:-:S04]  /*10a60*/  LEA.HI R2, R0, R0, RZ, 0x1 ;  /* 0x0000000000027211 */ /* 0x000fc800078f08ff */
[----:B------:R-:W-:Y:S02]  /*10a70*/  LOP3.LUT R3, R2, 0xfffffffe, RZ, 0xc0, !PT ;  /* 0xfffffffe02037812 */ /* 0x000fe400078ec0ff */
[----:B------:R-:W-:-:S03]  /*10a80*/  MOV R2, 0x400 ;  /* 0x0000040000027802 */ /* 0x000fc60000000f00 */
[----:B------:R-:W-:Y:S01]  /*10a90*/  IMAD.IADD R0, R0, 0x1, -R3 ;  /* 0x0000000100007824 */ /* 0x000fe200078e0a03 */
[----:B0-----:R-:W-:-:S04]  /*10aa0*/  LEA R4, R5, R2, 0x18 ;  /* 0x0000000205047211 */ /* 0x001fc800078ec0ff */
[----:B------:R-:W-:-:S04]  /*10ab0*/  SHF.L.U32 R0, R0, 0x1f, RZ ;  /* 0x0000001f00007819 */ /* 0x000fc800000006ff */
[----:B------:R-:W0:Y:S02]  /*10ac0*/  SYNCS.PHASECHK.TRANS64.TRYWAIT P0, [R4+URZ+0x38820], R0 ;  /* 0x03882000040075a7 */ /* 0x000e24000800017f */
[----:B0-----:R-:W-:Y:S05]  /*10ad0*/  @!P0 BRA `(.L_x_351) ;  /* 0x0000003800a08947 */ /* 0x001fea0003800000 */
.L_x_468:
[----:B------:R-:W-:Y:S05]  /*10ae0*/  BSYNC B0 ;  /* 0x0000000000007941 */ /* 0x000fea0003800000 */
.L_x_350:
[----:B------:R-:W-:-:S03]  /*10af0*/  UMOV UR4, 0xffffffff ;  /* 0xffffffff00047882 */ /* 0x000fc60000000000 */
[----:B------:R-:W-:Y:S05]  /*10b00*/  BRA.DIV UR4, `(.L_x_352) ;  /* 0x0000003a04a87947 */ /* 0x000fea000b800000 */
[----:B0-----:R-:W0:Y:S02]  /*10b10*/  S2R R0, SR_TID.X ;  /* 0x0000000000007919 */ /* 0x001e240000002100 */
[----:B0-----:R-:W-:-:S04]  /*10b20*/  SHF.R.U32.HI R0, RZ, 0x5, R0 ;  /* 0x00000005ff007819 */ /* 0x001fc80000011600 */
[----:B------:R-:W-:-:S05]  /*10b30*/  LOP3.LUT R0, R0, 0x3, RZ, 0xc0, !PT ;  /* 0x0000000300007812 */ /* 0x000fca00078ec0ff */
[----:B------:R0:W3:Y:S02]  /*10b40*/  SHFL.IDX PT, R14, R0, RZ, 0x1f ;  /* 0x00001fff000e7589 */ /* 0x0000e400000e0000 */
.L_x_471:
[----:B---3--:R-:W-:Y:S01]  /*10b50*/  ISETP.NE.AND P0, PT, R14, RZ, PT ;  /* 0x000000ff0e00720c */ /* 0x008fe20003f05270 */
[----:B------:R-:W-:-:S12]  /*10b60*/  BSSY B0, `(.L_x_353) ;  /* 0x000002c000007945 */ /* 0x000fd80003800000 */
[----:B------:R-:W-:Y:S05]  /*10b70*/  @P0 BRA `(.L_x_354) ;  /* 0x0000000000a80947 */ /* 0x000fea0003800000 */
[----:B------:R-:W-:-:S03]  /*10b80*/  UMOV UR4, 0xffffffff ;  /* 0xffffffff00047882 */ /* 0x000fc60000000000 */
[----:B------:R-:W-:Y:S05]  /*10b90*/  BRA.DIV UR4, `(.L_x_355) ;  /* 0x0000003a04b87947 */ /* 0x000fea000b800000 */
[----:B------:R-:W-:-:S13]  /*10ba0*/  ELECT P6, URZ, PT ;  /* 0x00000000003f782f */ /* 0x000fda00038c0000 */
.L_x_474:
[----:B------:R-:W-:Y:S05]  /*10bb0*/  @!P6 BRA `(.L_x_354) ;  /* 0x000000000098e947 */ /* 0x000fea0003800000 */
[----:B------:R-:W-:-:S06]  /*10bc0*/  ULOP3.LUT UR4, UR36, 0x2, URZ, 0xfc, !UPT ;  /* 0x0000000224047892 */ /* 0x000fcc000f8efc3f */
[----:B0-----:R-:W-:-:S05]  /*10bd0*/  IMAD.U32 R0, RZ, RZ, UR4 ;  /* 0x00000004ff007e24 */ /* 0x001fca000f8e00ff */
[----:B------:R-:W-:-:S13]  /*10be0*/  ISETP.NE.AND P0, PT, R0, 0x3, PT ;  /* 0x000000030000780c */ /* 0x000fda0003f05270 */
[----:B------:R-:W-:Y:S05]  /*10bf0*/  @!P0 BRA `(.L_x_356) ;  /* 0x0000000000048947 */ /* 0x000fea0003800000 */
[----:B------:R-:W-:Y:S01]  /*10c00*/  BPT.TRAP 0x1 ;  /* 0x000000040000795c */ /* 0x000fe20000300000 */
.L_x_356:
[C---:B------:R-:W-:Y:S01]  /*10c10*/  IMAD R5, R23.reuse, 0x8, R4 ;  /* 0x0000000817057824 */ /* 0x040fe200078e0204 */
[----:B------:R-:W-:Y:S01]  /*10c20*/  SHF.L.U32 R0, R30, 0x1f, RZ ;  /* 0x0000001f1e007819 */ /* 0x000fe200000006ff */
[----:B------:R-:W-:-:S03]  /*10c30*/  VIADD R23, R23, 0x1 ;  /* 0x0000000117177836 */ /* 0x000fc60000000000 */
[----:B------:R-:W0:Y:S02]  /*10c40*/  SYNCS.PHASECHK.TRANS64.TRYWAIT P1, [R5+URZ+0x38840], R0 ;  /* 0x03884000050075a7 */ /* 0x000e24000802017f */
[----:B------:R-:W-:-:S04]  /*10c50*/  ISETP.NE.AND P2, PT, R23, 0x2, PT ;  /* 0x000000021700780c */ /* 0x000fc80003f45270 */
[----:B------:R-:W-:Y:S01]  /*10c60*/  SEL R3, RZ, 0x1, P2 ;  /* 0x00000001ff037807 */ /* 0x000fe20001000000 */
[----:B0-----:R-:W-:Y:S08]  /*10c70*/  @!P1 BRA `(.L_x_357) ;  /* 0x0000003800a09947 */ /* 0x001ff00003800000 */
.L_x_475:
[----:B------:R-:W-:Y:S02]  /*10c80*/  SEL R23, R23, RZ, P2 ;  /* 0x000000ff17177207 */ /* 0x000fe40001000000 */
[----:B------:R-:W-:Y:S01]  /*10c90*/  LOP3.LUT R2, R30, R3, RZ, 0x3c, !PT ;  /* 0x000000031e027212 */ /* 0x000fe200078e3cff */
[----:B------:R-:W-:Y:S06]  /*10ca0*/  @!P0 BRA `(.L_x_358) ;  /* 0x0000000000048947 */ /* 0x000fec0003800000 */
[----:B------:R-:W-:Y:S01]  /*10cb0*/  BPT.TRAP 0x1 ;  /* 0x000000040000795c */ /* 0x000fe20000300000 */
.L_x_358:
[----:B------:R-:W-:Y:S01]  /*10cc0*/  IMAD R23, R23, 0x8, R4 ;  /* 0x0000000817177824 */ /* 0x000fe200078e0204 */
[----:B------:R-:W-:-:S04]  /*10cd0*/  SHF.L.U32 R2, R2, 0x1f, RZ ;  /* 0x0000001f02027819 */ /* 0x000fc800000006ff */
[----:B------:R-:W3:Y:S02]  /*10ce0*/  SYNCS.PHASECHK.TRANS64.TRYWAIT P1, [R23+URZ+0x38840], R2 ;  /* 0x03884002170075a7 */ /* 0x000ee4000802017f */
[----:B---3--:R-:W-:Y:S05]  /*10cf0*/  @!P1 BRA `(.L_x_359) ;  /* 0x0000003800949947 */ /* 0x008fea0003800000 */
.L_x_476:
[----:B------:R-:W-:Y:S05]  /*10d00*/  @!P0 BRA `(.L_x_360) ;  /* 0x0000000000048947 */ /* 0x000fea0003800000 */
[----:B------:R-:W-:Y:S01]  /*10d10*/  BPT.TRAP 0x1 ;  /* 0x000000040000795c */ /* 0x000fe20000300000 */
.L_x_360:
[----:B------:R-:W4:Y:S02]  /*10d20*/  SYNCS.PHASECHK.TRANS64.TRYWAIT P1, [R5+URZ+0x38860], R0 ;  /* 0x03886000050075a7 */ /* 0x000f24000802017f */
[----:B----4-:R-:W-:Y:S05]  /*10d30*/  @!P1 BRA `(.L_x_361) ;  /* 0x0000003800989947 */ /* 0x010fea0003800000 */
.L_x_477:
[----:B------:R-:W-:Y:S05]  /*10d40*/  @!P0 BRA `(.L_x_362) ;  /* 0x0000000000048947 */ /* 0x000fea0003800000 */
[----:B------:R-:W-:Y:S01]  /*10d50*/  BPT.TRAP 0x1 ;  /* 0x000000040000795c */ /* 0x000fe20000300000 */
.L_x_362:
[----:B------:R-:W5:Y:S02]  /*10d60*/  SYNCS.PHASECHK.TRANS64.TRYWAIT P1, [R23+URZ+0x38860], R2 ;  /* 0x03886002170075a7 */ /* 0x000f64000802017f */
[----:B-----5:R-:W-:Y:S05]  /*10d70*/  @!P1 BRA `(.L_x_363) ;  /* 0x00000038009c9947 */ /* 0x020fea0003800000 */
.L_x_478:
[----:B------:R-:W-:Y:S05]  /*10d80*/  @!P0 BRA `(.L_x_364) ;  /* 0x0000000000048947 */ /* 0x000fea0003800000 */
[----:B------:R-:W-:Y:S01]  /*10d90*/  BPT.TRAP 0x1 ;  /* 0x000000040000795c */ /* 0x000fe20000300000 */
.L_x_364:
[----:B------:R-:W5:Y:S02]  /*10da0*/  SYNCS.PHASECHK.TRANS64.TRYWAIT P1, [R5+URZ+0x38880], R0 ;  /* 0x03888000050075a7 */ /* 0x000f64000802017f */
[----:B-----5:R-:W-:Y:S05]  /*10db0*/  @!P1 BRA `(.L_x_365) ;  /* 0x0000003800a09947 */ /* 0x020fea0003800000 */
.L_x_479:
[----:B------:R-:W-:Y:S05]  /*10dc0*/  @!P0 BRA `(.L_x_366) ;  /* 0x0000000000048947 */ /* 0x000fea0003800000 */
[----:B------:R-:W-:Y:S01]  /*10dd0*/  BPT.TRAP 0x1 ;  /* 0x000000040000795c */ /* 0x000fe20000300000 */
.L_x_366:
[----:B------:R0:W0:Y:S02]  /*10de0*/  SYNCS.PHASECHK.TRANS64.TRYWAIT P0, [R23+URZ+0x38880], R2 ;  /* 0x03888002170075a7 */ /* 0x000024000800017f */
[----:B0-----:R-:W-:Y:S05]  /*10df0*/  @!P0 NANOSLEEP.SYNCS 0x989680 ;  /* 0x009896800000895d */ /* 0x001fea0003900000 */
[----:B------:R-:W0:Y:S02]  /*10e00*/  @!P0 SYNCS.PHASECHK.TRANS64 P0, [R23+URZ+0x38880], R2 ;  /* 0x03888002170085a7 */ /* 0x000e24000800007f */
[----:B0-----:R-:W-:Y:S05]  /*10e10*/  @!P0 BRA `(.L_x_366) ;  /* 0xfffffffc00f08947 */ /* 0x001fea000383ffff */
.L_x_354:
[----:B------:R-:W-:Y:S05]  /*10e20*/  BSYNC B0 ;  /* 0x0000000000007941 */ /* 0x000fea0003800000 */
.L_x_353:
[----:B------:R-:W-:Y:S05]  /*10e30*/  EXIT ;  /* 0x000000000000794d */ /* 0x000fea0003800000 */
.L_x_223:
[----:B0-----:R-:W-:-:S04]  /*10e40*/  IMAD.U32 R3, RZ, RZ, UR51 ;  /* 0x00000033ff037e24 */ /* 0x001fc8000f8e00ff */
[----:B------:R0:W1:Y:S03]  /*10e50*/  SYNCS.PHASECHK.TRANS64.TRYWAIT P0, [R3+URZ+0x38800], R0 ;  /* 0x03880000030075a7 */ /* 0x000066000800017f */
[----:B-1----:R-:W-:Y:S05]  /*10e60*/  @!P0 NANOSLEEP.SYNCS 0x989680 ;  /* 0x009896800000895d */ /* 0x002fea0003900000 */
[----:B------:R-:W1:Y:S02]  /*10e70*/  @!P0 SYNCS.PHASECHK.TRANS64 P0, [R3+URZ+0x38800], R0 ;  /* 0x03880000030085a7 */ /* 0x000e64000800007f */
[----:B-1----:R-:W-:Y:S05]  /*10e80*/  @!P0 BRA `(.L_x_223) ;  /* 0xfffffffc00ec8947 */ /* 0x002fea000383ffff */
[----:B------:R-:W-:Y:S05]  /*10e90*/  BRA `(.L_x_367) ;  /* 0xffffff0c00247947 */ /* 0x000fea000383ffff */
.L_x_227:
[----:B-1----:R-:W-:-:S04]  /*10ea0*/  IMAD.U32 R0, RZ, RZ, UR54 ;  /* 0x00000036ff007e24 */ /* 0x002fc8000f8e00ff */
[----:B------:R1:W2:Y:S03]  /*10eb0*/  SYNCS.PHASECHK.TRANS64.TRYWAIT P1, [R0+URZ+0x38830], R7 ;  /* 0x03883007000075a7 */ /* 0x0002a6000802017f */
[----:B--2---:R-:W-:Y:S05]  /*10ec0*/  @!P1 NANOSLEEP.SYNCS 0x989680 ;  /* 0x009896800000995d */ /* 0x004fea0003900000 */
[----:B------:R-:W2:Y:S02]  /*10ed0*/  @!P1 SYNCS.PHASECHK.TRANS64 P1, [R0+URZ+0x38830], R7 ;  /* 0x03883007000095a7 */ /* 0x000ea4000802007f */
[----:B--2---:R-:W-:Y:S05]  /*10ee0*/  @!P1 BRA `(.L_x_227) ;  /* 0xfffffffc00ec9947 */ /* 0x004fea000383ffff */
[----:B------:R-:W-:Y:S05]  /*10ef0*/  BRA `(.L_x_226) ;  /* 0xffffff0c00487947 */ /* 0x000fea000383ffff */
.L_x_232:
[----:B-1----:R-:W-:-:S04]  /*10f00*/  IMAD.U32 R8, RZ, RZ, UR54 ;  /* 0x00000036ff087e24 */ /* 0x002fc8000f8e00ff */
[----:B------:R1:W2:Y:S03]  /*10f10*/  SYNCS.PHASECHK.TRANS64.TRYWAIT P1, [R8+URZ+0x38850], R7 ;  /* 0x03885007080075a7 */ /* 0x0002a6000802017f */
[----:B--2---:R-:W-:Y:S05]  /*10f20*/  @!P1 NANOSLEEP.SYNCS 0x989680 ;  /* 0x009896800000995d */ /* 0x004fea0003900000 */
[----:B------:R-:W2:Y:S02]  /*10f30*/  @!P1 SYNCS.PHASECHK.TRANS64 P1, [R8+URZ+0x38850], R7 ;  /* 0x03885007080095a7 */ /* 0x000ea4000802007f */
[----:B--2---:R-:W-:Y:S05]  /*10f40*/  @!P1 BRA `(.L_x_232) ;  /* 0xfffffffc00ec9947 */ /* 0x004fea000383ffff */
[----:B------:R-:W-:Y:S05]  /*10f50*/  BRA `(.L_x_231) ;  /* 0xffffff2800d87947 */ /* 0x000fea000383ffff */
.L_x_238:
[----:B0-----:R-:W-:Y:S02]  /*10f60*/  IMAD.U32 R0, RZ, RZ, UR47 ;  /* 0x0000002fff007e24 */ /* 0x001fe4000f8e00ff */
[----:B------:R-:W-:-:S04]  /*10f70*/  IMAD.U32 R3, RZ, RZ, UR54 ;  /* 0x00000036ff037e24 */ /* 0x000fc8000f8e00ff */
[----:B------:R0:W1:Y:S03]  /*10f80*/  SYNCS.PHASECHK.TRANS64.TRYWAIT P2, [R0+URZ+0x38830], R3 ;  /* 0x03883003000075a7 */ /* 0x000066000804017f */
[----:B-1----:R-:W-:Y:S05]  /*10f90*/  @!P2 NANOSLEEP.SYNCS 0x989680 ;  /* 0x009896800000a95d */ /* 0x002fea0003900000 */
[----:B------:R-:W1:Y:S02]  /*10fa0*/  @!P2 SYNCS.PHASECHK.TRANS64 P2, [R0+URZ+0x38830], R3 ;  /* 0x038830030000a5a7 */ /* 0x000e64000804007f */
[----:B-1----:R-:W-:Y:S05]  /*10fb0*/  @!P2 BRA `(.L_x_238) ;  /* 0xfffffffc00e8a947 */ /* 0x002fea000383ffff */
[----:B------:R-:W-:Y:S05]  /*10fc0*/  BRA `(.L_x_237) ;  /* 0xffffff2c00c07947 */ /* 0x000fea000383ffff */
.L_x_243:
[----:B-1----:R-:W-:Y:S02]  /*10fd0*/  IMAD.U32 R7, RZ, RZ, UR47 ;  /* 0x0000002fff077e24 */ /* 0x002fe4000f8e00ff */
[----:B------:R-:W-:-:S04]  /*10fe0*/  IMAD.U32 R8, RZ, RZ, UR54 ;  /* 0x00000036ff087e24 */ /* 0x000fc8000f8e00ff */
[----:B------:R1:W2:Y:S03]  /*10ff0*/  SYNCS.PHASECHK.TRANS64.TRYWAIT P2, [R7+URZ+0x38850], R8 ;  /* 0x03885008070075a7 */ /* 0x0002a6000804017f */
[----:B--2---:R-:W-:Y:S05]  /*11000*/  @!P2 NANOSLEEP.SYNCS 0x989680 ;  /* 0x009896800000a95d */ /* 0x004fea0003900000 */
[----:B------:R-:W2:Y:S02]  /*11010*/  @!P2 SYNCS.PHASECHK.TRANS64 P2, [R7+URZ+0x38850], R8 ;  /* 0x038850080700a5a7 */ /* 0x000ea4000804007f */
[----:B--2---:R-:W-:Y:S05]  /*11020*/  @!P2 BRA `(.L_x_243) ;  /* 0xfffffffc00e8a947 */ /* 0x004fea000383ffff */
[----:B------:R-:W-:Y:S05]  /*11030*/  BRA `(.L_x_242) ;  /* 0xffffff4c005c7947 */ /* 0x000fea000383ffff */
.L_x_289:
[----:B------:R-:W0:Y:S01]  /*11040*/  S2R R20, SR_TID.X ;  /* 0x0000000000147919 */ /* 0x000e220000002100 */
[----:B------:R-:W-:Y:S02]  /*11050*/  IMAD.MOV.U32 R12, RZ, RZ, RZ ;  /* 0x000000ffff0c7224 */ /* 0x000fe400078e00ff */
[----:B------:R-:W-:Y:S02]  /*11060*/  IMAD.MOV.U32 R11, RZ, RZ, 0x1f ;  /* 0x0000001fff0b7424 */ /* 0x000fe400078e00ff */
[----:B------:R-:W-:Y:S01]  /*11070*/  IMAD.MOV.U32 R15, RZ, RZ, -0x1 ;  /* 0xffffffffff0f7424 */ /* 0x000fe200078e00ff */
[----:B0-----:R-:W-:-:S04]  /*11080*/  SHF.R.U32.HI R10, RZ, 0x5, R20 ;  /* 0x00000005ff0a7819 */ /* 0x001fc80000011614 */
[----:B------:R-:W-:-:S05]  /*11090*/  LOP3.LUT R10, R10, 0x3, RZ, 0xc0, !PT ;  /* 0x000000030a0a7812 */ /* 0x000fca00078ec0ff */
[----:B------:R-:W-:-:S07]  /*110a0*/  IMAD.MOV.U32 R13, RZ, RZ, R10 ;  /* 0x000000ffff0d7224 */ /* 0x000fce00078e000a */
[----:B-----5:R-:W-:Y:S05]  /*110b0*/  WARPSYNC.COLLECTIVE R15, `(.L_x_368) ;  /* 0x000000000f087348 */ /* 0x020fea0003c00000 */
[----:B------:R0:W1:Y:S02]  /*110c0*/  SHFL.IDX P6, R14, R13, R12, R11 ;  /* 0x0000000c0d0e7389 */ /* 0x00006400000c000b */
[----:B01---5:R-:W-:Y:S01]  /*110d0*/  ENDCOLLECTIVE ;  /* 0x000000000000791b */ /* 0x023fe20003800000 */
.L_x_368:
[----:B------:R-:W-:Y:S05]  /*110e0*/  BRA `(.L_x_369) ;  /* 0xffffffb000507947 */ /* 0x000fea000383ffff */
.L_x_292:
[----:B0-----:R0:W1:Y:S02]  /*110f0*/  SYNCS.PHASECHK.TRANS64.TRYWAIT P0, [R6+URZ+0x38880], R24 ;  /* 0x03888018060075a7 */ /* 0x001064000800017f */
[----:B-1----:R-:W-:Y:S05]  /*11100*/  @!P0 NANOSLEEP.SYNCS 0x989680 ;  /* 0x009896800000895d */ /* 0x002fea0003900000 */
[----:B------:R-:W1:Y:S02]  /*11110*/  @!P0 SYNCS.PHASECHK.TRANS64 P0, [R6+URZ+0x38880], R24 ;  /* 0x03888018060085a7 */ /* 0x000e64000800007f */
[----:B-1----:R-:W-:Y:S05]  /*11120*/  @!P0 BRA `(.L_x_292) ;  /* 0xfffffffc00f08947 */ /* 0x002fea000383ffff */
[----:B------:R-:W-:Y:S05]  /*11130*/  BRA `(.L_x_370) ;  /* 0xffffffb000607947 */ /* 0x000fea000383ffff */
.L_x_293:
        /* <DEDUP_REMOVED lines=8> */
.L_x_372:
[----:B------:R-:W-:Y:S05]  /*111c0*/  BSYNC B0 ;  /* 0x0000000000007941 */ /* 0x000fea0003800000 */
.L_x_371:
[----:B------:R-:W-:Y:S01]  /*111d0*/  IMAD.MOV.U32 R13, RZ, RZ, R7 ;  /* 0x000000ffff0d7224 */ /* 0x000fe200078e0007 */
[----:B------:R-:W0:Y:S01]  /*111e0*/  LDC R26, c[0x0][0x2f4] ;  /* 0x0000bd00ff1a7b82 */ /* 0x000e220000000800 */
[----:B------:R-:W-:Y:S01]  /*111f0*/  IMAD.MOV.U32 R12, RZ, RZ, RZ ;  /* 0x000000ffff0c7224 */ /* 0x000fe200078e00ff */
[----:B------:R-:W-:Y:S01]  /*11200*/  LOP3.LUT R25, R28, 0x80, RZ, 0xfc, !PT ;  /* 0x000000801c197812 */ /* 0x000fe200078efcff */
[----:B------:R-:W-:Y:S01]  /*11210*/  IMAD.MOV.U32 R11, RZ, RZ, 0x181f ;  /* 0x0000181fff0b7424 */ /* 0x000fe200078e00ff */
[C---:B------:R-:W-:Y:S01]  /*11220*/  ISETP.GE.AND P3, PT, R8.reuse, 0x11, PT ;  /* 0x000000110800780c */ /* 0x040fe20003f66270 */
[----:B------:R-:W-:Y:S01]  /*11230*/  IMAD.MOV.U32 R15, RZ, RZ, -0x1 ;  /* 0xffffffffff0f7424 */ /* 0x000fe200078e00ff */
[----:B------:R-:W-:Y:S01]  /*11240*/  LOP3.LUT R29, R29, 0xffffffdf, RZ, 0xc0, !PT ;  /* 0xffffffdf1d1d7812 */ /* 0x000fe200078ec0ff */
[----:B------:R-:W-:Y:S01]  /*11250*/  IMAD.MOV.U32 R0, RZ, RZ, R14 ;  /* 0x000000ffff007224 */ /* 0x000fe200078e000e */
[----:B------:R-:W-:-:S13]  /*11260*/  ISETP.GE.AND P5, PT, R8, 0x31, PT ;  /* 0x000000310800780c */ /* 0x000fda0003fa6270 */
[----:B0-----:R-:W-:Y:S05]  /*11270*/  WARPSYNC.COLLECTIVE R15, `(.L_x_373) ;  /* 0x000000000f087348 */ /* 0x001fea0003c00000 */
[----:B------:R1:W2:Y:S02]  /*11280*/  SHFL.IDX P6, R14, R13, R12, R11 ;  /* 0x0000000c0d0e7389 */ /* 0x0002a400000c000b */
[----:B012---:R-:W-:Y:S01]  /*11290*/  ENDCOLLECTIVE ;  /* 0x000000000000791b */ /* 0x007fe20003800000 */
.L_x_373:
[C---:B------:R-:W-:Y:S02]  /*112a0*/  ISETP.GE.AND P4, PT, R8.reuse, 0x41, PT ;  /* 0x000000410800780c */ /* 0x040fe40003f86270 */
[----:B------:R-:W-:Y:S02]  /*112b0*/  @P3 LOP3.LUT R29, R29, 0x20, RZ, 0xfc, !PT ;  /* 0x000000201d1d3812 */ /* 0x000fe400078efcff */
[----:B------:R-:W-:Y:S02]  /*112c0*/  ISETP.GE.AND P3, PT, R8, 0x51, PT ;  /* 0x000000510800780c */ /* 0x000fe40003f66270 */
[----:B------:R-:W-:Y:S02]  /*112d0*/  LOP3.LUT R29, R29, 0xffffffef, RZ, 0xc0, !PT ;  /* 0xffffffef1d1d7812 */ /* 0x000fe400078ec0ff */
[----:B------:R-:W-:Y:S01]  /*112e0*/  ISETP.GE.AND P1, PT, R28, R26, PT ;  /* 0x0000001a1c00720c */ /* 0x000fe20003f26270 */
[----:B------:R-:W-:Y:S02]  /*112f0*/  IMAD.MOV.U32 R13, RZ, RZ, R9 ;  /* 0x000000ffff0d7224 */ /* 0x000fe400078e0009 */
[----:B------:R-:W-:Y:S01]  /*11300*/  IMAD.MOV.U32 R12, RZ, RZ, 0x1 ;  /* 0x00000001ff0c7424 */ /* 0x000fe200078e00ff */
[----:B------:R-:W-:Y:S01]  /*11310*/  ISETP.LT.OR P2, PT, R8, 0x1, P1 ;  /* 0x000000010800780c */ /* 0x000fe20000f41670 */
[----:B------:R-:W-:-:S12]  /*11320*/  IMAD.MOV.U32 R2, RZ, RZ, R14 ;  /* 0x000000ffff027224 */ /* 0x000fd800078e000e */
[----:B------:R-:W-:Y:S05]  /*11330*/  WARPSYNC.COLLECTIVE R15, `(.L_x_374) ;  /* 0x000000000f087348 */ /* 0x000fea0003c00000 */
[----:B------:R0:W1:Y:S02]  /*11340*/  SHFL.IDX P6, R14, R13, R12, R11 ;  /* 0x0000000c0d0e7389 */ /* 0x00006400000c000b */
[----:B01----:R-:W-:Y:S01]  /*11350*/  ENDCOLLECTIVE ;  /* 0x000000000000791b */ /* 0x003fe20003800000 */
.L_x_374:
[----:B------:R-:W-:-:S05]  /*11360*/  IADD3 R2, P0, R28, R2, RZ ;  /* 0x000000021c027210 */ /* 0x000fca0007f1e0ff */
[----:B------:R-:W-:Y:S01]  /*11370*/  IMAD.X R3, RZ, RZ, R0, P0 ;  /* 0x000000ffff037224 */ /* 0x000fe200000e0600 */
[----:B------:R-:W-:Y:S01]  /*11380*/  ISETP.GE.AND P0, PT, R25, R26, PT ;  /* 0x0000001a1900720c */ /* 0x000fe20003f06270 */
[----:B------:R-:W-:Y:S02]  /*11390*/  IMAD.IADD R0, R22, 0x1, R20 ;  /* 0x0000000116007824 */ /* 0x000fe400078e0214 */
[----:B------:R-:W-:-:S03]  /*113a0*/  IMAD.MOV.U32 R13, RZ, RZ, R7 ;  /* 0x000000ffff0d7224 */ /* 0x000fc600078e0007 */
[----:B------:R-:W-:Y:S01]  /*113b0*/  @!PT LDS RZ, [RZ] ;  /* 0x00000000fffff984 */ /* 0x000fe20000000800 */
[----:B------:R-:W-:Y:S01]  /*113c0*/  @!PT LDS RZ, [RZ] ;  /* 0x00000000fffff984 */ /* 0x000fe20000000800 */
[----:B------:R-:W-:Y:S01]  /*113d0*/  @!PT LDS RZ, [RZ] ;  /* 0x00000000fffff984 */ /* 0x000fe20000000800 */
[----:B------:R-:W-:Y:S01]  /*113e0*/  LDGSTS.E.BYPASS.LTC128B.128 [R0+0x10400], desc[UR52][R2.64], !P2 ;  /* 0x1040000002007fae */ /* 0x000fe2000d101d74 */
[----:B------:R-:W-:-:S13]  /*113f0*/  ISETP.LT.OR P2, PT, R8, 0x1, P0 ;  /* 0x000000010800780c */ /* 0x000fda0000741670 */
[----:B------:R0:W-:Y:S02]  /*11400*/  LDGSTS.E.BYPASS.LTC128B.128 [R0+0x14400], desc[UR52][R2.64+0x80], !P2 ;  /* 0x1440008002007fae */ /* 0x0001e4000d101d74 */
[----:B0-----:R-:W-:-:S07]  /*11410*/  IMAD.MOV.U32 R3, RZ, RZ, R14 ;  /* 0x000000ffff037224 */ /* 0x001fce00078e000e */
[----:B------:R-:W-:Y:S05]  /*11420*/  WARPSYNC.COLLECTIVE R15, `(.L_x_375) ;  /* 0x000000000f087348 */ /* 0x000fea0003c00000 */
[----:B------:R0:W1:Y:S02]  /*11430*/  SHFL.IDX P6, R14, R13, R12, R11 ;  /* 0x0000000c0d0e7389 */ /* 0x00006400000c000b */
[----:B01----:R-:W-:Y:S01]  /*11440*/  ENDCOLLECTIVE ;  /* 0x000000000000791b */ /* 0x003fe20003800000 */
.L_x_375:
[----:B------:R-:W-:Y:S02]  /*11450*/  IMAD.MOV.U32 R13, RZ, RZ, R9 ;  /* 0x000000ffff0d7224 */ /* 0x000fe400078e0009 */
[----:B------:R-:W-:Y:S02]  /*11460*/  IMAD.MOV.U32 R12, RZ, RZ, 0x2 ;  /* 0x00000002ff0c7424 */ /* 0x000fe400078e00ff */
[----:B------:R-:W-:-:S07]  /*11470*/  IMAD.MOV.U32 R2, RZ, RZ, R14 ;  /* 0x000000ffff027224 */ /* 0x000fce00078e000e */
[----:B------:R-:W-:Y:S05]  /*11480*/  WARPSYNC.COLLECTIVE R15, `(.L_x_376) ;  /* 0x000000000f087348 */ /* 0x000fea0003c00000 */
[----:B------:R0:W1:Y:S02]  /*11490*/  SHFL.IDX P6, R14, R13, R12, R11 ;  /* 0x0000000c0d0e7389 */ /* 0x00006400000c000b */
[----:B01----:R-:W-:Y:S01]  /*114a0*/  ENDCOLLECTIVE ;  /* 0x000000000000791b */ /* 0x003fe20003800000 */
.L_x_376:
[----:B------:R-:W-:-:S05]  /*114b0*/  IADD3 R2, P2, R28, R2, RZ ;  /* 0x000000021c027210 */ /* 0x000fca0007f5e0ff */
[----:B------:R-:W-:Y:S01]  /*114c0*/  IMAD.X R3, RZ, RZ, R3, P2 ;  /* 0x000000ffff037224 */ /* 0x000fe200010e0603 */
[----:B------:R-:W-:Y:S01]  /*114d0*/  ISETP.LT.OR P2, PT, R8, 0x11, P1 ;  /* 0x000000110800780c */ /* 0x000fe20000f41670 */
[----:B------:R-:W-:-:S12]  /*114e0*/  IMAD.MOV.U32 R13, RZ, RZ, R7 ;  /* 0x000000ffff0d7224 */ /* 0x000fd800078e0007 */
        /* <DEDUP_REMOVED lines=10> */
.L_x_377:
[----:B------:R-:W-:Y:S02]  /*11590*/  IMAD.MOV.U32 R13, RZ, RZ, R9 ;  /* 0x000000ffff0d7224 */ /* 0x000fe400078e0009 */
[----:B------:R-:W-:Y:S02]  /*115a0*/  IMAD.MOV.U32 R12, RZ, RZ, 0x3 ;  /* 0x00000003ff0c7424 */ /* 0x000fe400078e00ff */
[----:B------:R-:W-:-:S07]  /*115b0*/  IMAD.MOV.U32 R2, RZ, RZ, R14 ;  /* 0x000000ffff027224 */ /* 0x000fce00078e000e */
[----:B------:R-:W-:Y:S05]  /*115c0*/  WARPSYNC.COLLECTIVE R15, `(.L_x_378) ;  /* 0x000000000f087348 */ /* 0x000fea0003c00000 */
[----:B------:R0:W1:Y:S02]  /*115d0*/  SHFL.IDX P6, R14, R13, R12, R11 ;  /* 0x0000000c0d0e7389 */ /* 0x00006400000c000b */
[----:B01----:R-:W-:Y:S01]  /*115e0*/  ENDCOLLECTIVE ;  /* 0x000000000000791b */ /* 0x003fe20003800000 */
.L_x_378:
        /* <DEDUP_REMOVED lines=14> */
.L_x_379:
[----:B------:R-:W-:Y:S02]  /*116d0*/  IMAD.MOV.U32 R13, RZ, RZ, R9 ;  /* 0x000000ffff0d7224 */ /* 0x000fe400078e0009 */
[----:B------:R-:W-:Y:S02]  /*116e0*/  IMAD.MOV.U32 R12, RZ, RZ, 0x4 ;  /* 0x00000004ff0c7424 */ /* 0x000fe400078e00ff */
[----:B------:R-:W-:-:S07]  /*116f0*/  IMAD.MOV.U32 R2, RZ, RZ, R14 ;  /* 0x000000ffff027224 */ /* 0x000fce00078e000e */
[----:B------:R-:W-:Y:S05]  /*11700*/  WARPSYNC.COLLECTIVE R15, `(.L_x_380) ;  /* 0x000000000f087348 */ /* 0x000fea0003c00000 */
[----:B------:R0:W1:Y:S02]  /*11710*/  SHFL.IDX P6, R14, R13, R12, R11 ;  /* 0x0000000c0d0e7389 */ /* 0x00006400000c000b */
[----:B01----:R-:W-:Y:S01]  /*11720*/  ENDCOLLECTIVE ;  /* 0x000000000000791b */ /* 0x003fe20003800000 */
.L_x_380:
        /* <DEDUP_REMOVED lines=14> */
.L_x_381:
[----:B------:R-:W-:Y:S02]  /*11810*/  IMAD.MOV.U32 R13, RZ, RZ, R9 ;  /* 0x000000ffff0d7224 */ /* 0x000fe400078e0009 */
[----:B------:R-:W-:Y:S02]  /*11820*/  IMAD.MOV.U32 R12, RZ, RZ, 0x5 ;  /* 0x00000005ff0c7424 */ /* 0x000fe400078e00ff */
[----:B------:R-:W-:-:S07]  /*11830*/  IMAD.MOV.U32 R2, RZ, RZ, R14 ;  /* 0x000000ffff027224 */ /* 0x000fce00078e000e */
[----:B------:R-:W-:Y:S05]  /*11840*/  WARPSYNC.COLLECTIVE R15, `(.L_x_382) ;  /* 0x000000000f087348 */ /* 0x000fea0003c00000 */
[----:B------:R0:W1:Y:S02]  /*11850*/  SHFL.IDX P6, R14, R13, R12, R11 ;  /* 0x0000000c0d0e7389 */ /* 0x00006400000c000b */
[----:B01----:R-:W-:Y:S01]  /*11860*/  ENDCOLLECTIVE ;  /* 0x000000000000791b */ /* 0x003fe20003800000 */
.L_x_382:
        /* <DEDUP_REMOVED lines=14> */
.L_x_383:
[----:B------:R-:W-:Y:S02]  /*11950*/  IMAD.MOV.U32 R13, RZ, RZ, R9 ;  /* 0x000000ffff0d7224 */ /* 0x000fe400078e0009 */
[----:B------:R-:W-:Y:S02]  /*11960*/  IMAD.MOV.U32 R12, RZ, RZ, 0x6 ;  /* 0x00000006ff0c7424 */ /* 0x000fe400078e00ff */
[----:B------:R-:W-:-:S07]  /*11970*/  IMAD.MOV.U32 R2, RZ, RZ, R14 ;  /* 0x000000ffff027224 */ /* 0x000fce00078e000e */
[----:B------:R-:W-:Y:S05]  /*11980*/  WARPSYNC.COLLECTIVE R15, `(.L_x_384) ;  /* 0x000000000f087348 */ /* 0x000fea0003c00000 */
[----:B------:R0:W1:Y:S02]  /*11990*/  SHFL.IDX P6, R14, R13, R12, R11 ;  /* 0x0000000c0d0e7389 */ /* 0x00006400000c000b */
[----:B01----:R-:W-:Y:S01]  /*119a0*/  ENDCOLLECTIVE ;  /* 0x000000000000791b */ /* 0x003fe20003800000 */
.L_x_384:
        /* <DEDUP_REMOVED lines=14> */
.L_x_385:
[----:B------:R-:W-:Y:S02]  /*11a90*/  IMAD.MOV.U32 R13, RZ, RZ, R9 ;  /* 0x000000ffff0d7224 */ /* 0x000fe400078e0009 */
[----:B------:R-:W-:Y:S02]  /*11aa0*/  IMAD.MOV.U32 R12, RZ, RZ, 0x7 ;  /* 0x00000007ff0c7424 */ /* 0x000fe400078e00ff */
[----:B------:R-:W-:-:S07]  /*11ab0*/  IMAD.MOV.U32 R2, RZ, RZ, R14 ;  /* 0x000000ffff027224 */ /* 0x000fce00078e000e */
[----:B------:R-:W-:Y:S05]  /*11ac0*/  WARPSYNC.COLLECTIVE R15, `(.L_x_386) ;  /* 0x000000000f087348 */ /* 0x000fea0003c00000 */
[----:B------:R0:W1:Y:S02]  /*11ad0*/  SHFL.IDX P6, R14, R13, R12, R11 ;  /* 0x0000000c0d0e7389 */ /* 0x00006400000c000b */
[----:B01----:R-:W-:Y:S01]  /*11ae0*/  ENDCOLLECTIVE ;  /* 0x000000000000791b */ /* 0x003fe20003800000 */
.L_x_386:
[----:B------:R-:W-:-:S05]  /*11af0*/  IADD3 R2, P2, R28, R2, RZ ;  /* 0x000000021c027210 */ /* 0x000fca0007f5e0ff */
[----:B------:R-:W-:Y:S01]  /*11b00*/  IMAD.X R3, RZ, RZ, R3, P2 ;  /* 0x000000ffff037224 */ /* 0x000fe200010e0603 */
[----:B------:R-:W-:Y:S01]  /*11b10*/  ISETP.LT.OR P2, PT, R8, 0x61, P1 ;  /* 0x000000610800780c */ /* 0x000fe20000f41670 */
[----:B------:R-:W-:-:S12]  /*11b20*/  IMAD.MOV.U32 R13, RZ, RZ, R7 ;  /* 0x000000ffff0d7224 */ /* 0x000fd800078e0007 */
[----:B------:R-:W-:Y:S01]  /*11b30*/  @!PT LDS RZ, [RZ] ;  /* 0x00000000fffff984 */ /* 0x000fe20000000800 */
[----:B------:R-:W-:Y:S01]  /*11b40*/  @!PT LDS RZ, [RZ] ;  /* 0x00000000fffff984 */ /* 0x000fe20000000800 */
[----:B------:R-:W-:Y:S01]  /*11b50*/  @!PT LDS RZ, [RZ] ;  /* 0x00000000fffff984 */ /* 0x000fe20000000800 */
[----:B------:R0:W-:Y:S01]  /*11b60*/  LDGSTS.E.BYPASS.LTC128B.128 [R0+0x13400], desc[UR52][R2.64], !P2 ;  /* 0x1340000002007fae */ /* 0x0001e2000d101d74 */
[----:B------:R-:W-:Y:S01]  /*11b70*/  ISETP.LT.OR P2, PT, R8, 0x61, P0 ;  /* 0x000000610800780c */ /* 0x000fe20000741670 */
[----:B------:R-:W-:-:S12]  /*11b80*/  IMAD.MOV.U32 R9, RZ, RZ, R14 ;  /* 0x000000ffff097224 */ /* 0x000fd800078e000e */
[----:B0-----:R-:W-:Y:S05]  /*11b90*/  WARPSYNC.COLLECTIVE R15, `(.L_x_387) ;  /* 0x000000000f087348 */ /* 0x001fea0003c00000 */
[----:B------:R1:W2:Y:S02]  /*11ba0*/  SHFL.IDX P6, R14, R13, R12, R11 ;  /* 0x0000000c0d0e7389 */ /* 0x0002a400000c000b */
[----:B012---:R-:W-:Y:S01]  /*11bb0*/  ENDCOLLECTIVE ;  /* 0x000000000000791b */ /* 0x007fe20003800000 */
.L_x_387:
[----:B------:R-:W-:Y:S01]  /*11bc0*/  @!PT LDS RZ, [RZ] ;  /* 0x00000000fffff984 */ /* 0x000fe20000000800 */
[----:B------:R-:W-:Y:S01]  /*11bd0*/  @!PT LDS RZ, [RZ] ;  /* 0x00000000fffff984 */ /* 0x000fe20000000800 */
[----:B------:R-:W-:Y:S01]  /*11be0*/  @!PT LDS RZ, [RZ] ;  /* 0x00000000fffff984 */ /* 0x000fe20000000800 */
[----:B------:R0:W-:Y:S01]  /*11bf0*/  LDGSTS.E.BYPASS.LTC128B.128 [R0+0x17400], desc[UR52][R2.64+0x80], !P2 ;  /* 0x1740008002007fae */ /* 0x0001e2000d101d74 */
[C---:B------:R-:W-:Y:S02]  /*11c00*/  ISETP.GE.AND P2, PT, R8.reuse, 0x21, PT ;  /* 0x000000210800780c */ /* 0x040fe40003f46270 */
[----:B------:R-:W-:Y:S01]  /*11c10*/  ISETP.GE.AND P6, PT, R8, 0x71, PT ;  /* 0x000000710800780c */ /* 0x000fe20003fc6270 */
[----:B0-----:R-:W-:-:S10]  /*11c20*/  IMAD.MOV.U32 R2, RZ, RZ, R14 ;  /* 0x000000ffff027224 */ /* 0x001fd400078e000e */
[----:B------:R-:W-:Y:S02]  /*11c30*/  @P2 LOP3.LUT R29, R29, 0x10, RZ, 0xfc, !PT ;  /* 0x000000101d1d2812 */ /* 0x000fe400078efcff */
[----:B------:R-:W-:Y:S02]  /*11c40*/  ISETP.GE.AND P2, PT, R8, 0x61, PT ;  /* 0x000000610800780c */ /* 0x000fe40003f46270 */
[----:B------:R-:W-:-:S04]  /*11c50*/  LOP3.LUT R29, R29, 0xffffffbf, RZ, 0xc0, !PT ;  /* 0xffffffbf1d1d7812 */ /* 0x000fc800078ec0ff */
[----:B------:R-:W-:Y:S01]  /*11c60*/  @P6 LOP3.LUT R29, R29, 0x40, RZ, 0xfc, !PT ;  /* 0x000000401d1d6812 */ /* 0x000fe200078efcff */
[----:B------:R-:W-:Y:S06]  /*11c70*/  BRA `(.L_x_388) ;  /* 0xffffffac00387947 */ /* 0x000fec000383ffff */
.L_x_298:
[----:B--2---:R2:W3:Y:S02]  /*11c80*/  SYNCS.PHASECHK.TRANS64.TRYWAIT P0, [R6+URZ+0x38840], R24 ;  /* 0x03884018060075a7 */ /* 0x0044e4000800017f */
[----:B---3--:R-:W-:Y:S05]  /*11c90*/  @!P0 NANOSLEEP.SYNCS 0x989680 ;  /* 0x009896800000895d */ /* 0x008fea0003900000 */
[----:B------:R-:W3:Y:S02]  /*11ca0*/  @!P0 SYNCS.PHASECHK.TRANS64 P0, [R6+URZ+0x38840], R24 ;  /* 0x03884018060085a7 */ /* 0x000ee4000800007f */
[----:B---3--:R-:W-:Y:S05]  /*11cb0*/  @!P0 BRA `(.L_x_298) ;  /* 0xfffffffc00f08947 */ /* 0x008fea000383ffff */
[----:B------:R-:W-:Y:S05]  /*11cc0*/  BRA `(.L_x_389) ;  /* 0xffffffac00947947 */ /* 0x000fea000383ffff */
.L_x_299:
        /* <DEDUP_REMOVED lines=8> */
.L_x_391:
[----:B------:R-:W-:Y:S05]  /*11d50*/  BSYNC B0 ;  /* 0x0000000000007941 */ /* 0x000fea0003800000 */
.L_x_390:
        /* <DEDUP_REMOVED lines=8> */
.L_x_392:
[----:B------:R-:W-:Y:S02]  /*11de0*/  IMAD.MOV.U32 R13, RZ, RZ, R5 ;  /* 0x000000ffff0d7224 */ /* 0x000fe400078e0005 */
[----:B------:R-:W-:Y:S01]  /*11df0*/  IMAD.MOV.U32 R12, RZ, RZ, 0x1 ;  /* 0x00000001ff0c7424 */ /* 0x000fe200078e00ff */
[----:B------:R-:W-:Y:S01]  /*11e00*/  LOP3.LUT P6, RZ, R29, 0x80, RZ, 0xc0, !PT ;  /* 0x000000801dff7812 */ /* 0x000fe200078cc0ff */
[----:B------:R-:W-:-:S12]  /*11e10*/  IMAD.MOV.U32 R3, RZ, RZ, R14 ;  /* 0x000000ffff037224 */ /* 0x000fd800078e000e */
[----:B------:R-:W-:-:S05]  /*11e20*/  @P6 IADD3 R3, P0, R28, R3, RZ ;  /* 0x000000031c036210 */ /* 0x000fca0007f1e0ff */
[----:B------:R-:W-:Y:S01]  /*11e30*/  @P6 IMAD.X R2, RZ, RZ, R2, P0 ;  /* 0x000000ffff026224 */ /* 0x000fe200000e0602 */
[----:B------:R-:W-:-:S04]  /*11e40*/  ISETP.GE.AND P0, PT, R28, R20, PT ;  /* 0x000000141c00720c */ /* 0x000fc80003f06270 */
[----:B------:R-:W-:-:S04]  /*11e50*/  @P6 LOP3.LUT R3, R3, R2, RZ, 0x3c, !PT ;  /* 0x0000000203036212 */ /* 0x000fc800078e3cff */
[----:B------:R-:W-:-:S04]  /*11e60*/  @P6 LOP3.LUT R2, R3, R2, RZ, 0x3c, !PT ;  /* 0x0000000203026212 */ /* 0x000fc800078e3cff */
[----:B------:R-:W-:-:S05]  /*11e70*/  @P6 LOP3.LUT R3, R3, R2, RZ, 0x3c, !PT ;  /* 0x0000000203036212 */ /* 0x000fca00078e3cff */
[----:B------:R-:W-:Y:S01]  /*11e80*/  @!PT LDS RZ, [RZ] ;  /* 0x00000000fffff984 */ /* 0x000fe20000000800 */
[----:B------:R-:W-:Y:S01]  /*11e90*/  @!PT LDS RZ, [RZ] ;  /* 0x00000000fffff984 */ /* 0x000fe20000000800 */
[----:B------:R-:W-:Y:S01]  /*11ea0*/  @!PT LDS RZ, [RZ] ;  /* 0x00000000fffff984 */ /* 0x000fe20000000800 */
[----:B------:R0:W-:Y:S04]  /*11eb0*/  @P6 LDGSTS.E.BYPASS.LTC128B.128 [R0+0x28400], desc[UR52][R2.64], !P0 ;  /* 0x2840000002006fae */ /* 0x0001e8000c101d74 */
[----:B------:R0:W-:Y:S02]  /*11ec0*/  @P6 LDGSTS.E.BYPASS.LTC128B.128 [R0+0x2c400], desc[UR52][R2.64+0x80], !P1 ;  /* 0x2c40008002006fae */ /* 0x0001e4000c901d74 */
[----:B0-----:R-:W-:Y:S05]  /*11ed0*/  WARPSYNC.COLLECTIVE R15, `(.L_x_393) ;  /* 0x000000000f087348 */ /* 0x001fea0003c00000 */
[----:B------:R1:W2:Y:S02]  /*11ee0*/  SHFL.IDX P6, R14, R13, R12, R11 ;  /* 0x0000000c0d0e7389 */ /* 0x0002a400000c000b */
[----:B012---:R-:W-:Y:S01]  /*11ef0*/  ENDCOLLECTIVE ;  /* 0x000000000000791b */ /* 0x007fe20003800000 */
.L_x_393:
[----:B------:R-:W-:Y:S02]  /*11f00*/  IMAD.MOV.U32 R13, RZ, RZ, R4 ;  /* 0x000000ffff0d7224 */ /* 0x000fe400078e0004 */
[----:B------:R-:W-:-:S07]  /*11f10*/  IMAD.MOV.U32 R2, RZ, RZ, R14 ;  /* 0x000000ffff027224 */ /* 0x000fce00078e000e */
[----:B------:R-:W-:Y:S05]  /*11f20*/  WARPSYNC.COLLECTIVE R15, `(.L_x_394) ;  /* 0x000000000f087348 */ /* 0x000fea0003c00000 */
[----:B------:R0:W1:Y:S02]  /*11f30*/  SHFL.IDX P6, R14, R13, R12, R11 ;  /* 0x0000000c0d0e7389 */ /* 0x00006400000c000b */
[----:B01----:R-:W-:Y:S01]  /*11f40*/  ENDCOLLECTIVE ;  /* 0x000000000000791b */ /* 0x003fe20003800000 */
.L_x_394:
[----:B------:R-:W-:Y:S02]  /*11f50*/  IMAD.MOV.U32 R13, RZ, RZ, R5 ;  /* 0x000000ffff0d7224 */ /* 0x000fe400078e0005 */
[----:B------:R-:W-:Y:S01]  /*11f60*/  IMAD.MOV.U32 R12, RZ, RZ, 0x2 ;  /* 0x00000002ff0c7424 */ /* 0x000fe200078e00ff */
[----:B------:R-:W-:-:S13]  /*11f70*/  LOP3.LUT P6, RZ, R29, 0x20, RZ, 0xc0, !PT ;  /* 0x000000201dff7812 */ /* 0x000fda00078cc0ff */
[----:B------:R-:W-:-:S05]  /*11f80*/  @P6 IADD3 R9, P0, R28, R14, RZ ;  /* 0x0000000e1c096210 */ /* 0x000fca0007f1e0ff */
[----:B------:R-:W-:Y:S01]  /*11f90*/  @P6 IMAD.X R10, RZ, RZ, R2, P0 ;  /* 0x000000ffff0a6224 */ /* 0x000fe200000e0602 */
[----:B------:R-:W-:Y:S01]  /*11fa0*/  ISETP.GE.AND P0, PT, R28, R20, PT ;  /* 0x000000141c00720c */ /* 0x000fe20003f06270 */
[----:B------:R-:W-:Y:S02]  /*11fb0*/  @P6 IMAD.MOV.U32 R2, RZ, RZ, R9 ;  /* 0x000000ffff026224 */ /* 0x000fe400078e0009 */
[----:B------:R-:W-:-:S10]  /*11fc0*/  @P6 IMAD.MOV.U32 R3, RZ, RZ, R10 ;  /* 0x000000ffff036224 */ /* 0x000fd400078e000a */
        /* <DEDUP_REMOVED lines=8> */
.L_x_395:
[----:B------:R-:W-:Y:S02]  /*12050*/  IMAD.MOV.U32 R13, RZ, RZ, R4 ;  /* 0x000000ffff0d7224 */ /* 0x000fe400078e0004 */
[----:B------:R-:W-:-:S07]  /*12060*/  IMAD.MOV.U32 R2, RZ, RZ, R14 ;  /* 0x000000ffff027224 */ /* 0x000fce00078e000e */
[----:B------:R-:W-:Y:S05]  /*12070*/  WARPSYNC.COLLECTIVE R15, `(.L_x_396) ;  /* 0x000000000f087348 */ /* 0x000fea0003c00000 */
[----:B------:R0:W1:Y:S02]  /*12080*/  SHFL.IDX P6, R14, R13, R12, R11 ;  /* 0x0000000c0d0e7389 */ /* 0x00006400000c000b */
[----:B01----:R-:W-:Y:S01]  /*12090*/  ENDCOLLECTIVE ;  /* 0x000000000000791b */ /* 0x003fe20003800000 */
.L_x_396:
        /* <DEDUP_REMOVED lines=16> */
.L_x_397:
[----:B------:R-:W-:Y:S02]  /*121a0*/  IMAD.MOV.U32 R13, RZ, RZ, R4 ;  /* 0x000000ffff0d7224 */ /* 0x000fe400078e0004 */
[----:B------:R-:W-:-:S07]  /*121b0*/  IMAD.MOV.U32 R2, RZ, RZ, R14 ;  /* 0x000000ffff027224 */ /* 0x000fce00078e000e */
[----:B------:R-:W-:Y:S05]  /*121c0*/  WARPSYNC.COLLECTIVE R15, `(.L_x_398) ;  /* 0x000000000f087348 */ /* 0x000fea0003c00000 */
[----:B------:R0:W1:Y:S02]  /*121d0*/  SHFL.IDX P6, R14, R13, R12, R11 ;  /* 0x0000000c0d0e7389 */ /* 0x00006400000c000b */
[----:B01----:R-:W-:Y:S01]  /*121e0*/  ENDCOLLECTIVE ;  /* 0x000000000000791b */ /* 0x003fe20003800000 */
.L_x_398:
[----:B------:R-:W-:Y:S02]  /*121f0*/  IMAD.MOV.U32 R13, RZ, RZ, R5 ;  /* 0x000000ffff0d7224 */ /* 0x000fe400078e0005 */
[----:B------:R-:W-:Y:S01]  /*12200*/  IMAD.MOV.U32 R12, RZ, RZ, 0x4 ;  /* 0x00000004ff0c7424 */ /* 0x000fe200078e00ff */
[C---:B------:R-:W-:Y:S02]  /*12210*/  @P5 IADD3 R14, P0, R28.reuse, R14, RZ ;  /* 0x0000000e1c0e5210 */ /* 0x040fe40007f1e0ff */
[----:B------:R-:W-:-:S03]  /*12220*/  ISETP.GE.AND P6, PT, R28, R20, PT ;  /* 0x000000141c00720c */ /* 0x000fc60003fc6270 */
[----:B------:R-:W-:Y:S02]  /*12230*/  @P5 IMAD.X R7, RZ, RZ, R2, P0 ;  /* 0x000000ffff075224 */ /* 0x000fe400000e0602 */
[----:B------:R-:W-:Y:S02]  /*12240*/  @P5 IMAD.MOV.U32 R2, RZ, RZ, R14 ;  /* 0x000000ffff025224 */ /* 0x000fe400078e000e */
[----:B------:R-:W-:-:S06]  /*12250*/  @P5 IMAD.MOV.U32 R3, RZ, RZ, R7 ;  /* 0x000000ffff035224 */ /* 0x000fcc00078e0007 */
[----:B------:R-:W-:Y:S01]  /*12260*/  @!PT LDS RZ, [RZ] ;  /* 0x00000000fffff984 */ /* 0x000fe20000000800 */
[----:B------:R-:W-:Y:S01]  /*12270*/  @!PT LDS RZ, [RZ] ;  /* 0x00000000fffff984 */ /* 0x000fe20000000800 */
[----:B------:R-:W-:Y:S01]  /*12280*/  @!PT LDS RZ, [RZ] ;  /* 0x00000000fffff984 */ /* 0x000fe20000000800 */
[----:B------:R0:W-:Y:S02]  /*12290*/  @P5 LDGSTS.E.BYPASS.LTC128B.128 [R0+0x29c00], desc[UR52][R2.64], !P6 ;  /* 0x29c0000002005fae */ /* 0x0001e4000f101d74 */
[----:B0-----:R-:W-:Y:S05]  /*122a0*/  WARPSYNC.COLLECTIVE R15, `(.L_x_399) ;  /* 0x000000000f087348 */ /* 0x001fea0003c00000 */
[----:B------:R1:W2:Y:S02]  /*122b0*/  SHFL.IDX P6, R14, R13, R12, R11 ;  /* 0x0000000c0d0e7389 */ /* 0x0002a400000c000b */
[----:B012---:R-:W-:Y:S01]  /*122c0*/  ENDCOLLECTIVE ;  /* 0x000000000000791b */ /* 0x007fe20003800000 */
.L_x_399:
[----:B------:R-:W-:Y:S01]  /*122d0*/  @!PT LDS RZ, [RZ] ;  /* 0x00000000fffff984 */ /* 0x000fe20000000800 */
[----:B------:R-:W-:Y:S01]  /*122e0*/  @!PT LDS RZ, [RZ] ;  /* 0x00000000fffff984 */ /* 0x000fe20000000800 */
[----:B------:R-:W-:Y:S01]  /*122f0*/  @!PT LDS RZ, [RZ] ;  /* 0x00000000fffff984 */ /* 0x000fe20000000800 */
[----:B------:R0:W-:Y:S01]  /*12300*/  @P5 LDGSTS.E.BYPASS.LTC128B.128 [R0+0x2dc00], desc[UR52][R2.64+0x80], !P1 ;  /* 0x2dc0008002005fae */ /* 0x0001e2000c901d74 */
[----:B------:R-:W-:Y:S01]  /*12310*/  ISETP.GE.AND P5, PT, R28, R20, PT ;  /* 0x000000141c00720c */ /* 0x000fe20003fa6270 */
[----:B------:R-:W-:Y:S02]  /*12320*/  IMAD.MOV.U32 R13, RZ, RZ, R4 ;  /* 0x000000ffff0d7224 */ /* 0x000fe400078e0004 */
[----:B0-----:R-:W-:-:S10]  /*12330*/  IMAD.MOV.U32 R2, RZ, RZ, R14 ;  /* 0x000000ffff027224 */ /* 0x001fd400078e000e */
[----:B------:R-:W-:Y:S05]  /*12340*/  WARPSYNC.COLLECTIVE R15, `(.L_x_400) ;  /* 0x000000000f087348 */ /* 0x000fea0003c00000 */
[----:B------:R0:W1:Y:S02]  /*12350*/  SHFL.IDX P6, R14, R13, R12, R11 ;  /* 0x0000000c0d0e7389 */ /* 0x00006400000c000b */
[----:B01----:R-:W-:Y:S01]  /*12360*/  ENDCOLLECTIVE ;  /* 0x000000000000791b */ /* 0x003fe20003800000 */
.L_x_400:
[----:B------:R-:W-:Y:S02]  /*12370*/  IMAD.MOV.U32 R13, RZ, RZ, R5 ;  /* 0x000000ffff0d7224 */ /* 0x000fe400078e0005 */
[----:B------:R-:W-:Y:S01]  /*12380*/  IMAD.MOV.U32 R12, RZ, RZ, 0x5 ;  /* 0x00000005ff0c7424 */ /* 0x000fe200078e00ff */
[----:B------:R-:W-:-:S05]  /*12390*/  @P4 IADD3 R14, P0, R28, R14, RZ ;  /* 0x0000000e1c0e4210 */ /* 0x000fca0007f1e0ff */
[----:B------:R-:W-:Y:S02]  /*123a0*/  @P4 IMAD.X R7, RZ, RZ, R2, P0 ;  /* 0x000000ffff074224 */ /* 0x000fe400000e0602 */
[----:B------:R-:W-:-:S07]  /*123b0*/  @P4 IMAD.MOV.U32 R2, RZ, RZ, R14 ;  /* 0x000000ffff024224 */ /* 0x000fce00078e000e */
[----:B------:R-:W-:Y:S05]  /*123c0*/  WARPSYNC.COLLECTIVE R15, `(.L_x_401) ;  /* 0x000000000f087348 */ /* 0x000fea0003c00000 */
[----:B------:R0:W1:Y:S02]  /*123d0*/  SHFL.IDX P6, R14, R13, R12, R11 ;  /* 0x0000000c0d0e7389 */ /* 0x00006400000c000b */
[----:B01----:R-:W-:Y:S01]  /*123e0*/  ENDCOLLECTIVE ;  /* 0x000000000000791b */ /* 0x003fe20003800000 */
.L_x_401:
[----:B------:R-:W-:-:S05]  /*123f0*/  @P4 IMAD.MOV.U32 R3, RZ, RZ, R7 ;  /* 0x000000ffff034224 */ /* 0x000fca00078e0007 */
[----:B------:R-:W-:Y:S01]  /*12400*/  @!PT LDS RZ, [RZ] ;  /* 0x00000000fffff984 */ /* 0x000fe20000000800 */
[----:B------:R-:W-:Y:S01]  /*12410*/  @!PT LDS RZ, [RZ] ;  /* 0x00000000fffff984 */ /* 0x000fe20000000800 */
[----:B------:R-:W-:Y:S01]  /*12420*/  @!PT LDS RZ, [RZ] ;  /* 0x00000000fffff984 */ /* 0x000fe20000000800 */
[----:B------:R-:W-:Y:S04]  /*12430*/  @P4 LDGSTS.E.BYPASS.LTC128B.128 [R0+0x2a400], desc[UR52][R2.64], !P5 ;  /* 0x2a40000002004fae */ /* 0x000fe8000e901d74 */
[----:B------:R0:W-:Y:S01]  /*12440*/  @P4 LDGSTS.E.BYPASS.LTC128B.128 [R0+0x2e400], desc[UR52][R2.64+0x80], !P1 ;  /* 0x2e40008002004fae */ /* 0x0001e2000c901d74 */
[----:B------:R-:W-:Y:S02]  /*12450*/  IMAD.MOV.U32 R13, RZ, RZ, R4 ;  /* 0x000000ffff0d7224 */ /* 0x000fe400078e0004 */
[----:B0-----:R-:W-:-:S07]  /*12460*/  IMAD.MOV.U32 R2, RZ, RZ, R14 ;  /* 0x000000ffff027224 */ /* 0x001fce00078e000e */
[----:B------:R-:W-:Y:S05]  /*12470*/  WARPSYNC.COLLECTIVE R15, `(.L_x_402) ;  /* 0x000000000f087348 */ /* 0x000fea0003c00000 */
[----:B------:R0:W1:Y:S02]  /*12480*/  SHFL.IDX P6, R14, R13, R12, R11 ;  /* 0x0000000c0d0e7389 */ /* 0x00006400000c000b */
[----:B01----:R-:W-:Y:S01]  /*12490*/  ENDCOLLECTIVE ;  /* 0x000000000000791b */ /* 0x003fe20003800000 */
.L_x_402:
        /* <DEDUP_REMOVED lines=8> */
.L_x_403:
        /* <DEDUP_REMOVED lines=11> */
.L_x_404:
        /* <DEDUP_REMOVED lines=8> */
.L_x_405:
[----:B------:R-:W-:-:S05]  /*12650*/  @P2 IMAD.MOV.U32 R3, RZ, RZ, R7 ;  /* 0x000000ffff032224 */ /* 0x000fca00078e0007 */
[----:B------:R-:W-:Y:S01]  /*12660*/  @!PT LDS RZ, [RZ] ;  /* 0x00000000fffff984 */ /* 0x000fe20000000800 */
[----:B------:R-:W-:Y:S01]  /*12670*/  @!PT LDS RZ, [RZ] ;  /* 0x00000000fffff984 */ /* 0x000fe20000000800 */
[----:B------:R-:W-:Y:S01]  /*12680*/  @!PT LDS RZ, [RZ] ;  /* 0x00000000fffff984 */ /* 0x000fe20000000800 */
[----:B------:R0:W-:Y:S04]  /*12690*/  @P2 LDGSTS.E.BYPASS.LTC128B.128 [R0+0x2b400], desc[UR52][R2.64], !P5 ;  /* 0x2b40000002002fae */ /* 0x0001e8000e901d74 */
[----:B------:R0:W-:Y:S01]  /*126a0*/  @P2 LDGSTS.E.BYPASS.LTC128B.128 [R0+0x2f400], desc[UR52][R2.64+0x80], !P1 ;  /* 0x2f40008002002fae */ /* 0x0001e2000c901d74 */
[----:B------:R-:W-:Y:S02]  /*126b0*/  IMAD.MOV.U32 R13, RZ, RZ, R4 ;  /* 0x000000ffff0d7224 */ /* 0x000fe400078e0004 */
[----:B------:R-:W-:-:S07]  /*126c0*/  IMAD.MOV.U32 R5, RZ, RZ, R14 ;  /* 0x000000ffff057224 */ /* 0x000fce00078e000e */
[----:B0-----:R-:W-:Y:S05]  /*126d0*/  WARPSYNC.COLLECTIVE R15, `(.L_x_406) ;  /* 0x000000000f087348 */ /* 0x001fea0003c00000 */
[----:B------:R1:W2:Y:S02]  /*126e0*/  SHFL.IDX P6, R14, R13, R12, R11 ;  /* 0x0000000c0d0e7389 */ /* 0x0002a400000c000b */
[----:B012---:R-:W-:Y:S01]  /*126f0*/  ENDCOLLECTIVE ;  /* 0x000000000000791b */ /* 0x007fe20003800000 */
.L_x_406:
[----:B------:R-:W-:Y:S05]  /*12700*/  BRA `(.L_x_407) ;  /* 0xffffffa800747947 */ /* 0x000fea000383ffff */
.L_x_304:
[----:B------:R-:W-:Y:S02]  /*12710*/  IMAD.MOV.U32 R13, RZ, RZ, R6 ;  /* 0x000000ffff0d7224 */ /* 0x000fe400078e0006 */
[----:B------:R-:W-:Y:S02]  /*12720*/  IMAD.MOV.U32 R12, RZ, RZ, RZ ;  /* 0x000000ffff0c7224 */ /* 0x000fe400078e00ff */
[----:B------:R-:W-:Y:S02]  /*12730*/  IMAD.MOV.U32 R11, RZ, RZ, 0x181f ;  /* 0x0000181fff0b7424 */ /* 0x000fe400078e00ff */
[----:B------:R-:W-:Y:S02]  /*12740*/  IMAD.MOV.U32 R15, RZ, RZ, -0x1 ;  /* 0xffffffffff0f7424 */ /* 0x000fe400078e00ff */
[----:B------:R-:W-:Y:S02]  /*12750*/  IMAD R5, R5, UR41, RZ ;  /* 0x0000002905057c24 */ /* 0x000fe4000f8e02ff */
[----:B------:R-:W-:-:S07]  /*12760*/  IMAD.IADD R4, R17, 0x1, R4 ;  /* 0x0000000111047824 */ /* 0x000fce00078e0204 */
[----:B-----5:R-:W-:Y:S05]  /*12770*/  WARPSYNC.COLLECTIVE R15, `(.L_x_408) ;  /* 0x000000000f087348 */ /* 0x020fea0003c00000 */
[----:B------:R0:W1:Y:S02]  /*12780*/  SHFL.IDX P6, R14, R13, R12, R11 ;  /* 0x0000000c0d0e7389 */ /* 0x00006400000c000b */
[----:B01---5:R-:W-:Y:S01]  /*12790*/  ENDCOLLECTIVE ;  /* 0x000000000000791b */ /* 0x023fe20003800000 */
.L_x_408:
[C---:B------:R-:W-:Y:S01]  /*127a0*/  VIADD R8, R4.reuse, 0x10 ;  /* 0x0000001004087836 */ /* 0x040fe20000000000 */
[----:B------:R-:W-:Y:S01]  /*127b0*/  ISETP.GE.AND P2, PT, R4, R5, PT ;  /* 0x000000050400720c */ /* 0x000fe20003f46270 */
[----:B------:R-:W-:Y:S02]  /*127c0*/  IMAD.MOV.U32 R13, RZ, RZ, R0 ;  /* 0x000000ffff0d7224 */ /* 0x000fe400078e0000 */
[----:B------:R-:W-:-:S10]  /*127d0*/  IMAD.MOV.U32 R2, RZ, RZ, R14 ;  /* 0x000000ffff027224 */ /* 0x000fd400078e000e */
[----:B------:R-:W-:Y:S05]  /*127e0*/  WARPSYNC.COLLECTIVE R15, `(.L_x_409) ;  /* 0x000000000f087348 */ /* 0x000fea0003c00000 */
[----:B------:R0:W1:Y:S02]  /*127f0*/  SHFL.IDX P6, R14, R13, R12, R11 ;  /* 0x0000000c0d0e7389 */ /* 0x00006400000c000b */
[----:B01----:R-:W-:Y:S01]  /*12800*/  ENDCOLLECTIVE ;  /* 0x000000000000791b */ /* 0x003fe20003800000 */
.L_x_409:
        /* <DEDUP_REMOVED lines=8> */
.L_x_410:
[----:B------:R-:W-:Y:S01]  /*12890*/  @!PT LDS RZ, [RZ] ;  /* 0x00000000fffff984 */ /* 0x000fe20000000800 */
[----:B------:R-:W-:Y:S01]  /*128a0*/  @!PT LDS RZ, [RZ] ;  /* 0x00000000fffff984 */ /* 0x000fe20000000800 */
[----:B------:R-:W-:Y:S01]  /*128b0*/  @!PT LDS RZ, [RZ] ;  /* 0x00000000fffff984 */ /* 0x000fe20000000800 */
[----:B------:R0:W-:Y:S04]  /*128c0*/  @!P2 LDGSTS.E.BYPASS.LTC128B.128 [R10+0x20400], desc[UR52][R2.64], !P0 ;  /* 0x20400000020aafae */ /* 0x0001e8000c101d74 */
[----:B------:R0:W-:Y:S01]  /*128d0*/  @!P2 LDGSTS.E.BYPASS.LTC128B.128 [R10+0x24400], desc[UR52][R2.64+0x80], !P1 ;  /* 0x24400080020aafae */ /* 0x0001e2000c901d74 */
[----:B------:R-:W-:Y:S01]  /*128e0*/  ISETP.GE.AND P2, PT, R8, R5, PT ;  /* 0x000000050800720c */ /* 0x000fe20003f46270 */
[----:B------:R-:W-:Y:S02]  /*128f0*/  VIADD R8, R4, 0x20 ;  /* 0x0000002004087836 */ /* 0x000fe40000000000 */
[----:B------:R-:W-:Y:S02]  /*12900*/  IMAD.MOV.U32 R13, RZ, RZ, R0 ;  /* 0x000000ffff0d7224 */ /* 0x000fe400078e0000 */
[----:B------:R-:W-:-:S08]  /*12910*/  IMAD.MOV.U32 R7, RZ, RZ, R14 ;  /* 0x000000ffff077224 */ /* 0x000fd000078e000e */
[----:B0-----:R-:W-:Y:S05]  /*12920*/  WARPSYNC.COLLECTIVE R15, `(.L_x_411) ;  /* 0x000000000f087348 */ /* 0x001fea0003c00000 */
[----:B------:R1:W2:Y:S02]  /*12930*/  SHFL.IDX P6, R14, R13, R12, R11 ;  /* 0x0000000c0d0e7389 */ /* 0x0002a400000c000b */
[----:B012---:R-:W-:Y:S01]  /*12940*/  ENDCOLLECTIVE ;  /* 0x000000000000791b */ /* 0x007fe20003800000 */
.L_x_411:
[----:B------:R-:W-:Y:S02]  /*12950*/  IMAD.MOV.U32 R13, RZ, RZ, R6 ;  /* 0x000000ffff0d7224 */ /* 0x000fe400078e0006 */
[----:B------:R-:W-:Y:S01]  /*12960*/  IMAD.MOV.U32 R12, RZ, RZ, 0x2 ;  /* 0x00000002ff0c7424 */ /* 0x000fe200078e00ff */
[----:B------:R-:W-:-:S05]  /*12970*/  @!P2 IADD3 R14, P3, R28, R14, RZ ;  /* 0x0000000e1c0ea210 */ /* 0x000fca0007f7e0ff */
[----:B------:R-:W-:-:S08]  /*12980*/  @!P2 IMAD.MOV.U32 R2, RZ, RZ, R14 ;  /* 0x000000ffff02a224 */ /* 0x000fd000078e000e */
[----:B------:R-:W-:Y:S05]  /*12990*/  WARPSYNC.COLLECTIVE R15, `(.L_x_412) ;  /* 0x000000000f087348 */ /* 0x000fea0003c00000 */
[----:B------:R0:W1:Y:S02]  /*129a0*/  SHFL.IDX P6, R14, R13, R12, R11 ;  /* 0x0000000c0d0e7389 */ /* 0x00006400000c000b */
[----:B01----:R-:W-:Y:S01]  /*129b0*/  ENDCOLLECTIVE ;  /* 0x000000000000791b */ /* 0x003fe20003800000 */
.L_x_412:
        /* <DEDUP_REMOVED lines=8> */
[----:B------:R-:W-:Y:S01]  /*12a40*/  ISETP.GE.AND P2, PT, R8, R5, PT ;  /* 0x000000050800720c */ /* 0x000fe20003f46270 */
[----:B------:R-:W-:Y:S02]  /*12a50*/  VIADD R8, R4, 0x30 ;  /* 0x0000003004087836 */ /* 0x000fe40000000000 */
[----:B------:R-:W-:-:S10]  /*12a60*/  IMAD.MOV.U32 R7, RZ, RZ, R14 ;  /* 0x000000ffff077224 */ /* 0x000fd400078e000e */
[----:B0-----:R-:W-:Y:S05]  /*12a70*/  WARPSYNC.COLLECTIVE R15, `(.L_x_413) ;  /* 0x000000000f087348 */ /* 0x001fea0003c00000 */
[----:B------:R1:W2:Y:S02]  /*12a80*/  SHFL.IDX P6, R14, R13, R12, R11 ;  /* 0x0000000c0d0e7389 */ /* 0x0002a400000c000b */
[----:B012---:R-:W-:Y:S01]  /*12a90*/  ENDCOLLECTIVE ;  /* 0x000000000000791b */ /* 0x007fe20003800000 */
.L_x_413:
[----:B------:R-:W-:Y:S02]  /*12aa0*/  IMAD.MOV.U32 R13, RZ, RZ, R6 ;  /* 0x000000ffff0d7224 */ /* 0x000fe400078e0006 */
[----:B------:R-:W-:Y:S01]  /*12ab0*/  IMAD.MOV.U32 R12, RZ, RZ, 0x3 ;  /* 0x00000003ff0c7424 */ /* 0x000fe200078e00ff */
[----:B------:R-:W-:-:S05]  /*12ac0*/  @!P2 IADD3 R14, P3, R28, R14, RZ ;  /* 0x0000000e1c0ea210 */ /* 0x000fca0007f7e0ff */
[----:B------:R-:W-:-:S08]  /*12ad0*/  @!P2 IMAD.MOV.U32 R2, RZ, RZ, R14 ;  /* 0x000000ffff02a224 */ /* 0x000fd000078e000e */
[----:B------:R-:W-:Y:S05]  /*12ae0*/  WARPSYNC.COLLECTIVE R15, `(.L_x_414) ;  /* 0x000000000f087348 */ /* 0x000fea0003c00000 */
[----:B------:R0:W1:Y:S02]  /*12af0*/  SHFL.IDX P6, R14, R13, R12, R11 ;  /* 0x0000000c0d0e7389 */ /* 0x00006400000c000b */
[----:B01----:R-:W-:Y:S01]  /*12b00*/  ENDCOLLECTIVE ;  /* 0x000000000000791b */ /* 0x003fe20003800000 */
.L_x_414:
        /* <DEDUP_REMOVED lines=14> */
.L_x_415:
[----:B------:R-:W-:Y:S02]  /*12bf0*/  IMAD.MOV.U32 R13, RZ, RZ, R6 ;  /* 0x000000ffff0d7224 */ /* 0x000fe400078e0006 */
[----:B------:R-:W-:Y:S01]  /*12c00*/  IMAD.MOV.U32 R12, RZ, RZ, 0x4 ;  /* 0x00000004ff0c7424 */ /* 0x000fe200078e00ff */
[----:B------:R-:W-:-:S05]  /*12c10*/  @!P2 IADD3 R14, P3, R28, R14, RZ ;  /* 0x0000000e1c0ea210 */ /* 0x000fca0007f7e0ff */
[----:B------:R-:W-:-:S08]  /*12c20*/  @!P2 IMAD.MOV.U32 R2, RZ, RZ, R14 ;  /* 0x000000ffff02a224 */ /* 0x000fd000078e000e */
[----:B------:R-:W-:Y:S05]  /*12c30*/  WARPSYNC.COLLECTIVE R15, `(.L_x_416) ;  /* 0x000000000f087348 */ /* 0x000fea0003c00000 */
[----:B------:R0:W1:Y:S02]  /*12c40*/  SHFL.IDX P6, R14, R13, R12, R11 ;  /* 0x0000000c0d0e7389 */ /* 0x00006400000c000b */
[----:B01----:R-:W-:Y:S01]  /*12c50*/  ENDCOLLECTIVE ;  /* 0x000000000000791b */ /* 0x003fe20003800000 */
.L_x_416:
        /* <DEDUP_REMOVED lines=14> */
.L_x_417:
[----:B------:R-:W-:Y:S02]  /*12d40*/  IMAD.MOV.U32 R13, RZ, RZ, R6 ;  /* 0x000000ffff0d7224 */ /* 0x000fe400078e0006 */
[----:B------:R-:W-:Y:S01]  /*12d50*/  IMAD.MOV.U32 R12, RZ, RZ, 0x5 ;  /* 0x00000005ff0c7424 */ /* 0x000fe200078e00ff */
[----:B------:R-:W-:-:S05]  /*12d60*/  @!P2 IADD3 R14, P3, R28, R14, RZ ;  /* 0x0000000e1c0ea210 */ /* 0x000fca0007f7e0ff */
[----:B------:R-:W-:-:S08]  /*12d70*/  @!P2 IMAD.MOV.U32 R2, RZ, RZ, R14 ;  /* 0x000000ffff02a224 */ /* 0x000fd000078e000e */
[----:B------:R-:W-:Y:S05]  /*12d80*/  WARPSYNC.COLLECTIVE R15, `(.L_x_418) ;  /* 0x000000000f087348 */ /* 0x000fea0003c00000 */
[----:B------:R0:W1:Y:S02]  /*12d90*/  SHFL.IDX P6, R14, R13, R12, R11 ;  /* 0x0000000c0d0e7389 */ /* 0x00006400000c000b */
[----:B01----:R-:W-:Y:S01]  /*12da0*/  ENDCOLLECTIVE ;  /* 0x000000000000791b */ /* 0x003fe20003800000 */
.L_x_418:
        /* <DEDUP_REMOVED lines=14> */
.L_x_419:
[----:B------:R-:W-:Y:S02]  /*12e90*/  IMAD.MOV.U32 R13, RZ, RZ, R6 ;  /* 0x000000ffff0d7224 */ /* 0x000fe400078e0006 */
[----:B------:R-:W-:Y:S01]  /*12ea0*/  IMAD.MOV.U32 R12, RZ, RZ, 0x6 ;  /* 0x00000006ff0c7424 */ /* 0x000fe200078e00ff */
[----:B------:R-:W-:-:S05]  /*12eb0*/  @!P2 IADD3 R14, P3, R28, R14, RZ ;  /* 0x0000000e1c0ea210 */ /* 0x000fca0007f7e0ff */
[----:B------:R-:W-:-:S08]  /*12ec0*/  @!P2 IMAD.MOV.U32 R2, RZ, RZ, R14 ;  /* 0x000000ffff02a224 */ /* 0x000fd000078e000e */
[----:B------:R-:W-:Y:S05]  /*12ed0*/  WARPSYNC.COLLECTIVE R15, `(.L_x_420) ;  /* 0x000000000f087348 */ /* 0x000fea0003c00000 */
[----:B------:R0:W1:Y:S02]  /*12ee0*/  SHFL.IDX P6, R14, R13, R12, R11 ;  /* 0x0000000c0d0e7389 */ /* 0x00006400000c000b */
[----:B01----:R-:W-:Y:S01]  /*12ef0*/  ENDCOLLECTIVE ;  /* 0x000000000000791b */ /* 0x003fe20003800000 */
.L_x_420:
        /* <DEDUP_REMOVED lines=9> */
[----:B------:R-:W-:-:S12]  /*12f90*/  IMAD.MOV.U32 R7, RZ, RZ, R14 ;  /* 0x000000ffff077224 */ /* 0x000fd800078e000e */
[----:B0-----:R-:W-:Y:S05]  /*12fa0*/  WARPSYNC.COLLECTIVE R15, `(.L_x_421) ;  /* 0x000000000f087348 */ /* 0x001fea0003c00000 */
[----:B------:R1:W2:Y:S02]  /*12fb0*/  SHFL.IDX P6, R14, R13, R12, R11 ;  /* 0x0000000c0d0e7389 */ /* 0x0002a400000c000b */
[----:B012---:R-:W-:Y:S01]  /*12fc0*/  ENDCOLLECTIVE ;  /* 0x000000000000791b */ /* 0x007fe20003800000 */
.L_x_421:
[----:B------:R-:W-:Y:S02]  /*12fd0*/  IMAD.MOV.U32 R13, RZ, RZ, R6 ;  /* 0x000000ffff0d7224 */ /* 0x000fe400078e0006 */
[----:B------:R-:W-:Y:S01]  /*12fe0*/  IMAD.MOV.U32 R12, RZ, RZ, 0x7 ;  /* 0x00000007ff0c7424 */ /* 0x000fe200078e00ff */
[----:B------:R-:W-:-:S05]  /*12ff0*/  @!P2 IADD3 R14, P3, R28, R14, RZ ;  /* 0x0000000e1c0ea210 */ /* 0x000fca0007f7e0ff */
[----:B------:R-:W-:-:S08]  /*13000*/  @!P2 IMAD.MOV.U32 R2, RZ, RZ, R14 ;  /* 0x000000ffff02a224 */ /* 0x000fd000078e000e */
[----:B------:R-:W-:Y:S05]  /*13010*/  WARPSYNC.COLLECTIVE R15, `(.L_x_422) ;  /* 0x000000000f087348 */ /* 0x000fea0003c00000 */
[----:B------:R0:W1:Y:S02]  /*13020*/  SHFL.IDX P6, R14, R13, R12, R11 ;  /* 0x0000000c0d0e7389 */ /* 0x00006400000c000b */
[----:B01----:R-:W-:Y:S01]  /*13030*/  ENDCOLLECTIVE ;  /* 0x000000000000791b */ /* 0x003fe20003800000 */
.L_x_422:
        /* <DEDUP_REMOVED lines=12> */
.L_x_423:
[----:B------:R-:W-:Y:S05]  /*13100*/  BRA `(.L_x_424) ;  /* 0xffffffa800d87947 */ /* 0x000fea000383ffff */
.L_x_309:
[----:B0-----:R0:W2:Y:S02]  /*13110*/  SYNCS.PHASECHK.TRANS64.TRYWAIT P0, [R22+URZ+0x38820], R3 ;  /* 0x03882003160075a7 */ /* 0x0010a4000800017f */
[----:B--2---:R-:W-:Y:S05]  /*13120*/  @!P0 NANOSLEEP.SYNCS 0x989680 ;  /* 0x009896800000895d */ /* 0x004fea0003900000 */
[----:B------:R-:W2:Y:S02]  /*13130*/  @!P0 SYNCS.PHASECHK.TRANS64 P0, [R22+URZ+0x38820], R3 ;  /* 0x03882003160085a7 */ /* 0x000ea4000800007f */
[----:B--2---:R-:W-:Y:S05]  /*13140*/  @!P0 BRA `(.L_x_309) ;  /* 0xfffffffc00f08947 */ /* 0x004fea000383ffff */
[----:B------:R-:W-:Y:S05]  /*13150*/  BRA `(.L_x_425) ;  /* 0xffffffac00447947 */ /* 0x000fea000383ffff */
.L_x_313:
[----:B0-----:R0:W2:Y:S02]  /*13160*/  SYNCS.PHASECHK.TRANS64.TRYWAIT P0, [R0+URZ+0x38880], R20 ;  /* 0x03888014000075a7 */ /* 0x0010a4000800017f */
[----:B--2---:R-:W-:Y:S05]  /*13170*/  @!P0 NANOSLEEP.SYNCS 0x989680 ;  /* 0x009896800000895d */ /* 0x004fea0003900000 */
[----:B------:R-:W2:Y:S02]  /*13180*/  @!P0 SYNCS.PHASECHK.TRANS64 P0, [R0+URZ+0x38880], R20 ;  /* 0x03888014000085a7 */ /* 0x000ea4000800007f */
[----:B--2---:R-:W-:Y:S05]  /*13190*/  @!P0 BRA `(.L_x_313) ;  /* 0xfffffffc00f08947 */ /* 0x004fea000383ffff */
[----:B------:R-:W-:Y:S05]  /*131a0*/  BRA `(.L_x_426) ;  /* 0xffffffb000047947 */ /* 0x000fea000383ffff */
.L_x_314:
[----:B------:R-:W-:Y:S01]  /*131b0*/  BSSY B0, `(.L_x_427) ;  /* 0x0000008000007945 */ /* 0x000fe20003800000 */
[----:B------:R-:W-:Y:S02]  /*131c0*/  IMAD.MOV.U32 R13, RZ, RZ, R7 ;  /* 0x000000ffff0d7224 */ /* 0x000fe400078e0007 */
[----:B------:R-:W-:Y:S02]  /*131d0*/  IMAD.MOV.U32 R12, RZ, RZ, RZ ;  /* 0x000000ffff0c7224 */ /* 0x000fe400078e00ff */
[----:B------:R-:W-:Y:S02]  /*131e0*/  IMAD.MOV.U32 R11, RZ, RZ, 0x181f ;  /* 0x0000181fff0b7424 */ /* 0x000fe400078e00ff */
[----:B------:R-:W-:-:S07]  /*131f0*/  IMAD.MOV.U32 R15, RZ, RZ, -0x1 ;  /* 0xffffffffff0f7424 */ /* 0x000fce00078e00ff */
[----:B01----:R-:W-:Y:S05]  /*13200*/  WARPSYNC.COLLECTIVE R15, `(.L_x_428) ;  /* 0x000000000f087348 */ /* 0x003fea0003c00000 */
[----:B-1----:R1:W2:Y:S02]  /*13210*/  SHFL.IDX P6, R14, R13, R12, R11 ;  /* 0x0000000c0d0e7389 */ /* 0x0022a400000c000b */
[----:B012---:R-:W-:Y:S01]  /*13220*/  ENDCOLLECTIVE ;  /* 0x000000000000791b */ /* 0x007fe20003800000 */
.L_x_428:
[----:B------:R-:W-:Y:S05]  /*13230*/  BSYNC B0 ;  /* 0x0000000000007941 */ /* 0x000fea0003800000 */
.L_x_427:
[----:B------:R-:W-:Y:S02]  /*13240*/  IMAD.MOV.U32 R13, RZ, RZ, R8 ;  /* 0x000000ffff0d7224 */ /* 0x000fe400078e0008 */
[----:B------:R-:W-:Y:S02]  /*13250*/  IMAD.MOV.U32 R12, RZ, RZ, RZ ;  /* 0x000000ffff0c7224 */ /* 0x000fe400078e00ff */
[----:B------:R-:W-:Y:S02]  /*13260*/  IMAD.MOV.U32 R11, RZ, RZ, 0x181f ;  /* 0x0000181fff0b7424 */ /* 0x000fe400078e00ff */
[----:B------:R-:W-:Y:S02]  /*13270*/  IMAD.MOV.U32 R15, RZ, RZ, -0x1 ;  /* 0xffffffffff0f7424 */ /* 0x000fe400078e00ff */
[----:B------:R-:W-:Y:S02]  /*13280*/  IMAD.MOV.U32 R3, RZ, RZ, R14 ;  /* 0x000000ffff037224 */ /* 0x000fe400078e000e */
[----:B------:R-:W-:-:S07]  /*13290*/  IMAD.IADD R4, R22, 0x1, R4 ;  /* 0x0000000116047824 */ /* 0x000fce00078e0204 */
[----:B------:R-:W-:Y:S05]  /*132a0*/  WARPSYNC.COLLECTIVE R15, `(.L_x_429) ;  /* 0x000000000f087348 */ /* 0x000fea0003c00000 */
[----:B------:R0:W1:Y:S02]  /*132b0*/  SHFL.IDX P6, R14, R13, R12, R11 ;  /* 0x0000000c0d0e7389 */ /* 0x00006400000c000b */
[----:B01----:R-:W-:Y:S01]  /*132c0*/  ENDCOLLECTIVE ;  /* 0x000000000000791b */ /* 0x003fe20003800000 */
.L_x_429:
[----:B------:R-:W-:Y:S02]  /*132d0*/  IMAD.MOV.U32 R13, RZ, RZ, R7 ;  /* 0x000000ffff0d7224 */ /* 0x000fe400078e0007 */
[----:B------:R-:W-:Y:S02]  /*132e0*/  IMAD.MOV.U32 R12, RZ, RZ, 0x1 ;  /* 0x00000001ff0c7424 */ /* 0x000fe400078e00ff */
[----:B------:R-:W-:-:S07]  /*132f0*/  IMAD.MOV.U32 R2, RZ, RZ, R14 ;  /* 0x000000ffff027224 */ /* 0x000fce00078e000e */
[----:B------:R-:W-:Y:S05]  /*13300*/  WARPSYNC.COLLECTIVE R15, `(.L_x_430) ;  /* 0x000000000f087348 */ /* 0x000fea0003c00000 */
[----:B------:R0:W1:Y:S02]  /*13310*/  SHFL.IDX P6, R14, R13, R12, R11 ;  /* 0x0000000c0d0e7389 */ /* 0x00006400000c000b */
[----:B01----:R-:W-:Y:S01]  /*13320*/  ENDCOLLECTIVE ;  /* 0x000000000000791b */ /* 0x003fe20003800000 */
.L_x_430:
        /* <DEDUP_REMOVED lines=12> */
.L_x_431:
[----:B------:R-:W-:Y:S02]  /*133f0*/  IMAD.MOV.U32 R13, RZ, RZ, R7 ;  /* 0x000000ffff0d7224 */ /* 0x000fe400078e0007 */
[----:B------:R-:W-:Y:S02]  /*13400*/  IMAD.MOV.U32 R12, RZ, RZ, 0x2 ;  /* 0x00000002ff0c7424 */ /* 0x000fe400078e00ff */
[----:B------:R-:W-:-:S07]  /*13410*/  IMAD.MOV.U32 R2, RZ, RZ, R14 ;  /* 0x000000ffff027224 */ /* 0x000fce00078e000e */
[----:B------:R-:W-:Y:S05]  /*13420*/  WARPSYNC.COLLECTIVE R15, `(.L_x_432) ;  /* 0x000000000f087348 */ /* 0x000fea0003c00000 */
[----:B------:R0:W1:Y:S02]  /*13430*/  SHFL.IDX P6, R14, R13, R12, R11 ;  /* 0x0000000c0d0e7389 */ /* 0x00006400000c000b */
[----:B01----:R-:W-:Y:S01]  /*13440*/  ENDCOLLECTIVE ;  /* 0x000000000000791b */ /* 0x003fe20003800000 */
.L_x_432:
        /* <DEDUP_REMOVED lines=12> */
.L_x_433:
[----:B------:R-:W-:Y:S02]  /*13510*/  IMAD.MOV.U32 R13, RZ, RZ, R7 ;  /* 0x000000ffff0d7224 */ /* 0x000fe400078e0007 */
[----:B------:R-:W-:Y:S02]  /*13520*/  IMAD.MOV.U32 R12, RZ, RZ, 0x3 ;  /* 0x00000003ff0c7424 */ /* 0x000fe400078e00ff */
[----:B------:R-:W-:-:S07]  /*13530*/  IMAD.MOV.U32 R2, RZ, RZ, R14 ;  /* 0x000000ffff027224 */ /* 0x000fce00078e000e */
[----:B------:R-:W-:Y:S05]  /*13540*/  WARPSYNC.COLLECTIVE R15, `(.L_x_434) ;  /* 0x000000000f087348 */ /* 0x000fea0003c00000 */
[----:B------:R0:W1:Y:S02]  /*13550*/  SHFL.IDX P6, R14, R13, R12, R11 ;  /* 0x0000000c0d0e7389 */ /* 0x00006400000c000b */
[----:B01----:R-:W-:Y:S01]  /*13560*/  ENDCOLLECTIVE ;  /* 0x000000000000791b */ /* 0x003fe20003800000 */
.L_x_434:
        /* <DEDUP_REMOVED lines=12> */
.L_x_435:
[----:B------:R-:W-:Y:S02]  /*13630*/  IMAD.MOV.U32 R13, RZ, RZ, R7 ;  /* 0x000000ffff0d7224 */ /* 0x000fe400078e0007 */
[----:B------:R-:W-:Y:S02]  /*13640*/  IMAD.MOV.U32 R12, RZ, RZ, 0x4 ;  /* 0x00000004ff0c7424 */ /* 0x000fe400078e00ff */
[----:B------:R-:W-:-:S07]  /*13650*/  IMAD.MOV.U32 R2, RZ, RZ, R14 ;  /* 0x000000ffff027224 */ /* 0x000fce00078e000e */
[----:B------:R-:W-:Y:S05]  /*13660*/  WARPSYNC.COLLECTIVE R15, `(.L_x_436) ;  /* 0x000000000f087348 */ /* 0x000fea0003c00000 */
[----:B------:R0:W1:Y:S02]  /*13670*/  SHFL.IDX P6, R14, R13, R12, R11 ;  /* 0x0000000c0d0e7389 */ /* 0x00006400000c000b */
[----:B01----:R-:W-:Y:S01]  /*13680*/  ENDCOLLECTIVE ;  /* 0x000000000000791b */ /* 0x003fe20003800000 */
.L_x_436:
        /* <DEDUP_REMOVED lines=12> */
.L_x_437:
[----:B------:R-:W-:Y:S02]  /*13750*/  IMAD.MOV.U32 R13, RZ, RZ, R7 ;  /* 0x000000ffff0d7224 */ /* 0x000fe400078e0007 */
[----:B------:R-:W-:Y:S02]  /*13760*/  IMAD.MOV.U32 R12, RZ, RZ, 0x5 ;  /* 0x00000005ff0c7424 */ /* 0x000fe400078e00ff */
[----:B------:R-:W-:-:S07]  /*13770*/  IMAD.MOV.U32 R2, RZ, RZ, R14 ;  /* 0x000000ffff027224 */ /* 0x000fce00078e000e */
[----:B------:R-:W-:Y:S05]  /*13780*/  WARPSYNC.COLLECTIVE R15, `(.L_x_438) ;  /* 0x000000000f087348 */ /* 0x000fea0003c00000 */
[----:B------:R0:W1:Y:S02]  /*13790*/  SHFL.IDX P6, R14, R13, R12, R11 ;  /* 0x0000000c0d0e7389 */ /* 0x00006400000c000b */
[----:B01----:R-:W-:Y:S01]  /*137a0*/  ENDCOLLECTIVE ;  /* 0x000000000000791b */ /* 0x003fe20003800000 */
.L_x_438:
        /* <DEDUP_REMOVED lines=12> */
.L_x_439:
[----:B------:R-:W-:Y:S02]  /*13870*/  IMAD.MOV.U32 R13, RZ, RZ, R7 ;  /* 0x000000ffff0d7224 */ /* 0x000fe400078e0007 */
[----:B------:R-:W-:Y:S02]  /*13880*/  IMAD.MOV.U32 R12, RZ, RZ, 0x6 ;  /* 0x00000006ff0c7424 */ /* 0x000fe400078e00ff */
[----:B------:R-:W-:-:S07]  /*13890*/  IMAD.MOV.U32 R2, RZ, RZ, R14 ;  /* 0x000000ffff027224 */ /* 0x000fce00078e000e */
[----:B------:R-:W-:Y:S05]  /*138a0*/  WARPSYNC.COLLECTIVE R15, `(.L_x_440) ;  /* 0x000000000f087348 */ /* 0x000fea0003c00000 */
[----:B------:R0:W1:Y:S02]  /*138b0*/  SHFL.IDX P6, R14, R13, R12, R11 ;  /* 0x0000000c0d0e7389 */ /* 0x00006400000c000b */
[----:B01----:R-:W-:Y:S01]  /*138c0*/  ENDCOLLECTIVE ;  /* 0x000000000000791b */ /* 0x003fe20003800000 */
.L_x_440:
        /* <DEDUP_REMOVED lines=12> */
.L_x_441:
[----:B------:R-:W-:Y:S02]  /*13990*/  IMAD.MOV.U32 R13, RZ, RZ, R7 ;  /* 0x000000ffff0d7224 */ /* 0x000fe400078e0007 */
[----:B------:R-:W-:Y:S02]  /*139a0*/  IMAD.MOV.U32 R12, RZ, RZ, 0x7 ;  /* 0x00000007ff0c7424 */ /* 0x000fe400078e00ff */
[----:B------:R-:W-:-:S07]  /*139b0*/  IMAD.MOV.U32 R2, RZ, RZ, R14 ;  /* 0x000000ffff027224 */ /* 0x000fce00078e000e */
[----:B------:R-:W-:Y:S05]  /*139c0*/  WARPSYNC.COLLECTIVE R15, `(.L_x_442) ;  /* 0x000000000f087348 */ /* 0x000fea0003c00000 */
[----:B------:R0:W1:Y:S02]  /*139d0*/  SHFL.IDX P6, R14, R13, R12, R11 ;  /* 0x0000000c0d0e7389 */ /* 0x00006400000c000b */
[----:B01----:R-:W-:Y:S01]  /*139e0*/  ENDCOLLECTIVE ;  /* 0x000000000000791b */ /* 0x003fe20003800000 */
.L_x_442:
        /* <DEDUP_REMOVED lines=12> */
.L_x_443:
[----:B------:R-:W-:Y:S01]  /*13ab0*/  IMAD.MOV.U32 R2, RZ, RZ, R14 ;  /* 0x000000ffff027224 */ /* 0x000fe200078e000e */
[----:B------:R-:W-:Y:S06]  /*13ac0*/  BRA `(.L_x_444) ;  /* 0xffffffa800d87947 */ /* 0x000fec000383ffff */
.L_x_319:
[----:B----4-:R4:W0:Y:S02]  /*13ad0*/  SYNCS.PHASECHK.TRANS64.TRYWAIT P0, [R0+URZ+0x38840], R20 ;  /* 0x03884014000075a7 */ /* 0x010824000800017f */
[----:B0-----:R-:W-:Y:S05]  /*13ae0*/  @!P0 NANOSLEEP.SYNCS 0x989680 ;  /* 0x009896800000895d */ /* 0x001fea0003900000 */
[----:B------:R-:W0:Y:S02]  /*13af0*/  @!P0 SYNCS.PHASECHK.TRANS64 P0, [R0+URZ+0x38840], R20 ;  /* 0x03884014000085a7 */ /* 0x000e24000800007f */
[----:B0-----:R-:W-:Y:S05]  /*13b00*/  @!P0 BRA `(.L_x_319) ;  /* 0xfffffffc00f08947 */ /* 0x001fea000383ffff */
[----:B------:R-:W-:Y:S05]  /*13b10*/  BRA `(.L_x_445) ;  /* 0xffffffac002c7947 */ /* 0x000fea000383ffff */
.L_x_320:
[----:B------:R-:W-:Y:S01]  /*13b20*/  BSSY B0, `(.L_x_446) ;  /* 0x0000008000007945 */ /* 0x000fe20003800000 */
[----:B------:R-:W-:Y:S02]  /*13b30*/  IMAD.MOV.U32 R13, RZ, RZ, R5 ;  /* 0x000000ffff0d7224 */ /* 0x000fe400078e0005 */
[----:B------:R-:W-:Y:S02]  /*13b40*/  IMAD.MOV.U32 R12, RZ, RZ, RZ ;  /* 0x000000ffff0c7224 */ /* 0x000fe400078e00ff */
[----:B------:R-:W-:Y:S02]  /*13b50*/  IMAD.MOV.U32 R11, RZ, RZ, 0x181f ;  /* 0x0000181fff0b7424 */ /* 0x000fe400078e00ff */
[----:B------:R-:W-:-:S07]  /*13b60*/  IMAD.MOV.U32 R15, RZ, RZ, -0x1 ;  /* 0xffffffffff0f7424 */ /* 0x000fce00078e00ff */
[----:B01-34-:R-:W-:Y:S05]  /*13b70*/  WARPSYNC.COLLECTIVE R15, `(.L_x_447) ;  /* 0x000000000f087348 */ /* 0x01bfea0003c00000 */
[----:B-1----:R1:W2:Y:S02]  /*13b80*/  SHFL.IDX P6, R14, R13, R12, R11 ;  /* 0x0000000c0d0e7389 */ /* 0x0022a400000c000b */
[----:B01234-:R-:W-:Y:S01]  /*13b90*/  ENDCOLLECTIVE ;  /* 0x000000000000791b */ /* 0x01ffe20003800000 */
.L_x_447:
[----:B------:R-:W-:Y:S05]  /*13ba0*/  BSYNC B0 ;  /* 0x0000000000007941 */ /* 0x000fea0003800000 */
.L_x_446:
        /* <DEDUP_REMOVED lines=8> */
.L_x_448:
[----:B------:R-:W-:Y:S02]  /*13c30*/  IMAD.MOV.U32 R13, RZ, RZ, R5 ;  /* 0x000000ffff0d7224 */ /* 0x000fe400078e0005 */
[----:B------:R-:W-:Y:S01]  /*13c40*/  IMAD.MOV.U32 R12, RZ, RZ, 0x1 ;  /* 0x00000001ff0c7424 */ /* 0x000fe200078e00ff */
[----:B------:R-:W-:-:S13]  /*13c50*/  IADD3 R2, P0, R28, R14, RZ ;  /* 0x0000000e1c027210 */ /* 0x000fda0007f1e0ff */
[----:B------:R-:W-:Y:S05]  /*13c60*/  WARPSYNC.COLLECTIVE R15, `(.L_x_449) ;  /* 0x000000000f087348 */ /* 0x000fea0003c00000 */
[----:B------:R0:W1:Y:S02]  /*13c70*/  SHFL.IDX P6, R14, R13, R12, R11 ;  /* 0x0000000c0d0e7389 */ /* 0x00006400000c000b */
[----:B01----:R-:W-:Y:S01]  /*13c80*/  ENDCOLLECTIVE ;  /* 0x000000000000791b */ /* 0x003fe20003800000 */
.L_x_449:
        /* <DEDUP_REMOVED lines=11> */
.L_x_450:
[----:B------:R-:W-:Y:S02]  /*13d40*/  IMAD.MOV.U32 R13, RZ, RZ, R5 ;  /* 0x000000ffff0d7224 */ /* 0x000fe400078e0005 */
[----:B------:R-:W-:Y:S02]  /*13d50*/  IMAD.MOV.U32 R12, RZ, RZ, 0x2 ;  /* 0x00000002ff0c7424 */ /* 0x000fe400078e00ff */
[----:B------:R-:W-:-:S07]  /*13d60*/  IMAD.MOV.U32 R2, RZ, RZ, R14 ;  /* 0x000000ffff027224 */ /* 0x000fce00078e000e */
[----:B------:R-:W-:Y:S05]  /*13d70*/  WARPSYNC.COLLECTIVE R15, `(.L_x_451) ;  /* 0x000000000f087348 */ /* 0x000fea0003c00000 */
[----:B------:R0:W1:Y:S02]  /*13d80*/  SHFL.IDX P6, R14, R13, R12, R11 ;  /* 0x0000000c0d0e7389 */ /* 0x00006400000c000b */
[----:B01----:R-:W-:Y:S01]  /*13d90*/  ENDCOLLECTIVE ;  /* 0x000000000000791b */ /* 0x003fe20003800000 */
.L_x_451:
        /* <DEDUP_REMOVED lines=12> */
.L_x_452:
[----:B------:R-:W-:Y:S02]  /*13e60*/  IMAD.MOV.U32 R13, RZ, RZ, R5 ;  /* 0x000000ffff0d7224 */ /* 0x000fe400078e0005 */
[----:B------:R-:W-:Y:S02]  /*13e70*/  IMAD.MOV.U32 R12, RZ, RZ, 0x3 ;  /* 0x00000003ff0c7424 */ /* 0x000fe400078e00ff */
[----:B------:R-:W-:-:S07]  /*13e80*/  IMAD.MOV.U32 R7, RZ, RZ, R14 ;  /* 0x000000ffff077224 */ /* 0x000fce00078e000e */
[----:B------:R-:W-:Y:S05]  /*13e90*/  WARPSYNC.COLLECTIVE R15, `(.L_x_453) ;  /* 0x000000000f087348 */ /* 0x000fea0003c00000 */
[----:B------:R0:W1:Y:S02]  /*13ea0*/  SHFL.IDX P6, R14, R13, R12, R11 ;  /* 0x0000000c0d0e7389 */ /* 0x00006400000c000b */
[----:B01----:R-:W-:Y:S01]  /*13eb0*/  ENDCOLLECTIVE ;  /* 0x000000000000791b */ /* 0x003fe20003800000 */
.L_x_453:
        /* <DEDUP_REMOVED lines=12> */
.L_x_454:
[----:B------:R-:W-:Y:S02]  /*13f80*/  IMAD.MOV.U32 R13, RZ, RZ, R5 ;  /* 0x000000ffff0d7224 */ /* 0x000fe400078e0005 */
[----:B------:R-:W-:Y:S02]  /*13f90*/  IMAD.MOV.U32 R12, RZ, RZ, 0x4 ;  /* 0x00000004ff0c7424 */ /* 0x000fe400078e00ff */
[----:B------:R-:W-:-:S05]  /*13fa0*/  IMAD.MOV.U32 R11, RZ, RZ, R14 ;  /* 0x000000ffff0b7224 */ /* 0x000fca00078e000e */
[----:B------:R-:W-:Y:S01]  /*13fb0*/  IADD3 R2, P0, R28, R11, RZ ;  /* 0x0000000b1c027210 */ /* 0x000fe20007f1e0ff */
[----:B------:R-:W-:-:S04]  /*13fc0*/  IMAD.MOV.U32 R11, RZ, RZ, 0x181f ;  /* 0x0000181fff0b7424 */ /* 0x000fc800078e00ff */
[----:B------:R-:W-:-:S08]  /*13fd0*/  IMAD.X R3, RZ, RZ, R6, P0 ;  /* 0x000000ffff037224 */ /* 0x000fd000000e0606 */
[----:B------:R-:W-:Y:S05]  /*13fe0*/  WARPSYNC.COLLECTIVE R15, `(.L_x_455) ;  /* 0x000000000f087348 */ /* 0x000fea0003c00000 */
[----:B------:R0:W1:Y:S02]  /*13ff0*/  SHFL.IDX P6, R14, R13, R12, R11 ;  /* 0x0000000c0d0e7389 */ /* 0x00006400000c000b */
[----:B01----:R-:W-:Y:S01]  /*14000*/  ENDCOLLECTIVE ;  /* 0x000000000000791b */ /* 0x003fe20003800000 */
.L_x_455:
        /* <DEDUP_REMOVED lines=10> */
.L_x_456:
[----:B------:R-:W-:Y:S02]  /*140b0*/  IMAD.MOV.U32 R13, RZ, RZ, R5 ;  /* 0x000000ffff0d7224 */ /* 0x000fe400078e0005 */
[----:B------:R-:W-:-:S05]  /*140c0*/  IMAD.MOV.U32 R12, RZ, RZ, R14 ;  /* 0x000000ffff0c7224 */ /* 0x000fca00078e000e */
[----:B------:R-:W-:Y:S01]  /*140d0*/  IADD3 R2, P0, R28, R12, RZ ;  /* 0x0000000c1c027210 */ /* 0x000fe20007f1e0ff */
[----:B------:R-:W-:-:S04]  /*140e0*/  IMAD.MOV.U32 R12, RZ, RZ, 0x5 ;  /* 0x00000005ff0c7424 */ /* 0x000fc800078e00ff */
[----:B------:R-:W-:-:S08]  /*140f0*/  IMAD.X R3, RZ, RZ, R7, P0 ;  /* 0x000000ffff037224 */ /* 0x000fd000000e0607 */
[----:B------:R-:W-:Y:S05]  /*14100*/  WARPSYNC.COLLECTIVE R15, `(.L_x_457) ;  /* 0x000000000f087348 */ /* 0x000fea0003c00000 */
[----:B------:R0:W1:Y:S02]  /*14110*/  SHFL.IDX P6, R14, R13, R12, R11 ;  /* 0x0000000c0d0e7389 */ /* 0x00006400000c000b */
[----:B01----:R-:W-:Y:S01]  /*14120*/  ENDCOLLECTIVE ;  /* 0x000000000000791b */ /* 0x003fe20003800000 */
.L_x_457:
        /* <DEDUP_REMOVED lines=10> */
.L_x_458:
[----:B------:R-:W-:Y:S02]  /*141d0*/  IMAD.MOV.U32 R13, RZ, RZ, R5 ;  /* 0x000000ffff0d7224 */ /* 0x000fe400078e0005 */
[----:B------:R-:W-:Y:S02]  /*141e0*/  IMAD.MOV.U32 R12, RZ, RZ, 0x6 ;  /* 0x00000006ff0c7424 */ /* 0x000fe400078e00ff */
[----:B------:R-:W-:-:S07]  /*141f0*/  IMAD.MOV.U32 R2, RZ, RZ, R14 ;  /* 0x000000ffff027224 */ /* 0x000fce00078e000e */
[----:B------:R-:W-:Y:S05]  /*14200*/  WARPSYNC.COLLECTIVE R15, `(.L_x_459) ;  /* 0x000000000f087348 */ /* 0x000fea0003c00000 */
[----:B------:R0:W1:Y:S02]  /*14210*/  SHFL.IDX P6, R14, R13, R12, R11 ;  /* 0x0000000c0d0e7389 */ /* 0x00006400000c000b */
[----:B01----:R-:W-:Y:S01]  /*14220*/  ENDCOLLECTIVE ;  /* 0x000000000000791b */ /* 0x003fe20003800000 */
.L_x_459:
        /* <DEDUP_REMOVED lines=12> */
.L_x_460:
[----:B------:R-:W-:Y:S02]  /*142f0*/  IMAD.MOV.U32 R13, RZ, RZ, R5 ;  /* 0x000000ffff0d7224 */ /* 0x000fe400078e0005 */
[----:B------:R-:W-:Y:S02]  /*14300*/  IMAD.MOV.U32 R12, RZ, RZ, 0x7 ;  /* 0x00000007ff0c7424 */ /* 0x000fe400078e00ff */
[----:B------:R-:W-:-:S07]  /*14310*/  IMAD.MOV.U32 R7, RZ, RZ, R14 ;  /* 0x000000ffff077224 */ /* 0x000fce00078e000e */
[----:B------:R-:W-:Y:S05]  /*14320*/  WARPSYNC.COLLECTIVE R15, `(.L_x_461) ;  /* 0x000000000f087348 */ /* 0x000fea0003c00000 */
[----:B------:R0:W1:Y:S02]  /*14330*/  SHFL.IDX P6, R14, R13, R12, R11 ;  /* 0x0000000c0d0e7389 */ /* 0x00006400000c000b */
[----:B01----:R-:W-:Y:S01]  /*14340*/  ENDCOLLECTIVE ;  /* 0x000000000000791b */ /* 0x003fe20003800000 */
.L_x_461:
        /* <DEDUP_REMOVED lines=12> */
.L_x_462:
[----:B------:R-:W-:Y:S05]  /*14410*/  BRA `(.L_x_463) ;  /* 0xffffffa400fc7947 */ /* 0x000fea000383ffff */
.L_x_325:
[----:B0-----:R0:W1:Y:S02]  /*14420*/  SYNCS.PHASECHK.TRANS64.TRYWAIT P2, [R17+URZ+0x38870], R0 ;  /* 0x03887000110075a7 */ /* 0x001064000804017f */
[----:B-1----:R-:W-:Y:S05]  /*14430*/  @!P2 NANOSLEEP.SYNCS 0x989680 ;  /* 0x009896800000a95d */ /* 0x002fea0003900000 */
[----:B------:R-:W1:Y:S02]  /*14440*/  @!P2 SYNCS.PHASECHK.TRANS64 P2, [R17+URZ+0x38870], R0 ;  /* 0x038870001100a5a7 */ /* 0x000e64000804007f */
[----:B-1----:R-:W-:Y:S05]  /*14450*/  @!P2 BRA `(.L_x_325) ;  /* 0xfffffffc00f0a947 */ /* 0x002fea000383ffff */
[----:B------:R-:W-:Y:S05]  /*14460*/  BRA `(.L_x_464) ;  /* 0xffffffa800647947 */ /* 0x000fea000383ffff */
.L_x_327:
[----:B0-----:R0:W1:Y:S02]  /*14470*/  SYNCS.PHASECHK.TRANS64.TRYWAIT P2, [R17+URZ+0x38860], R0 ;  /* 0x03886000110075a7 */ /* 0x001064000804017f */
[----:B-1----:R-:W-:Y:S05]  /*14480*/  @!P2 NANOSLEEP.SYNCS 0x989680 ;  /* 0x009896800000a95d */ /* 0x002fea0003900000 */
[----:B------:R-:W1:Y:S02]  /*14490*/  @!P2 SYNCS.PHASECHK.TRANS64 P2, [R17+URZ+0x38860], R0 ;  /* 0x038860001100a5a7 */ /* 0x000e64000804007f */
[----:B-1----:R-:W-:Y:S05]  /*144a0*/  @!P2 BRA `(.L_x_327) ;  /* 0xfffffffc00f0a947 */ /* 0x002fea000383ffff */
[----:B------:R-:W-:Y:S05]  /*144b0*/  BRA `(.L_x_465) ;  /* 0xffffffa800747947 */ /* 0x000fea000383ffff */
.L_x_335:
[----:B0-----:R0:W3:Y:S02]  /*144c0*/  SYNCS.PHASECHK.TRANS64.TRYWAIT P1, [R18+URZ+0x38870], R3 ;  /* 0x03887003120075a7 */ /* 0x0010e4000802017f */
[----:B---3--:R-:W-:Y:S05]  /*144d0*/  @!P1 NANOSLEEP.SYNCS 0x989680 ;  /* 0x009896800000995d */ /* 0x008fea0003900000 */
[----:B------:R-:W3:Y:S02]  /*144e0*/  @!P1 SYNCS.PHASECHK.TRANS64 P1, [R18+URZ+0x38870], R3 ;  /* 0x03887003120095a7 */ /* 0x000ee4000802007f */
[----:B---3--:R-:W-:Y:S05]  /*144f0*/  @!P1 BRA `(.L_x_335) ;  /* 0xfffffffc00f09947 */ /* 0x008fea000383ffff */
[----:B------:R-:W-:Y:S05]  /*14500*/  BRA `(.L_x_466) ;  /* 0xffffffb000c87947 */ /* 0x000fea000383ffff */
.L_x_337:
[----:B0-----:R0:W3:Y:S02]  /*14510*/  SYNCS.PHASECHK.TRANS64.TRYWAIT P1, [R18+URZ+0x38860], R3 ;  /* 0x03886003120075a7 */ /* 0x0010e4000802017f */
[----:B---3--:R-:W-:Y:S05]  /*14520*/  @!P1 NANOSLEEP.SYNCS 0x989680 ;  /* 0x009896800000995d */ /* 0x008fea0003900000 */
[----:B------:R-:W3:Y:S02]  /*14530*/  @!P1 SYNCS.PHASECHK.TRANS64 P1, [R18+URZ+0x38860], R3 ;  /* 0x03886003120095a7 */ /* 0x000ee4000802007f */
[----:B---3--:R-:W-:Y:S05]  /*14540*/  @!P1 BRA `(.L_x_337) ;  /* 0xfffffffc00f09947 */ /* 0x008fea000383ffff */
[----:B------:R-:W-:Y:S05]  /*14550*/  BRA `(.L_x_467) ;  /* 0xffffffb000d47947 */ /* 0x000fea000383ffff */
.L_x_351:
[----:B0-----:R0:W3:Y:S02]  /*14560*/  SYNCS.PHASECHK.TRANS64.TRYWAIT P0, [R4+URZ+0x38820], R0 ;  /* 0x03882000040075a7 */ /* 0x0010e4000800017f */
[----:B---3--:R-:W-:Y:S05]  /*14570*/  @!P0 NANOSLEEP.SYNCS 0x989680 ;  /* 0x009896800000895d */ /* 0x008fea0003900000 */
[----:B------:R-:W3:Y:S02]  /*14580*/  @!P0 SYNCS.PHASECHK.TRANS64 P0, [R4+URZ+0x38820], R0 ;  /* 0x03882000040085a7 */ /* 0x000ee4000800007f */
[----:B---3--:R-:W-:Y:S05]  /*14590*/  @!P0 BRA `(.L_x_351) ;  /* 0xfffffffc00f08947 */ /* 0x008fea000383ffff */
[----:B------:R-:W-:Y:S05]  /*145a0*/  BRA `(.L_x_468) ;  /* 0xffffffc4004c7947 */ /* 0x000fea000383ffff */
.L_x_352:
[----:B------:R-:W3:Y:S01]  /*145b0*/  S2R R2, SR_TID.X ;  /* 0x0000000000027919 */ /* 0x000ee20000002100 */
[----:B------:R-:W-:Y:S01]  /*145c0*/  BSSY B0, `(.L_x_469) ;  /* 0x000000a000007945 */ /* 0x000fe20003800000 */
[----:B------:R-:W-:Y:S02]  /*145d0*/  IMAD.MOV.U32 R12, RZ, RZ, RZ ;  /* 0x000000ffff0c7224 */ /* 0x000fe400078e00ff */
[----:B------:R-:W-:Y:S02]  /*145e0*/  IMAD.MOV.U32 R11, RZ, RZ, 0x1f ;  /* 0x0000001fff0b7424 */ /* 0x000fe400078e00ff */
[----:B------:R-:W-:Y:S01]  /*145f0*/  IMAD.MOV.U32 R15, RZ, RZ, -0x1 ;  /* 0xffffffffff0f7424 */ /* 0x000fe200078e00ff */
[----:B---3--:R-:W-:-:S04]  /*14600*/  SHF.R.U32.HI R2, RZ, 0x5, R2 ;  /* 0x00000005ff027819 */ /* 0x008fc80000011602 */
[----:B------:R-:W-:-:S05]  /*14610*/  LOP3.LUT R2, R2, 0x3, RZ, 0xc0, !PT ;  /* 0x0000000302027812 */ /* 0x000fca00078ec0ff */
[----:B--2---:R-:W-:-:S07]  /*14620*/  IMAD.MOV.U32 R13, RZ, RZ, R2 ;  /* 0x000000ffff0d7224 */ /* 0x004fce00078e0002 */
[----:B01----:R-:W-:Y:S05]  /*14630*/  WARPSYNC.COLLECTIVE R15, `(.L_x_470) ;  /* 0x000000000f087348 */ /* 0x003fea0003c00000 */
[----:B------:R2:W3:Y:S02]  /*14640*/  SHFL.IDX P6, R14, R13, R12, R11 ;  /* 0x0000000c0d0e7389 */ /* 0x0004e400000c000b */
[----:B0123--:R-:W-:Y:S01]  /*14650*/  ENDCOLLECTIVE ;  /* 0x000000000000791b */ /* 0x00ffe20003800000 */
.L_x_470:
[----:B------:R-:W-:Y:S05]  /*14660*/  BSYNC B0 ;  /* 0x0000000000007941 */ /* 0x000fea0003800000 */
.L_x_469:
[----:B------:R-:W-:Y:S05]  /*14670*/  BRA `(.L_x_471) ;  /* 0xffffffc400347947 */ /* 0x000fea000383ffff */
.L_x_355:
[----:B------:R-:W-:Y:S01]  /*14680*/  BSSY B1, `(.L_x_472) ;  /* 0x0000006000017945 */ /* 0x000fe20003800000 */
[----:B------:R-:W-:-:S07]  /*14690*/  IMAD.MOV.U32 R15, RZ, RZ, -0x1 ;  /* 0xffffffffff0f7424 */ /* 0x000fce00078e00ff */
[----:B012---:R-:W-:Y:S05]  /*146a0*/  WARPSYNC.COLLECTIVE R15, `(.L_x_473) ;  /* 0x000000000f0c7348 */ /* 0x007fea0003c00000 */
[----:B------:R-:W-:Y:S02]  /*146b0*/  ELECT P6, UR62, PT ;  /* 0x00000000003e782f */ /* 0x000fe400038c0000 */
[----:B------:R-:W-:Y:S01]  /*146c0*/  MOV R14, UR62 ;  /* 0x0000003e000e7c02 */ /* 0x000fe20008000f00 */
[----:B012---:R-:W-:Y:S10]  /*146d0*/  ENDCOLLECTIVE ;  /* 0x000000000000791b */ /* 0x007ff40003800000 */
.L_x_473:
[----:B------:R-:W-:Y:S05]  /*146e0*/  BSYNC B1 ;  /* 0x0000000000017941 */ /* 0x000fea0003800000 */
.L_x_472:
[----:B------:R-:W-:Y:S05]  /*146f0*/  BRA `(.L_x_474) ;  /* 0xffffffc4002c7947 */ /* 0x000fea000383ffff */
.L_x_357:
[----:B0-----:R0:W3:Y:S02]  /*14700*/  SYNCS.PHASECHK.TRANS64.TRYWAIT P1, [R5+URZ+0x38840], R0 ;  /* 0x03884000050075a7 */ /* 0x0010e4000802017f */
[----:B---3--:R-:W-:Y:S05]  /*14710*/  @!P1 NANOSLEEP.SYNCS 0x989680 ;  /* 0x009896800000995d */ /* 0x008fea0003900000 */
[----:B------:R-:W3:Y:S02]  /*14720*/  @!P1 SYNCS.PHASECHK.TRANS64 P1, [R5+URZ+0x38840], R0 ;  /* 0x03884000050095a7 */ /* 0x000ee4000802007f */
[----:B---3--:R-:W-:Y:S05]  /*14730*/  @!P1 BRA `(.L_x_357) ;  /* 0xfffffffc00f09947 */ /* 0x008fea000383ffff */
[----:B------:R-:W-:Y:S05]  /*14740*/  BRA `(.L_x_475) ;  /* 0xffffffc4004c7947 */ /* 0x000fea000383ffff */
.L_x_359:
[----:B---3--:R3:W4:Y:S02]  /*14750*/  SYNCS.PHASECHK.TRANS64.TRYWAIT P1, [R23+URZ+0x38840], R2 ;  /* 0x03884002170075a7 */ /* 0x008724000802017f */
[----:B----4-:R-:W-:Y:S05]  /*14760*/  @!P1 NANOSLEEP.SYNCS 0x989680 ;  /* 0x009896800000995d */ /* 0x010fea0003900000 */
[----:B------:R-:W4:Y:S02]  /*14770*/  @!P1 SYNCS.PHASECHK.TRANS64 P1, [R23+URZ+0x38840], R2 ;  /* 0x03884002170095a7 */ /* 0x000f24000802007f */
[----:B----4-:R-:W-:Y:S05]  /*14780*/  @!P1 BRA `(.L_x_359) ;  /* 0xfffffffc00f09947 */ /* 0x010fea000383ffff */
[----:B------:R-:W-:Y:S05]  /*14790*/  BRA `(.L_x_476) ;  /* 0xffffffc400587947 */ /* 0x000fea000383ffff */
.L_x_361:
[----:B----4-:R4:W0:Y:S02]  /*147a0*/  SYNCS.PHASECHK.TRANS64.TRYWAIT P1, [R5+URZ+0x38860], R0 ;  /* 0x03886000050075a7 */ /* 0x010824000802017f */
[----:B0-----:R-:W-:Y:S05]  /*147b0*/  @!P1 NANOSLEEP.SYNCS 0x989680 ;  /* 0x009896800000995d */ /* 0x001fea0003900000 */
[----:B------:R-:W0:Y:S02]  /*147c0*/  @!P1 SYNCS.PHASECHK.TRANS64 P1, [R5+URZ+0x38860], R0 ;  /* 0x03886000050095a7 */ /* 0x000e24000802007f */
[----:B0-----:R-:W-:Y:S05]  /*147d0*/  @!P1 BRA `(.L_x_361) ;  /* 0xfffffffc00f09947 */ /* 0x001fea000383ffff */
[----:B------:R-:W-:Y:S05]  /*147e0*/  BRA `(.L_x_477) ;  /* 0xffffffc400547947 */ /* 0x000fea000383ffff */
.L_x_363:
[----:B------:R0:W0:Y:S02]  /*147f0*/  SYNCS.PHASECHK.TRANS64.TRYWAIT P1, [R23+URZ+0x38860], R2 ;  /* 0x03886002170075a7 */ /* 0x000024000802017f */
[----:B0-----:R-:W-:Y:S05]  /*14800*/  @!P1 NANOSLEEP.SYNCS 0x989680 ;  /* 0x009896800000995d */ /* 0x001fea0003900000 */
[----:B------:R-:W0:Y:S02]  /*14810*/  @!P1 SYNCS.PHASECHK.TRANS64 P1, [R23+URZ+0x38860], R2 ;  /* 0x03886002170095a7 */ /* 0x000e24000802007f */
[----:B0-----:R-:W-:Y:S05]  /*14820*/  @!P1 BRA `(.L_x_363) ;  /* 0xfffffffc00f09947 */ /* 0x001fea000383ffff */
[----:B------:R-:W-:Y:S05]  /*14830*/  BRA `(.L_x_478) ;  /* 0xffffffc400507947 */ /* 0x000fea000383ffff */
.L_x_365:
[----:B------:R0:W0:Y:S02]  /*14840*/  SYNCS.PHASECHK.TRANS64.TRYWAIT P1, [R5+URZ+0x38880], R0 ;  /* 0x03888000050075a7 */ /* 0x000024000802017f */
[----:B0-----:R-:W-:Y:S05]  /*14850*/  @!P1 NANOSLEEP.SYNCS 0x989680 ;  /* 0x009896800000995d */ /* 0x001fea0003900000 */
[----:B------:R-:W0:Y:S02]  /*14860*/  @!P1 SYNCS.PHASECHK.TRANS64 P1, [R5+URZ+0x38880], R0 ;  /* 0x03888000050095a7 */ /* 0x000e24000802007f */
[----:B0-----:R-:W-:Y:S05]  /*14870*/  @!P1 BRA `(.L_x_365) ;  /* 0xfffffffc00f09947 */ /* 0x001fea000383ffff */
[----:B------:R-:W-:Y:S05]  /*14880*/  BRA `(.L_x_479) ;  /* 0xffffffc4004c7947 */ /* 0x000fea000383ffff */
.L_x_480:
        /* <DEDUP_REMOVED lines=15> */
.L_x_3631:


//--------------------- .text._ZN7cutlass13device_kernelIN5flash11enable_sm90INS1_16FlashAttnFwdSm90INS1_25CollectiveMainloopFwdSm90ILi2EN4cute5tupleIJNS5_1CILi1EEES8_S8_EEENS6_IJNS7_ILi128EEESA_NS7_ILi256EEEEEELi256ENS_12float_e4m3_tEfNS_4arch4Sm90ELb0ELb0ELb0ELb1ELb1ELb1ELb0ELb1ELb0ELb1ELb0ELb0EEENS1_21CollectiveEpilogueFwdINS6_IJSA_SB_SA_EEES9_NS_10bfloat16_tESF_Li256ELb1ELb1ELb0ELb1EEENS1_36VarlenDynamicPersistentTileSchedulerILi128ELi128ELi256ELi128ELb0ELb1ELb1ELb0ELb1ELb1EEEEEEEEEvNT_6ParamsE --------------------------
	.section	.text._ZN7cutlass13device_kernelIN5flash11enable_sm90INS1_16FlashAttnFwdSm90INS1_25CollectiveMainloopFwdSm90ILi2EN4cute5tupleIJNS5_1CILi1EEES8_S8_EEENS6_IJNS7_ILi128EEESA_NS7_ILi256EEEEEELi256ENS_12float_e4m3_tEfNS_4arch4Sm90ELb0ELb0ELb0ELb1ELb1ELb1ELb0ELb1ELb0ELb1ELb0ELb0EEENS1_21CollectiveEpilogueFwdINS6_IJSA_SB_SA_EEES9_NS_10bfloat16_tESF_Li256ELb1ELb1ELb0ELb1EEENS1_36VarlenDynamicPersistentTileSchedulerILi128ELi128ELi256ELi128ELb0ELb1ELb1ELb0ELb1ELb1EEEEEEEEEvNT_6ParamsE,"ax",@progbits
	.align	128
.text._ZN7cutlass13device_kernelIN5flash11enable_sm90INS1_16FlashAttnFwdSm90INS1_25CollectiveMainloopFwdSm90ILi2EN4cute5tupleIJNS5_1CILi1EEES8_S8_EEENS6_IJNS7_ILi128EEESA_NS7_ILi256EEEEEELi256ENS_12float_e4m3_tEfNS_4arch4Sm90ELb0ELb0ELb0ELb1ELb1ELb1ELb0ELb1ELb0ELb1ELb0ELb0EEENS1_21CollectiveEpilogueFwdINS6_IJSA_SB_SA_EEES9_NS_10bfloat16_tESF_Li256ELb1ELb1ELb0ELb1EEENS1_36VarlenDynamicPersistentTileSchedulerILi128ELi128ELi256ELi128ELb0ELb1ELb1ELb0ELb1ELb1EEEEEEEEEvNT_6ParamsE:
        .type           _ZN7cutlass13device_kernelIN5flash11enable_sm90INS1_16FlashAttnFwdSm90INS1_25CollectiveMainloopFwdSm90ILi2EN4cute5tupleIJNS5_1CILi1EEES8_S8_EEENS6_IJNS7_ILi128EEESA_NS7_ILi256EEEEEELi256ENS_12float_e4m3_tEfNS_4arch4Sm90ELb0ELb0ELb0ELb1ELb1ELb1ELb0ELb1ELb0ELb1ELb0ELb0EEENS1_21CollectiveEpilogueFwdINS6_IJSA_SB_SA_EEES9_NS_10bfloat16_tESF_Li256ELb1ELb1ELb0ELb1EEENS1_36VarlenDynamicPersistentTileSchedulerILi128ELi128ELi256ELi128ELb0ELb1ELb1ELb0ELb1ELb1EEEEEEEEEvNT_6ParamsE,@function
        .size           _ZN7cutlass13device_kernelIN5flash11enable_sm90INS1_16FlashAttnFwdSm90INS1_25CollectiveMainloopFwdSm90ILi2EN4cute5tupleIJNS5_1CILi1EEES8_S8_EEENS6_IJNS7_ILi128EEESA_NS7_ILi256EEEEEELi256ENS_12float_e4m3_tEfNS_4arch4Sm90ELb0ELb0ELb0ELb1ELb1ELb1ELb0ELb1ELb0ELb1ELb0ELb0EEENS1_21CollectiveEpilogueFwdINS6_IJSA_SB_SA_EEES9_NS_10bfloat16_tESF_Li256ELb1ELb1ELb0ELb1EEENS1_36VarlenDynamicPersistentTileSchedulerILi128ELi128ELi256ELi128ELb0ELb1ELb1ELb0ELb1ELb1EEEEEEEEEvNT_6ParamsE,(.L_x_3632 - _ZN7cutlass13device_kernelIN5flash11enable_sm90INS1_16FlashAttnFwdSm90INS1_25CollectiveMainloopFwdSm90ILi2EN4cute5tupleIJNS5_1CILi1EEES8_S8_EEENS6_IJNS7_ILi128EEESA_NS7_ILi256EEEEEELi256ENS_12float_e4m3_tEfNS_4arch4Sm90ELb0ELb0ELb0ELb1ELb1ELb1ELb0ELb1ELb0ELb1ELb0ELb0EEENS1_21CollectiveEpilogueFwdINS6_IJSA_SB_SA_EEES9_NS_10bfloat16_tESF_Li256ELb1ELb1ELb0ELb1EEENS1_36VarlenDynamicPersistentTileSchedulerILi128ELi128ELi256ELi128ELb0ELb1ELb1ELb0ELb1ELb1EEEEEEEEEvNT_6ParamsE)
        .other          _ZN7cutlass13device_kernelIN5flash11enable_sm90INS1_16FlashAttnFwdSm90INS1_25CollectiveMainloopFwdSm90ILi2EN4cute5tupleIJNS5_1CILi1EEES8_S8_EEENS6_IJNS7_ILi128EEESA_NS7_ILi256EEEEEELi256ENS_12float_e4m3_tEfNS_4arch4Sm90ELb0ELb0ELb0ELb1ELb1ELb1ELb0ELb1ELb0ELb1ELb0ELb0EEENS1_21CollectiveEpilogueFwdINS6_IJSA_SB_SA_EEES9_NS_10bfloat16_tESF_Li256ELb1ELb1ELb0ELb1EEENS1_36VarlenDynamicPersistentTileSchedulerILi128ELi128ELi256ELi128ELb0ELb1ELb1ELb0ELb1ELb1EEEEEEEEEvNT_6ParamsE,@"STO_CUDA_ENTRY STV_DEFAULT"
_ZN7cutlass13device_kernelIN5flash11enable_sm90INS1_16FlashAttnFwdSm90INS1_25CollectiveMainloopFwdSm90ILi2EN4cute5tupleIJNS5_1CILi1EEES8_S8_EEENS6_IJNS7_ILi128EEESA_NS7_ILi256EEEEEELi256ENS_12float_e4m3_tEfNS_4arch4Sm90ELb0ELb0ELb0ELb1ELb1ELb1ELb0ELb1ELb0ELb1ELb0ELb0EEENS1_21CollectiveEpilogueFwdINS6_IJSA_SB_SA_EEES9_NS_10bfloat16_tESF_Li256ELb1ELb1ELb0ELb1EEENS1_36VarlenDynamicPersistentTileSchedulerILi128ELi128ELi256ELi128ELb0ELb1ELb1ELb0ELb1ELb1EEEEEEEEEvNT_6ParamsE:
[----:B------:R-:W0:Y:S02]  /*0000*/  LDC R1, c[0x0][0x28] ;  /* 0x00000a00ff017b82 */ /* 0x000e240000000800 */
[----:B0-----:R-:W-:Y:S01]  /*0010*/  VIADD R1, R1, 0xffffffa8 ;  /* 0xffffffa801017836 */ /* 0x001fe20000000000 */
[----:B------:R-:W0:Y:S01]  /*0020*/  S2R R3, SR_TID.X ;  /* 0x0000000000037919 */ /* 0x000e220000002100 */
[----:B------:R-:W-:Y:S01]  /*0030*/  ELECT P0, URZ, PT ;  /* 0x00000000003f782f */ /* 0x000fe20003800000 */
[----:B------:R-:W-:Y:S01]  /*0040*/  BSSY B0, `(.L_x_481) ;  /* 0x000000e000007945 */ /* 0x000fe20003800000 */
[--C-:B0-----:R-:W-:Y:S02]  /*0050*/  SHF.R.U32.HI R0, RZ, 0x5, R3.reuse ;  /* 0x00000005ff007819 */ /* 0x101fe40000011603 */
[----:B------:R-:W-:-:S03]  /*0060*/  SHF.R.U32.HI R3, RZ, 0x7, R3 ;  /* 0x00000007ff037819 */ /* 0x000fc60000011603 */
[----:B------:R-:W0:Y:S02]  /*0070*/  SHFL.IDX PT, R2, R0, RZ, 0x1f ;  /* 0x00001fff00027589 */ /* 0x000e2400000e0000 */
[----:B0-----:R-:W-:-:S13]  /*0080*/  ISETP.EQ.AND P0, PT, R2, RZ, P0 ;  /* 0x000000ff0200720c */ /* 0x001fda0000702270 */
[----:B------:R-:W-:Y:S05]  /*0090*/  @!P0 BRA `(.L_x_482) ;  /* 0x0000000000208947 */ /* 0x000fea0003800000 */
[----:B------:R-:W-:Y:S02]  /*00a0*/  ULDC.64 UR4, c[0x0][0x198] ;  /* 0x0000660000047ab9 */ /* 0x000fe40000000a00 */
[----:B------:R-:W-:Y:S02]  /*00b0*/  UIADD3 UR6, UP0, UR4, 0x570, URZ ;  /* 0x0000057004067890 */ /* 0x000fe4000ff1e03f */
[----:B------:R-:W-:Y:S02]  /*00c0*/  UIADD3 UR4, UP1, UR4, 0x670, URZ ;  /* 0x0000067004047890 */ /* 0x000fe4000ff3e03f */
[----:B------:R-:W-:Y:S02]  /*00d0*/  UIADD3.X UR7, URZ, UR5, URZ, UP0, !UPT ;  /* 0x000000053f077290 */ /* 0x000fe400087fe43f */
[----:B------:R-:W-:-:S07]  /*00e0*/  UIADD3.X UR5, URZ, UR5, URZ, UP1, !UPT ;  /* 0x000000053f057290 */ /* 0x000fce0008ffe43f */
[----:B------:R0:W-:Y:S02]  /*00f0*/  UTMACCTL.PF [UR6] ;  /* 0x00000000060079b9 */ /* 0x0001e40008040000 */
[----:B------:R0:W-:Y:S02]  /*0100*/  UTMACCTL.PF [UR4] ;  /* 0x00000000040079b9 */ /* 0x0001e40008040000 */
[----:B0-----:R-:W-:Y:S01]  /*0110*/  NOP ;  /* 0x0000000000007918 */ /* 0x001fe20000000000 */
.L_x_482:
[----:B------:R-:W-:Y:S05]  /*0120*/  BSYNC B0 ;  /* 0x0000000000007941 */ /* 0x000fea0003800000 */
.L_x_481:
[----:B------:R-:W-:Y:S01]  /*0130*/  VOTEU.ANY UP0, P0 ;  /* 0x00000000003f7886 */ /* 0x000fe20000000100 */
[----:B------:R-:W0:Y:S01]  /*0140*/  SHFL.IDX PT, R3, R3, RZ, 0x1f ;  /* 0x00001fff03037589 */ /* 0x000e2200000e0000 */
[----:B------:R-:W-:Y:S01]  /*0150*/  UMOV UR4, 0x80 ;  /* 0x0000008000047882 */ /* 0x000fe20000000000 */
[----:B------:R-:W-:Y:S01]  /*0160*/  UMOV UR7, 0x100 ;  /* 0x0000010000077882 */ /* 0x000fe20000000000 */
[----:B------:R-:W-:Y:S01]  /*0170*/  VOTEU.ANY UP1, P0 ;  /* 0x00000000003f7886 */ /* 0x000fe20000020100 */
[----:B------:R-:W1:Y:S01]  /*0180*/  @UP0 S2UR UR8, SR_CgaCtaId ;  /* 0x00000000000809c3 */ /* 0x000e620000008800 */
[----:B------:R-:W2:Y:S01]  /*0190*/  SHFL.IDX PT, R2, R0, RZ, 0x1f ;  /* 0x00001fff00027589 */ /* 0x000ea200000e0000 */
[----:B------:R-:W-:Y:S01]  /*01a0*/  @UP0 UMOV UR6, 0x400 ;  /* 0x0000040000060882 */ /* 0x000fe20000000000 */
[----:B------:R-:W-:-:S04]  /*01b0*/  @UP0 UIADD3 UR4, -UR4, 0x100000, URZ ;  /* 0x0010000004040890 */ /* 0x000fc8000fffe13f */
[----:B------:R-:W-:Y:S02]  /*01c0*/  @UP0 USHF.L.U32 UR5, UR4, 0xb, URZ ;  /* 0x0000000b04050899 */ /* 0x000fe4000800063f */
[----:B------:R-:W-:Y:S01]  /*01d0*/  @UP0 USHF.L.U32 UR4, UR4, 0x1, URZ ;  /* 0x0000000104040899 */ /* 0x000fe2000800063f */
[----:B------:R-:W-:Y:S01]  /*01e0*/  VOTEU.ANY UP2, P0 ;  /* 0x00000000003f7886 */ /* 0x000fe20000040100 */
[----:B0-----:R-:W-:Y:S01]  /*01f0*/  R2UR UR9, R3 ;  /* 0x00000000030972ca */ /* 0x001fe200000e0000 */
[----:B-1----:R-:W-:Y:S01]  /*0200*/  @UP0 ULEA UR8, UR8, UR6, 0x18 ;  /* 0x0000000608080291 */ /* 0x002fe2000f8ec03f */
[----:B--2---:R-:W-:Y:S01]  /*0210*/  ISETP.NE.AND P1, PT, R2, RZ, PT ;  /* 0x000000ff0200720c */ /* 0x004fe20003f25270 */
[----:B------:R-:W-:-:S04]  /*0220*/  @UP0 UIADD3 UR6, -UR7, 0x100000, URZ ;  /* 0x0010000007060890 */ /* 0x000fc8000fffe13f */
[----:B------:R-:W-:Y:S02]  /*0230*/  @UP0 USHF.L.U32 UR7, UR6, 0xb, URZ ;  /* 0x0000000b06070899 */ /* 0x000fe4000800063f */
[----:B------:R-:W-:-:S04]  /*0240*/  @UP0 USHF.L.U32 UR6, UR6, 0x1, URZ ;  /* 0x0000000106060899 */ /* 0x000fc8000800063f */
[----:B------:R-:W-:Y:S01]  /*0250*/  UISETP.NE.AND UP0, UPT, UR9, URZ, UPT ;  /* 0x0000003f0900728c */ /* 0x000fe2000bf05270 */
[----:B------:R-:W0:Y:S02]  /*0260*/  FENCE.VIEW.ASYNC.S ;  /* 0x00000000000073c6 */ /* 0x000e240000000000 */
[----:B0-----:R0:W1:Y:S05]  /*0270*/  @UP1 SYNCS.EXCH.64 URZ, [UR8+0x38800], UR4 ;  /* 0x03880004083f15b2 */ /* 0x00106a0008000100 */
[----:B------:R0:W2:Y:S01]  /*0280*/  @UP2 SYNCS.EXCH.64 URZ, [UR8+0x38820], UR6 ;  /* 0x03882006083f25b2 */ /* 0x0000a20008000100 */
        /* <DEDUP_REMOVED lines=14> */
[----:B0-----:R3:W4:Y:S08]  /*0370*/  SYNCS.EXCH.64 URZ, [UR8+0x38830], UR4 ;  /* 0x03883004083f75b2 */ /* 0x0017300008000100 */
[----:B------:R3:W0:Y:S01]  /*0380*/  SYNCS.EXCH.64 URZ, [UR8+0x38840], UR6 ;  /* 0x03884006083f75b2 */ /* 0x0006220008000100 */
[----:B------:R3:W0:Y:S01]  /*0390*/  SYNCS.EXCH.64 URZ, [UR8+0x38838], UR4 ;  /* 0x03883804083f75b2 */ /* 0x0006220008000100 */
[----:B------:R3:W0:Y:S02]  /*03a0*/  SYNCS.EXCH.64 URZ, [UR8+0x38848], UR6 ;  /* 0x03884806083f75b2 */ /* 0x0006240008000100 */
[----:B---3--:R-:W-:Y:S01]  /*03b0*/  NOP ;  /* 0x0000000000007918 */ /* 0x008fe20000000000 */
.L_x_483:
[----:B------:R-:W3:Y:S01]  /*03c0*/  SHFL.IDX PT, R2, R0, RZ, 0x1f ;  /* 0x00001fff00027589 */ /* 0x000ee200000e0000 */
[----:B------:R-:W-:Y:S01]  /*03d0*/  NOP ;  /* 0x0000000000007918 */ /* 0x000fe20000000000 */
[----:B---3--:R-:W-:-:S13]  /*03e0*/  ISETP.NE.AND P0, PT, R2, RZ, PT ;  /* 0x000000ff0200720c */ /* 0x008fda0003f05270 */
        /* <DEDUP_REMOVED lines=17> */
[----:B------:R3:W0:Y:S02]  /*0500*/  SYNCS.EXCH.64 URZ, [UR8+0x38868], UR6 ;  /* 0x03886806083f75b2 */ /* 0x0006240008000100 */
[----:B---3--:R-:W-:Y:S01]  /*0510*/  NOP ;  /* 0x0000000000007918 */ /* 0x008fe20000000000 */
.L_x_484:
[----:B------:R-:W3:Y:S01]  /*0520*/  SHFL.IDX PT, R2, R0, RZ, 0x1f ;  /* 0x00001fff00027589 */ /* 0x000ee200000e0000 */
[----:B------:R-:W-:Y:S01]  /*0530*/  NOP ;  /* 0x0000000000007918 */ /* 0x000fe20000000000 */
[----:B---3--:R-:W-:-:S13]  /*0540*/  ISETP.NE.AND P0, PT, R2, RZ, PT ;  /* 0x000000ff0200720c */ /* 0x008fda0003f05270 */
        /* <DEDUP_REMOVED lines=13> */
[----:B------:R3:W0:Y:S02]  /*0620*/  SYNCS.EXCH.64 URZ, [UR6+0x38888], UR4 ;  /* 0x03888804063f75b2 */ /* 0x0006240008000100 */
[----:B---3--:R-:W-:Y:S01]  /*0630*/  NOP ;  /* 0x0000000000007918 */ /* 0x008fe20000000000 */
.L_x_485:
        /* <DEDUP_REMOVED lines=22> */
.L_x_486:
[----:B------:R-:W3:Y:S01]  /*07a0*/  SHFL.IDX PT, R3, R0, RZ, 0x1f ;  /* 0x00001fff00037589 */ /* 0x000ee200000e0000 */
[----:B------:R-:W-:Y:S01]  /*07b0*/  NOP ;  /* 0x0000000000007918 */ /* 0x000fe20000000000 */
[----:B------:R-:W0:Y:S01]  /*07c0*/  S2R R2, SR_CgaCtaId ;  /* 0x0000000000027919 */ /* 0x000e220000008800 */
[----:B---3--:R-:W-:-:S13]  /*07d0*/  ISETP.NE.AND P0, PT, R3, RZ, PT ;  /* 0x000000ff0300720c */ /* 0x008fda0003f05270 */
        /* <DEDUP_REMOVED lines=14> */
[----:B0-----:R0:W3:Y:S08]  /*08c0*/  SYNCS.EXCH.64 URZ, [UR8+0x388b0], UR4 ;  /* 0x0388b004083f75b2 */ /* 0x0010f00008000100 */
[----:B------:R0:W0:Y:S01]  /*08d0*/  SYNCS.EXCH.64 URZ, [UR8+0x388c0], UR6 ;  /* 0x0388c006083f75b2 */ /* 0x0000220008000100 */
[----:B------:R0:W0:Y:S01]  /*08e0*/  SYNCS.EXCH.64 URZ, [UR8+0x388b8], UR4 ;  /* 0x0388b804083f75b2 */ /* 0x0000220008000100 */
[----:B------:R0:W0:Y:S01]  /*08f0*/  SYNCS.EXCH.64 URZ, [UR8+0x388c8], UR6 ;  /* 0x0388c806083f75b2 */ /* 0x0000220008000100 */
[----:B------:R-:W-:Y:S01]  /*0900*/  NOP ;  /* 0x0000000000007918 */ /* 0x000fe20000000000 */
.L_x_487:
[----:B0-----:R-:W-:Y:S01]  /*0910*/  UMOV UR4, 0x1 ;  /* 0x0000000100047882 */ /* 0x001fe20000000000 */
[----:B------:R-:W-:Y:S01]  /*0920*/  PLOP3.LUT P0, PT, PT, PT, UP0, 0x80, 0x0 ;  /* 0x000000000000781c */ /* 0x000fe20003f0f008 */
[----:B------:R-:W-:Y:S01]  /*0930*/  USEL UR4, UR4, 0x2, !UP0 ;  /* 0x0000000204047887 */ /* 0x000fe2000c000000 */
[----:B------:R-:W-:Y:S01]  /*0940*/  NOP ;  /* 0x0000000000007918 */ /* 0x000fe20000000000 */
[----:B------:R-:W-:Y:S01]  /*0950*/  ULDC.64 UR36, c[0x0][0x208] ;  /* 0x0000820000247ab9 */ /* 0x000fe20000000a00 */
[----:B------:R-:W-:Y:S03]  /*0960*/  BSSY B8, `(.L_x_488) ;  /* 0x00023c6000087945 */ /* 0x000fe60003800000 */
[----:B------:R-:W-:-:S05]  /*0970*/  IMAD.U32 R3, RZ, RZ, UR4 ;  /* 0x00000004ff037e24 */ /* 0x000fca000f8e00ff */
[----:B------:R0:W-:Y:S01]  /*0980*/  STL [R1+0x50], R3 ;  /* 0x0000500301007387 */ /* 0x0001e20000100800 */
[----:B-1234-:R-:W-:Y:S06]  /*0990*/  BAR.SYNC.DEFER_BLOCKING 0x0 ;  /* 0x0000000000007b1d */ /* 0x01efec0000010000 */
[----:B------:R-:W-:Y:S05]  /*09a0*/  @!P0 BRA `(.L_x_489) ;  /* 0x000001c000708947 */ /* 0x000fea0003800000 */
.L_x_490:
[----:B------:R-:W-:-:S08]  /*09b0*/  NOP ;  /* 0x0000000000007918 */ /* 0x000fd00000000000 */
[----:B------:R-:W1:Y:S02]  /*09c0*/  USETMAXREG.TRY_ALLOC.CTAPOOL UP0, 0xe8 ;  /* 0x000000e8000079c8 */ /* 0x000e640008000600 */
[----:B-1----:R-:W-:-:S13]  /*09d0*/  PLOP3.LUT P0, PT, PT, PT, UP0, 0x80, 0x0 ;  /* 0x000000000000781c */ /* 0x002fda0003f0f008 */
[----:B------:R-:W-:Y:S05]  /*09e0*/  @!P0 BRA `(.L_x_490) ;  /* 0xfffffffc00f08947 */ /* 0x000fea000383ffff */
[----:B------:R-:W1:Y:S01]  /*09f0*/  S2R R0, SR_TID.X ;  /* 0x0000000000007919 */ /* 0x000e620000002100 */
[----:B------:R-:W2:Y:S01]  /*0a00*/  S2UR UR60, SR_CgaCtaId ;  /* 0x00000000003c79c3 */ /* 0x000ea20000008800 */
[----:B------:R-:W-:-:S07]  /*0a10*/  UMOV UR4, 0x400 ;  /* 0x0000040000047882 */ /* 0x000fce0000000000 */
[----:B------:R-:W-:Y:S06]  /*0a20*/  BAR.ARV 0x8, 0x180 ;  /* 0x0206000000007b1d */ /* 0x000fec0000002000 */
[----:B--2---:R-:W-:-:S06]  /*0a30*/  ULEA UR4, UR60, UR4, 0x18 ;  /* 0x000000043c047291 */ /* 0x004fcc000f8ec03f */
[----:B------:R-:W-:Y:S01]  /*0a40*/  IMAD.U32 R23, RZ, RZ, UR4 ;  /* 0x00000004ff177e24 */ /* 0x000fe2000f8e00ff */
[----:B-1----:R-:W-:Y:S01]  /*0a50*/  SHF.R.U32.HI R0, RZ, 0x7, R0 ;  /* 0x00000007ff007819 */ /* 0x002fe20000011600 */
[----:B------:R-:W-:-:S03]  /*0a60*/  ULDC UR4, c[0x0][0xc3c] ;  /* 0x00030f0000047ab9 */ /* 0x000fc60000000800 */
[----:B------:R-:W-:-:S13]  /*0a70*/  ISETP.NE.AND P0, PT, R0, 0x1, PT ;  /* 0x000000010000780c */ /* 0x000fda0003f05270 */
[----:B------:R-:W-:Y:S08]  /*0a80*/  @!P0 BAR.ARV 0x9, 0x100 ;  /* 0x0244000000008b1d */ /* 0x000ff00000002000 */
[----:B------:R-:W-:Y:S06]  /*0a90*/  BAR.SYNC.DEFER_BLOCKING 0x5, 0x180 ;  /* 0x0146000000007b1d */ /* 0x000fec0000010000 */
[----:B------:R-:W1:Y:S02]  /*0aa0*/  LDS.128 R220, [R23+0x388d0] ;  /* 0x0388d00017dc7984 */ /* 0x000e640000000c00 */
[----:B------:R-:W-:Y:S06]  /*0ab0*/  BAR.ARV 0x4, 0x180 ;  /* 0x0106000000007b1d */ /* 0x000fec0000002000 */
[----:B-1----:R-:W-:-:S13]  /*0ac0*/  ISETP.GE.AND P0, PT, R223, UR4, PT ;  /* 0x00000004df007c0c */ /* 0x002fda000bf06270 */
[----:B------:R-:W-:Y:S05]  /*0ad0*/  @P0 BRA `(.L_x_491) ;  /* 0x0000023800b80947 */ /* 0x000fea0003800000 */
[----:B------:R-:W2:Y:S01]  /*0ae0*/  LDL R2, [R1+0x50] ;  /* 0x0000500001027983 */ /* 0x000ea20000100800 */
[----:B------:R-:W-:Y:S01]  /*0af0*/  R2UR UR4, R23 ;  /* 0x00000000170472ca */ /* 0x000fe200000e0000 */
[----:B------:R-:W-:Y:S01]  /*0b00*/  IMAD.MOV.U32 R216, RZ, RZ, RZ ;  /* 0x000000ffffd87224 */ /* 0x000fe200078e00ff */
[----:B------:R-:W-:Y:S01]  /*0b10*/  CS2R R224, SRZ ;  /* 0x0000000000e07805 */ /* 0x000fe2000001ff00 */
[----:B------:R-:W1:Y:S01]  /*0b20*/  S2R R0, SR_TID.X ;  /* 0x0000000000007919 */ /* 0x000e620000002100 */
[----:B------:R-:W-:-:S09]  /*0b30*/  MOV R226, RZ ;  /* 0x000000ff00e27202 */ /* 0x000fd20000000f00 */
[----:B------:R-:W-:Y:S01]  /*0b40*/  UIADD3 UR4, UR4, 0x20400, URZ ;  /* 0x0002040004047890 */ /* 0x000fe2000fffe03f */
[----:B-1----:R-:W-:-:S04]  /*0b50*/  IADD3 R7, R0, -0x80, RZ ;  /* 0xffffff8000077810 */ /* 0x002fc80007ffe0ff */
[----:B------:R-:W-:-:S04]  /*0b60*/  SHF.R.S32.HI R0, RZ, 0x1f, R7 ;  /* 0x0000001fff007819 */ /* 0x000fc80000011407 */
[----:B0-----:R-:W-:-:S04]  /*0b70*/  LEA.HI R3, R0, R7, RZ, 0x4 ;  /* 0x0000000700037211 */ /* 0x001fc800078f20ff */
[----:B------:R-:W-:Y:S02]  /*0b80*/  LOP3.LUT R4, R3, 0x3fffff0, RZ, 0xc0, !PT ;  /* 0x03fffff003047812 */ /* 0x000fe400078ec0ff */
[----:B------:R-:W-:-:S03]  /*0b90*/  SHF.R.S32.HI R6, RZ, 0x4, R3 ;  /* 0x00000004ff067819 */ /* 0x000fc60000011403 */
[----:B------:R-:W-:Y:S01]  /*0ba0*/  IMAD.IADD R4, R7, 0x1, -R4 ;  /* 0x0000000107047824 */ /* 0x000fe200078e0a04 */
[----:B--2---:R-:W-:Y:S02]  /*0bb0*/  R2UR UR5, R2 ;  /* 0x00000000020572ca */ /* 0x004fe400000e0000 */
[----:B------:R-:W-:-:S05]  /*0bc0*/  LEA.HI R2, R0, R7, RZ, 0x5 ;  /* 0x0000000700027211 */ /* 0x000fca00078f28ff */
[----:B------:R-:W-:Y:S01]  /*0bd0*/  IMAD.SHL.U32 R5, R2, 0x20, RZ ;  /* 0x0000002002057824 */ /* 0x000fe200078e00ff */
[----:B------:R-:W-:-:S04]  /*0be0*/  LEA.HI R2, R0, R7, RZ, 0x3 ;  /* 0x0000000700027211 */ /* 0x000fc800078f18ff */
[----:B------:R-:W-:Y:S01]  /*0bf0*/  LOP3.LUT R5, R5, 0xfffffc00, RZ, 0xc0, !PT ;  /* 0xfffffc0005057812 */ /* 0x000fe200078ec0ff */
[----:B------:R-:W-:Y:S01]  /*0c00*/  ULOP3.LUT UR39, UR5, 0x1, URZ, 0xfc, !UPT ;  /* 0x0000000105277892 */ /* 0x000fe2000f8efc3f */
[----:B------:R-:W-:Y:S02]  /*0c10*/  SHF.R.S32.HI R219, RZ, 0x3, R2 ;  /* 0x00000003ffdb7819 */ /* 0x000fe40000011402 */
[----:B------:R-:W-:Y:S01]  /*0c20*/  LOP3.LUT R2, R2, 0xfffffff8, RZ, 0xc0, !PT ;  /* 0xfffffff802027812 */ /* 0x000fe200078ec0ff */
[----:B------:R-:W-:Y:S01]  /*0c30*/  IMAD R8, R4, 0x40, R5 ;  /* 0x0000004004087824 */ /* 0x000fe200078e0205 */
[----:B------:R-:W-:Y:S01]  /*0c40*/  LEA.HI R4, R3, R6, RZ, 0x1 ;  /* 0x0000000603047211 */ /* 0x000fe200078f08ff */
[----:B------:R-:W-:Y:S01]  /*0c50*/  VIADD R11, R219, 0x40 ;  /* 0x00000040db0b7836 */ /* 0x000fe20000000000 */
[----:B------:R-:W-:Y:S01]  /*0c60*/  LEA.HI R3, R0, R7, RZ, 0x6 ;  /* 0x0000000700037211 */ /* 0x000fe200078f30ff */
[----:B------:R-:W-:Y:S01]  /*0c70*/  IMAD.IADD R9, R7, 0x1, -R2 ;  /* 0x0000000107097824 */ /* 0x000fe200078e0a02 */
[----:B------:R-:W-:-:S02]  /*0c80*/  SHF.L.U32 R0, R219, 0x7, RZ ;  /* 0x00000007db007819 */ /* 0x000fc400000006ff */
[----:B------:R-:W-:Y:S01]  /*0c90*/  LOP3.LUT R5, R4, 0x1ffffffe, RZ, 0xc0, !PT ;  /* 0x1ffffffe04057812 */ /* 0x000fe200078ec0ff */
[----:B------:R-:W-:Y:S01]  /*0ca0*/  IMAD.SHL.U32 R227, R3, 0x10, RZ ;  /* 0x0000001003e37824 */ /* 0x000fe200078e00ff */
[----:B------:R-:W-:Y:S01]  /*0cb0*/  LOP3.LUT R3, R0, 0x380, RZ, 0xc0, !PT ;  /* 0x0000038000037812 */ /* 0x000fe200078ec0ff */
[----:B------:R-:W-:Y:S01]  /*0cc0*/  IMAD.SHL.U32 R16, R9, 0x10, RZ ;  /* 0x0000001009107824 */ /* 0x000fe200078e00ff */
[----:B------:R-:W-:Y:S01]  /*0cd0*/  IADD3 R5, R6, -R5, RZ ;  /* 0x8000000506057210 */ /* 0x000fe20007ffe0ff */
[----:B------:R-:W-:Y:S01]  /*0ce0*/  VIADD R4, R219, 0x20 ;  /* 0x00000020db047836 */ /* 0x000fe20000000000 */
[----:B------:R-:W-:Y:S01]  /*0cf0*/  SHF.R.U32.HI R2, RZ, 0x3, R3 ;  /* 0x00000003ff027819 */ /* 0x000fe20000011603 */
[----:B------:R-:W-:Y:S01]  /*0d00*/  VIADD R22, R16, 0x80 ;  /* 0x0000008010167836 */ /* 0x000fe20000000000 */
[----:B------:R-:W-:Y:S01]  /*0d10*/  LOP3.LUT R0, R3, 0x70, R16, 0xf8, !PT ;  /* 0x0000007003007812 */ /* 0x000fe200078ef810 */
[----:B------:R-:W-:Y:S01]  /*0d20*/  IMAD R3, R5, 0x8, R8 ;  /* 0x0000000805037824 */ /* 0x000fe200078e0208 */
[----:B------:R-:W-:Y:S01]  /*0d30*/  LOP3.LUT R227, R227, 0xfffffc00, RZ, 0xc0, !PT ;  /* 0xfffffc00e3e37812 */ /* 0x000fe200078ec0ff */
[----:B------:R-:W-:Y:S01]  /*0d40*/  IMAD.SHL.U32 R5, R11, 0x80, RZ ;  /* 0x000000800b057824 */ /* 0x000fe200078e00ff */
[----:B------:R-:W-:Y:S01]  /*0d50*/  IADD3 R10, R219, 0x60, RZ ;  /* 0x00000060db0a7810 */ /* 0x000fe20007ffe0ff */
[----:B------:R-:W-:Y:S01]  /*0d60*/  IMAD.SHL.U32 R18, R9, 0x8, RZ ;  /* 0x0000000809127824 */ /* 0x000fe200078e00ff */
[----:B------:R-:W-:Y:S01]  /*0d70*/  SHF.R.S32.HI R6, RZ, 0x1f, R11 ;  /* 0x0000001fff067819 */ /* 0x000fe2000001140b */
[----:B------:R0:W-:Y:S01]  /*0d80*/  STL [R1+0x48], R3 ;  /* 0x0000480301007387 */ /* 0x0001e20000100800 */
[----:B------:R-:W-:Y:S01]  /*0d90*/  LOP3.LUT R0, R227, R0, R2, 0xf6, !PT ;  /* 0x00000000e3007212 */ /* 0x000fe200078ef602 */
[----:B------:R-:W-:Y:S01]  /*0da0*/  IMAD.SHL.U32 R2, R4, 0x80, RZ ;  /* 0x0000008004027824 */ /* 0x000fe200078e00ff */
[----:B------:R-:W-:Y:S01]  /*0db0*/  SHF.R.S32.HI R8, RZ, 0x1f, R10 ;  /* 0x0000001fff087819 */ /* 0x000fe2000001140a */
[----:B------:R-:W-:Y:S01]  /*0dc0*/  IMAD.SHL.U32 R7, R10, 0x80, RZ ;  /* 0x000000800a077824 */ /* 0x000fe200078e00ff */
[----:B------:R-:W-:Y:S01]  /*0dd0*/  LEA.HI R6, R6, R11, RZ, 0x3 ;  /* 0x0000000b06067211 */ /* 0x000fe200078f18ff */
[----:B------:R-:W-:Y:S01]  /*0de0*/  IMAD.IADD R0, R23, 0x1, R0 ;  /* 0x0000000117007824 */ /* 0x000fe200078e0200 */
[----:B------:R-:W-:Y:S01]  /*0df0*/  LEA.HI R8, R8, R10, RZ, 0x3 ;  /* 0x0000000a08087211 */ /* 0x000fe200078f18ff */
[----:B------:R-:W-:Y:S01]  /*0e00*/  VIADD R218, R18, 0x40 ;  /* 0x0000004012da7836 */ /* 0x000fe20000000000 */
[----:B------:R-:W-:Y:S01]  /*0e10*/  LOP3.LUT R5, R5, 0x380, RZ, 0xc0, !PT ;  /* 0x0000038005057812 */ /* 0x000fe200078ec0ff */
[----:B------:R-:W-:Y:S01]  /*0e20*/  IMAD.SHL.U32 R6, R6, 0x80, RZ ;  /* 0x0000008006067824 */ /* 0x000fe200078e00ff */
[----:B0-----:R-:W-:Y:S01]  /*0e30*/  SHF.R.S32.HI R3, RZ, 0x1f, R4 ;  /* 0x0000001fff037819 */ /* 0x001fe20000011404 */
[----:B------:R-:W-:Y:S01]  /*0e40*/  IMAD.SHL.U32 R8, R8, 0x80, RZ ;  /* 0x0000008008087824 */ /* 0x000fe200078e00ff */
[----:B------:R-:W-:-:S02]  /*0e50*/  LOP3.LUT R13, R7, 0x380, RZ, 0xc0, !PT ;  /* 0x00000380070d7812 */ /* 0x000fc400078ec0ff */
[----:B------:R-:W-:Y:S02]  /*0e60*/  LEA.HI R4, R3, R4, RZ, 0x3 ;  /* 0x0000000403047211 */ /* 0x000fe400078f18ff */
[----:B------:R-:W-:Y:S02]  /*0e70*/  LOP3.LUT R3, R2, 0x380, RZ, 0xc0, !PT ;  /* 0x0000038002037812 */ /* 0x000fe400078ec0ff */
[----:B------:R-:W-:Y:S02]  /*0e80*/  SHF.L.U32 R4, R4, 0x7, RZ ;  /* 0x0000000704047819 */ /* 0x000fe400000006ff */
[----:B------:R-:W-:Y:S02]  /*0e90*/  SHF.R.U32.HI R2, RZ, 0x3, R3 ;  /* 0x00000003ff027819 */ /* 0x000fe40000011603 */
[----:B------:R-:W-:Y:S02]  /*0ea0*/  LOP3.LUT R7, R3, 0x70, R16, 0xf8, !PT ;  /* 0x0000007003077812 */ /* 0x000fe400078ef810 */
[----:B------:R-:W-:-:S02]  /*0eb0*/  SHF.R.U32.HI R3, RZ, 0x3, R5 ;  /* 0x00000003ff037819 */ /* 0x000fc40000011605 */
[--C-:B------:R-:W-:Y:S02]  /*0ec0*/  LOP3.LUT R10, R5, 0x70, R16.reuse, 0xf8, !PT ;  /* 0x00000070050a7812 */ /* 0x100fe400078ef810 */
[----:B------:R-:W-:Y:S02]  /*0ed0*/  LOP3.LUT R11, R6, 0xfffffc00, RZ, 0xc0, !PT ;  /* 0xfffffc00060b7812 */ /* 0x000fe400078ec0ff */
[----:B------:R-:W-:Y:S02]  /*0ee0*/  LOP3.LUT R12, R4, 0xfffffc00, RZ, 0xc0, !PT ;  /* 0xfffffc00040c7812 */ /* 0x000fe400078ec0ff */
[----:B------:R-:W-:Y:S02]  /*0ef0*/  LOP3.LUT R6, R8, 0xfffffc00, RZ, 0xc0, !PT ;  /* 0xfffffc0008067812 */ /* 0x000fe400078ec0ff */
[----:B------:R-:W-:Y:S01]  /*0f00*/  SHF.R.U32.HI R5, RZ, 0x3, R13 ;  /* 0x00000003ff057819 */ /* 0x000fe2000001160d */
[----:B------:R-:W-:Y:S01]  /*0f10*/  STL [R1+0x20], R12 ;  /* 0x0000200c01007387 */ /* 0x000fe20000100800 */
[----:B------:R-:W-:-:S02]  /*0f20*/  LOP3.LUT R4, R13, 0x70, R16, 0xf8, !PT ;  /* 0x000000700d047812 */ /* 0x000fc400078ef810 */
[----:B------:R-:W-:Y:S01]  /*0f30*/  LOP3.LUT R10, R11, R10, R3, 0xf6, !PT ;  /* 0x0000000a0b0a7212 */ /* 0x000fe200078ef603 */
[----:B------:R-:W-:Y:S01]  /*0f40*/  STL [R1+0x1c], R11 ;  /* 0x00001c0b01007387 */ /* 0x000fe20000100800 */
[----:B------:R-:W-:Y:S02]  /*0f50*/  MOV R3, UR4 ;  /* 0x0000000400037c02 */ /* 0x000fe40008000f00 */
[----:B------:R-:W-:Y:S01]  /*0f60*/  LOP3.LUT R2, R12, R7, R2, 0xf6, !PT ;  /* 0x000000070c027212 */ /* 0x000fe200078ef602 */
[----:B------:R-:W-:Y:S01]  /*0f70*/  STL [R1+0x18], R6 ;  /* 0x0000180601007387 */ /* 0x000fe20000100800 */
[----:B------:R-:W-:Y:S02]  /*0f80*/  LOP3.LUT R4, R6, R4, R5, 0xf6, !PT ;  /* 0x0000000406047212 */ /* 0x000fe400078ef605 */
[----:B------:R-:W-:Y:S01]  /*0f90*/  SHF.R.S32.HI R17, RZ, 0x1f, R16 ;  /* 0x0000001fff117819 */ /* 0x000fe20000011410 */
[----:B------:R-:W-:Y:S01]  /*0fa0*/  STL [R1+0x34], RZ ;  /* 0x000034ff01007387 */ /* 0x000fe20000100800 */
[----:B------:R-:W-:-:S03]  /*0fb0*/  SHF.R.S32.HI R217, RZ, 0x1f, R22 ;  /* 0x0000001fffd97819 */ /* 0x000fc60000011416 */
[----:B------:R0:W-:Y:S04]  /*0fc0*/  STL [R1+0x4c], R3 ;  /* 0x00004c0301007387 */ /* 0x0001e80000100800 */
[----:B------:R1:W-:Y:S01]  /*0fd0*/  STL [R1+0x24], R0 ;  /* 0x0000240001007387 */ /* 0x0003e20000100800 */
[C---:B0-----:R-:W-:Y:S02]  /*0fe0*/  IMAD.IADD R3, R23.reuse, 0x1, R2 ;  /* 0x0000000117037824 */ /* 0x041fe400078e0202 */
[C---:B------:R-:W-:Y:S01]  /*0ff0*/  IMAD.IADD R2, R23.reuse, 0x1, R10 ;  /* 0x0000000117027824 */ /* 0x040fe200078e020a */
[----:B-1----:R-:W-:Y:S02]  /*1000*/  IADD3 R0, R23, R4, RZ ;  /* 0x0000000417007210 */ /* 0x002fe40007ffe0ff */
[----:B------:R0:W-:Y:S04]  /*1010*/  STL [R1+0x44], R3 ;  /* 0x0000440301007387 */ /* 0x0001e80000100800 */
[----:B------:R0:W-:Y:S04]  /*1020*/  STL [R1+0x3c], R0 ;  /* 0x00003c0001007387 */ /* 0x0001e80000100800 */
[----:B------:R0:W-:Y:S02]  /*1030*/  STL [R1+0x40], R2 ;  /* 0x0000400201007387 */ /* 0x0001e40000100800 */
.L_x_687:
[----:B0-----:R-:W0:Y:S02]  /*1040*/  LDC.64 R2, c[0x0][0xc88] ;  /* 0x00032200ff027b82 */ /* 0x001e240000000a00 */
[----:B0-----:R-:W-:-:S05]  /*1050*/  IMAD.WIDE R2, R223, 0x4, R2 ;  /* 0x00000004df027825 */ /* 0x001fca00078e0202 */
[----:B--2---:R-:W2:Y:S01]  /*1060*/  LDG.E R10, desc[UR36][R2.64] ;  /* 0x00000024020a7981 */ /* 0x004ea2000c1e1900 */
[----:B------:R-:W-:Y:S05]  /*1070*/  YIELD ;  /* 0x0000000000007946 */ /* 0x000fea0003800000 */
[----:B------:R-:W-:Y:S01]  /*1080*/  ULDC.64 UR4, c[0x0][0xa28] ;  /* 0x00028a0000047ab9 */ /* 0x000fe20000000a00 */
[----:B------:R-:W-:Y:S01]  /*1090*/  ULDC.64 UR8, c[0x0][0xa18] ;  /* 0x0002860000087ab9 */ /* 0x000fe20000000a00 */
[----:B------:R-:W-:Y:S01]  /*10a0*/  ISETP.NE.U32.AND P1, PT, RZ, UR4, PT ;  /* 0x00000004ff007c0c */ /* 0x000fe2000bf25070 */
[----:B------:R-:W-:Y:S01]  /*10b0*/  ULDC.64 UR6, c[0x0][0xa08] ;  /* 0x0002820000067ab9 */ /* 0x000fe20000000a00 */
[----:B------:R-:W-:Y:S01]  /*10c0*/  IMAD.MOV.U32 R28, RZ, RZ, RZ ;  /* 0x000000ffff1c7224 */ /* 0x000fe200078e00ff */
[----:B------:R-:W-:-:S02]  /*10d0*/  ISETP.NE.U32.AND P0, PT, RZ, UR6, PT ;  /* 0x00000006ff007c0c */ /* 0x000fc4000bf05070 */
[----:B------:R-:W-:Y:S02]  /*10e0*/  ISETP.NE.AND.EX P1, PT, RZ, UR5, PT, P1 ;  /* 0x00000005ff007c0c */ /* 0x000fe4000bf25310 */
[----:B------:R-:W-:Y:S02]  /*10f0*/  ISETP.NE.AND.EX P0, PT, RZ, UR7, PT, P0 ;  /* 0x00000007ff007c0c */ /* 0x000fe4000bf05300 */
[----:B--2---:R-:W-:Y:S01]  /*1100*/  SHF.R.S32.HI R0, RZ, 0x1f, R10 ;  /* 0x0000001fff007819 */ /* 0x004fe2000001140a */
[----:B------:R-:W-:Y:S08]  /*1110*/  STL [R1+0x14], R10 ;  /* 0x0000140a01007387 */ /* 0x000ff00000100800 */
[C---:B------:R-:W-:Y:S01]  /*1120*/  @P1 LEA R4, P2, R10.reuse, UR4, 0x2 ;  /* 0x000000040a041c11 */ /* 0x040fe2000f8410ff */
[C---:B------:R-:W-:Y:S01]  /*1130*/  IMAD.SHL.U32 R29, R10.reuse, 0x4, RZ ;  /* 0x000000040a1d7824 */ /* 0x040fe200078e00ff */
[C-C-:B------:R-:W-:Y:S01]  /*1140*/  SHF.L.U64.HI R30, R10.reuse, 0x2, R0.reuse ;  /* 0x000000020a1e7819 */ /* 0x140fe20000010200 */
[----:B------:R0:W-:Y:S01]  /*1150*/  STL [R1+0x30], R0 ;  /* 0x0000300001007387 */ /* 0x0001e20000100800 */
[----:B------:R-:W-:-:S02]  /*1160*/  @P1 LEA.HI.X R5, R10, UR5, R0, 0x2, P2 ;  /* 0x000000050a051c11 */ /* 0x000fc400090f1400 */
[----:B------:R-:W-:Y:S01]  /*1170*/  ISETP.NE.U32.AND P2, PT, RZ, UR8, PT ;  /* 0x00000008ff007c0c */ /* 0x000fe2000bf45070 */
[----:B------:R-:W-:Y:S01]  /*1180*/  ULDC UR4, c[0x0][0x288] ;  /* 0x0000a20000047ab9 */ /* 0x000fe20000000800 */
[----:B------:R-:W-:Y:S02]  /*1190*/  IADD3 R8, P3, R29, UR6, RZ ;  /* 0x000000061d087c10 */ /* 0x000fe4000ff7e0ff */
[----:B------:R-:W-:Y:S01]  /*11a0*/  ISETP.NE.AND.EX P2, PT, RZ, UR9, PT, P2 ;  /* 0x00000009ff007c0c */ /* 0x000fe2000bf45320 */
[----:B0-----:R-:W-:Y:S01]  /*11b0*/  IMAD.MOV.U32 R0, RZ, RZ, RZ ;  /* 0x000000ffff007224 */ /* 0x001fe200078e00ff */
[----:B------:R-:W-:Y:S01]  /*11c0*/  MOV R96, UR4 ;  /* 0x0000000400607c02 */ /* 0x000fe20008000f00 */
[----:B------:R-:W-:Y:S01]  /*11d0*/  ULDC.64 UR4, c[0x0][0x418] ;  /* 0x0001060000047ab9 */ /* 0x000fe20000000a00 */
[----:B------:R-:W-:-:S03]  /*11e0*/  IADD3.X R9, R30, UR7, RZ, P3, !PT ;  /* 0x000000071e097c10 */ /* 0x000fc60009ffe4ff */
[----:B------:R0:W5:Y:S06]  /*11f0*/  @P1 LDG.E R0, desc[UR36][R4.64] ;  /* 0x0000002404001981 */ /* 0x00016c000c1e1900 */
[----:B------:R-:W-:Y:S01]  /*1200*/  @P2 IADD3 R6, P1, R29, UR8, RZ ;  /* 0x000000081d062c10 */ /* 0x000fe2000ff3e0ff */
[----:B------:R0:W5:Y:S03]  /*1210*/  @P0 LDG.E R28, desc[UR36][R8.64] ;  /* 0x00000024081c0981 */ /* 0x000166000c1e1900 */
[----:B------:R-:W-:-:S05]  /*1220*/  @P2 IADD3.X R7, R30, UR9, RZ, P1, !PT ;  /* 0x000000091e072c10 */ /* 0x000fca0008ffe4ff */
[----:B------:R0:W5:Y:S01]  /*1230*/  @P2 LDG.E R96, desc[UR36][R6.64] ;  /* 0x0000002406602981 */ /* 0x000162000c1e1900 */
[----:B------:R-:W-:Y:S01]  /*1240*/  UISETP.NE.U32.AND UP0, UPT, UR4, URZ, UPT ;  /* 0x0000003f0400728c */ /* 0x000fe2000bf05070 */
[----:B------:R-:W-:Y:S02]  /*1250*/  IMAD.MOV.U32 R24, RZ, RZ, R10 ;  /* 0x000000ffff187224 */ /* 0x000fe400078e000a */
[----:B------:R-:W-:Y:S01]  /*1260*/  ULDC UR4, c[0x0][0x424] ;  /* 0x0001090000047ab9 */ /* 0x000fe20000000800 */
[----:B------:R-:W-:-:S03]  /*1270*/  UISETP.NE.AND.EX UP0, UPT, UR5, URZ, UPT, UP0 ;  /* 0x0000003f0500728c */ /* 0x000fc6000bf05300 */
[----:B------:R-:W-:Y:S01]  /*1280*/  ULDC UR5, c[0x0][0x2f0] ;  /* 0x0000bc0000057ab9 */ /* 0x000fe20000000800 */
[----:B------:R-:W-:-:S04]  /*1290*/  USEL UR4, UR4, 0x1, UP0 ;  /* 0x0000000104047887 */ /* 0x000fc80008000000 */
[----:B------:R-:W-:-:S03]  /*12a0*/  UIMAD UR4, UR4, UR5, URZ ;  /* 0x00000005040472a4 */ /* 0x000fc6000f8e023f */
[----:B------:R-:W-:Y:S02]  /*12b0*/  ULDC UR5, c[0x0][0x348] ;  /* 0x0000d20000057ab9 */ /* 0x000fe40000000800 */
[----:B------:R-:W-:Y:S02]  /*12c0*/  IMAD.U32 R2, RZ, RZ, UR5 ;  /* 0x00000005ff027e24 */ /* 0x000fe4000f8e00ff */
[----:B----4-:R-:W-:Y:S01]  /*12d0*/  IMAD.U32 R27, RZ, RZ, UR4 ;  /* 0x00000004ff1b7e24 */ /* 0x010fe2000f8e00ff */
[----:B0--3--:R-:W-:Y:S06]  /*12e0*/  @P2 BRA `(.L_x_492) ;  /* 0x0000000000242947 */ /* 0x009fec0003800000 */
[----:B------:R-:W-:Y:S02]  /*12f0*/  ULDC.64 UR4, c[0x0][0xa00] ;  /* 0x0002800000047ab9 */ /* 0x000fe40000000a00 */
[----:B------:R-:W-:-:S04]  /*1300*/  ISETP.NE.U32.AND P1, PT, RZ, UR4, PT ;  /* 0x00000004ff007c0c */ /* 0x000fc8000bf25070 */
[----:B------:R-:W-:-:S13]  /*1310*/  ISETP.NE.AND.EX P1, PT, RZ, UR5, PT, P1 ;  /* 0x00000005ff007c0c */ /* 0x000fda000bf25310 */
[----:B------:R-:W-:Y:S05]  /*1320*/  @!P1 BRA `(.L_x_492) ;  /* 0x0000000000149947 */ /* 0x000fea0003800000 */
[----:B------:R-:W0:Y:S02]  /*1330*/  LDC.64 R4, c[0x0][0xa00] ;  /* 0x00028000ff047b82 */ /* 0x000e240000000a00 */
[----:B0-----:R-:W-:-:S05]  /*1340*/  IMAD.WIDE R4, R24, 0x4, R4 ;  /* 0x0000000418047825 */ /* 0x001fca00078e0204 */
[----:B-----5:R-:W2:Y:S04]  /*1350*/  LDG.E R96, desc[UR36][R4.64] ;  /* 0x0000002404607981 */ /* 0x020ea8000c1e1900 */
[----:B------:R-:W2:Y:S02]  /*1360*/  LDG.E R3, desc[UR36][R4.64+0x4] ;  /* 0x0000042404037981 */ /* 0x000ea4000c1e1900 */
[----:B--2---:R-:W-:-:S07]  /*1370*/  IADD3 R96, -R96, R3, RZ ;  /* 0x0000000360607210 */ /* 0x004fce0007ffe1ff */
.L_x_492:
[----:B------:R-:W-:Y:S01]  /*1380*/  ULDC.64 UR4, c[0x0][0xa20] ;  /* 0x0002880000047ab9 */ /* 0x000fe20000000a00 */
[----:B------:R0:W-:Y:S01]  /*1390*/  STL [R1+0x38], R221 ;  /* 0x000038dd01007387 */ /* 0x0001e20000100800 */
[----:B------:R-:W-:-:S03]  /*13a0*/  ISETP.NE.U32.AND P1, PT, RZ, UR4, PT ;  /* 0x00000004ff007c0c */ /* 0x000fc6000bf25070 */
[----:B------:R0:W-:Y:S01]  /*13b0*/  STL [R1+0x2c], R222 ;  /* 0x00002cde01007387 */ /* 0x0001e20000100800 */
[----:B------:R-:W-:-:S13]  /*13c0*/  ISETP.NE.AND.EX P1, PT, RZ, UR5, PT, P1 ;  /* 0x00000005ff007c0c */ /* 0x000fda000bf25310 */
[----:B0-----:R-:W-:Y:S05]  /*13d0*/  @!P1 BRA `(.L_x_493) ;  /* 0x0000000000109947 */ /* 0x001fea0003800000 */
[----:B------:R-:W-:-:S04]  /*13e0*/  IADD3 R4, P0, R29, UR4, RZ ;  /* 0x000000041d047c10 */ /* 0x000fc8000ff1e0ff */
[----:B------:R-:W-:-:S05]  /*13f0*/  IADD3.X R5, R30, UR5, RZ, P0, !PT ;  /* 0x000000051e057c10 */ /* 0x000fca00087fe4ff */
[----:B------:R0:W5:Y:S01]  /*1400*/  LDG.E R27, desc[UR36][R4.64] ;  /* 0x00000024041b7981 */ /* 0x000162000c1e1900 */
[----:B------:R-:W-:Y:S05]  /*1410*/  BRA `(.L_x_494) ;  /* 0x0000000000107947 */ /* 0x000fea0003800000 */
.L_x_493:
[----:B------:R-:W-:Y:S05]  /*1420*/  @!P0 BRA `(.L_x_494) ;  /* 0x00000000000c8947 */ /* 0x000fea0003800000 */
[----:B------:R-:W2:Y:S04]  /*1430*/  LDG.E R4, desc[UR36][R8.64] ;  /* 0x0000002408047981 */ /* 0x000ea8000c1e1900 */
[----:B------:R-:W2:Y:S02]  /*1440*/  LDG.E R27, desc[UR36][R8.64+0x4] ;  /* 0x00000424081b7981 */ /* 0x000ea4000c1e1900 */
[----:B--2---:R-:W-:-:S07]  /*1450*/  IMAD.IADD R27, R27, 0x1, -R4 ;  /* 0x000000011b1b7824 */ /* 0x004fce00078e0a04 */
.L_x_494:
[----:B------:R-:W-:Y:S02]  /*1460*/  ULDC.64 UR4, c[0x0][0xa10] ;  /* 0x0002840000047ab9 */ /* 0x000fe40000000a00 */
[----:B------:R-:W-:-:S04]  /*1470*/  ISETP.NE.U32.AND P0, PT, RZ, UR4, PT ;  /* 0x00000004ff007c0c */ /* 0x000fc8000bf05070 */
[----:B------:R-:W-:Y:S01]  /*1480*/  ISETP.NE.AND.EX P0, PT, RZ, UR5, PT, P0 ;  /* 0x00000005ff007c0c */ /* 0x000fe2000bf05300 */
[----:B-----5:R-:W-:Y:S01]  /*1490*/  IMAD.IADD R9, R27, 0x1, -R0 ;  /* 0x000000011b097824 */ /* 0x020fe200078e0a00 */
[----:B------:R-:W-:-:S11]  /*14a0*/  ULDC.64 UR4, c[0x0][0xa30] ;  /* 0x00028c0000047ab9 */ /* 0x000fd60000000a00 */
[----:B0-----:R-:W0:Y:S02]  /*14b0*/  @P0 LDC.64 R4, c[0x0][0xa10] ;  /* 0x00028400ff040b82 */ /* 0x001e240000000a00 */
[----:B0-----:R-:W-:-:S05]  /*14c0*/  @P0 IMAD.WIDE R4, R24, 0x4, R4 ;  /* 0x0000000418040825 */ /* 0x001fca00078e0204 */
[----:B------:R-:W2:Y:S04]  /*14d0*/  @P0 LDG.E R3, desc[UR36][R4.64] ;  /* 0x0000002404030981 */ /* 0x000ea8000c1e1900 */
[----:B------:R-:W2:Y:S01]  /*14e0*/  @P0 LDG.E R8, desc[UR36][R4.64+0x4] ;  /* 0x0000042404080981 */ /* 0x000ea2000c1e1900 */
[----:B------:R-:W-:Y:S01]  /*14f0*/  IMAD.MOV R25, RZ, RZ, -R9 ;  /* 0x000000ffff197224 */ /* 0x000fe200078e0a09 */
[----:B------:R-:W-:Y:S01]  /*1500*/  ISETP.NE.U32.AND P1, PT, RZ, UR4, PT ;  /* 0x00000004ff007c0c */ /* 0x000fe2000bf25070 */
[----:B------:R-:W-:-:S03]  /*1510*/  IMAD.MOV.U32 R94, RZ, RZ, R27 ;  /* 0x000000ffff5e7224 */ /* 0x000fc600078e001b */
[----:B------:R-:W-:Y:S02]  /*1520*/  VIMNMX R25, RZ, R25, !PT ;  /* 0x00000019ff197248 */ /* 0x000fe40007fe0100 */
[----:B------:R-:W-:-:S13]  /*1530*/  ISETP.NE.AND.EX P1, PT, RZ, UR5, PT, P1 ;  /* 0x00000005ff007c0c */ /* 0x000fda000bf25310 */
[----:B------:R-:W-:-:S04]  /*1540*/  @P1 IADD3 R6, P2, R29, UR4, RZ ;  /* 0x000000041d061c10 */ /* 0x000fc8000ff5e0ff */
[----:B------:R-:W-:-:S05]  /*1550*/  @P1 IADD3.X R7, R30, UR5, RZ, P2, !PT ;  /* 0x000000051e071c10 */ /* 0x000fca00097fe4ff */
[----:B------:R0:W5:Y:S01]  /*1560*/  @P1 LDG.E R94, desc[UR36][R6.64] ;  /* 0x00000024065e1981 */ /* 0x000162000c1e1900 */
[----:B--2---:R-:W-:-:S05]  /*1570*/  @P0 IADD3 R2, -R3, R8, RZ ;  /* 0x0000000803020210 */ /* 0x004fca0007ffe1ff */
[----:B------:R-:W-:-:S04]  /*1580*/  IMAD.IADD R168, R9, 0x1, R2 ;  /* 0x0000000109a87824 */ /* 0x000fc800078e0202 */
[----:B------:R-:W-:-:S05]  /*1590*/  VIADD R0, R168, 0x7f ;  /* 0x0000007fa8007836 */ /* 0x000fca0000000000 */
[----:B------:R-:W-:-:S04]  /*15a0*/  SHF.R.S32.HI R3, RZ, 0x1f, R0 ;  /* 0x0000001fff037819 */ /* 0x000fc80000011400 */
[----:B------:R-:W-:-:S04]  /*15b0*/  LEA.HI R3, R3, R0, RZ, 0x7 ;  /* 0x0000000003037211 */ /* 0x000fc800078f38ff */
[----:B------:R-:W-:Y:S02]  /*15c0*/  LOP3.LUT R5, R3, 0xffffff80, RZ, 0xc0, !PT ;  /* 0xffffff8003057812 */ /* 0x000fe400078ec0ff */
[----:B------:R-:W-:Y:S02]  /*15d0*/  SHF.R.S32.HI R169, RZ, 0x7, R3 ;  /* 0x00000007ffa97819 */ /* 0x000fe40000011403 */
[----:B------:R-:W-:-:S04]  /*15e0*/  VIADDMNMX R0, R5, -R9, R2, PT ;  /* 0x8000000905007246 */ /* 0x000fc80003800102 */
[----:B------:R-:W-:Y:S02]  /*15f0*/  ISETP.GT.AND P0, PT, R0, R25, PT ;  /* 0x000000190000720c */ /* 0x000fe40003f04270 */
[----:B------:R-:W-:-:S05]  /*1600*/  SHF.R.U32.HI R25, RZ, 0x7, R25 ;  /* 0x00000007ff197819 */ /* 0x000fca0000011619 */
[----:B------:R-:W-:-:S06]  /*1610*/  IMAD.MOV.U32 R26, RZ, RZ, R25 ;  /* 0x000000ffff1a7224 */ /* 0x000fcc00078e0019 */
[----:B------:R-:W-:-:S04]  /*1620*/  @P0 IADD3 R0, R0, 0x7f, RZ ;  /* 0x0000007f00000810 */ /* 0x000fc80007ffe0ff */
[----:B------:R-:W-:-:S04]  /*1630*/  @P0 SHF.R.S32.HI R5, RZ, 0x1f, R0 ;  /* 0x0000001fff050819 */ /* 0x000fc80000011400 */
[----:B------:R-:W-:-:S04]  /*1640*/  @P0 LEA.HI R5, R5, R0, RZ, 0x7 ;  /* 0x0000000005050211 */ /* 0x000fc800078f38ff */
[----:B------:R-:W-:Y:S02]  /*1650*/  @P0 SHF.R.S32.HI R26, RZ, 0x7, R5 ;  /* 0x00000007ff1a0819 */ /* 0x000fe40000011405 */
[----:B------:R-:W-:Y:S02]  /*1660*/  PLOP3.LUT P0, PT, PT, PT, PT, 0x80, 0x0 ;  /* 0x000000000000781c */ /* 0x000fe40003f0f070 */
[----:B------:R-:W-:-:S13]  /*1670*/  ISETP.GT.AND P1, PT, R26, R25, PT ;  /* 0x000000191a00720c */ /* 0x000fda0003f24270 */
[----:B0-----:R-:W-:Y:S05]  /*1680*/  @!P1 BRA `(.L_x_495) ;  /* 0x000000a400689947 */ /* 0x001fea0003800000 */
[----:B------:R-:W-:Y:S01]  /*1690*/  VIADD R0, R23, 0x28400 ;  /* 0x0002840017007836 */ /* 0x000fe20000000000 */
[----:B------:R-:W-:Y:S04]  /*16a0*/  BSSY B6, `(.L_x_496) ;  /* 0x0000013000067945 */ /* 0x000fe80003800000 */
[----:B------:R-:W-:-:S13]  /*16b0*/  LOP3.LUT P0, RZ, R0, 0x3ff, RZ, 0xc0, !PT ;  /* 0x000003ff00ff7812 */ /* 0x000fda000780c0ff */
[----:B------:R-:W-:Y:S05]  /*16c0*/  @!P0 BRA `(.L_x_497) ;  /* 0x0000000000408947 */ /* 0x000fea0003800000 */
[----:B------:R-:W-:Y:S01]  /*16d0*/  MOV R0, 0x0 ;  /* 0x0000000000007802 */ /* 0x000fe20000000f00 */
[----:B------:R-:W-:Y:S01]  /*16e0*/  ULDC.64 UR4, c[0x4][0xc0] ;  /* 0x0100300000047ab9 */ /* 0x000fe20000000a00 */
[----:B------:R-:W-:Y:S01]  /*16f0*/  ULDC.64 UR6, c[0x4][0x20] ;  /* 0x0100080000067ab9 */ /* 0x000fe20000000a00 */
[----:B------:R-:W-:Y:S01]  /*1700*/  IMAD.U32 R4, RZ, RZ, UR4 ;  /* 0x00000004ff047e24 */ /* 0x000fe2000f8e00ff */
[----:B------:R0:W1:Y:S01]  /*1710*/  LDC.64 R14, c[0x4][R0] ;  /* 0x01000000000e7b82 */ /* 0x0000620000000a00 */
[----:B------:R-:W-:Y:S01]  /*1720*/  MOV R5, UR5 ;  /* 0x0000000500057c02 */ /* 0x000fe20008000f00 */
[----:B------:R-:W-:Y:S01]  /*1730*/  ULDC.64 UR4, c[0x4][0xc8] ;  /* 0x0100320000047ab9 */ /* 0x000fe20000000a00 */
[----:B------:R-:W-:Y:S01]  /*1740*/  IMAD.U32 R10, RZ, RZ, UR6 ;  /* 0x00000006ff0a7e24 */ /* 0x000fe2000f8e00ff */
[----:B------:R-:W-:Y:S01]  /*1750*/  MOV R11, UR7 ;  /* 0x00000007000b7c02 */ /* 0x000fe20008000f00 */
[----:B------:R-:W-:Y:S02]  /*1760*/  IMAD.U32 R6, RZ, RZ, UR4 ;  /* 0x00000004ff067e24 */ /* 0x000fe4000f8e00ff */
[----:B------:R-:W-:-:S02]  /*1770*/  IMAD.U32 R7, RZ, RZ, UR5 ;  /* 0x00000005ff077e24 */ /* 0x000fc4000f8e00ff */
[----:B------:R-:W-:Y:S02]  /*1780*/  IMAD.MOV.U32 R8, RZ, RZ, 0x70 ;  /* 0x00000070ff087424 */ /* 0x000fe400078e00ff */
[----:B------:R-:W-:Y:S02]  /*1790*/  IMAD.MOV.U32 R12, RZ, RZ, 0x1 ;  /* 0x00000001ff0c7424 */ /* 0x000fe400078e00ff */
[----:B0-----:R-:W-:-:S07]  /*17a0*/  IMAD.MOV.U32 R13, RZ, RZ, RZ ;  /* 0x000000ffff0d7224 */ /* 0x001fce00078e00ff */
[----:B------:R-:W-:-:S07]  /*17b0*/  LEPC R20, `(.L_x_497) ;  /* 0x000000001014794e */ /* 0x000fce0000000000 */
[----:B-1---5:R-:W-:Y:S05]  /*17c0*/  CALL.ABS.NOINC R14 ;  /* 0x000000000e007343 */ /* 0x022fea0003c00000 */
.L_x_497:
[----:B------:R-:W-:Y:S05]  /*17d0*/  BSYNC B6 ;  /* 0x0000000000067941 */ /* 0x000fea0003800000 */
.L_x_496:
[----:B------:R-:W-:Y:S01]  /*17e0*/  IADD3 R0, R23, 0x10400, RZ ;  /* 0x0001040017007810 */ /* 0x000fe20007ffe0ff */
[----:B------:R-:W-:Y:S03]  /*17f0*/  BSSY B6, `(.L_x_498) ;  /* 0x0000013000067945 */ /* 0x000fe60003800000 */
[----:B------:R-:W-:-:S13]  /*1800*/  LOP3.LUT P0, RZ, R0, 0x3ff, RZ, 0xc0, !PT ;  /* 0x000003ff00ff7812 */ /* 0x000fda000780c0ff */
[----:B------:R-:W-:Y:S05]  /*1810*/  @!P0 BRA `(.L_x_499) ;  /* 0x0000000000408947 */ /* 0x000fea0003800000 */
[----:B------:R-:W-:Y:S01]  /*1820*/  MOV R0, 0x0 ;  /* 0x0000000000007802 */ /* 0x000fe20000000f00 */
[----:B------:R-:W-:Y:S01]  /*1830*/  ULDC.64 UR4, c[0x4][0xc0] ;  /* 0x0100300000047ab9 */ /* 0x000fe20000000a00 */
[----:B------:R-:W-:Y:S01]  /*1840*/  ULDC.64 UR6, c[0x4][0x20] ;  /* 0x0100080000067ab9 */ /* 0x000fe20000000a00 */
[----:B------:R-:W-:Y:S01]  /*1850*/  IMAD.U32 R4, RZ, RZ, UR4 ;  /* 0x00000004ff047e24 */ /* 0x000fe2000f8e00ff */
[----:B------:R0:W1:Y:S01]  /*1860*/  LDC.64 R14, c[0x4][R0] ;  /* 0x01000000000e7b82 */ /* 0x0000620000000a00 */
[----:B------:R-:W-:Y:S01]  /*1870*/  IMAD.U32 R5, RZ, RZ, UR5 ;  /* 0x00000005ff057e24 */ /* 0x000fe2000f8e00ff */
[----:B------:R-:W-:Y:S01]  /*1880*/  ULDC.64 UR4, c[0x4][0xc8] ;  /* 0x0100320000047ab9 */ /* 0x000fe20000000a00 */
[----:B------:R-:W-:Y:S01]  /*1890*/  IMAD.U32 R10, RZ, RZ, UR6 ;  /* 0x00000006ff0a7e24 */ /* 0x000fe2000f8e00ff */
[----:B------:R-:W-:Y:S01]  /*18a0*/  MOV R7, UR5 ;  /* 0x0000000500077c02 */ /* 0x000fe20008000f00 */
[----:B------:R-:W-:Y:S01]  /*18b0*/  IMAD.U32 R6, RZ, RZ, UR4 ;  /* 0x00000004ff067e24 */ /* 0x000fe2000f8e00ff */
[----:B------:R-:W-:Y:S01]  /*18c0*/  MOV R12, 0x1 ;  /* 0x00000001000c7802 */ /* 0x000fe20000000f00 */
[----:B------:R-:W-:-:S02]  /*18d0*/  IMAD.U32 R11, RZ, RZ, UR7 ;  /* 0x00000007ff0b7e24 */ /* 0x000fc4000f8e00ff */
[----:B------:R-:W-:Y:S02]  /*18e0*/  IMAD.MOV.U32 R8, RZ, RZ, 0x70 ;  /* 0x00000070ff087424 */ /* 0x000fe400078e00ff */
[----:B0-----:R-:W-:-:S07]  /*18f0*/  IMAD.MOV.U32 R13, RZ, RZ, RZ ;  /* 0x000000ffff0d7224 */ /* 0x001fce00078e00ff */
[----:B------:R-:W-:-:S07]  /*1900*/  LEPC R20, `(.L_x_499) ;  /* 0x000000001014794e */ /* 0x000fce0000000000 */
[----:B-1---5:R-:W-:Y:S05]  /*1910*/  CALL.ABS.NOINC R14 ;  /* 0x000000000e007343 */ /* 0x022fea0003c00000 */
.L_x_499:
[----:B------:R-:W-:Y:S05]  /*1920*/  BSYNC B6 ;  /* 0x0000000000067941 */ /* 0x000fea0003800000 */
.L_x_498:
[----:B------:R-:W-:Y:S01]  /*1930*/  ULDC.64 UR4, c[0x0][0x9f8] ;  /* 0x00027e0000047ab9 */ /* 0x000fe20000000a00 */
[----:B------:R-:W2:Y:S01]  /*1940*/  LDL R34, [R1+0x20] ;  /* 0x0000200001227983 */ /* 0x000ea20000100800 */
[----:B------:R-:W-:Y:S01]  /*1950*/  ISETP.NE.U32.AND P0, PT, RZ, UR4, PT ;  /* 0x00000004ff007c0c */ /* 0x000fe2000bf05070 */
[----:B------:R-:W0:Y:S02]  /*1960*/  LDC R45, c[0x0][0x3f4] ;  /* 0x0000fd00ff2d7b82 */ /* 0x000e240000000800 */
[----:B------:R-:W3:Y:S01]  /*1970*/  LDL R33, [R1+0x1c] ;  /* 0x00001c0001217983 */ /* 0x000ee20000100800 */
[----:B------:R-:W-:-:S03]  /*1980*/  ISETP.NE.AND.EX P0, PT, RZ, UR5, PT, P0 ;  /* 0x00000005ff007c0c */ /* 0x000fc6000bf05300 */
[----:B------:R-:W4:Y:S02]  /*1990*/  LDL R32, [R1+0x18] ;  /* 0x0000180001207983 */ /* 0x000f240000100800 */
[----:B------:R-:W1:Y:S08]  /*19a0*/  LDC.64 R36, c[0x0][0x3f8] ;  /* 0x0000fe00ff247b82 */ /* 0x000e700000000a00 */
[----:B------:R-:W-:-:S04]  /*19b0*/  @P0 IADD3 R4, P1, R29, UR4, RZ ;  /* 0x000000041d040c10 */ /* 0x000fc8000ff3e0ff */
[----:B------:R-:W-:Y:S01]  /*19c0*/  @P0 IADD3.X R5, R30, UR5, RZ, P1, !PT ;  /* 0x000000051e050c10 */ /* 0x000fe20008ffe4ff */
[----:B------:R-:W1:Y:S01]  /*19d0*/  S2R R46, SR_TID.X ;  /* 0x00000000002e7919 */ /* 0x000e620000002100 */
[----:B------:R-:W1:Y:S03]  /*19e0*/  LDC.64 R30, c[0x0][0x408] ;  /* 0x00010200ff1e7b82 */ /* 0x000e660000000a00 */
[----:B------:R1:W4:Y:S01]  /*19f0*/  @P0 LDG.E R24, desc[UR36][R4.64] ;  /* 0x0000002404180981 */ /* 0x000322000c1e1900 */
[----:B------:R-:W-:Y:S01]  /*1a00*/  SHF.R.S32.HI R3, RZ, 0x1f, R219 ;  /* 0x0000001fff037819 */ /* 0x000fe200000114db */
[C---:B------:R-:W-:Y:S01]  /*1a10*/  VIADD R35, R219.reuse, 0x20 ;  /* 0x00000020db237836 */ /* 0x040fe20000000000 */
[----:B0-----:R-:W-:Y:S01]  /*1a20*/  ISETP.GE.AND P0, PT, R16, R45, PT ;  /* 0x0000002d1000720c */ /* 0x001fe20003f06270 */
[C---:B------:R-:W-:Y:S01]  /*1a30*/  VIADD R20, R219.reuse, 0x40 ;  /* 0x00000040db147836 */ /* 0x040fe20000000000 */
[----:B------:R-:W-:Y:S01]  /*1a40*/  SHF.R.S32.HI R19, RZ, 0x1f, R18 ;  /* 0x0000001fff137819 */ /* 0x000fe20000011412 */
[C---:B------:R-:W-:Y:S01]  /*1a50*/  VIADD R21, R219.reuse, 0x60 ;  /* 0x00000060db157836 */ /* 0x040fe20000000000 */
[----:B------:R-:W-:Y:S01]  /*1a60*/  SHF.L.U32 R84, R219, 0x7, RZ ;  /* 0x00000007db547819 */ /* 0x000fe200000006ff */
[-C--:B-1----:R-:W-:Y:S01]  /*1a70*/  IMAD R0, R3, R36.reuse, RZ ;  /* 0x0000002403007224 */ /* 0x082fe200078e02ff */
[----:B------:R-:W-:Y:S01]  /*1a80*/  SHF.L.U64.HI R41, R36, 0x5, R37 ;  /* 0x0000000524297819 */ /* 0x000fe20000010225 */
[----:B------:R-:W-:Y:S01]  /*1a90*/  IMAD.WIDE.U32 R8, R219, R36, R16 ;  /* 0x00000024db087225 */ /* 0x000fe200078e0010 */
[----:B------:R-:W-:-:S02]  /*1aa0*/  LOP3.LUT R84, R84, 0x380, RZ, 0xc0, !PT ;  /* 0x0000038054547812 */ /* 0x000fc400078ec0ff */
[----:B------:R-:W-:Y:S01]  /*1ab0*/  SHF.L.U32 R21, R21, 0x7, RZ ;  /* 0x0000000715157819 */ /* 0x000fe200000006ff */
[C---:B------:R-:W-:Y:S01]  /*1ac0*/  IMAD R13, R219.reuse, R37, R0 ;  /* 0x00000025db0d7224 */ /* 0x040fe200078e0200 */
[----:B------:R-:W-:Y:S01]  /*1ad0*/  SHF.R.U32.HI R98, RZ, 0x3, R84 ;  /* 0x00000003ff627819 */ /* 0x000fe20000011654 */
[----:B------:R-:W-:Y:S01]  /*1ae0*/  IMAD.WIDE.U32 R4, R219, R36, R18 ;  /* 0x00000024db047225 */ /* 0x000fe200078e0012 */
[----:B------:R-:W-:Y:S02]  /*1af0*/  LOP3.LUT R21, R21, 0x380, RZ, 0xc0, !PT ;  /* 0x0000038015157812 */ /* 0x000fe400078ec0ff */
[----:B------:R-:W-:Y:S01]  /*1b00*/  IADD3 R9, R13, R9, RZ ;  /* 0x000000090d097210 */ /* 0x000fe20007ffe0ff */
[----:B------:R-:W-:Y:S01]  /*1b10*/  IMAD.IADD R5, R5, 0x1, R13 ;  /* 0x0000000105057824 */ /* 0x000fe200078e020d */
[----:B------:R-:W-:Y:S01]  /*1b20*/  SHF.R.U32.HI R101, RZ, 0x3, R21 ;  /* 0x00000003ff657819 */ /* 0x000fe20000011615 */
[-C--:B------:R-:W-:Y:S01]  /*1b30*/  IMAD R10, R3, R30.reuse, RZ ;  /* 0x0000001e030a7224 */ /* 0x080fe200078e02ff */
[----:B------:R-:W-:Y:S01]  /*1b40*/  SEL R3, R45, RZ, P0 ;  /* 0x000000ff2d037207 */ /* 0x000fe20000000000 */
[----:B------:R-:W-:Y:S01]  /*1b50*/  IMAD.SHL.U32 R83, R35, 0x80, RZ ;  /* 0x0000008023537824 */ /* 0x000fe200078e00ff */
[--C-:B------:R-:W-:Y:S01]  /*1b60*/  SHF.L.U64.HI R40, R36, 0x6, R37.reuse ;  /* 0x0000000624287819 */ /* 0x100fe20000010225 */
[----:B------:R-:W-:Y:S01]  /*1b70*/  IMAD.SHL.U32 R82, R20, 0x80, RZ ;  /* 0x0000008014527824 */ /* 0x000fe200078e00ff */
[----:B------:R-:W-:Y:S01]  /*1b80*/  SHF.L.U64.HI R39, R36, 0x7, R37 ;  /* 0x0000000724277819 */ /* 0x000fe20000010225 */
[----:B------:R-:W-:Y:S01]  /*1b90*/  IMAD.IADD R3, R16, 0x1, R3 ;  /* 0x0000000110037824 */ /* 0x000fe200078e0203 */
[----:B------:R-:W-:Y:S01]  /*1ba0*/  SHF.R.U32.HI R44, RZ, 0x7, R46 ;  /* 0x00000007ff2c7819 */ /* 0x000fe2000001162e */
[----:B------:R-:W-:Y:S01]  /*1bb0*/  VIADD R46, R46, 0xffffff80 ;  /* 0xffffff802e2e7836 */ /* 0x000fe20000000000 */
[----:B------:R-:W-:Y:S01]  /*1bc0*/  LOP3.LUT R83, R83, 0x380, RZ, 0xc0, !PT ;  /* 0x0000038053537812 */ /* 0x000fe200078ec0ff */
[----:B------:R-:W-:Y:S01]  /*1bd0*/  IMAD.IADD R85, R28, 0x1, R27 ;  /* 0x000000011c557824 */ /* 0x000fe200078e021b */
[----:B------:R-:W-:Y:S01]  /*1be0*/  ISETP.NE.AND P6, PT, R44, 0x1, PT ;  /* 0x000000012c00780c */ /* 0x000fe20003fc5270 */
[C---:B------:R-:W-:Y:S01]  /*1bf0*/  IMAD R15, R219.reuse, R31, R10 ;  /* 0x0000001fdb0f7224 */ /* 0x040fe200078e020a */
[----:B------:R-:W-:Y:S01]  /*1c00*/  SHF.R.S32.HI R0, RZ, 0x1f, R3 ;  /* 0x0000001fff007819 */ /* 0x000fe20000011403 */
[----:B------:R-:W-:Y:S01]  /*1c10*/  IMAD.WIDE.U32 R6, R219, R30, R18 ;  /* 0x0000001edb067225 */ /* 0x000fe200078e0012 */
[----:B------:R-:W-:-:S02]  /*1c20*/  SHF.R.S32.HI R28, RZ, 0x1f, R46 ;  /* 0x0000001fff1c7819 */ /* 0x000fc4000001142e */
[CC--:B------:R-:W-:Y:S01]  /*1c30*/  LEA.HI R13, R0.reuse, R3.reuse, RZ, 0x4 ;  /* 0x00000003000d7211 */ /* 0x0c0fe200078f20ff */
[----:B------:R-:W-:Y:S01]  /*1c40*/  IMAD.WIDE.U32 R10, R219, R30, R16 ;  /* 0x0000001edb0a7225 */ /* 0x000fe200078e0010 */
[----:B------:R-:W-:Y:S02]  /*1c50*/  LEA.HI R0, R0, R3, RZ, 0x7 ;  /* 0x0000000300007211 */ /* 0x000fe400078f38ff */
[----:B-----5:R-:W-:Y:S01]  /*1c60*/  SHF.R.S32.HI R27, RZ, 0x1f, R94 ;  /* 0x0000001fff1b7819 */ /* 0x020fe2000001145e */
[----:B------:R-:W-:Y:S01]  /*1c70*/  IMAD.IADD R7, R7, 0x1, R15 ;  /* 0x0000000107077824 */ /* 0x000fe200078e020f */
[----:B------:R-:W-:Y:S01]  /*1c80*/  LOP3.LUT R82, R82, 0x380, RZ, 0xc0, !PT ;  /* 0x0000038052527812 */ /* 0x000fe200078ec0ff */
[----:B------:R-:W-:Y:S05]  /*1c90*/  @!P6 WARPSYNC.ALL ;  /* 0x000000000000e948 */ /* 0x000fea0003800000 */
[----:B------:R-:W-:Y:S01]  /*1ca0*/  IMAD.SHL.U32 R0, R0, 0x80, RZ ;  /* 0x0000008000007824 */ /* 0x000fe200078e00ff */
[----:B------:R-:W-:Y:S01]  /*1cb0*/  LOP3.LUT R3, R84, 0x70, R13, 0xf8, !PT ;  /* 0x0000007054037812 */ /* 0x000fe200078ef80d */
[----:B------:R-:W-:Y:S01]  /*1cc0*/  IMAD.IADD R11, R15, 0x1, R11 ;  /* 0x000000010f0b7824 */ /* 0x000fe200078e020b */
[----:B------:R-:W-:Y:S01]  /*1cd0*/  LEA.HI R28, R28, R46, RZ, 0x3 ;  /* 0x0000002e1c1c7211 */ /* 0x000fe200078f18ff */
[C---:B------:R-:W-:Y:S01]  /*1ce0*/  IMAD R20, R27.reuse, R36, RZ ;  /* 0x000000241b147224 */ /* 0x040fe200078e02ff */
[----:B------:R-:W-:Y:S01]  /*1cf0*/  SHF.R.U32.HI R100, RZ, 0x3, R83 ;  /* 0x00000003ff647819 */ /* 0x000fe20000011653 */
[----:B------:R-:W-:Y:S01]  /*1d00*/  IMAD R27, R27, R30, RZ ;  /* 0x0000001e1b1b7224 */ /* 0x000fe200078e02ff */
[----:B------:R-:W-:Y:S01]  /*1d10*/  SHF.R.U32.HI R99, RZ, 0x3, R82 ;  /* 0x00000003ff637819 */ /* 0x000fe20000011652 */
[-C--:B------:R-:W-:Y:S01]  /*1d20*/  IMAD.WIDE.U32 R86, R94, R36.reuse, R4 ;  /* 0x000000245e567225 */ /* 0x080fe200078e0004 */
[--C-:B------:R-:W-:Y:S01]  /*1d30*/  LOP3.LUT R15, R83, 0x70, R13.reuse, 0xf8, !PT ;  /* 0x00000070530f7812 */ /* 0x100fe200078ef80d */
[----:B------:R-:W-:Y:S01]  /*1d40*/  ULDC UR4, c[0x0][0x2f4] ;  /* 0x0000bd0000047ab9 */ /* 0x000fe20000000800 */
[----:B------:R-:W-:Y:S01]  /*1d50*/  LOP3.LUT R12, R82, 0x70, R13, 0xf8, !PT ;  /* 0x00000070520c7812 */ /* 0x000fe200078ef80d */
[----:B------:R-:W-:Y:S01]  /*1d60*/  IMAD.WIDE.U32 R88, R94, R36, R8 ;  /* 0x000000245e587225 */ /* 0x000fe200078e0008 */
[----:B------:R-:W-:-:S02]  /*1d70*/  LOP3.LUT R0, R0, 0xffffc000, RZ, 0xc0, !PT ;  /* 0xffffc00000007812 */ /* 0x000fc400078ec0ff */
[----:B------:R-:W-:Y:S01]  /*1d80*/  LOP3.LUT R3, R3, R98, RZ, 0x3c, !PT ;  /* 0x0000006203037212 */ /* 0x000fe200078e3cff */
[C---:B------:R-:W-:Y:S01]  /*1d90*/  IMAD R5, R94.reuse, R31, R27 ;  /* 0x0000001f5e057224 */ /* 0x040fe200078e021b */
[----:B------:R-:W-:Y:S01]  /*1da0*/  LOP3.LUT R14, R21, 0x70, R13, 0xf8, !PT ;  /* 0x00000070150e7812 */ /* 0x000fe200078ef80d */
[----:B------:R-:W-:Y:S01]  /*1db0*/  IMAD.WIDE.U32 R90, R94, R30, R6 ;  /* 0x0000001e5e5a7225 */ /* 0x000fe200078e0006 */
[----:B------:R-:W-:Y:S02]  /*1dc0*/  LOP3.LUT R28, R28, 0xfffffff8, RZ, 0xc0, !PT ;  /* 0xfffffff81c1c7812 */ /* 0x000fe400078ec0ff */
[----:B------:R-:W-:Y:S01]  /*1dd0*/  LOP3.LUT R15, R15, R100, RZ, 0x3c, !PT ;  /* 0x000000640f0f7212 */ /* 0x000fe200078e3cff */
[----:B------:R-:W-:Y:S01]  /*1de0*/  IMAD.WIDE.U32 R92, R94, R30, R10 ;  /* 0x0000001e5e5c7225 */ /* 0x000fe200078e000a */
[----:B------:R-:W-:Y:S02]  /*1df0*/  LOP3.LUT R43, R12, R99, RZ, 0x3c, !PT ;  /* 0x000000630c2b7212 */ /* 0x000fe400078e3cff */
[----:B------:R-:W-:Y:S01]  /*1e00*/  IADD3 R81, R3, R0, R227 ;  /* 0x0000000003517210 */ /* 0x000fe20007ffe0e3 */
[----:B------:R-:W-:Y:S01]  /*1e10*/  IMAD R3, R94, R37, R20 ;  /* 0x000000255e037224 */ /* 0x000fe200078e0214 */
[----:B------:R-:W-:Y:S01]  /*1e20*/  LOP3.LUT R21, R14, R101, RZ, 0x3c, !PT ;  /* 0x000000650e157212 */ /* 0x000fe200078e3cff */
[----:B------:R-:W-:Y:S01]  /*1e30*/  IMAD.IADD R28, R46, 0x1, -R28 ;  /* 0x000000012e1c7824 */ /* 0x000fe200078e0a1c */
[----:B------:R-:W-:Y:S01]  /*1e40*/  ISETP.GE.AND P2, PT, R22, UR4, PT ;  /* 0x0000000416007c0c */ /* 0x000fe2000bf46270 */
[----:B------:R-:W-:Y:S01]  /*1e50*/  IMAD.SHL.U32 R37, R36, 0x40, RZ ;  /* 0x0000004024257824 */ /* 0x000fe200078e00ff */
[----:B------:R-:W-:Y:S01]  /*1e60*/  LOP3.LUT R9, R13, 0xfffffff0, RZ, 0xc0, !PT ;  /* 0xfffffff00d097812 */ /* 0x000fe200078ec0ff */
[----:B------:R-:W-:Y:S01]  /*1e70*/  IMAD.IADD R10, R91, 0x1, R5 ;  /* 0x000000015b0a7824 */ /* 0x000fe200078e0205 */
[----:B------:R-:W-:Y:S01]  /*1e80*/  SHF.L.U64.HI R35, R30, 0x5, R31 ;  /* 0x000000051e237819 */ /* 0x000fe2000001021f */
[----:B------:R-:W-:Y:S01]  /*1e90*/  IMAD.IADD R8, R5, 0x1, R93 ;  /* 0x0000000105087824 */ /* 0x000fe200078e025d */
[C---:B------:R-:W-:Y:S01]  /*1ea0*/  SHF.L.U32 R38, R36.reuse, 0x5, RZ ;  /* 0x0000000524267819 */ /* 0x040fe200000006ff */
[----:B------:R-:W-:Y:S01]  /*1eb0*/  IMAD.SHL.U32 R36, R36, 0x80, RZ ;  /* 0x0000008024247824 */ /* 0x000fe200078e00ff */
[----:B------:R-:W-:Y:S01]  /*1ec0*/  IADD3 R20, R3, R89, RZ ;  /* 0x0000005903147210 */ /* 0x000fe20007ffe0ff */
[----:B------:R-:W-:Y:S01]  /*1ed0*/  VIADD R97, R44, 0x8 ;  /* 0x000000082c617836 */ /* 0x000fe20000000000 */
[----:B------:R-:W-:Y:S01]  /*1ee0*/  SHF.R.S32.HI R29, RZ, 0x1f, R222 ;  /* 0x0000001fff1d7819 */ /* 0x000fe200000114de */
[----:B------:R-:W-:Y:S01]  /*1ef0*/  IMAD.SHL.U32 R27, R45, 0x2, RZ ;  /* 0x000000022d1b7824 */ /* 0x000fe200078e00ff */
[----:B------:R-:W-:Y:S01]  /*1f00*/  LEA R28, R28, R219, 0x5 ;  /* 0x000000db1c1c7211 */ /* 0x000fe200078e28ff */
[----:B------:R-:W-:Y:S01]  /*1f10*/  @!P6 BAR.SYNC.DEFER_BLOCKING 0x9, 0x100 ;  /* 0x024400000000eb1d */ /* 0x000fe20000010000 */
[----:B------:R-:W-:-:S02]  /*1f20*/  ISETP.GE.AND P1, PT, R16, UR4, PT ;  /* 0x0000000410007c0c */ /* 0x000fc4000bf26270 */
[----:B------:R-:W-:Y:S02]  /*1f30*/  SHF.R.S32.HI R7, RZ, 0x4, R13 ;  /* 0x00000004ff077819 */ /* 0x000fe4000001140d */
[----:B------:R-:W-:Y:S02]  /*1f40*/  SHF.R.S32.HI R5, RZ, 0x1f, R9 ;  /* 0x0000001fff057819 */ /* 0x000fe40000011409 */
[-C--:B--2---:R-:W-:Y:S02]  /*1f50*/  IADD3 R80, R15, R0.reuse, R34 ;  /* 0x000000000f507210 */ /* 0x084fe40007ffe022 */
[C---:B------:R-:W-:Y:S02]  /*1f60*/  SHF.L.U64.HI R34, R30.reuse, 0x6, R31 ;  /* 0x000000061e227819 */ /* 0x040fe4000001021f */
[----:B---3--:R-:W-:Y:S02]  /*1f70*/  IADD3 R43, R43, R0, R33 ;  /* 0x000000002b2b7210 */ /* 0x008fe40007ffe021 */
[----:B------:R-:W-:-:S02]  /*1f80*/  SHF.L.U64.HI R33, R30, 0x7, R31 ;  /* 0x000000071e217819 */ /* 0x000fc4000001021f */
[----:B----4-:R-:W-:Y:S01]  /*1f90*/  IADD3 R42, R21, R0, R32 ;  /* 0x00000000152a7210 */ /* 0x010fe20007ffe020 */
[C---:B------:R-:W-:Y:S01]  /*1fa0*/  IMAD.SHL.U32 R32, R30.reuse, 0x20, RZ ;  /* 0x000000201e207824 */ /* 0x040fe200078e00ff */
[C---:B------:R-:W-:Y:S01]  /*1fb0*/  SHF.L.U32 R31, R30.reuse, 0x6, RZ ;  /* 0x000000061e1f7819 */ /* 0x040fe200000006ff */
[----:B------:R-:W-:Y:S01]  /*1fc0*/  IMAD.IADD R21, R87, 0x1, R3 ;  /* 0x0000000157157824 */ /* 0x000fe200078e0203 */
[----:B------:R-:W-:Y:S01]  /*1fd0*/  P2R R3, PR, RZ, 0x4 ;  /* 0x00000004ff037803 */ /* 0x000fe20000000000 */
[----:B------:R-:W-:Y:S01]  /*1fe0*/  IMAD.SHL.U32 R30, R30, 0x80, RZ ;  /* 0x000000801e1e7824 */ /* 0x000fe200078e00ff */
[----:B------:R-:W-:-:S07]  /*1ff0*/  SHF.R.S32.HI R6, RZ, 0x1f, R24 ;  /* 0x0000001fff067819 */ /* 0x000fce0000011418 */
.L_x_595:
[----:B0-----:R-:W0:Y:S01]  /*2000*/  LDC R103, c[0x0][0x430] ;  /* 0x00010c00ff677b82 */ /* 0x001e220000000800 */
[----:B------:R-:W-:Y:S02]  /*2010*/  VIADD R26, R26, 0xffffffff ;  /* 0xffffffff1a1a7836 */ /* 0x000fe40000000000 */
[----:B------:R-:W-:-:S03]  /*2020*/  IMAD.MOV.U32 R102, RZ, RZ, RZ ;  /* 0x000000ffff667224 */ /* 0x000fc600078e00ff */
[----:B------:R-:W-:Y:S02]  /*2030*/  LEA R4, R26, R28, 0x7 ;  /* 0x0000001c1a047211 */ /* 0x000fe400078e38ff */
[----:B-1----:R-:W1:Y:S02]  /*2040*/  LDC R108, c[0x0][0x3f4] ;  /* 0x0000fd00ff6c7b82 */ /* 0x002e640000000800 */
[----:B------:R-:W-:Y:S01]  /*2050*/  ISETP.GE.AND P2, PT, R4, R2, PT ;  /* 0x000000020400720c */ /* 0x000fe20003f46270 */
[----:B------:R-:W-:-:S03]  /*2060*/  IMAD.IADD R45, R85, 0x1, R4 ;  /* 0x00000001552d7824 */ /* 0x000fc600078e0204 */
[----:B------:R-:W-:Y:S01]  /*2070*/  ISETP.GT.OR P2, PT, R28, 0x7f, P2 ;  /* 0x0000007f1c00780c */ /* 0x000fe20001744670 */
[----:B------:R-:W-:Y:S01]  /*2080*/  IMAD.MOV.U32 R11, RZ, RZ, R45 ;  /* 0x000000ffff0b7224 */ /* 0x000fe200078e002d */
[----:B0-----:R-:W-:-:S11]  /*2090*/  ISETP.NE.AND P3, PT, R103, 0x1, PT ;  /* 0x000000016700780c */ /* 0x001fd60003f65270 */
[----:B------:R-:W0:Y:S08]  /*20a0*/  @!P2 LDC.64 R14, c[0x0][0x428] ;  /* 0x00010a00ff0eab82 */ /* 0x000e300000000a00 */
[----:B--2---:R-:W2:Y:S08]  /*20b0*/  @!P2 LDC.64 R46, c[0x0][0x418] ;  /* 0x00010600ff2eab82 */ /* 0x004eb00000000a00 */
[----:B------:R-:W3:Y:S08]  /*20c0*/  @P3 LDC R0, c[0x0][0x434] ;  /* 0x00010d00ff003b82 */ /* 0x000ef00000000800 */
[----:B------:R-:W4:Y:S01]  /*20d0*/  @P3 LDC R13, c[0x0][0x438] ;  /* 0x00010e00ff0d3b82 */ /* 0x000f220000000800 */
[----:B---3--:R-:W-:-:S05]  /*20e0*/  @P3 IMAD.HI.U32 R0, R45, R0, RZ ;  /* 0x000000002d003227 */ /* 0x008fca00078e00ff */
[----:B----4-:R-:W-:Y:S01]  /*20f0*/  @P3 SHF.R.U32.HI R11, RZ, R13, R0 ;  /* 0x0000000dff0b3219 */ /* 0x010fe20000011600 */
[----:B0-----:R-:W-:-:S03]  /*2100*/  @!P2 IMAD R0, R6, R14, RZ ;  /* 0x0000000e0600a224 */ /* 0x001fc600078e02ff */
[--C-:B------:R-:W-:Y:S01]  /*2110*/  @!P2 SHF.R.S32.HI R13, RZ, 0x1f, R11.reuse ;  /* 0x0000001fff0da819 */ /* 0x100fe2000001140b */
[----:B------:R-:W-:Y:S02]  /*2120*/  @!P2 IMAD.MOV.U32 R12, RZ, RZ, R11 ;  /* 0x000000ffff0ca224 */ /* 0x000fe400078e000b */
[C---:B------:R-:W-:Y:S02]  /*2130*/  @!P2 IMAD R15, R24.reuse, R15, R0 ;  /* 0x0000000f180fa224 */ /* 0x040fe400078e0200 */
[----:B------:R-:W-:-:S05]  /*2140*/  @!P2 IMAD.WIDE.U32 R12, R24, R14, R12 ;  /* 0x0000000e180ca225 */ /* 0x000fca00078e000c */
[----:B------:R-:W-:Y:S02]  /*2150*/  @!P2 IADD3 R0, R13, R15, RZ ;  /* 0x0000000f0d00a210 */ /* 0x000fe40007ffe0ff */
[----:B--2---:R-:W-:-:S04]  /*2160*/  @!P2 LEA R14, P3, R12, R46, 0x2 ;  /* 0x0000002e0c0ea211 */ /* 0x004fc800078610ff */
[----:B------:R-:W-:Y:S02]  /*2170*/  @!P2 LEA.HI.X R15, R12, R47, R0, 0x2, P3 ;  /* 0x0000002f0c0fa211 */ /* 0x000fe400018f1400 */
[----:B------:R-:W-:-:S03]  /*2180*/  LOP3.LUT R4, R84, 0x70, R16, 0xf8, !PT ;  /* 0x0000007054047812 */ /* 0x000fc600078ef810 */
[----:B------:R0:W5:Y:S01]  /*2190*/  @!P2 LDG.E R102, desc[UR36][R14.64] ;  /* 0x000000240e66a981 */ /* 0x000162000c1e1900 */
[----:B-1----:R-:W-:Y:S01]  /*21a0*/  ISETP.GE.AND P2, PT, R108, 0x1, PT ;  /* 0x000000016c00780c */ /* 0x002fe20003f46270 */
[----:B------:R-:W-:Y:S01]  /*21b0*/  IMAD.MOV R0, RZ, RZ, -R11 ;  /* 0x000000ffff007224 */ /* 0x000fe200078e0a0b */
[----:B------:R-:W-:Y:S01]  /*21c0*/  LOP3.LUT R11, R227, R4, R98, 0xf6, !PT ;  /* 0x00000004e30b7212 */ /* 0x000fe200078ef662 */
[----:B------:R-:W-:Y:S05]  /*21d0*/  YIELD ;  /* 0x0000000000007946 */ /* 0x000fea0003800000 */
[----:B------:R-:W-:Y:S01]  /*21e0*/  IMAD R4, R216, 0x8000, R11 ;  /* 0x00008000d8047824 */ /* 0x000fe200078e020b */
[----:B------:R-:W-:Y:S01]  /*21f0*/  ISETP.GT.AND P3, PT, R26, R25, PT ;  /* 0x000000191a00720c */ /* 0x000fe20003f64270 */
[----:B------:R-:W-:Y:S01]  /*2200*/  BSSY B0, `(.L_x_500) ;  /* 0x0000924000007945 */ /* 0x000fe20003800000 */
[----:B------:R-:W-:-:S02]  /*2210*/  IMAD R103, R103, R0, R45 ;  /* 0x0000000067677224 */ /* 0x000fc400078e022d */
[----:B------:R-:W-:Y:S02]  /*2220*/  P2R R0, PR, RZ, 0x8 ;  /* 0x00000008ff007803 */ /* 0x000fe40000000000 */
[----:B------:R-:W-:Y:S01]  /*2230*/  IADD3 R95, R23, R4, RZ ;  /* 0x00000004175f7210 */ /* 0x000fe20007ffe0ff */
[----:B0-----:R-:W-:Y:S06]  /*2240*/  @!P2 BRA `(.L_x_501) ;  /* 0x0000008800d4a947 */ /* 0x001fec0003800000 */
[----:B------:R-:W-:Y:S01]  /*2250*/  SHF.R.S32.HI R104, RZ, 0x1f, R103 ;  /* 0x0000001fff687819 */ /* 0x000fe20000011467 */
[----:B------:R-:W-:Y:S01]  /*2260*/  ULDC.64 UR4, c[0x0][0x300] ;  /* 0x0000c00000047ab9 */ /* 0x000fe20000000a00 */
[----:B-----5:R-:W-:Y:S01]  /*2270*/  SHF.R.S32.HI R105, RZ, 0x1f, R102 ;  /* 0x0000001fff697819 */ /* 0x020fe20000011466 */
[----:B------:R-:W-:Y:S01]  /*2280*/  IMAD.WIDE.U32 R12, R103, UR4, RZ ;  /* 0x00000004670c7c25 */ /* 0x000fe2000f8e00ff */
[----:B------:R-:W-:Y:S02]  /*2290*/  ULDC.U8 UR6, c[0x0][0x410] ;  /* 0x0001040000067ab9 */ /* 0x000fe40000000000 */
[----:B------:R-:W-:Y:S01]  /*22a0*/  ISETP.NE.AND P2, PT, RZ, UR6, PT ;  /* 0x00000006ff007c0c */ /* 0x000fe2000bf45270 */
[----:B------:R-:W-:Y:S02]  /*22b0*/  IMAD R4, R104, UR4, RZ ;  /* 0x0000000468047c24 */ /* 0x000fe4000f8e02ff */
[-C--:B------:R-:W-:Y:S02]  /*22c0*/  IMAD R14, R33, R26.reuse, RZ ;  /* 0x0000001a210e7224 */ /* 0x080fe400078e02ff */
[----:B------:R-:W-:Y:S01]  /*22d0*/  IMAD R11, R103, UR5, R4 ;  /* 0x00000005670b7c24 */ /* 0x000fe2000f8e0204 */
[----:B------:R-:W-:Y:S01]  /*22e0*/  ULDC.64 UR4, c[0x0][0x310] ;  /* 0x0000c40000047ab9 */ /* 0x000fe20000000a00 */
[----:B------:R-:W-:-:S02]  /*22f0*/  IMAD R4, R39, R26, RZ ;  /* 0x0000001a27047224 */ /* 0x000fc400078e02ff */
[----:B------:R-:W-:Y:S02]  /*2300*/  IMAD R15, R105, UR4, RZ ;  /* 0x00000004690f7c24 */ /* 0x000fe4000f8e02ff */
[----:B------:R-:W-:Y:S01]  /*2310*/  IMAD.IADD R13, R13, 0x1, R11 ;  /* 0x000000010d0d7824 */ /* 0x000fe200078e020b */
[----:B------:R-:W-:Y:S01]  /*2320*/  SHF.R.S32.HI R11, RZ, 0x1f, R26 ;  /* 0x0000001fff0b7819 */ /* 0x000fe2000001141a */
[C---:B------:R-:W-:Y:S02]  /*2330*/  IMAD R15, R102.reuse, UR5, R15 ;  /* 0x00000005660f7c24 */ /* 0x040fe4000f8e020f */
[----:B------:R-:W-:Y:S01]  /*2340*/  IMAD.WIDE.U32 R12, R102, UR4, R12 ;  /* 0x00000004660c7c25 */ /* 0x000fe2000f8e000c */
[----:B------:R-:W-:-:S03]  /*2350*/  ULDC.64 UR4, c[0x0][0x308] ;  /* 0x0000c20000047ab9 */ /* 0x000fc60000000a00 */
[----:B------:R-:W-:Y:S02]  /*2360*/  IMAD.IADD R13, R13, 0x1, R15 ;  /* 0x000000010d0d7824 */ /* 0x000fe400078e020f */
[----:B------:R-:W-:Y:S02]  /*2370*/  IMAD R15, R29, UR4, RZ ;  /* 0x000000041d0f7c24 */ /* 0x000fe4000f8e02ff */
[----:B------:R-:W-:-:S04]  /*2380*/  IMAD.WIDE.U32 R44, R222, UR4, R12 ;  /* 0x00000004de2c7c25 */ /* 0x000fc8000f8e000c */
[----:B------:R-:W-:Y:S01]  /*2390*/  IMAD R111, R222, UR5, R15 ;  /* 0x00000005de6f7c24 */ /* 0x000fe2000f8e020f */
[----:B------:R-:W-:Y:S01]  /*23a0*/  ULDC.64 UR4, c[0x0][0x2e8] ;  /* 0x0000ba0000047ab9 */ /* 0x000fe20000000a00 */
[C---:B------:R-:W-:Y:S01]  /*23b0*/  IMAD R47, R11.reuse, R36, R4 ;  /* 0x000000240b2f7224 */ /* 0x040fe200078e0204 */
[----:B------:R-:W-:Y:S01]  /*23c0*/  IADD3 R110, P3, R44, UR4, RZ ;  /* 0x000000042c6e7c10 */ /* 0x000fe2000ff7e0ff */
[----:B------:R-:W-:Y:S02]  /*23d0*/  IMAD R11, R11, R30, R14 ;  /* 0x0000001e0b0b7224 */ /* 0x000fe400078e020e */
[----:B------:R-:W-:Y:S01]  /*23e0*/  IMAD R106, R26, -0x80, R2 ;  /* 0xffffff801a6a7824 */ /* 0x000fe200078e0202 */
[----:B------:R-:W-:Y:S01]  /*23f0*/  IADD3.X R111, R45, UR5, R111, P3, !PT ;  /* 0x000000052d6f7c10 */ /* 0x000fe20009ffe46f */
[----:B------:R-:W-:-:S03]  /*2400*/  IMAD.WIDE.U32 R14, R30, R26, RZ ;  /* 0x0000001a1e0e7225 */ /* 0x000fc600078e00ff */
[----:B------:R-:W-:Y:S01]  /*2410*/  VIMNMX R106, R106, 0x80, PT ;  /* 0x000000806a6a7848 */ /* 0x000fe20003fe0100 */
[----:B------:R-:W-:Y:S01]  /*2420*/  IMAD.WIDE.U32 R12, R36, R26, RZ ;  /* 0x0000001a240c7225 */ /* 0x000fe200078e00ff */
[----:B------:R-:W-:-:S03]  /*2430*/  IADD3 R11, R15, R11, RZ ;  /* 0x0000000b0f0b7210 */ /* 0x000fc60007ffe0ff */
[----:B------:R-:W-:Y:S01]  /*2440*/  IMAD.IADD R107, R13, 0x1, R47 ;  /* 0x000000010d6b7824 */ /* 0x000fe200078e022f */
[----:B------:R-:W-:Y:S06]  /*2450*/  @!P2 BRA `(.L_x_502) ;  /* 0x000000440008a947 */ /* 0x000fec0003800000 */
[----:B------:R-:W-:Y:S01]  /*2460*/  ISETP.GE.AND P2, PT, R219, R106, PT ;  /* 0x0000006adb00720c */ /* 0x000fe20003f46270 */
[----:B------:R-:W-:Y:S01]  /*2470*/  BSSY B1, `(.L_x_503) ;  /* 0x0000018000017945 */ /* 0x000fe20003800000 */
[----:B------:R-:W-:Y:S02]  /*2480*/  CS2R R60, SRZ ;  /* 0x00000000003c7805 */ /* 0x000fe4000001ff00 */
[----:B------:R-:W-:Y:S02]  /*2490*/  CS2R R68, SRZ ;  /* 0x0000000000447805 */ /* 0x000fe4000001ff00 */
[----:B------:R-:W-:Y:S02]  /*24a0*/  CS2R R72, SRZ ;  /* 0x0000000000487805 */ /* 0x000fe4000001ff00 */
[----:B------:R-:W-:Y:S02]  /*24b0*/  P2R R126, PR, RZ, 0x4 ;  /* 0x00000004ff7e7803 */ /* 0x000fe40000000000 */
[----:B------:R-:W-:-:S02]  /*24c0*/  CS2R R70, SRZ ;  /* 0x0000000000467805 */ /* 0x000fc4000001ff00 */
[----:B------:R-:W-:Y:S01]  /*24d0*/  CS2R R74, SRZ ;  /* 0x00000000004a7805 */ /* 0x000fe2000001ff00 */
[----:B------:R-:W-:Y:S06]  /*24e0*/  @P2 BRA `(.L_x_504) ;  /* 0x0000000000402947 */ /* 0x000fec0003800000 */
[----:B------:R-:W-:Y:S01]  /*24f0*/  ULDC.64 UR4, c[0x0][0x3e8] ;  /* 0x0000fa0000047ab9 */ /* 0x000fe20000000a00 */
[----:B------:R-:W-:Y:S02]  /*2500*/  CS2R R72, SRZ ;  /* 0x0000000000487805 */ /* 0x000fe4000001ff00 */
[----:B------:R-:W-:Y:S02]  /*2510*/  IADD3 R44, P2, P3, R86, UR4, R12 ;  /* 0x00000004562c7c10 */ /* 0x000fe4000fb5e00c */
[----:B------:R-:W-:Y:S02]  /*2520*/  CS2R R74, SRZ ;  /* 0x00000000004a7805 */ /* 0x000fe4000001ff00 */
[----:B------:R-:W-:Y:S01]  /*2530*/  IADD3.X R45, R21, UR5, R107, P2, P3 ;  /* 0x00000005152d7c10 */ /* 0x000fe200097e646b */
[----:B------:R-:W-:Y:S02]  /*2540*/  ULDC.64 UR4, c[0x0][0x400] ;  /* 0x0001000000047ab9 */ /* 0x000fe40000000a00 */
[----:B------:R-:W-:-:S04]  /*2550*/  IADD3 R46, P2, P3, R90, UR4, R14 ;  /* 0x000000045a2e7c10 */ /* 0x000fc8000fb5e00e */
[----:B------:R-:W-:Y:S02]  /*2560*/  IADD3.X R47, R10, UR5, R11, P2, P3 ;  /* 0x000000050a2f7c10 */ /* 0x000fe400097e640b */
[----:B------:R-:W-:Y:S02]  /*2570*/  ISETP.GE.AND P2, PT, R18, R108, PT ;  /* 0x0000006c1200720c */ /* 0x000fe40003f46270 */
[----:B------:R-:W-:Y:S02]  /*2580*/  CS2R R68, SRZ ;  /* 0x0000000000447805 */ /* 0x000fe4000001ff00 */
[----:B------:R-:W-:-:S09]  /*2590*/  CS2R R70, SRZ ;  /* 0x0000000000467805 */ /* 0x000fd2000001ff00 */
[----:B------:R0:W5:Y:S04]  /*25a0*/  @!P2 LDG.E.64 R72, desc[UR36][R44.64] ;  /* 0x000000242c48a981 */ /* 0x000168000c1e1b00 */
[----:B------:R0:W5:Y:S01]  /*25b0*/  @!P2 LDG.E.64 R74, desc[UR36][R46.64] ;  /* 0x000000242e4aa981 */ /* 0x000162000c1e1b00 */
[----:B------:R-:W-:-:S13]  /*25c0*/  ISETP.GE.AND P2, PT, R218, R108, PT ;  /* 0x0000006cda00720c */ /* 0x000fda0003f46270 */
[----:B------:R0:W5:Y:S04]  /*25d0*/  @!P2 LDG.E.64 R68, desc[UR36][R44.64+0x40] ;  /* 0x000040242c44a981 */ /* 0x000168000c1e1b00 */
[----:B------:R0:W5:Y:S02]  /*25e0*/  @!P2 LDG.E.64 R70, desc[UR36][R46.64+0x40] ;  /* 0x000040242e46a981 */ /* 0x000164000c1e1b00 */
.L_x_504:
[----:B------:R-:W-:Y:S05]  /*25f0*/  BSYNC B1 ;  /* 0x0000000000017941 */ /* 0x000fea0003800000 */
.L_x_503:
[----:B------:R-:W-:Y:S01]  /*2600*/  VIADD R4, R219, 0x20 ;  /* 0x00000020db047836 */ /* 0x000fe20000000000 */
[----:B------:R-:W-:Y:S01]  /*2610*/  BSSY B1, `(.L_x_505) ;  /* 0x0000024000017945 */ /* 0x000fe20003800000 */
[----:B------:R-:W-:Y:S02]  /*2620*/  CS2R R64, SRZ ;  /* 0x0000000000407805 */ /* 0x000fe4000001ff00 */
[----:B------:R-:W-:Y:S02]  /*2630*/  CS2R R62, SRZ ;  /* 0x00000000003e7805 */ /* 0x000fe4000001ff00 */
[----:B0-----:R-:W-:Y:S02]  /*2640*/  CS2R R44, SRZ ;  /* 0x00000000002c7805 */ /* 0x001fe4000001ff00 */
[----:B------:R-:W-:Y:S02]  /*2650*/  ISETP.GE.AND P2, PT, R4, R106, PT ;  /* 0x0000006a0400720c */ /* 0x000fe40003f46270 */
[----:B------:R-:W-:-:S02]  /*2660*/  CS2R R52, SRZ ;  /* 0x0000000000347805 */ /* 0x000fc4000001ff00 */
[----:B------:R-:W-:Y:S02]  /*2670*/  CS2R R56, SRZ ;  /* 0x0000000000387805 */ /* 0x000fe4000001ff00 */
[----:B------:R-:W-:Y:S02]  /*2680*/  CS2R R54, SRZ ;  /* 0x0000000000367805 */ /* 0x000fe4000001ff00 */
[----:B------:R-:W-:Y:S02]  /*2690*/  CS2R R58, SRZ ;  /* 0x00000000003a7805 */ /* 0x000fe4000001ff00 */
[----:B------:R-:W-:Y:S02]  /*26a0*/  CS2R R48, SRZ ;  /* 0x0000000000307805 */ /* 0x000fe4000001ff00 */
[----:B------:R-:W-:Y:S02]  /*26b0*/  CS2R R46, SRZ ;  /* 0x00000000002e7805 */ /* 0x000fe4000001ff00 */
[----:B------:R-:W-:Y:S01]  /*26c0*/  CS2R R50, SRZ ;  /* 0x0000000000327805 */ /* 0x000fe2000001ff00 */
[----:B-----5:R-:W-:Y:S01]  /*26d0*/  IMAD.MOV.U32 R117, RZ, RZ, R68 ;  /* 0x000000ffff757224 */ /* 0x020fe200078e0044 */
[----:B------:R-:W-:Y:S01]  /*26e0*/  CS2R R66, SRZ ;  /* 0x0000000000427805 */ /* 0x000fe2000001ff00 */
[----:B------:R-:W-:Y:S01]  /*26f0*/  IMAD.MOV.U32 R125, RZ, RZ, R72 ;  /* 0x000000ffff7d7224 */ /* 0x000fe200078e0048 */
[----:B------:R-:W-:Y:S06]  /*2700*/  @P2 BRA `(.L_x_506) ;  /* 0x0000000000502947 */ /* 0x000fec0003800000 */
[----:B------:R-:W-:Y:S01]  /*2710*/  IADD3 R76, P3, P4, R86, R12, R38 ;  /* 0x0000000c564c7210 */ /* 0x000fe20007c7e026 */
[----:B------:R-:W-:Y:S01]  /*2720*/  ULDC.64 UR4, c[0x0][0x3e8] ;  /* 0x0000fa0000047ab9 */ /* 0x000fe20000000a00 */
[----:B------:R-:W-:Y:S02]  /*2730*/  CS2R R64, SRZ ;  /* 0x0000000000407805 */ /* 0x000fe4000001ff00 */
[----:B------:R-:W-:Y:S02]  /*2740*/  CS2R R66, SRZ ;  /* 0x0000000000427805 */ /* 0x000fe4000001ff00 */
[----:B------:R-:W-:Y:S02]  /*2750*/  IADD3.X R60, R21, R107, R41, P3, P4 ;  /* 0x0000006b153c7210 */ /* 0x000fe40001fe8429 */
[----:B------:R-:W-:-:S04]  /*2760*/  IADD3 R78, P3, P4, R90, R14, R32 ;  /* 0x0000000e5a4e7210 */ /* 0x000fc80007c7e020 */
[----:B------:R-:W-:Y:S02]  /*2770*/  IADD3.X R4, R10, R11, R35, P3, P4 ;  /* 0x0000000b0a047210 */ /* 0x000fe40001fe8423 */
[----:B------:R-:W-:-:S04]  /*2780*/  IADD3 R76, P3, R76, UR4, RZ ;  /* 0x000000044c4c7c10 */ /* 0x000fc8000ff7e0ff */
[----:B------:R-:W-:Y:S01]  /*2790*/  IADD3.X R77, R60, UR5, RZ, P3, !PT ;  /* 0x000000053c4d7c10 */ /* 0x000fe20009ffe4ff */
[----:B------:R-:W-:Y:S02]  /*27a0*/  ULDC.64 UR4, c[0x0][0x400] ;  /* 0x0001000000047ab9 */ /* 0x000fe40000000a00 */
[----:B------:R-:W-:-:S04]  /*27b0*/  IADD3 R78, P3, R78, UR4, RZ ;  /* 0x000000044e4e7c10 */ /* 0x000fc8000ff7e0ff */
[----:B------:R-:W-:Y:S02]  /*27c0*/  IADD3.X R79, R4, UR5, RZ, P3, !PT ;  /* 0x00000005044f7c10 */ /* 0x000fe40009ffe4ff */
        /* <DEDUP_REMOVED lines=8> */
.L_x_506:
[----:B------:R-:W-:Y:S05]  /*2850*/  BSYNC B1 ;  /* 0x0000000000017941 */ /* 0x000fea0003800000 */
.L_x_505:
[----:B------:R-:W-:Y:S01]  /*2860*/  IADD3 R4, R219, 0x40, RZ ;  /* 0x00000040db047810 */ /* 0x000fe20007ffe0ff */
[----:B------:R-:W-:Y:S03]  /*2870*/  BSSY B1, `(.L_x_507) ;  /* 0x0000017000017945 */ /* 0x000fe60003800000 */
[----:B------:R-:W-:-:S13]  /*2880*/  ISETP.GE.AND P3, PT, R4, R106, PT ;  /* 0x0000006a0400720c */ /* 0x000fda0003f66270 */
[----:B------:R-:W-:Y:S05]  /*2890*/  @P3 BRA `(.L_x_508) ;  /* 0x0000000000503947 */ /* 0x000fea0003800000 */
[----:B0-----:R-:W-:Y:S01]  /*28a0*/  IADD3 R76, P4, P5, R86, R37, R12 ;  /* 0x00000025564c7210 */ /* 0x001fe20007d9e00c */
        /* <DEDUP_REMOVED lines=19> */
.L_x_508:
[----:B------:R-:W-:Y:S05]  /*29e0*/  BSYNC B1 ;  /* 0x0000000000017941 */ /* 0x000fea0003800000 */
.L_x_507:
[----:B------:R-:W-:Y:S01]  /*29f0*/  VIADD R4, R219, 0x60 ;  /* 0x00000060db047836 */ /* 0x000fe20000000000 */
[----:B------:R-:W-:Y:S04]  /*2a00*/  BSSY B1, `(.L_x_509) ;  /* 0x000001d000017945 */ /* 0x000fe80003800000 */
[----:B------:R-:W-:-:S13]  /*2a10*/  ISETP.GE.AND P4, PT, R4, R106, PT ;  /* 0x0000006a0400720c */ /* 0x000fda0003f86270 */
[----:B------:R-:W-:Y:S05]  /*2a20*/  @P4 BRA `(.L_x_510) ;  /* 0x0000000000684947 */ /* 0x000fea0003800000 */
[----:B------:R-:W2:Y:S01]  /*2a30*/  LDC.64 R44, c[0x0][0x3f8] ;  /* 0x0000fe00ff2c7b82 */ /* 0x000ea20000000a00 */
[----:B------:R-:W-:Y:S01]  /*2a40*/  IMAD.MOV.U32 R13, RZ, RZ, R107 ;  /* 0x000000ffff0d7224 */ /* 0x000fe200078e006b */
[----:B------:R-:W-:Y:S01]  /*2a50*/  MOV R15, R11 ;  /* 0x0000000b000f7202 */ /* 0x000fe20000000f00 */
[----:B------:R-:W-:Y:S01]  /*2a60*/  ULDC.64 UR4, c[0x0][0x3e8] ;  /* 0x0000fa0000047ab9 */ /* 0x000fe20000000a00 */
[----:B------:R-:W-:Y:S02]  /*2a70*/  CS2R R48, SRZ ;  /* 0x0000000000307805 */ /* 0x000fe4000001ff00 */
[----:B------:R-:W-:Y:S01]  /*2a80*/  CS2R R50, SRZ ;  /* 0x0000000000327805 */ /* 0x000fe2000001ff00 */
[----:B--2---:R-:W-:Y:S02]  /*2a90*/  IMAD R45, R45, 0x60, RZ ;  /* 0x000000602d2d7824 */ /* 0x004fe400078e02ff */
[----:B------:R-:W-:-:S04]  /*2aa0*/  IMAD.WIDE.U32 R12, R44, 0x60, R12 ;  /* 0x000000602c0c7825 */ /* 0x000fc800078e000c */
[----:B------:R-:W-:Y:S01]  /*2ab0*/  IMAD.IADD R4, R13, 0x1, R45 ;  /* 0x000000010d047824 */ /* 0x000fe200078e022d */
[----:B------:R-:W-:Y:S01]  /*2ac0*/  IADD3 R12, P5, P6, R86, UR4, R12 ;  /* 0x00000004560c7c10 */ /* 0x000fe2000febe00c */
[----:B------:R-:W2:Y:S03]  /*2ad0*/  LDC.64 R44, c[0x0][0x408] ;  /* 0x00010200ff2c7b82 */ /* 0x000ea60000000a00 */
[----:B------:R-:W-:Y:S01]  /*2ae0*/  IADD3.X R13, R21, UR5, R4, P5, P6 ;  /* 0x00000005150d7c10 */ /* 0x000fe2000afec404 */
[----:B------:R-:W-:Y:S01]  /*2af0*/  ULDC.64 UR4, c[0x0][0x400] ;  /* 0x0001000000047ab9 */ /* 0x000fe20000000a00 */
[----:B--2---:R-:W-:-:S04]  /*2b00*/  IMAD.WIDE.U32 R14, R44, 0x60, R14 ;  /* 0x000000602c0e7825 */ /* 0x004fc800078e000e */
[----:B------:R-:W-:Y:S01]  /*2b10*/  IMAD R11, R45, 0x60, RZ ;  /* 0x000000602d0b7824 */ /* 0x000fe200078e02ff */
[----:B------:R-:W-:-:S03]  /*2b20*/  IADD3 R14, P5, P6, R90, UR4, R14 ;  /* 0x000000045a0e7c10 */ /* 0x000fc6000febe00e */
[----:B------:R-:W-:-:S05]  /*2b30*/  IMAD.IADD R11, R15, 0x1, R11 ;  /* 0x000000010f0b7824 */ /* 0x000fca00078e020b */
        /* <DEDUP_REMOVED lines=9> */
.L_x_510:
[----:B------:R-:W-:Y:S05]  /*2bd0*/  BSYNC B1 ;  /* 0x0000000000017941 */ /* 0x000fea0003800000 */
.L_x_509:
[----:B------:R-:W-:Y:S01]  /*2be0*/  UISETP.NE.AND UP0, UPT, UR39, 0x3, UPT ;  /* 0x000000032700788c */ /* 0x000fe2000bf05270 */
[----:B------:R-:W-:Y:S01]  /*2bf0*/  IMAD.MOV.U32 R124, RZ, RZ, R70 ;  /* 0x000000ffff7c7224 */ /* 0x000fe200078e0046 */
[----:B-----5:R-:W-:Y:S01]  /*2c00*/  MOV R120, R60 ;  /* 0x0000003c00787202 */ /* 0x020fe20000000f00 */
[----:B------:R-:W-:Y:S01]  /*2c10*/  IMAD.MOV.U32 R132, RZ, RZ, R74 ;  /* 0x000000ffff847224 */ /* 0x000fe200078e004a */
[----:B------:R-:W-:Y:S01]  /*2c20*/  MOV R115, R52 ;  /* 0x0000003400737202 */ /* 0x000fe20000000f00 */
[----:B------:R-:W-:Y:S01]  /*2c30*/  IMAD.MOV.U32 R122, RZ, RZ, R64 ;  /* 0x000000ffff7a7224 */ /* 0x000fe200078e0040 */
[----:B------:R-:W-:Y:S01]  /*2c40*/  PLOP3.LUT P5, PT, PT, PT, UP0, 0x80, 0x0 ;  /* 0x000000000000781c */ /* 0x000fe20003faf008 */
[----:B------:R-:W-:Y:S01]  /*2c50*/  IMAD.MOV.U32 R121, RZ, RZ, R62 ;  /* 0x000000ffff797224 */ /* 0x000fe200078e003e */
[----:B------:R-:W-:Y:S01]  /*2c60*/  MOV R109, R44 ;  /* 0x0000002c006d7202 */ /* 0x000fe20000000f00 */
[----:B------:R-:W-:Y:S02]  /*2c70*/  IMAD.MOV.U32 R123, RZ, RZ, R66 ;  /* 0x000000ffff7b7224 */ /* 0x000fe400078e0042 */
[----:B------:R-:W-:-:S02]  /*2c80*/  IMAD.MOV.U32 R118, RZ, RZ, R56 ;  /* 0x000000ffff767224 */ /* 0x000fc400078e0038 */
[----:B------:R-:W-:Y:S02]  /*2c90*/  IMAD.MOV.U32 R116, RZ, RZ, R54 ;  /* 0x000000ffff747224 */ /* 0x000fe400078e0036 */
[----:B------:R-:W-:Y:S02]  /*2ca0*/  IMAD.MOV.U32 R119, RZ, RZ, R58 ;  /* 0x000000ffff777224 */ /* 0x000fe400078e003a */
[----:B------:R-:W-:Y:S02]  /*2cb0*/  IMAD.MOV.U32 R113, RZ, RZ, R48 ;  /* 0x000000ffff717224 */ /* 0x000fe400078e0030 */
[----:B------:R-:W-:Y:S02]  /*2cc0*/  IMAD.MOV.U32 R112, RZ, RZ, R46 ;  /* 0x000000ffff707224 */ /* 0x000fe400078e002e */
[----:B------:R-:W-:Y:S01]  /*2cd0*/  IMAD.MOV.U32 R114, RZ, RZ, R50 ;  /* 0x000000ffff727224 */ /* 0x000fe200078e0032 */
[----:B------:R-:W-:Y:S06]  /*2ce0*/  @!P5 BRA `(.L_x_511) ;  /* 0x000000000004d947 */ /* 0x000fec0003800000 */
[----:B------:R-:W-:Y:S01]  /*2cf0*/  BPT.TRAP 0x1 ;  /* 0x000000040000795c */ /* 0x000fe20000300000 */
.L_x_511:
[----:B------:R-:W-:Y:S01]  /*2d00*/  LEA R4, R216, R23, 0x3 ;  /* 0x00000017d8047211 */ /* 0x000fe200078e18ff */
[----:B------:R-:W-:Y:S01]  /*2d10*/  BSSY B1, `(.L_x_512) ;  /* 0x0000004000017945 */ /* 0x000fe20003800000 */
[----:B------:R-:W-:-:S04]  /*2d20*/  SHF.L.U32 R107, R224, 0x1f, RZ ;  /* 0x0000001fe06b7819 */ /* 0x000fc800000006ff */
[----:B------:R-:W3:Y:S02]  /*2d30*/  SYNCS.PHASECHK.TRANS64.TRYWAIT P6, [R4+URZ+0x38890], R107 ;  /* 0x0388906b040075a7 */ /* 0x000ee400080c017f */
[----:B---3--:R-:W-:Y:S05]  /*2d40*/  @!P6 BRA `(.L_x_513) ;  /* 0x000002180024e947 */ /* 0x008fea0003800000 */
.L_x_826:
[----:B------:R-:W-:Y:S05]  /*2d50*/  BSYNC B1 ;  /* 0x0000000000017941 */ /* 0x000fea0003800000 */
.L_x_512:
[----:B------:R-:W-:-:S03]  /*2d60*/  UMOV UR4, 0xffffffff ;  /* 0xffffffff00047882 */ /* 0x000fc60000000000 */
[----:B------:R-:W-:Y:S05]  /*2d70*/  BRA.DIV UR4, `(.L_x_514) ;  /* 0x0000021a042c7947 */ /* 0x000fea000b800000 */
[----:B01----:R0:W1:Y:S04]  /*2d80*/  SHFL.IDX PT, R78, R111, RZ, 0x181f ;  /* 0x00181fff6f4e7589 */ /* 0x00306800000e0000 */
[----:B------:R0:W4:Y:S02]  /*2d90*/  SHFL.IDX PT, R79, R110, RZ, 0x181f ;  /* 0x00181fff6e4f7589 */ /* 0x00012400000e0000 */
.L_x_830:
[----:B------:R-:W-:Y:S01]  /*2da0*/  ISETP.NE.AND P6, PT, R126, RZ, PT ;  /* 0x000000ff7e00720c */ /* 0x000fe20003fc5270 */
[----:B------:R-:W-:-:S12]  /*2db0*/  BSSY B1, `(.L_x_515) ;  /* 0x00000e4000017945 */ /* 0x000fd80003800000 */
[----:B------:R-:W-:Y:S05]  /*2dc0*/  @P6 BRA `(.L_x_516) ;  /* 0x0000000c00886947 */ /* 0x000fea0003800000 */
[----:B------:R-:W-:Y:S04]  /*2dd0*/  BSSY B2, `(.L_x_517) ;  /* 0x0000071000027945 */ /* 0x000fe80003800000 */
[----:B------:R-:W-:Y:S05]  /*2de0*/  @P1 BRA `(.L_x_518) ;  /* 0x0000000400bc1947 */ /* 0x000fea0003800000 */
[----:B--2---:R2:W0:Y:S01]  /*2df0*/  LDS.128 R12, [R95+0x28400] ;  /* 0x028400005f0c7984 */ /* 0x0044220000000c00 */
[----:B----4-:R-:W-:Y:S01]  /*2e00*/  IADD3 R76, P6, R16, R79, RZ ;  /* 0x0000004f104c7210 */ /* 0x010fe20007fde0ff */
[----:B------:R-:W-:Y:S04]  /*2e10*/  BSSY B3, `(.L_x_519) ;  /* 0x000006b000037945 */ /* 0x000fe80003800000 */
[----:B-1----:R-:W-:Y:S01]  /*2e20*/  IMAD.X R77, R78, 0x1, R17, P6 ;  /* 0x000000014e4d7824 */ /* 0x002fe200030e0611 */
[----:B------:R-:W-:-:S13]  /*2e30*/  ISETP.GE.AND P6, PT, R18, R108, PT ;  /* 0x0000006c1200720c */ /* 0x000fda0003fc6270 */
[----:B--2---:R-:W-:Y:S05]  /*2e40*/  @P6 BRA `(.L_x_520) ;  /* 0x00000004009c6947 */ /* 0x004fea0003800000 */
[----:B------:R-:W-:Y:S02]  /*2e50*/  SHF.R.U32.HI R11, RZ, 0x8, R73 ;  /* 0x00000008ff0b7819 */ /* 0x000fe40000011649 */
[--C-:B------:R-:W-:Y:S02]  /*2e60*/  SHF.R.U32.HI R72, RZ, 0x8, R75.reuse ;  /* 0x00000008ff487819 */ /* 0x100fe4000001164b */
[----:B------:R-:W-:Y:S01]  /*2e70*/  LOP3.LUT R74, R73, 0xff0000ff, RZ, 0xc0, !PT ;  /* 0xff0000ff494a7812 */ /* 0x000fe200078ec0ff */
[----:B------:R-:W-:Y:S01]  /*2e80*/  IMAD.SHL.U32 R11, R11, 0x100, RZ ;  /* 0x000001000b0b7824 */ /* 0x000fe200078e00ff */
[----:B------:R-:W-:Y:S02]  /*2e90*/  SHF.R.U32.HI R128, RZ, 0x10, R75 ;  /* 0x00000010ff807819 */ /* 0x000fe4000001164b */
[----:B------:R-:W-:Y:S01]  /*2ea0*/  LOP3.LUT R126, R75, 0xff0000ff, RZ, 0xc0, !PT ;  /* 0xff0000ff4b7e7812 */ /* 0x000fe200078ec0ff */
[----:B------:R-:W-:Y:S01]  /*2eb0*/  IMAD.SHL.U32 R75, R72, 0x100, RZ ;  /* 0x00000100484b7824 */ /* 0x000fe200078e00ff */
[----:B------:R-:W-:-:S02]  /*2ec0*/  SHF.R.U32.HI R129, RZ, 0x10, R73 ;  /* 0x00000010ff817819 */ /* 0x000fc40000011649 */
[----:B------:R-:W-:Y:S01]  /*2ed0*/  LOP3.LUT R73, R74, 0xff00, R11, 0xf8, !PT ;  /* 0x0000ff004a497812 */ /* 0x000fe200078ef80b */
[----:B------:R-:W-:Y:S01]  /*2ee0*/  IMAD.U32 R74, R128, 0x10000, RZ ;  /* 0x00010000804a7824 */ /* 0x000fe200078e00ff */
[----:B0-----:R-:W-:Y:S01]  /*2ef0*/  MOV R72, R12 ;  /* 0x0000000c00487202 */ /* 0x001fe20000000f00 */
[----:B------:R-:W-:Y:S01]  /*2f00*/  IMAD.U32 R12, R129, 0x10000, RZ ;  /* 0x00010000810c7824 */ /* 0x000fe200078e00ff */
[----:B------:R-:W-:Y:S02]  /*2f10*/  LOP3.LUT R127, R126, 0xff00, R75, 0xf8, !PT ;  /* 0x0000ff007e7f7812 */ /* 0x000fe400078ef84b */
[----:B------:R-:W-:Y:S02]  /*2f20*/  F2FP.F16.E4M3.UNPACK_B R75, R132.H1 ;  /* 0x00000084ff4b723e */ /* 0x000fe400030006ff */
[----:B------:R-:W-:Y:S02]  /*2f30*/  F2FP.F16.E4M3.UNPACK_B R11, R13 ;  /* 0x0000000dff0b723e */ /* 0x000fe400020006ff */
[----:B------:R-:W-:Y:S01]  /*2f40*/  LOP3.LUT R129, R127, 0xff0000, R74, 0xf8, !PT ;  /* 0x00ff00007f817812 */ /* 0x000fe200078ef84a */
[----:B------:R-:W-:Y:S01]  /*2f50*/  HADD2.F32 R127, -RZ, R75.H0_H0 ;  /* 0x2000004bff7f7230 */ /* 0x000fe20000004100 */
[----:B------:R-:W-:Y:S01]  /*2f60*/  LOP3.LUT R126, R73, 0xff0000, R12, 0xf8, !PT ;  /* 0x00ff0000497e7812 */ /* 0x000fe200078ef80c */
[----:B------:R-:W-:Y:S01]  /*2f70*/  HADD2.F32 R12, -RZ, R11.H1_H1 ;  /* 0x3000000bff0c7230 */ /* 0x000fe20000004100 */
[----:B------:R-:W-:Y:S01]  /*2f80*/  F2FP.F16.E4M3.UNPACK_B R74, R125.H1 ;  /* 0x0000007dff4a723e */ /* 0x000fe200030006ff */
[----:B------:R-:W-:Y:S01]  /*2f90*/  HADD2.F32 R128, -RZ, R75.H1_H1 ;  /* 0x3000004bff807230 */ /* 0x000fe20000004100 */
[----:B------:R-:W-:Y:S01]  /*2fa0*/  F2FP.F16.E4M3.UNPACK_B R13, R13.H1 ;  /* 0x0000000dff0d723e */ /* 0x000fe200030006ff */
[----:B------:R-:W-:-:S02]  /*2fb0*/  HADD2.F32 R11, -RZ, R11.H0_H0 ;  /* 0x2000000bff0b7230 */ /* 0x000fc40000004100 */
[C---:B------:R-:W-:Y:S01]  /*2fc0*/  FMUL.FTZ R130, R12.reuse, R127 ;  /* 0x0000007f0c827220 */ /* 0x040fe20000410000 */
[--C-:B------:R-:W-:Y:S01]  /*2fd0*/  HADD2.F32 R75, -RZ, R74.reuse.H0_H0 ;  /* 0x2000004aff4b7230 */ /* 0x100fe20000004100 */
[----:B------:R-:W-:Y:S01]  /*2fe0*/  F2FP.F16.E4M3.UNPACK_B R125, R125 ;  /* 0x0000007dff7d723e */ /* 0x000fe200020006ff */
[--C-:B------:R-:W-:Y:S02]  /*2ff0*/  HADD2.F32 R73, -RZ, R13.reuse.H1_H1 ;  /* 0x3000000dff497230 */ /* 0x100fe40000004100 */
[C---:B------:R-:W-:Y:S01]  /*3000*/  FMUL.FTZ R131, R11.reuse, R127 ;  /* 0x0000007f0b837220 */ /* 0x040fe20000410000 */
[----:B------:R-:W-:Y:S02]  /*3010*/  HADD2.F32 R13, -RZ, R13.H0_H0 ;  /* 0x2000000dff0d7230 */ /* 0x000fe40000004100 */
[-C--:B------:R-:W-:Y:S01]  /*3020*/  FFMA.FTZ R11, R11, R75.reuse, -R130 ;  /* 0x0000004b0b0b7223 */ /* 0x080fe20000010882 */
[----:B------:R-:W-:Y:S02]  /*3030*/  HADD2.F32 R74, -RZ, R74.H1_H1 ;  /* 0x3000004aff4a7230 */ /* 0x000fe40000004100 */
[----:B------:R-:W-:Y:S01]  /*3040*/  FMUL.FTZ R130, R73, R128 ;  /* 0x0000008049827220 */ /* 0x000fe20000410000 */
[----:B------:R-:W-:Y:S01]  /*3050*/  F2FP.F16.E4M3.UNPACK_B R127, R132 ;  /* 0x00000084ff7f723e */ /* 0x000fe200020006ff */
[C---:B------:R-:W-:Y:S01]  /*3060*/  FMUL.FTZ R128, R13.reuse, R128 ;  /* 0x000000800d807220 */ /* 0x040fe20000410000 */
[----:B------:R-:W-:Y:S01]  /*3070*/  FFMA.FTZ R12, R12, R75, R131 ;  /* 0x0000004b0c0c7223 */ /* 0x000fe20000010083 */
[----:B------:R-:W-:Y:S01]  /*3080*/  FFMA.FTZ R133, R13, R74, -R130 ;  /* 0x0000004a0d857223 */ /* 0x000fe20000010882 */
[----:B------:R-:W-:Y:S01]  /*3090*/  F2FP.F16.E4M3.UNPACK_B R13, R72.H1 ;  /* 0x00000048ff0d723e */ /* 0x000fe200030006ff */
[----:B------:R-:W-:Y:S01]  /*30a0*/  FFMA.FTZ R134, R73, R74, R128 ;  /* 0x0000004a49867223 */ /* 0x000fe20000010080 */
[----:B------:R-:W-:Y:S01]  /*30b0*/  F2FP.F16.E4M3.UNPACK_B R72, R72 ;  /* 0x00000048ff48723e */ /* 0x000fe200020006ff */
[----:B------:R-:W-:-:S02]  /*30c0*/  HADD2.F32 R128, -RZ, R127.H1_H1 ;  /* 0x3000007fff807230 */ /* 0x000fc40000004100 */
[--C-:B------:R-:W-:Y:S01]  /*30d0*/  HADD2.F32 R73, -RZ, R13.reuse.H0_H0 ;  /* 0x2000000dff497230 */ /* 0x100fe20000004100 */
[----:B------:R-:W-:Y:S01]  /*30e0*/  F2FP.SATFINITE.E4M3.F32.PACK_AB_MERGE_C R137, R134, R133, RZ ;  /* 0x000000858689723e */ /* 0x000fe200048070ff */
[----:B------:R-:W-:Y:S02]  /*30f0*/  HADD2.F32 R74, -RZ, R13.H1_H1 ;  /* 0x3000000dff4a7230 */ /* 0x000fe40000004100 */
[--C-:B------:R-:W-:Y:S02]  /*3100*/  HADD2.F32 R13, -RZ, R72.reuse.H0_H0 ;  /* 0x20000048ff0d7230 */ /* 0x100fe40000004100 */
[-C--:B------:R-:W-:Y:S01]  /*3110*/  FMUL.FTZ R131, R73, R128.reuse ;  /* 0x0000008049837220 */ /* 0x080fe20000410000 */
[----:B------:R-:W-:Y:S02]  /*3120*/  HADD2.F32 R127, -RZ, R127.H0_H0 ;  /* 0x2000007fff7f7230 */ /* 0x000fe40000004100 */
[----:B------:R-:W-:Y:S01]  /*3130*/  FMUL.FTZ R130, R74, R128 ;  /* 0x000000804a827220 */ /* 0x000fe20000410000 */
[----:B------:R-:W-:-:S02]  /*3140*/  HADD2.F32 R72, -RZ, R72.H1_H1 ;  /* 0x30000048ff487230 */ /* 0x000fc40000004100 */
[--C-:B------:R-:W-:Y:S02]  /*3150*/  HADD2.F32 R75, -RZ, R125.reuse.H1_H1 ;  /* 0x3000007dff4b7230 */ /* 0x100fe40000004100 */
[----:B------:R-:W-:Y:S02]  /*3160*/  HADD2.F32 R125, -RZ, R125.H0_H0 ;  /* 0x2000007dff7d7230 */ /* 0x000fe40000004100 */
[-C--:B------:R-:W-:Y:S01]  /*3170*/  FMUL.FTZ R128, R72, R127.reuse ;  /* 0x0000007f48807220 */ /* 0x080fe20000410000 */
[----:B------:R-:W-:Y:S01]  /*3180*/  FMUL.FTZ R127, R13, R127 ;  /* 0x0000007f0d7f7220 */ /* 0x000fe20000410000 */
[-C--:B------:R-:W-:Y:S01]  /*3190*/  FFMA.FTZ R130, R73, R75.reuse, -R130 ;  /* 0x0000004b49827223 */ /* 0x080fe20000010882 */
[----:B------:R-:W-:Y:S01]  /*31a0*/  FFMA.FTZ R75, R74, R75, R131 ;  /* 0x0000004b4a4b7223 */ /* 0x000fe20000010083 */
[-C--:B------:R-:W-:Y:S01]  /*31b0*/  FFMA.FTZ R131, R13, R125.reuse, -R128 ;  /* 0x0000007d0d837223 */ /* 0x080fe20000010880 */
[----:B------:R-:W-:Y:S01]  /*31c0*/  FFMA.FTZ R132, R72, R125, R127 ;  /* 0x0000007d48847223 */ /* 0x000fe2000001007f */
[----:B------:R-:W-:-:S02]  /*31d0*/  F2FP.F16.E4M3.UNPACK_B R72, R15.H1 ;  /* 0x0000000fff48723e */ /* 0x000fc400030006ff */
[-C--:B------:R-:W-:Y:S02]  /*31e0*/  F2FP.F16.E4M3.UNPACK_B R127, R129.reuse.H1 ;  /* 0x00000081ff7f723e */ /* 0x080fe400030006ff */
[----:B------:R-:W-:Y:S01]  /*31f0*/  F2FP.SATFINITE.E4M3.F32.PACK_AB_MERGE_C R136, R75, R130, RZ ;  /* 0x000000824b88723e */ /* 0x000fe200048070ff */
[--C-:B------:R-:W-:Y:S01]  /*3200*/  HADD2.F32 R74, -RZ, R72.reuse.H1_H1 ;  /* 0x30000048ff4a7230 */ /* 0x100fe20000004100 */
[----:B------:R-:W-:Y:S01]  /*3210*/  F2FP.F16.E4M3.UNPACK_B R75, R126.H1 ;  /* 0x0000007eff4b723e */ /* 0x000fe200030006ff */
[----:B------:R-:W-:Y:S01]  /*3220*/  HADD2.F32 R130, -RZ, R127.H1_H1 ;  /* 0x3000007fff827230 */ /* 0x000fe20000004100 */
[----:B------:R-:W-:Y:S01]  /*3230*/  F2FP.F16.E4M3.UNPACK_B R13, R14.H1 ;  /* 0x0000000eff0d723e */ /* 0x000fe200030006ff */
[----:B------:R-:W-:Y:S01]  /*3240*/  HADD2.F32 R73, -RZ, R72.H0_H0 ;  /* 0x20000048ff497230 */ /* 0x000fe20000004100 */
[----:B------:R-:W-:Y:S01]  /*3250*/  F2FP.F16.E4M3.UNPACK_B R129, R129 ;  /* 0x00000081ff81723e */ /* 0x000fe200020006ff */
[----:B------:R-:W-:Y:S01]  /*3260*/  HADD2.F32 R125, -RZ, R75.H1_H1 ;  /* 0x3000004bff7d7230 */ /* 0x000fe20000004100 */
[----:B------:R-:W-:Y:S01]  /*3270*/  F2FP.F16.E4M3.UNPACK_B R126, R126 ;  /* 0x0000007eff7e723e */ /* 0x000fe200020006ff */
[----:B------:R-:W-:Y:S01]  /*3280*/  FMUL.FTZ R134, R74, R130 ;  /* 0x000000824a867220 */ /* 0x000fe20000410000 */
[----:B------:R-:W-:-:S02]  /*3290*/  HADD2.F32 R72, -RZ, R13.H1_H1 ;  /* 0x3000000dff487230 */ /* 0x000fc40000004100 */
[C---:B------:R-:W-:Y:S01]  /*32a0*/  FMUL.FTZ R135, R73.reuse, R130 ;  /* 0x0000008249877220 */ /* 0x040fe20000410000 */
[----:B------:R-:W-:Y:S02]  /*32b0*/  HADD2.F32 R128, -RZ, R129.H1_H1 ;  /* 0x30000081ff807230 */ /* 0x000fe40000004100 */
[----:B------:R-:W-:Y:S01]  /*32c0*/  FFMA.FTZ R134, R73, R125, -R134 ;  /* 0x0000007d49867223 */ /* 0x000fe20000010886 */
[----:B------:R-:W-:Y:S01]  /*32d0*/  HADD2.F32 R13, -RZ, R13.H0_H0 ;  /* 0x2000000dff0d7230 */ /* 0x000fe20000004100 */
[----:B------:R-:W-:Y:S01]  /*32e0*/  F2FP.F16.E4M3.UNPACK_B R14, R14 ;  /* 0x0000000eff0e723e */ /* 0x000fe200020006ff */
[----:B------:R-:W-:Y:S02]  /*32f0*/  HADD2.F32 R73, -RZ, R126.H1_H1 ;  /* 0x3000007eff497230 */ /* 0x000fe40000004100 */
[-C--:B------:R-:W-:Y:S01]  /*3300*/  FMUL.FTZ R130, R72, R128.reuse ;  /* 0x0000008048827220 */ /* 0x080fe20000410000 */
[----:B------:R-:W-:Y:S01]  /*3310*/  F2FP.F16.E4M3.UNPACK_B R15, R15 ;  /* 0x0000000fff0f723e */ /* 0x000fe200020006ff */
[----:B------:R-:W-:Y:S01]  /*3320*/  FMUL.FTZ R133, R13, R128 ;  /* 0x000000800d857220 */ /* 0x000fe20000410000 */
[----:B------:R-:W-:-:S02]  /*3330*/  HADD2.F32 R129, -RZ, R129.H0_H0 ;  /* 0x20000081ff817230 */ /* 0x000fc40000004100 */
[-C--:B------:R-:W-:Y:S01]  /*3340*/  FFMA.FTZ R130, R13, R73.reuse, -R130 ;  /* 0x000000490d827223 */ /* 0x080fe20000010882 */
[--C-:B------:R-:W-:Y:S02]  /*3350*/  HADD2.F32 R13, -RZ, R14.reuse.H0_H0 ;  /* 0x2000000eff0d7230 */ /* 0x100fe40000004100 */
[----:B------:R-:W-:Y:S01]  /*3360*/  FFMA.FTZ R133, R72, R73, R133 ;  /* 0x0000004948857223 */ /* 0x000fe20000010085 */
[--C-:B------:R-:W-:Y:S02]  /*3370*/  HADD2.F32 R72, -RZ, R15.reuse.H0_H0 ;  /* 0x2000000fff487230 */ /* 0x100fe40000004100 */
[----:B------:R-:W-:Y:S01]  /*3380*/  FFMA.FTZ R135, R74, R125, R135 ;  /* 0x0000007d4a877223 */ /* 0x000fe20000010087 */
[----:B------:R-:W-:Y:S02]  /*3390*/  HADD2.F32 R14, -RZ, R14.H1_H1 ;  /* 0x3000000eff0e7230 */ /* 0x000fe40000004100 */
[----:B------:R-:W-:Y:S01]  /*33a0*/  HADD2.F32 R15, -RZ, R15.H1_H1 ;  /* 0x3000000fff0f7230 */ /* 0x000fe20000004100 */
[----:B------:R-:W-:Y:S01]  /*33b0*/  F2FP.SATFINITE.E4M3.F32.PACK_AB_MERGE_C R130, R133, R130, RZ ;  /* 0x000000828582723e */ /* 0x000fe200048070ff */
[----:B------:R-:W-:-:S02]  /*33c0*/  HADD2.F32 R127, -RZ, R127.H0_H0 ;  /* 0x2000007fff7f7230 */ /* 0x000fc40000004100 */
[-C--:B------:R-:W-:Y:S01]  /*33d0*/  FMUL.FTZ R74, R14, R129.reuse ;  /* 0x000000810e4a7220 */ /* 0x080fe20000410000 */
[----:B------:R-:W-:Y:S02]  /*33e0*/  HADD2.F32 R75, -RZ, R75.H0_H0 ;  /* 0x2000004bff4b7230 */ /* 0x000fe40000004100 */
[----:B------:R-:W-:Y:S01]  /*33f0*/  FMUL.FTZ R129, R13, R129 ;  /* 0x000000810d817220 */ /* 0x000fe20000410000 */
[----:B------:R-:W-:Y:S02]  /*3400*/  HADD2.F32 R126, -RZ, R126.H0_H0 ;  /* 0x2000007eff7e7230 */ /* 0x000fe40000004100 */
[-C--:B------:R-:W-:Y:S01]  /*3410*/  FMUL.FTZ R73, R15, R127.reuse ;  /* 0x0000007f0f497220 */ /* 0x080fe20000410000 */
[C---:B------:R-:W-:Y:S01]  /*3420*/  FMUL.FTZ R128, R72.reuse, R127 ;  /* 0x0000007f48807220 */ /* 0x040fe20000410000 */
[----:B------:R-:W-:Y:S02]  /*3430*/  F2FP.SATFINITE.E4M3.F32.PACK_AB_MERGE_C R134, R135, R134, RZ ;  /* 0x000000868786723e */ /* 0x000fe400048070ff */
[-C--:B------:R-:W-:Y:S01]  /*3440*/  FFMA.FTZ R73, R72, R75.reuse, -R73 ;  /* 0x0000004b48497223 */ /* 0x080fe20000010849 */
[----:B------:R-:W-:Y:S01]  /*3450*/  FFMA.FTZ R128, R15, R75, R128 ;  /* 0x0000004b0f807223 */ /* 0x000fe20000010080 */
[-C--:B------:R-:W-:Y:S01]  /*3460*/  FFMA.FTZ R74, R13, R126.reuse, -R74 ;  /* 0x0000007e0d4a7223 */ /* 0x080fe2000001084a */
[----:B------:R-:W-:Y:S01]  /*3470*/  FFMA.FTZ R129, R14, R126, R129 ;  /* 0x0000007e0e817223 */ /* 0x000fe20000010081 */
[----:B------:R-:W-:-:S02]  /*3480*/  F2FP.SATFINITE.E4M3.F32.PACK_AB_MERGE_C R13, R12, R11, R137 ;  /* 0x0000000b0c0d723e */ /* 0x000fc40004807089 */
[----:B------:R-:W-:Y:S02]  /*3490*/  F2FP.SATFINITE.E4M3.F32.PACK_AB_MERGE_C R12, R132, R131, R136 ;  /* 0x00000083840c723e */ /* 0x000fe40004807088 */
[----:B------:R-:W-:Y:S02]  /*34a0*/  F2FP.SATFINITE.E4M3.F32.PACK_AB_MERGE_C R14, R129, R74, R130 ;  /* 0x0000004a810e723e */ /* 0x000fe40004807082 */
[----:B------:R-:W-:-:S07]  /*34b0*/  F2FP.SATFINITE.E4M3.F32.PACK_AB_MERGE_C R15, R128, R73, R134 ;  /* 0x00000049800f723e */ /* 0x000fce0004807086 */
.L_x_520:
[----:B------:R-:W-:Y:S05]  /*34c0*/  BSYNC B3 ;  /* 0x0000000000037941 */ /* 0x000fea0003800000 */
.L_x_519:
[----:B0-----:R0:W-:Y:S02]  /*34d0*/  ST.E.128 desc[UR36][R76.64], R12 ;  /* 0x0000000c4c007985 */ /* 0x0011e4000c101d24 */
.L_x_518:
[----:B------:R-:W-:Y:S05]  /*34e0*/  BSYNC B2 ;  /* 0x0000000000027941 */ /* 0x000fea0003800000 */
.L_x_517:
[----:B------:R-:W-:-:S13]  /*34f0*/  ISETP.NE.AND P6, PT, R3, RZ, PT ;  /* 0x000000ff0300720c */ /* 0x000fda0003fc5270 */
[----:B------:R-:W-:Y:S05]  /*3500*/  @P6 BRA `(.L_x_516) ;  /* 0x0000000400b86947 */ /* 0x000fea0003800000 */
[----:B0-2---:R0:W2:Y:S01]  /*3510*/  LDS.128 R12, [R95+0x2c400] ;  /* 0x02c400005f0c7984 */ /* 0x0050a20000000c00 */
[----:B----4-:R-:W-:Y:S01]  /*3520*/  IADD3 R72, P6, R22, R79, RZ ;  /* 0x0000004f16487210 */ /* 0x010fe20007fde0ff */
[----:B------:R-:W-:Y:S04]  /*3530*/  BSSY B2, `(.L_x_521) ;  /* 0x000006a000027945 */ /* 0x000fe80003800000 */
[----:B-1----:R-:W-:Y:S01]  /*3540*/  IMAD.X R73, R78, 0x1, R217, P6 ;  /* 0x000000014e497824 */ /* 0x002fe200030e06d9 */
[----:B------:R-:W-:-:S13]  /*3550*/  ISETP.GE.AND P6, PT, R218, R108, PT ;  /* 0x0000006cda00720c */ /* 0x000fda0003fc6270 */
[----:B0-----:R-:W-:Y:S05]  /*3560*/  @P6 BRA `(.L_x_522) ;  /* 0x0000000400986947 */ /* 0x001fea0003800000 */
[----:B------:R-:W-:Y:S02]  /*3570*/  SHF.R.U32.HI R70, RZ, 0x8, R71 ;  /* 0x00000008ff467819 */ /* 0x000fe40000011647 */
[--C-:B------:R-:W-:Y:S02]  /*3580*/  SHF.R.U32.HI R68, RZ, 0x8, R69.reuse ;  /* 0x00000008ff447819 */ /* 0x100fe40000011645 */
[----:B------:R-:W-:Y:S01]  /*3590*/  LOP3.LUT R11, R69, 0xff0000ff, RZ, 0xc0, !PT ;  /* 0xff0000ff450b7812 */ /* 0x000fe200078ec0ff */
[----:B------:R-:W-:Y:S01]  /*35a0*/  IMAD.SHL.U32 R70, R70, 0x100, RZ ;  /* 0x0000010046467824 */ /* 0x000fe200078e00ff */
[----:B------:R-:W-:Y:S02]  /*35b0*/  SHF.R.U32.HI R74, RZ, 0x10, R69 ;  /* 0x00000010ff4a7819 */ /* 0x000fe40000011645 */
[----:B------:R-:W-:Y:S02]  /*35c0*/  SHF.R.U32.HI R75, RZ, 0x10, R71 ;  /* 0x00000010ff4b7819 */ /* 0x000fe40000011647 */
[----:B------:R-:W-:-:S02]  /*35d0*/  LOP3.LUT R69, R71, 0xff0000ff, RZ, 0xc0, !PT ;  /* 0xff0000ff47457812 */ /* 0x000fc400078ec0ff */
[----:B------:R-:W-:Y:S01]  /*35e0*/  SHF.L.U32 R68, R68, 0x8, RZ ;  /* 0x0000000844447819 */ /* 0x000fe200000006ff */
[----:B------:R-:W-:Y:S01]  /*35f0*/  IMAD.U32 R75, R75, 0x10000, RZ ;  /* 0x000100004b4b7824 */ /* 0x000fe200078e00ff */
[----:B------:R-:W-:Y:S01]  /*3600*/  LOP3.LUT R70, R69, 0xff00, R70, 0xf8, !PT ;  /* 0x0000ff0045467812 */ /* 0x000fe200078ef846 */
[----:B------:R-:W-:Y:S01]  /*3610*/  IMAD.U32 R69, R74, 0x10000, RZ ;  /* 0x000100004a457824 */ /* 0x000fe200078e00ff */
[----:B------:R-:W-:Y:S02]  /*3620*/  LOP3.LUT R68, R11, 0xff00, R68, 0xf8, !PT ;  /* 0x0000ff000b447812 */ /* 0x000fe400078ef844 */
[----:B------:R-:W-:Y:S02]  /*3630*/  F2FP.F16.E4M3.UNPACK_B R71, R124.H1 ;  /* 0x0000007cff47723e */ /* 0x000fe400030006ff */
[----:B--2---:R-:W-:Y:S02]  /*3640*/  F2FP.F16.E4M3.UNPACK_B R11, R13 ;  /* 0x0000000dff0b723e */ /* 0x004fe400020006ff */
        /* <DEDUP_REMOVED lines=8> */
[CC--:B------:R-:W-:Y:S01]  /*36d0*/  FMUL.FTZ R78, R68.reuse, R75.reuse ;  /* 0x0000004b444e7220 */ /* 0x0c0fe20000410000 */
[--C-:B------:R-:W-:Y:S01]  /*36e0*/  HADD2.F32 R71, -RZ, R70.reuse.H0_H0 ;  /* 0x20000046ff477230 */ /* 0x100fe20000004100 */
[----:B------:R-:W-:Y:S01]  /*36f0*/  F2FP.F16.E4M3.UNPACK_B R124, R124 ;  /* 0x0000007cff7c723e */ /* 0x000fe200020006ff */
[--C-:B------:R-:W-:Y:S02]  /*3700*/  HADD2.F32 R69, -RZ, R13.reuse.H1_H1 ;  /* 0x3000000dff457230 */ /* 0x100fe40000004100 */
[C---:B------:R-:W-:Y:S01]  /*3710*/  FMUL.FTZ R75, R11.reuse, R75 ;  /* 0x0000004b0b4b7220 */ /* 0x040fe20000410000 */
[----:B------:R-:W-:Y:S02]  /*3720*/  HADD2.F32 R13, -RZ, R13.H0_H0 ;  /* 0x2000000dff0d7230 */ /* 0x000fe40000004100 */
[-C--:B------:R-:W-:Y:S01]  /*3730*/  FFMA.FTZ R11, R11, R71.reuse, -R78 ;  /* 0x000000470b0b7223 */ /* 0x080fe2000001084e */
[----:B------:R-:W-:Y:S02]  /*3740*/  HADD2.F32 R70, -RZ, R70.H1_H1 ;  /* 0x30000046ff467230 */ /* 0x000fe40000004100 */
[-C--:B------:R-:W-:Y:S01]  /*3750*/  FMUL.FTZ R78, R69, R76.reuse ;  /* 0x0000004c454e7220 */ /* 0x080fe20000410000 */
[----:B------:R-:W-:Y:S01]  /*3760*/  FFMA.FTZ R126, R68, R71, R75 ;  /* 0x00000047447e7223 */ /* 0x000fe2000001004b */
[C---:B------:R-:W-:Y:S01]  /*3770*/  FMUL.FTZ R76, R13.reuse, R76 ;  /* 0x0000004c0d4c7220 */ /* 0x040fe20000410000 */
[----:B------:R-:W-:Y:S01]  /*3780*/  F2FP.F16.E4M3.UNPACK_B R117, R117 ;  /* 0x00000075ff75723e */ /* 0x000fe200020006ff */
        /* <DEDUP_REMOVED lines=8> */
[----:B------:R-:W-:Y:S02]  /*3810*/  HADD2.F32 R13, -RZ, R12.H0_H0 ;  /* 0x2000000cff0d7230 */ /* 0x000fe40000004100 */
[-C--:B------:R-:W-:Y:S01]  /*3820*/  FMUL.FTZ R78, R68, R71.reuse ;  /* 0x00000047444e7220 */ /* 0x080fe20000410000 */
[----:B------:R-:W-:Y:S02]  /*3830*/  HADD2.F32 R70, -RZ, R117.H1_H1 ;  /* 0x30000075ff467230 */ /* 0x000fe40000004100 */
[----:B------:R-:W-:Y:S01]  /*3840*/  FMUL.FTZ R75, R69, R71 ;  /* 0x00000047454b7220 */ /* 0x000fe20000410000 */
[----:B------:R-:W-:-:S02]  /*3850*/  HADD2.F32 R124, -RZ, R124.H0_H0 ;  /* 0x2000007cff7c7230 */ /* 0x000fc40000004100 */
[----:B------:R-:W-:Y:S02]  /*3860*/  HADD2.F32 R12, -RZ, R12.H1_H1 ;  /* 0x3000000cff0c7230 */ /* 0x000fe40000004100 */
[-C--:B------:R-:W-:Y:S01]  /*3870*/  FFMA.FTZ R75, R68, R70.reuse, -R75 ;  /* 0x00000046444b7223 */ /* 0x080fe2000001084b */
[----:B------:R-:W-:Y:S02]  /*3880*/  HADD2.F32 R117, -RZ, R117.H0_H0 ;  /* 0x20000075ff757230 */ /* 0x000fe40000004100 */
[----:B------:R-:W-:Y:S01]  /*3890*/  FFMA.FTZ R78, R69, R70, R78 ;  /* 0x00000046454e7223 */ /* 0x000fe2000001004e */
[CC--:B------:R-:W-:Y:S01]  /*38a0*/  FMUL.FTZ R71, R13.reuse, R124.reuse ;  /* 0x0000007c0d477220 */ /* 0x0c0fe20000410000 */
[----:B------:R-:W-:Y:S01]  /*38b0*/  FMUL.FTZ R76, R12, R124 ;  /* 0x0000007c0c4c7220 */ /* 0x000fe20000410000 */
[----:B------:R-:W-:Y:S02]  /*38c0*/  F2FP.F16.E4M3.UNPACK_B R70, R74.H1 ;  /* 0x0000004aff46723e */ /* 0x000fe400030006ff */
[----:B------:R-:W-:Y:S01]  /*38d0*/  F2FP.SATFINITE.E4M3.F32.PACK_AB_MERGE_C R127, R78, R75, RZ ;  /* 0x0000004b4e7f723e */ /* 0x000fe200048070ff */
[----:B------:R-:W-:Y:S01]  /*38e0*/  FFMA.FTZ R79, R13, R117, -R76 ;  /* 0x000000750d4f7223 */ /* 0x000fe2000001084c */
[----:B------:R-:W-:Y:S01]  /*38f0*/  F2FP.F16.E4M3.UNPACK_B R13, R15.H1 ;  /* 0x0000000fff0d723e */ /* 0x000fe200030006ff */
[----:B------:R-:W-:Y:S01]  /*3900*/  FFMA.FTZ R124, R12, R117, R71 ;  /* 0x000000750c7c7223 */ /* 0x000fe20000010047 */
[-C--:B------:R-:W-:Y:S01]  /*3910*/  F2FP.F16.E4M3.UNPACK_B R75, R77.reuse.H1 ;  /* 0x0000004dff4b723e */ /* 0x080fe200030006ff */
[----:B------:R-:W-:Y:S01]  /*3920*/  HADD2.F32 R71, -RZ, R70.H1_H1 ;  /* 0x30000046ff477230 */ /* 0x000fe20000004100 */
[----:B------:R-:W-:Y:S01]  /*3930*/  F2FP.F16.E4M3.UNPACK_B R12, R14.H1 ;  /* 0x0000000eff0c723e */ /* 0x000fe200030006ff */
[----:B------:R-:W-:Y:S01]  /*3940*/  HADD2.F32 R69, -RZ, R13.H1_H1 ;  /* 0x3000000dff457230 */ /* 0x000fe20000004100 */
[----:B------:R-:W-:Y:S01]  /*3950*/  F2FP.F16.E4M3.UNPACK_B R77, R77 ;  /* 0x0000004dff4d723e */ /* 0x000fe200020006ff */
[----:B------:R-:W-:Y:S01]  /*3960*/  HADD2.F32 R78, -RZ, R75.H1_H1 ;  /* 0x3000004bff4e7230 */ /* 0x000fe20000004100 */
[----:B------:R-:W-:Y:S01]  /*3970*/  F2FP.F16.E4M3.UNPACK_B R74, R74 ;  /* 0x0000004aff4a723e */ /* 0x000fe200020006ff */
[----:B------:R-:W-:Y:S01]  /*3980*/  HADD2.F32 R68, -RZ, R13.H0_H0 ;  /* 0x2000000dff447230 */ /* 0x000fe20000004100 */
[----:B------:R-:W-:Y:S01]  /*3990*/  F2FP.F16.E4M3.UNPACK_B R15, R15 ;  /* 0x0000000fff0f723e */ /* 0x000fe200020006ff */
[----:B------:R-:W-:-:S02]  /*39a0*/  HADD2.F32 R13, -RZ, R12.H1_H1 ;  /* 0x3000000cff0d7230 */ /* 0x000fc40000004100 */
[-C--:B------:R-:W-:Y:S01]  /*39b0*/  FMUL.FTZ R117, R69, R78.reuse ;  /* 0x0000004e45757220 */ /* 0x080fe20000410000 */
[--C-:B------:R-:W-:Y:S02]  /*39c0*/  HADD2.F32 R76, -RZ, R77.reuse.H1_H1 ;  /* 0x3000004dff4c7230 */ /* 0x100fe40000004100 */
[C---:B------:R-:W-:Y:S01]  /*39d0*/  FMUL.FTZ R128, R68.reuse, R78 ;  /* 0x0000004e44807220 */ /* 0x040fe20000410000 */
[----:B------:R-:W-:Y:S02]  /*39e0*/  HADD2.F32 R12, -RZ, R12.H0_H0 ;  /* 0x2000000cff0c7230 */ /* 0x000fe40000004100 */
[----:B------:R-:W-:Y:S01]  /*39f0*/  FFMA.FTZ R78, R68, R71, -R117 ;  /* 0x00000047444e7223 */ /* 0x000fe20000010875 */
[----:B------:R-:W-:Y:S02]  /*3a00*/  HADD2.F32 R68, -RZ, R74.H1_H1 ;  /* 0x3000004aff447230 */ /* 0x000fe40000004100 */
[----:B------:R-:W-:Y:S01]  /*3a10*/  FMUL.FTZ R117, R13, R76 ;  /* 0x0000004c0d757220 */ /* 0x000fe20000410000 */
[----:B------:R-:W-:Y:S01]  /*3a20*/  F2FP.F16.E4M3.UNPACK_B R14, R14 ;  /* 0x0000000eff0e723e */ /* 0x000fe200020006ff */
[----:B------:R-:W-:Y:S01]  /*3a30*/  FMUL.FTZ R76, R12, R76 ;  /* 0x0000004c0c4c7220 */ /* 0x000fe20000410000 */
[----:B------:R-:W-:-:S02]  /*3a40*/  HADD2.F32 R77, -RZ, R77.H0_H0 ;  /* 0x2000004dff4d7230 */ /* 0x000fc40000004100 */
[-C--:B------:R-:W-:Y:S01]  /*3a50*/  FFMA.FTZ R117, R12, R68.reuse, -R117 ;  /* 0x000000440c757223 */ /* 0x080fe20000010875 */
[----:B------:R-:W-:Y:S01]  /*3a60*/  FFMA.FTZ R125, R69, R71, R128 ;  /* 0x00000047457d7223 */ /* 0x000fe20000010080 */
[----:B------:R-:W-:Y:S01]  /*3a70*/  FFMA.FTZ R76, R13, R68, R76 ;  /* 0x000000440d4c7223 */ /* 0x000fe2000001004c */
[--C-:B------:R-:W-:Y:S02]  /*3a80*/  HADD2.F32 R13, -RZ, R15.reuse.H0_H0 ;  /* 0x2000000fff0d7230 */ /* 0x100fe40000004100 */
[--C-:B------:R-:W-:Y:S01]  /*3a90*/  HADD2.F32 R12, -RZ, R14.reuse.H0_H0 ;  /* 0x2000000eff0c7230 */ /* 0x100fe20000004100 */
[----:B------:R-:W-:Y:S01]  /*3aa0*/  F2FP.SATFINITE.E4M3.F32.PACK_AB_MERGE_C R78, R125, R78, RZ ;  /* 0x0000004e7d4e723e */ /* 0x000fe200048070ff */
[----:B------:R-:W-:Y:S01]  /*3ab0*/  HADD2.F32 R15, -RZ, R15.H1_H1 ;  /* 0x3000000fff0f7230 */ /* 0x000fe20000004100 */
[----:B------:R-:W-:Y:S01]  /*3ac0*/  F2FP.SATFINITE.E4M3.F32.PACK_AB_MERGE_C R76, R76, R117, RZ ;  /* 0x000000754c4c723e */ /* 0x000fe200048070ff */
[----:B------:R-:W-:Y:S02]  /*3ad0*/  HADD2.F32 R68, -RZ, R75.H0_H0 ;  /* 0x2000004bff447230 */ /* 0x000fe40000004100 */
[----:B------:R-:W-:-:S02]  /*3ae0*/  HADD2.F32 R14, -RZ, R14.H1_H1 ;  /* 0x3000000eff0e7230 */ /* 0x000fc40000004100 */
[----:B------:R-:W-:Y:S02]  /*3af0*/  HADD2.F32 R69, -RZ, R74.H0_H0 ;  /* 0x2000004aff457230 */ /* 0x000fe40000004100 */
[-C--:B------:R-:W-:Y:S01]  /*3b00*/  FMUL.FTZ R74, R15, R68.reuse ;  /* 0x000000440f4a7220 */ /* 0x080fe20000410000 */
[----:B------:R-:W-:Y:S02]  /*3b10*/  HADD2.F32 R70, -RZ, R70.H0_H0 ;  /* 0x20000046ff467230 */ /* 0x000fe40000004100 */
[-C--:B------:R-:W-:Y:S01]  /*3b20*/  FMUL.FTZ R71, R14, R77.reuse ;  /* 0x0000004d0e477220 */ /* 0x080fe20000410000 */
[C---:B------:R-:W-:Y:S01]  /*3b30*/  FMUL.FTZ R68, R13.reuse, R68 ;  /* 0x000000440d447220 */ /* 0x040fe20000410000 */
[C---:B------:R-:W-:Y:S01]  /*3b40*/  FMUL.FTZ R77, R12.reuse, R77 ;  /* 0x0000004d0c4d7220 */ /* 0x040fe20000410000 */
[-C--:B------:R-:W-:Y:S02]  /*3b50*/  FFMA.FTZ R74, R13, R70.reuse, -R74 ;  /* 0x000000460d4a7223 */ /* 0x080fe4000001084a */
[----:B------:R-:W-:Y:S01]  /*3b60*/  FFMA.FTZ R15, R15, R70, R68 ;  /* 0x000000460f0f7223 */ /* 0x000fe20000010044 */
[-C--:B------:R-:W-:Y:S01]  /*3b70*/  FFMA.FTZ R71, R12, R69.reuse, -R71 ;  /* 0x000000450c477223 */ /* 0x080fe20000010847 */
[----:B------:R-:W-:Y:S01]  /*3b80*/  FFMA.FTZ R14, R14, R69, R77 ;  /* 0x000000450e0e7223 */ /* 0x000fe2000001004d */
[----:B------:R-:W-:-:S02]  /*3b90*/  F2FP.SATFINITE.E4M3.F32.PACK_AB_MERGE_C R13, R126, R11, R129 ;  /* 0x0000000b7e0d723e */ /* 0x000fc40004807081 */
[----:B------:R-:W-:Y:S02]  /*3ba0*/  F2FP.SATFINITE.E4M3.F32.PACK_AB_MERGE_C R12, R124, R79, R127 ;  /* 0x0000004f7c0c723e */ /* 0x000fe4000480707f */
[----:B------:R-:W-:Y:S02]  /*3bb0*/  F2FP.SATFINITE.E4M3.F32.PACK_AB_MERGE_C R14, R14, R71, R76 ;  /* 0x000000470e0e723e */ /* 0x000fe4000480704c */
[----:B------:R-:W-:-:S07]  /*3bc0*/  F2FP.SATFINITE.E4M3.F32.PACK_AB_MERGE_C R15, R15, R74, R78 ;  /* 0x0000004a0f0f723e */ /* 0x000fce000480704e */
.L_x_522:
[----:B------:R-:W-:Y:S05]  /*3bd0*/  BSYNC B2 ;  /* 0x0000000000027941 */ /* 0x000fea0003800000 */
.L_x_521:
[----:B--2---:R0:W-:Y:S02]  /*3be0*/  ST.E.128 desc[UR36][R72.64], R12 ;  /* 0x0000000c48007985 */ /* 0x0041e4000c101d24 */
.L_x_516:
[----:B------:R-:W-:Y:S05]  /*3bf0*/  BSYNC B1 ;  /* 0x0000000000017941 */ /* 0x000fea0003800000 */
.L_x_515:
[----:B------:R-:W-:-:S03]  /*3c00*/  UMOV UR4, 0xffffffff ;  /* 0xffffffff00047882 */ /* 0x000fc60000000000 */
[----:B------:R-:W-:Y:S05]  /*3c10*/  BRA.DIV UR4, `(.L_x_523) ;  /* 0x0000020a04d07947 */ /* 0x000fea000b800000 */
[----:B------:R0:W0:Y:S04]  /*3c20*/  SHFL.IDX PT, R70, R111, 0x1, 0x181f ;  /* 0x00381f006f467f89 */ /* 0x00002800000e0000 */
[----:B------:R0:W0:Y:S02]  /*3c30*/  SHFL.IDX PT, R71, R110, 0x1, 0x181f ;  /* 0x00381f006e477f89 */ /* 0x00002400000e0000 */
.L_x_834:
[----:B------:R-:W-:Y:S04]  /*3c40*/  BSSY B1, `(.L_x_524) ;  /* 0x00000e8000017945 */ /* 0x000fe80003800000 */
[----:B------:R-:W-:Y:S05]  /*3c50*/  @P2 BRA `(.L_x_525) ;  /* 0x0000000c00982947 */ /* 0x000fea0003800000 */
[----:B------:R-:W-:Y:S04]  /*3c60*/  BSSY B2, `(.L_x_526) ;  /* 0x0000072000027945 */ /* 0x000fe80003800000 */
[----:B------:R-:W-:Y:S05]  /*3c70*/  @P1 BRA `(.L_x_527) ;  /* 0x0000000400c01947 */ /* 0x000fea0003800000 */
[----:B0-2---:R0:W2:Y:S01]  /*3c80*/  LDS.128 R12, [R95+0x29400] ;  /* 0x029400005f0c7984 */ /* 0x0050a20000000c00 */
[----:B------:R-:W-:Y:S01]  /*3c90*/  IADD3 R68, P2, R16, R71, RZ ;  /* 0x0000004710447210 */ /* 0x000fe20007f5e0ff */
[----:B------:R-:W-:Y:S03]  /*3ca0*/  BSSY B3, `(.L_x_528) ;  /* 0x000006c000037945 */ /* 0x000fe60003800000 */
[----:B------:R-:W-:Y:S02]  /*3cb0*/  IADD3.X R69, R70, R17, RZ, P2, !PT ;  /* 0x0000001146457210 */ /* 0x000fe400017fe4ff */
[----:B------:R-:W-:-:S13]  /*3cc0*/  ISETP.GE.AND P2, PT, R18, R108, PT ;  /* 0x0000006c1200720c */ /* 0x000fda0003f46270 */
[----:B0-----:R-:W-:Y:S05]  /*3cd0*/  @P2 BRA `(.L_x_529) ;  /* 0x0000000400a02947 */ /* 0x001fea0003800000 */
[----:B------:R-:W-:Y:S02]  /*3ce0*/  SHF.R.U32.HI R64, RZ, 0x8, R65 ;  /* 0x00000008ff407819 */ /* 0x000fe40000011641 */
[----:B------:R-:W-:Y:S02]  /*3cf0*/  SHF.R.U32.HI R72, RZ, 0x8, R67 ;  /* 0x00000008ff487819 */ /* 0x000fe40000011643 */
[----:B------:R-:W-:Y:S01]  /*3d00*/  LOP3.LUT R11, R65, 0xff0000ff, RZ, 0xc0, !PT ;  /* 0xff0000ff410b7812 */ /* 0x000fe200078ec0ff */
[----:B------:R-:W-:Y:S01]  /*3d10*/  IMAD.SHL.U32 R64, R64, 0x100, RZ ;  /* 0x0000010040407824 */ /* 0x000fe200078e00ff */
[----:B------:R-:W-:Y:S01]  /*3d20*/  SHF.R.U32.HI R74, RZ, 0x10, R65 ;  /* 0x00000010ff4a7819 */ /* 0x000fe20000011641 */
[----:B--2---:R-:W-:Y:S01]  /*3d30*/  IMAD.MOV.U32 R65, RZ, RZ, R15 ;  /* 0x000000ffff417224 */ /* 0x004fe200078e000f */
[----:B------:R-:W-:Y:S01]  /*3d40*/  SHF.R.U32.HI R73, RZ, 0x10, R67 ;  /* 0x00000010ff497819 */ /* 0x000fe20000011643 */
[----:B------:R-:W-:Y:S01]  /*3d50*/  IMAD.SHL.U32 R15, R72, 0x100, RZ ;  /* 0x00000100480f7824 */ /* 0x000fe200078e00ff */
[----:B------:R-:W-:-:S02]  /*3d60*/  LOP3.LUT R66, R67, 0xff0000ff, RZ, 0xc0, !PT ;  /* 0xff0000ff43427812 */ /* 0x000fc400078ec0ff */
[----:B------:R-:W-:Y:S01]  /*3d70*/  LOP3.LUT R64, R11, 0xff00, R64, 0xf8, !PT ;  /* 0x0000ff000b407812 */ /* 0x000fe200078ef840 */
[----:B------:R-:W-:Y:S01]  /*3d80*/  IMAD.U32 R73, R73, 0x10000, RZ ;  /* 0x0001000049497824 */ /* 0x000fe200078e00ff */
[----:B------:R-:W-:Y:S02]  /*3d90*/  LOP3.LUT R66, R66, 0xff00, R15, 0xf8, !PT ;  /* 0x0000ff0042427812 */ /* 0x000fe400078ef80f */
[----:B------:R-:W-:Y:S02]  /*3da0*/  SHF.L.U32 R15, R74, 0x10, RZ ;  /* 0x000000104a0f7819 */ /* 0x000fe400000006ff */
[----:B------:R-:W-:Y:S02]  /*3db0*/  F2FP.F16.E4M3.UNPACK_B R72, R123.H1 ;  /* 0x0000007bff48723e */ /* 0x000fe400030006ff */
[-C--:B------:R-:W-:Y:S02]  /*3dc0*/  F2FP.F16.E4M3.UNPACK_B R11, R13.reuse ;  /* 0x0000000dff0b723e */ /* 0x080fe400020006ff */
[----:B------:R-:W-:Y:S01]  /*3dd0*/  LOP3.LUT R75, R66, 0xff0000, R73, 0xf8, !PT ;  /* 0x00ff0000424b7812 */ /* 0x000fe200078ef849 */
[--C-:B------:R-:W-:Y:S01]  /*3de0*/  HADD2.F32 R74, -RZ, R72.reuse.H0_H0 ;  /* 0x20000048ff4a7230 */ /* 0x100fe20000004100 */
[----:B------:R-:W-:Y:S01]  /*3df0*/  LOP3.LUT R67, R64, 0xff0000, R15, 0xf8, !PT ;  /* 0x00ff000040437812 */ /* 0x000fe200078ef80f */
[--C-:B------:R-:W-:Y:S01]  /*3e00*/  HADD2.F32 R15, -RZ, R11.reuse.H1_H1 ;  /* 0x3000000bff0f7230 */ /* 0x100fe20000004100 */
[----:B------:R-:W-:Y:S01]  /*3e10*/  F2FP.F16.E4M3.UNPACK_B R66, R122.H1 ;  /* 0x0000007aff42723e */ /* 0x000fe200030006ff */
[----:B------:R-:W-:Y:S01]  /*3e20*/  HADD2.F32 R73, -RZ, R72.H1_H1 ;  /* 0x30000048ff497230 */ /* 0x000fe20000004100 */
[----:B------:R-:W-:Y:S01]  /*3e30*/  F2FP.F16.E4M3.UNPACK_B R13, R13.H1 ;  /* 0x0000000dff0d723e */ /* 0x000fe200030006ff */
[----:B------:R-:W-:-:S02]  /*3e40*/  HADD2.F32 R11, -RZ, R11.H0_H0 ;  /* 0x2000000bff0b7230 */ /* 0x000fc40000004100 */
[-C--:B------:R-:W-:Y:S01]  /*3e50*/  FMUL.FTZ R76, R15, R74.reuse ;  /* 0x0000004a0f4c7220 */ /* 0x080fe20000410000 */
        /* <DEDUP_REMOVED lines=8> */
[----:B-1----:R-:W-:Y:S01]  /*3ee0*/  FFMA.FTZ R78, R15, R72, R74 ;  /* 0x000000480f4e7223 */ /* 0x002fe2000001004a */
[C---:B------:R-:W-:Y:S01]  /*3ef0*/  FMUL.FTZ R11, R13.reuse, R73 ;  /* 0x000000490d0b7220 */ /* 0x040fe20000410000 */
[----:B------:R-:W-:Y:S01]  /*3f00*/  F2FP.F16.E4M3.UNPACK_B R122, R122 ;  /* 0x0000007aff7a723e */ /* 0x000fe200020006ff */
[----:B------:R-:W-:-:S02]  /*3f10*/  FFMA.FTZ R73, R13, R66, -R76 ;  /* 0x000000420d497223 */ /* 0x000fc4000001084c */
[----:B------:R-:W-:Y:S01]  /*3f20*/  FFMA.FTZ R124, R64, R66, R11 ;  /* 0x00000042407c7223 */ /* 0x000fe2000001000b */
[-C--:B------:R-:W-:Y:S01]  /*3f30*/  F2FP.F16.E4M3.UNPACK_B R11, R12.reuse.H1 ;  /* 0x0000000cff0b723e */ /* 0x080fe200030006ff */
[--C-:B------:R-:W-:Y:S01]  /*3f40*/  HADD2.F32 R66, -RZ, R123.reuse.H1_H1 ;  /* 0x3000007bff427230 */ /* 0x100fe20000004100 */
[----:B------:R-:W-:Y:S01]  /*3f50*/  F2FP.F16.E4M3.UNPACK_B R12, R12 ;  /* 0x0000000cff0c723e */ /* 0x000fe200020006ff */
[----:B------:R-:W-:Y:S01]  /*3f60*/  HADD2.F32 R123, -RZ, R123.H0_H0 ;  /* 0x2000007bff7b7230 */ /* 0x000fe20000004100 */
[----:B------:R-:W-:Y:S01]  /*3f70*/  F2FP.SATFINITE.E4M3.F32.PACK_AB_MERGE_C R117, R124, R73, RZ ;  /* 0x000000497c75723e */ /* 0x000fe200048070ff */
[--C-:B------:R-:W-:Y:S02]  /*3f80*/  HADD2.F32 R13, -RZ, R11.reuse.H0_H0 ;  /* 0x2000000bff0d7230 */ /* 0x100fe40000004100 */
[----:B------:R-:W-:Y:S01]  /*3f90*/  HADD2.F32 R15, -RZ, R11.H1_H1 ;  /* 0x3000000bff0f7230 */ /* 0x000fe20000004100 */
[----:B------:R-:W-:Y:S01]  /*3fa0*/  F2FP.SATFINITE.E4M3.F32.PACK_AB_MERGE_C R77, R78, R77, R117 ;  /* 0x0000004d4e4d723e */ /* 0x000fe20004807075 */
[----:B------:R-:W-:-:S02]  /*3fb0*/  HADD2.F32 R11, -RZ, R12.H0_H0 ;  /* 0x2000000cff0b7230 */ /* 0x000fc40000004100 */
[-C--:B------:R-:W-:Y:S01]  /*3fc0*/  FMUL.FTZ R74, R13, R66.reuse ;  /* 0x000000420d4a7220 */ /* 0x080fe20000410000 */
[----:B------:R-:W-:Y:S02]  /*3fd0*/  HADD2.F32 R12, -RZ, R12.H1_H1 ;  /* 0x3000000cff0c7230 */ /* 0x000fe40000004100 */
[----:B------:R-:W-:Y:S01]  /*3fe0*/  FMUL.FTZ R72, R15, R66 ;  /* 0x000000420f487220 */ /* 0x000fe20000410000 */
[--C-:B------:R-:W-:Y:S02]  /*3ff0*/  HADD2.F32 R64, -RZ, R122.reuse.H1_H1 ;  /* 0x3000007aff407230 */ /* 0x100fe40000004100 */
[----:B------:R-:W-:Y:S02]  /*4000*/  HADD2.F32 R122, -RZ, R122.H0_H0 ;  /* 0x2000007aff7a7230 */ /* 0x000fe40000004100 */
[CC--:B------:R-:W-:Y:S01]  /*4010*/  FMUL.FTZ R66, R12.reuse, R123.reuse ;  /* 0x0000007b0c427220 */ /* 0x0c0fe20000410000 */
[----:B------:R-:W-:Y:S01]  /*4020*/  FMUL.FTZ R123, R11, R123 ;  /* 0x0000007b0b7b7220 */ /* 0x000fe20000410000 */
[-C--:B------:R-:W-:Y:S01]  /*4030*/  FFMA.FTZ R72, R13, R64.reuse, -R72 ;  /* 0x000000400d487223 */ /* 0x080fe20000010848 */
[----:B------:R-:W-:Y:S01]  /*4040*/  FFMA.FTZ R15, R15, R64, R74 ;  /* 0x000000400f0f7223 */ /* 0x000fe2000001004a */
[-C--:B------:R-:W-:Y:S01]  /*4050*/  FFMA.FTZ R76, R11, R122.reuse, -R66 ;  /* 0x0000007a0b4c7223 */ /* 0x080fe20000010842 */
[----:B------:R-:W-:Y:S01]  /*4060*/  FFMA.FTZ R123, R12, R122, R123 ;  /* 0x0000007a0c7b7223 */ /* 0x000fe2000001007b */
[----:B------:R-:W-:-:S02]  /*4070*/  F2FP.F16.E4M3.UNPACK_B R12, R65.H1 ;  /* 0x00000041ff0c723e */ /* 0x000fc400030006ff */
[----:B----4-:R-:W-:Y:S02]  /*4080*/  F2FP.SATFINITE.E4M3.F32.PACK_AB_MERGE_C R79, R15, R72, RZ ;  /* 0x000000480f4f723e */ /* 0x010fe400048070ff */
[----:B------:R-:W-:Y:S01]  /*4090*/  F2FP.F16.E4M3.UNPACK_B R72, R75.H1 ;  /* 0x0000004bff48723e */ /* 0x000fe200030006ff */
[--C-:B------:R-:W-:Y:S01]  /*40a0*/  HADD2.F32 R15, -RZ, R12.reuse.H1_H1 ;  /* 0x3000000cff0f7230 */ /* 0x100fe20000004100 */
[----:B------:R-:W-:Y:S01]  /*40b0*/  F2FP.F16.E4M3.UNPACK_B R64, R67.H1 ;  /* 0x00000043ff40723e */ /* 0x000fe200030006ff */
[----:B------:R-:W-:Y:S01]  /*40c0*/  HADD2.F32 R13, -RZ, R12.H0_H0 ;  /* 0x2000000cff0d7230 */ /* 0x000fe20000004100 */
[----:B------:R-:W-:Y:S01]  /*40d0*/  F2FP.F16.E4M3.UNPACK_B R11, R14.H1 ;  /* 0x0000000eff0b723e */ /* 0x000fe200030006ff */
[----:B------:R-:W-:Y:S01]  /*40e0*/  HADD2.F32 R74, -RZ, R72.H1_H1 ;  /* 0x30000048ff4a7230 */ /* 0x000fe20000004100 */
[----:B------:R-:W-:Y:S01]  /*40f0*/  F2FP.F16.E4M3.UNPACK_B R75, R75 ;  /* 0x0000004bff4b723e */ /* 0x000fe200020006ff */
[----:B------:R-:W-:Y:S01]  /*4100*/  HADD2.F32 R66, -RZ, R64.H1_H1 ;  /* 0x30000040ff427230 */ /* 0x000fe20000004100 */
[----:B------:R-:W-:Y:S01]  /*4110*/  F2FP.F16.E4M3.UNPACK_B R67, R67 ;  /* 0x00000043ff43723e */ /* 0x000fe200020006ff */
[----:B------:R-:W-:-:S02]  /*4120*/  HADD2.F32 R12, -RZ, R11.H1_H1 ;  /* 0x3000000bff0c7230 */ /* 0x000fc40000004100 */
[-C--:B------:R-:W-:Y:S01]  /*4130*/  FMUL.FTZ R122, R15, R74.reuse ;  /* 0x0000004a0f7a7220 */ /* 0x080fe20000410000 */
[----:B------:R-:W-:Y:S02]  /*4140*/  HADD2.F32 R73, -RZ, R75.H1_H1 ;  /* 0x3000004bff497230 */ /* 0x000fe40000004100 */
[C---:B------:R-:W-:Y:S01]  /*4150*/  FMUL.FTZ R124, R13.reuse, R74 ;  /* 0x0000004a0d7c7220 */ /* 0x040fe20000410000 */
[----:B------:R-:W-:Y:S02]  /*4160*/  HADD2.F32 R11, -RZ, R11.H0_H0 ;  /* 0x2000000bff0b7230 */ /* 0x000fe40000004100 */
[----:B------:R-:W-:Y:S01]  /*4170*/  FFMA.FTZ R122, R13, R66, -R122 ;  /* 0x000000420d7a7223 */ /* 0x000fe2000001087a */
[----:B------:R-:W-:Y:S02]  /*4180*/  HADD2.F32 R13, -RZ, R67.H1_H1 ;  /* 0x30000043ff0d7230 */ /* 0x000fe40000004100 */
[----:B------:R-:W-:Y:S01]  /*4190*/  FMUL.FTZ R74, R12, R73 ;  /* 0x000000490c4a7220 */ /* 0x000fe20000410000 */
[----:B------:R-:W-:Y:S01]  /*41a0*/  F2FP.F16.E4M3.UNPACK_B R65, R65 ;  /* 0x00000041ff41723e */ /* 0x000fe200020006ff */
[C---:B------:R-:W-:Y:S01]  /*41b0*/  FMUL.FTZ R73, R11.reuse, R73 ;  /* 0x000000490b497220 */ /* 0x040fe20000410000 */
[----:B------:R-:W-:Y:S01]  /*41c0*/  F2FP.F16.E4M3.UNPACK_B R14, R14 ;  /* 0x0000000eff0e723e */ /* 0x000fe200020006ff */
[----:B------:R-:W-:Y:S01]  /*41d0*/  FFMA.FTZ R74, R11, R13, -R74 ;  /* 0x0000000d0b4a7223 */ /* 0x000fe2000001084a */
[----:B------:R-:W-:-:S02]  /*41e0*/  HADD2.F32 R72, -RZ, R72.H0_H0 ;  /* 0x20000048ff487230 */ /* 0x000fc40000004100 */
[----:B------:R-:W-:Y:S01]  /*41f0*/  FFMA.FTZ R73, R12, R13, R73 ;  /* 0x0000000d0c497223 */ /* 0x000fe20000010049 */
[--C-:B------:R-:W-:Y:S02]  /*4200*/  HADD2.F32 R12, -RZ, R65.reuse.H0_H0 ;  /* 0x20000041ff0c7230 */ /* 0x100fe40000004100 */
[----:B------:R-:W-:Y:S01]  /*4210*/  FFMA.FTZ R15, R15, R66, R124 ;  /* 0x000000420f0f7223 */ /* 0x000fe2000001007c */
[----:B------:R-:W-:Y:S02]  /*4220*/  HADD2.F32 R65, -RZ, R65.H1_H1 ;  /* 0x30000041ff417230 */ /* 0x000fe40000004100 */
[--C-:B------:R-:W-:Y:S01]  /*4230*/  HADD2.F32 R11, -RZ, R14.reuse.H0_H0 ;  /* 0x2000000eff0b7230 */ /* 0x100fe20000004100 */
[----:B------:R-:W-:Y:S01]  /*4240*/  F2FP.SATFINITE.E4M3.F32.PACK_AB_MERGE_C R73, R73, R74, RZ ;  /* 0x0000004a4949723e */ /* 0x000fe200048070ff */
[----:B------:R-:W-:Y:S02]  /*4250*/  HADD2.F32 R14, -RZ, R14.H1_H1 ;  /* 0x3000000eff0e7230 */ /* 0x000fe40000004100 */
[----:B------:R-:W-:Y:S01]  /*4260*/  FMUL.FTZ R13, R65, R72 ;  /* 0x00000048410d7220 */ /* 0x000fe20000410000 */
[----:B------:R-:W-:-:S02]  /*4270*/  HADD2.F32 R75, -RZ, R75.H0_H0 ;  /* 0x2000004bff4b7230 */ /* 0x000fc40000004100 */
[----:B------:R-:W-:Y:S01]  /*4280*/  FMUL.FTZ R72, R12, R72 ;  /* 0x000000480c487220 */ /* 0x000fe20000410000 */
[----:B------:R-:W-:Y:S01]  /*4290*/  HADD2.F32 R64, -RZ, R64.H0_H0 ;  /* 0x20000040ff407230 */ /* 0x000fe20000004100 */
[----:B------:R-:W-:Y:S01]  /*42a0*/  F2FP.SATFINITE.E4M3.F32.PACK_AB_MERGE_C R15, R15, R122, RZ ;  /* 0x0000007a0f0f723e */ /* 0x000fe200048070ff */
[----:B------:R-:W-:Y:S02]  /*42b0*/  HADD2.F32 R67, -RZ, R67.H0_H0 ;  /* 0x20000043ff437230 */ /* 0x000fe40000004100 */
[-C--:B------:R-:W-:Y:S01]  /*42c0*/  FMUL.FTZ R66, R14, R75.reuse ;  /* 0x0000004b0e427220 */ /* 0x080fe20000410000 */
[----:B------:R-:W-:Y:S01]  /*42d0*/  FMUL.FTZ R75, R11, R75 ;  /* 0x0000004b0b4b7220 */ /* 0x000fe20000410000 */
[-C--:B------:R-:W-:Y:S01]  /*42e0*/  FFMA.FTZ R13, R12, R64.reuse, -R13 ;  /* 0x000000400c0d7223 */ /* 0x080fe2000001080d */
[----:B------:R-:W-:Y:S01]  /*42f0*/  FFMA.FTZ R72, R65, R64, R72 ;  /* 0x0000004041487223 */ /* 0x000fe20000010048 */
[-C--:B------:R-:W-:Y:S01]  /*4300*/  FFMA.FTZ R66, R11, R67.reuse, -R66 ;  /* 0x000000430b427223 */ /* 0x080fe20000010842 */
[----:B------:R-:W-:Y:S01]  /*4310*/  FFMA.FTZ R75, R14, R67, R75 ;  /* 0x000000430e4b7223 */ /* 0x000fe2000001004b */
[----:B------:R-:W-:-:S02]  /*4320*/  F2FP.SATFINITE.E4M3.F32.PACK_AB_MERGE_C R12, R123, R76, R79 ;  /* 0x0000004c7b0c723e */ /* 0x000fc4000480704f */
[----:B------:R-:W-:Y:S01]  /*4330*/  F2FP.SATFINITE.E4M3.F32.PACK_AB_MERGE_C R15, R72, R13, R15 ;  /* 0x0000000d480f723e */ /* 0x000fe2000480700f */
[----:B------:R-:W-:Y:S01]  /*4340*/  IMAD.MOV.U32 R13, RZ, RZ, R77 ;  /* 0x000000ffff0d7224 */ /* 0x000fe200078e004d */
[----:B------:R-:W-:-:S07]  /*4350*/  F2FP.SATFINITE.E4M3.F32.PACK_AB_MERGE_C R14, R75, R66, R73 ;  /* 0x000000424b0e723e */ /* 0x000fce0004807049 */
.L_x_529:
[----:B------:R-:W-:Y:S05]  /*4360*/  BSYNC B3 ;  /* 0x0000000000037941 */ /* 0x000fea0003800000 */
.L_x_528:
[----:B--2---:R0:W-:Y:S02]  /*4370*/  ST.E.128 desc[UR36][R68.64], R12 ;  /* 0x0000000c44007985 */ /* 0x0041e4000c101d24 */
.L_x_527:
[----:B------:R-:W-:Y:S05]  /*4380*/  BSYNC B2 ;  /* 0x0000000000027941 */ /* 0x000fea0003800000 */
.L_x_526:
[----:B------:R-:W-:-:S13]  /*4390*/  ISETP.NE.AND P2, PT, R3, RZ, PT ;  /* 0x000000ff0300720c */ /* 0x000fda0003f45270 */
[----:B------:R-:W-:Y:S05]  /*43a0*/  @P2 BRA `(.L_x_525) ;  /* 0x0000000400c42947 */ /* 0x000fea0003800000 */
[----:B0-2---:R0:W2:Y:S01]  /*43b0*/  LDS.128 R12, [R95+0x2d400] ;  /* 0x02d400005f0c7984 */ /* 0x0050a20000000c00 */
[----:B------:R-:W-:Y:S01]  /*43c0*/  IADD3 R64, P2, R22, R71, RZ ;  /* 0x0000004716407210 */ /* 0x000fe20007f5e0ff */
[----:B------:R-:W-:Y:S04]  /*43d0*/  BSSY B2, `(.L_x_530) ;  /* 0x000006d000027945 */ /* 0x000fe80003800000 */
[----:B------:R-:W-:Y:S01]  /*43e0*/  IMAD.X R65, R70, 0x1, R217, P2 ;  /* 0x0000000146417824 */ /* 0x000fe200010e06d9 */
[----:B------:R-:W-:-:S13]  /*43f0*/  ISETP.GE.AND P2, PT, R218, R108, PT ;  /* 0x0000006cda00720c */ /* 0x000fda0003f46270 */
[----:B0-----:R-:W-:Y:S05]  /*4400*/  @P2 BRA `(.L_x_531) ;  /* 0x0000000400a42947 */ /* 0x001fea0003800000 */
[----:B------:R-:W-:Y:S01]  /*4410*/  SHF.R.U32.HI R11, RZ, 0x8, R61 ;  /* 0x00000008ff0b7819 */ /* 0x000fe2000001163d */
[----:B--2---:R-:W-:Y:S01]  /*4420*/  IMAD.MOV.U32 R60, RZ, RZ, R14 ;  /* 0x000000ffff3c7224 */ /* 0x004fe200078e000e */
[--C-:B------:R-:W-:Y:S02]  /*4430*/  SHF.R.U32.HI R66, RZ, 0x8, R63.reuse ;  /* 0x00000008ff427819 */ /* 0x100fe4000001163f */
[----:B------:R-:W-:Y:S01]  /*4440*/  LOP3.LUT R62, R61, 0xff0000ff, RZ, 0xc0, !PT ;  /* 0xff0000ff3d3e7812 */ /* 0x000fe200078ec0ff */
[----:B------:R-:W-:Y:S01]  /*4450*/  IMAD.SHL.U32 R11, R11, 0x100, RZ ;  /* 0x000001000b0b7824 */ /* 0x000fe200078e00ff */
[----:B------:R-:W-:Y:S01]  /*4460*/  SHF.R.U32.HI R68, RZ, 0x10, R63 ;  /* 0x00000010ff447819 */ /* 0x000fe2000001163f */
[----:B------:R-:W-:Y:S01]  /*4470*/  IMAD.SHL.U32 R14, R66, 0x100, RZ ;  /* 0x00000100420e7824 */ /* 0x000fe200078e00ff */
[----:B------:R-:W-:Y:S02]  /*4480*/  SHF.R.U32.HI R69, RZ, 0x10, R61 ;  /* 0x00000010ff457819 */ /* 0x000fe4000001163d */
[----:B------:R-:W-:-:S02]  /*4490*/  LOP3.LUT R63, R63, 0xff0000ff, RZ, 0xc0, !PT ;  /* 0xff0000ff3f3f7812 */ /* 0x000fc400078ec0ff */
[----:B------:R-:W-:Y:S02]  /*44a0*/  MOV R61, R15 ;  /* 0x0000000f003d7202 */ /* 0x000fe40000000f00 */
[----:B------:R-:W-:Y:S01]  /*44b0*/  LOP3.LUT R15, R62, 0xff00, R11, 0xf8, !PT ;  /* 0x0000ff003e0f7812 */ /* 0x000fe200078ef80b */
[----:B------:R-:W-:Y:S01]  /*44c0*/  IMAD.U32 R62, R68, 0x10000, RZ ;  /* 0x00010000443e7824 */ /* 0x000fe200078e00ff */
[----:B------:R-:W-:Y:S02]  /*44d0*/  LOP3.LUT R67, R63, 0xff00, R14, 0xf8, !PT ;  /* 0x0000ff003f437812 */ /* 0x000fe400078ef80e */
[----:B------:R-:W-:Y:S02]  /*44e0*/  SHF.L.U32 R14, R69, 0x10, RZ ;  /* 0x00000010450e7819 */ /* 0x000fe400000006ff */
[----:B------:R-:W-:Y:S02]  /*44f0*/  F2FP.F16.E4M3.UNPACK_B R63, R121.H1 ;  /* 0x00000079ff3f723e */ /* 0x000fe400030006ff */
[----:B------:R-:W-:-:S02]  /*4500*/  F2FP.F16.E4M3.UNPACK_B R11, R13 ;  /* 0x0000000dff0b723e */ /* 0x000fc400020006ff */
[----:B------:R-:W-:Y:S01]  /*4510*/  LOP3.LUT R69, R67, 0xff0000, R62, 0xf8, !PT ;  /* 0x00ff000043457812 */ /* 0x000fe200078ef83e */
[----:B------:R-:W-:Y:S01]  /*4520*/  HADD2.F32 R67, -RZ, R63.H0_H0 ;  /* 0x2000003fff437230 */ /* 0x000fe20000004100 */
[----:B------:R-:W-:Y:S01]  /*4530*/  LOP3.LUT R66, R15, 0xff0000, R14, 0xf8, !PT ;  /* 0x00ff00000f427812 */ /* 0x000fe200078ef80e */
[----:B------:R-:W-:Y:S01]  /*4540*/  HADD2.F32 R14, -RZ, R11.H1_H1 ;  /* 0x3000000bff0e7230 */ /* 0x000fe20000004100 */
[----:B------:R-:W-:Y:S01]  /*4550*/  F2FP.F16.E4M3.UNPACK_B R62, R120.H1 ;  /* 0x00000078ff3e723e */ /* 0x000fe200030006ff */
[----:B------:R-:W-:Y:S01]  /*4560*/  HADD2.F32 R68, -RZ, R63.H1_H1 ;  /* 0x3000003fff447230 */ /* 0x000fe20000004100 */
[----:B------:R-:W-:Y:S01]  /*4570*/  F2FP.F16.E4M3.UNPACK_B R13, R13.H1 ;  /* 0x0000000dff0d723e */ /* 0x000fe200030006ff */
[----:B------:R-:W-:Y:S02]  /*4580*/  HADD2.F32 R11, -RZ, R11.H0_H0 ;  /* 0x2000000bff0b7230 */ /* 0x000fe40000004100 */
[----:B------:R-:W-:Y:S01]  /*4590*/  FMUL.FTZ R70, R14, R67 ;  /* 0x000000430e467220 */ /* 0x000fe20000410000 */
[----:B------:R-:W-:Y:S01]  /*45a0*/  HADD2.F32 R63, -RZ, R62.H0_H0 ;  /* 0x2000003eff3f7230 */ /* 0x000fe20000004100 */
[----:B------:R-:W-:Y:S01]  /*45b0*/  F2FP.F16.E4M3.UNPACK_B R121, R121 ;  /* 0x00000079ff79723e */ /* 0x000fe200020006ff */
[----:B------:R-:W-:-:S02]  /*45c0*/  HADD2.F32 R15, -RZ, R13.H1_H1 ;  /* 0x3000000dff0f7230 */ /* 0x000fc40000004100 */
[C---:B------:R-:W-:Y:S01]  /*45d0*/  FMUL.FTZ R67, R11.reuse, R67 ;  /* 0x000000430b437220 */ /* 0x040fe20000410000 */
[----:B------:R-:W-:Y:S02]  /*45e0*/  HADD2.F32 R13, -RZ, R13.H0_H0 ;  /* 0x2000000dff0d7230 */ /* 0x000fe40000004100 */
[-C--:B------:R-:W-:Y:S01]  /*45f0*/  FFMA.FTZ R71, R11, R63.reuse, -R70 ;  /* 0x0000003f0b477223 */ /* 0x080fe20000010846 */
[----:B------:R-:W-:Y:S02]  /*4600*/  HADD2.F32 R62, -RZ, R62.H1_H1 ;  /* 0x3000003eff3e7230 */ /* 0x000fe40000004100 */
[----:B------:R-:W-:Y:S01]  /*4610*/  FMUL.FTZ R70, R15, R68 ;  /* 0x000000440f467220 */ /* 0x000fe20000410000 */
[----:B------:R-:W-:Y:S01]  /*4620*/  F2FP.F16.E4M3.UNPACK_B R11, R12.H1 ;  /* 0x0000000cff0b723e */ /* 0x000fe200030006ff */
[C---:B------:R-:W-:Y:S01]  /*4630*/  FMUL.FTZ R68, R13.reuse, R68 ;  /* 0x000000440d447220 */ /* 0x040fe20000410000 */
[----:B------:R-:W-:Y:S01]  /*4640*/  FFMA.FTZ R72, R14, R63, R67 ;  /* 0x0000003f0e487223 */ /* 0x000fe20000010043 */
[----:B------:R-:W-:Y:S01]  /*4650*/  F2FP.F16.E4M3.UNPACK_B R12, R12 ;  /* 0x0000000cff0c723e */ /* 0x000fe200020006ff */
[-C--:B------:R-:W-:Y:S01]  /*4660*/  FFMA.FTZ R67, R13, R62.reuse, -R70 ;  /* 0x0000003e0d437223 */ /* 0x080fe20000010846 */
        /* <DEDUP_REMOVED lines=10> */
[----:B------:R-:W-:Y:S01]  /*4710*/  HADD2.F32 R12, -RZ, R12.H1_H1 ;  /* 0x3000000cff0c7230 */ /* 0x000fe20000004100 */
[----:B------:R-:W-:Y:S01]  /*4720*/  F2FP.SATFINITE.E4M3.F32.PACK_AB_MERGE_C R71, R72, R71, R76 ;  /* 0x000000474847723e */ /* 0x000fe2000480704c */
[----:B------:R-:W-:-:S02]  /*4730*/  HADD2.F32 R15, -RZ, R120.H1_H1 ;  /* 0x30000078ff0f7230 */ /* 0x000fc40000004100 */
[----:B------:R-:W-:Y:S02]  /*4740*/  HADD2.F32 R120, -RZ, R120.H0_H0 ;  /* 0x20000078ff787230 */ /* 0x000fe40000004100 */
[-C--:B------:R-:W-:Y:S01]  /*4750*/  FMUL.FTZ R62, R12, R121.reuse ;  /* 0x000000790c3e7220 */ /* 0x080fe20000410000 */
[----:B------:R-:W-:Y:S01]  /*4760*/  FMUL.FTZ R121, R11, R121 ;  /* 0x000000790b797220 */ /* 0x000fe20000410000 */
[-C--:B------:R-:W-:Y:S01]  /*4770*/  FFMA.FTZ R68, R13, R15.reuse, -R68 ;  /* 0x0000000f0d447223 */ /* 0x080fe20000010844 */
[----:B------:R-:W-:Y:S01]  /*4780*/  FFMA.FTZ R63, R14, R15, R63 ;  /* 0x0000000f0e3f7223 */ /* 0x000fe2000001003f */
[-C--:B------:R-:W-:Y:S01]  /*4790*/  FFMA.FTZ R70, R11, R120.reuse, -R62 ;  /* 0x000000780b467223 */ /* 0x080fe2000001083e */
[----:B------:R-:W-:Y:S01]  /*47a0*/  FFMA.FTZ R121, R12, R120, R121 ;  /* 0x000000780c797223 */ /* 0x000fe20000010079 */
[----:B------:R-:W-:Y:S02]  /*47b0*/  F2FP.F16.E4M3.UNPACK_B R12, R61.H1 ;  /* 0x0000003dff0c723e */ /* 0x000fe400030006ff */
[----:B------:R-:W-:-:S02]  /*47c0*/  F2FP.SATFINITE.E4M3.F32.PACK_AB_MERGE_C R75, R63, R68, RZ ;  /* 0x000000443f4b723e */ /* 0x000fc400048070ff */
[-C--:B------:R-:W-:Y:S01]  /*47d0*/  F2FP.F16.E4M3.UNPACK_B R63, R69.reuse.H1 ;  /* 0x00000045ff3f723e */ /* 0x080fe200030006ff */
        /* <DEDUP_REMOVED lines=8> */
[----:B------:R-:W-:Y:S02]  /*4860*/  HADD2.F32 R12, -RZ, R11.H1_H1 ;  /* 0x3000000bff0c7230 */ /* 0x000fe40000004100 */
[----:B------:R-:W-:Y:S01]  /*4870*/  FMUL.FTZ R74, R14, R68 ;  /* 0x000000440e4a7220 */ /* 0x000fe20000410000 */
[----:B------:R-:W-:-:S02]  /*4880*/  HADD2.F32 R67, -RZ, R69.H1_H1 ;  /* 0x30000045ff437230 */ /* 0x000fc40000004100 */
        /* <DEDUP_REMOVED lines=13> */
[--C-:B------:R-:W-:Y:S02]  /*4960*/  HADD2.F32 R11, -RZ, R60.reuse.H0_H0 ;  /* 0x2000003cff0b7230 */ /* 0x100fe40000004100 */
[----:B------:R-:W-:Y:S02]  /*4970*/  HADD2.F32 R61, -RZ, R61.H1_H1 ;  /* 0x3000003dff3d7230 */ /* 0x000fe40000004100 */
[----:B------:R-:W-:Y:S01]  /*4980*/  FMUL.FTZ R62, R12, R63 ;  /* 0x0000003f0c3e7220 */ /* 0x000fe20000410000 */
[----:B------:R-:W-:Y:S01]  /*4990*/  HADD2.F32 R60, -RZ, R60.H1_H1 ;  /* 0x3000003cff3c7230 */ /* 0x000fe20000004100 */
[----:B------:R-:W-:Y:S01]  /*49a0*/  F2FP.SATFINITE.E4M3.F32.PACK_AB_MERGE_C R73, R73, R74, RZ ;  /* 0x0000004a4949723e */ /* 0x000fe200048070ff */
        /* <DEDUP_REMOVED lines=15> */
.L_x_531:
[----:B------:R-:W-:Y:S05]  /*4aa0*/  BSYNC B2 ;  /* 0x0000000000027941 */ /* 0x000fea0003800000 */
.L_x_530:
[----:B--2---:R0:W-:Y:S02]  /*4ab0*/  ST.E.128 desc[UR36][R64.64], R12 ;  /* 0x0000000c40007985 */ /* 0x0041e4000c101d24 */
.L_x_525:
[----:B------:R-:W-:Y:S05]  /*4ac0*/  BSYNC B1 ;  /* 0x0000000000017941 */ /* 0x000fea0003800000 */
.L_x_524:
[----:B------:R-:W-:-:S03]  /*4ad0*/  UMOV UR4, 0xffffffff ;  /* 0xffffffff00047882 */ /* 0x000fc60000000000 */
[----:B------:R-:W-:Y:S05]  /*4ae0*/  BRA.DIV UR4, `(.L_x_532) ;  /* 0x000001fe04687947 */ /* 0x000fea000b800000 */
[----:B------:R0:W0:Y:S04]  /*4af0*/  SHFL.IDX PT, R60, R111, 0x2, 0x181f ;  /* 0x00581f006f3c7f89 */ /* 0x00002800000e0000 */
[----:B------:R0:W0:Y:S02]  /*4b00*/  SHFL.IDX PT, R61, R110, 0x2, 0x181f ;  /* 0x00581f006e3d7f89 */ /* 0x00002400000e0000 */
.L_x_838:
[----:B------:R-:W-:Y:S04]  /*4b10*/  BSSY B1, `(.L_x_533) ;  /* 0x00000e9000017945 */ /* 0x000fe80003800000 */
[----:B------:R-:W-:Y:S05]  /*4b20*/  @P3 BRA `(.L_x_534) ;  /* 0x0000000c009c3947 */ /* 0x000fea0003800000 */
[----:B------:R-:W-:Y:S04]  /*4b30*/  BSSY B2, `(.L_x_535) ;  /* 0x0000073000027945 */ /* 0x000fe80003800000 */
        /* <DEDUP_REMOVED lines=112> */
.L_x_538:
[----:B------:R-:W-:Y:S05]  /*5240*/  BSYNC B3 ;  /* 0x0000000000037941 */ /* 0x000fea0003800000 */
.L_x_537:
[----:B--2---:R0:W-:Y:S02]  /*5250*/  ST.E.128 desc[UR36][R62.64], R12 ;  /* 0x0000000c3e007985 */ /* 0x0041e4000c101d24 */
.L_x_536:
[----:B------:R-:W-:Y:S05]  /*5260*/  BSYNC B2 ;  /* 0x0000000000027941 */ /* 0x000fea0003800000 */
.L_x_535:
        /* <DEDUP_REMOVED lines=10> */
[----:B------:R-:W-:Y:S02]  /*5310*/  SHF.R.U32.HI R58, RZ, 0x8, R55 ;  /* 0x00000008ff3a7819 */ /* 0x000fe40000011637 */
[----:B------:R-:W-:Y:S01]  /*5320*/  LOP3.LUT R11, R53, 0xff0000ff, RZ, 0xc0, !PT ;  /* 0xff0000ff350b7812 */ /* 0x000fe200078ec0ff */
[----:B------:R-:W-:Y:S01]  /*5330*/  IMAD.SHL.U32 R14, R61, 0x100, RZ ;  /* 0x000001003d0e7824 */ /* 0x000fe200078e00ff */
[----:B------:R-:W-:Y:S02]  /*5340*/  SHF.R.U32.HI R60, RZ, 0x10, R53 ;  /* 0x00000010ff3c7819 */ /* 0x000fe40000011635 */
[----:B------:R-:W-:Y:S02]  /*5350*/  SHF.R.U32.HI R59, RZ, 0x10, R55 ;  /* 0x00000010ff3b7819 */ /* 0x000fe40000011637 */
[----:B------:R-:W-:Y:S01]  /*5360*/  MOV R53, R15 ;  /* 0x0000000f00357202 */ /* 0x000fe20000000f00 */
[----:B------:R-:W-:Y:S01]  /*5370*/  IMAD.SHL.U32 R15, R58, 0x100, RZ ;  /* 0x000001003a0f7824 */ /* 0x000fe200078e00ff */
[----:B------:R-:W-:Y:S01]  /*5380*/  LOP3.LUT R54, R55, 0xff0000ff, RZ, 0xc0, !PT ;  /* 0xff0000ff37367812 */ /* 0x000fe200078ec0ff */
[----:B------:R-:W-:Y:S01]  /*5390*/  IMAD.U32 R59, R59, 0x10000, RZ ;  /* 0x000100003b3b7824 */ /* 0x000fe200078e00ff */
[----:B------:R-:W-:-:S02]  /*53a0*/  LOP3.LUT R14, R11, 0xff00, R14, 0xf8, !PT ;  /* 0x0000ff000b0e7812 */ /* 0x000fc400078ef80e */
[----:B------:R-:W-:Y:S02]  /*53b0*/  LOP3.LUT R54, R54, 0xff00, R15, 0xf8, !PT ;  /* 0x0000ff0036367812 */ /* 0x000fe400078ef80f */
[----:B------:R-:W-:Y:S02]  /*53c0*/  SHF.L.U32 R15, R60, 0x10, RZ ;  /* 0x000000103c0f7819 */ /* 0x000fe400000006ff */
        /* <DEDUP_REMOVED lines=19> */
[----:B------:R-:W-:Y:S01]  /*5500*/  F2FP.F16.E4M3.UNPACK_B R11, R12.H1 ;  /* 0x0000000cff0b723e */ /* 0x000fe200030006ff */
[C---:B------:R-:W-:Y:S01]  /*5510*/  FMUL.FTZ R60, R13.reuse, R60 ;  /* 0x0000003c0d3c7220 */ /* 0x040fe20000410000 */
[----:B------:R-:W-:Y:S01]  /*5520*/  F2FP.F16.E4M3.UNPACK_B R12, R12 ;  /* 0x0000000cff0c723e */ /* 0x000fe200020006ff */
[----:B------:R-:W-:Y:S01]  /*5530*/  FFMA.FTZ R64, R14, R55, R59 ;  /* 0x000000370e407223 */ /* 0x000fe2000001003b */
[-C--:B------:R-:W-:Y:S01]  /*5540*/  FFMA.FTZ R65, R13, R54.reuse, -R62 ;  /* 0x000000360d417223 */ /* 0x080fe2000001083e */
[----:B------:R-:W-:Y:S01]  /*5550*/  FFMA.FTZ R66, R15, R54, R60 ;  /* 0x000000360f427223 */ /* 0x000fe2000001003c */
[----:B------:R-:W-:Y:S01]  /*5560*/  F2FP.F16.E4M3.UNPACK_B R115, R115 ;  /* 0x00000073ff73723e */ /* 0x000fe200020006ff */
[----:B------:R-:W-:-:S02]  /*5570*/  HADD2.F32 R13, -RZ, R11.H0_H0 ;  /* 0x2000000bff0d7230 */ /* 0x000fc40000004100 */
[----:B------:R-:W-:Y:S01]  /*5580*/  HADD2.F32 R14, -RZ, R11.H1_H1 ;  /* 0x3000000bff0e7230 */ /* 0x000fe20000004100 */
[----:B------:R-:W-:Y:S01]  /*5590*/  F2FP.SATFINITE.E4M3.F32.PACK_AB_MERGE_C R68, R66, R65, RZ ;  /* 0x000000414244723e */ /* 0x000fe200048070ff */
[----:B------:R-:W-:Y:S02]  /*55a0*/  HADD2.F32 R54, -RZ, R116.H1_H1 ;  /* 0x30000074ff367230 */ /* 0x000fe40000004100 */
[----:B------:R-:W-:Y:S01]  /*55b0*/  HADD2.F32 R11, -RZ, R12.H0_H0 ;  /* 0x2000000cff0b7230 */ /* 0x000fe20000004100 */
[----:B------:R-:W-:Y:S01]  /*55c0*/  F2FP.SATFINITE.E4M3.F32.PACK_AB_MERGE_C R63, R64, R63, R68 ;  /* 0x0000003f403f723e */ /* 0x000fe20004807044 */
[----:B------:R-:W-:Y:S02]  /*55d0*/  HADD2.F32 R116, -RZ, R116.H0_H0 ;  /* 0x20000074ff747230 */ /* 0x000fe40000004100 */
[-C--:B------:R-:W-:Y:S01]  /*55e0*/  FMUL.FTZ R60, R14, R54.reuse ;  /* 0x000000360e3c7220 */ /* 0x080fe20000410000 */
[----:B------:R-:W-:Y:S02]  /*55f0*/  HADD2.F32 R12, -RZ, R12.H1_H1 ;  /* 0x3000000cff0c7230 */ /* 0x000fe40000004100 */
[----:B------:R-:W-:Y:S01]  /*5600*/  FMUL.FTZ R59, R13, R54 ;  /* 0x000000360d3b7220 */ /* 0x000fe20000410000 */
[----:B------:R-:W-:-:S02]  /*5610*/  HADD2.F32 R15, -RZ, R115.H1_H1 ;  /* 0x30000073ff0f7230 */ /* 0x000fc40000004100 */
[-C--:B------:R-:W-:Y:S01]  /*5620*/  FMUL.FTZ R55, R11, R116.reuse ;  /* 0x000000740b377220 */ /* 0x080fe20000410000 */
[----:B------:R-:W-:Y:S02]  /*5630*/  HADD2.F32 R115, -RZ, R115.H0_H0 ;  /* 0x20000073ff737230 */ /* 0x000fe40000004100 */
[----:B------:R-:W-:Y:S01]  /*5640*/  FMUL.FTZ R54, R12, R116 ;  /* 0x000000740c367220 */ /* 0x000fe20000410000 */
[-C--:B------:R-:W-:Y:S01]  /*5650*/  FFMA.FTZ R60, R13, R15.reuse, -R60 ;  /* 0x0000000f0d3c7223 */ /* 0x080fe2000001083c */
[----:B------:R-:W-:Y:S02]  /*5660*/  FFMA.FTZ R59, R14, R15, R59 ;  /* 0x0000000f0e3b7223 */ /* 0x000fe4000001003b */
[-C--:B------:R-:W-:Y:S01]  /*5670*/  FFMA.FTZ R62, R11, R115.reuse, -R54 ;  /* 0x000000730b3e7223 */ /* 0x080fe20000010836 */
[----:B------:R-:W-:Y:S01]  /*5680*/  FFMA.FTZ R115, R12, R115, R55 ;  /* 0x000000730c737223 */ /* 0x000fe20000010037 */
[----:B------:R-:W-:Y:S02]  /*5690*/  F2FP.F16.E4M3.UNPACK_B R12, R53.H1 ;  /* 0x00000035ff0c723e */ /* 0x000fe400030006ff */
[----:B------:R-:W-:-:S02]  /*56a0*/  F2FP.F16.E4M3.UNPACK_B R55, R61.H1 ;  /* 0x0000003dff37723e */ /* 0x000fc400030006ff */
        /* <DEDUP_REMOVED lines=45> */
.L_x_540:
[----:B------:R-:W-:Y:S05]  /*5980*/  BSYNC B2 ;  /* 0x0000000000027941 */ /* 0x000fea0003800000 */
.L_x_539:
[----:B--2---:R0:W-:Y:S02]  /*5990*/  ST.E.128 desc[UR36][R56.64], R12 ;  /* 0x0000000c38007985 */ /* 0x0041e4000c101d24 */
.L_x_534:
[----:B------:R-:W-:Y:S05]  /*59a0*/  BSYNC B1 ;  /* 0x0000000000017941 */ /* 0x000fea0003800000 */
.L_x_533:
[----:B------:R-:W-:-:S03]  /*59b0*/  UMOV UR4, 0xffffffff ;  /* 0xffffffff00047882 */ /* 0x000fc60000000000 */
[----:B------:R-:W-:Y:S05]  /*59c0*/  BRA.DIV UR4, `(.L_x_541) ;  /* 0x000001ee04fc7947 */ /* 0x000fea000b800000 */
[----:B0-----:R-:W0:Y:S04]  /*59d0*/  SHFL.IDX PT, R111, R111, 0x3, 0x181f ;  /* 0x00781f006f6f7f89 */ /* 0x001e2800000e0000 */
[----:B------:R0:W0:Y:S02]  /*59e0*/  SHFL.IDX PT, R53, R110, 0x3, 0x181f ;  /* 0x00781f006e357f89 */ /* 0x00002400000e0000 */
.L_x_842:
[----:B------:R-:W-:Y:S05]  /*59f0*/  @P4 BRA `(.L_x_542) ;  /* 0x0000005800904947 */ /* 0x000fea0003800000 */
[----:B------:R-:W-:Y:S04]  /*5a00*/  BSSY B1, `(.L_x_543) ;  /* 0x0000073000017945 */ /* 0x000fe80003800000 */
[----:B------:R-:W-:Y:S05]  /*5a10*/  @P1 BRA `(.L_x_544) ;  /* 0x0000000400c41947 */ /* 0x000fea0003800000 */
[----:B--2---:R2:W1:Y:S01]  /*5a20*/  LDS.128 R12, [R95+0x2b400] ;  /* 0x02b400005f0c7984 */ /* 0x0044620000000c00 */
[----:B0-----:R-:W-:Y:S01]  /*5a30*/  IADD3 R54, P2, R16, R53, RZ ;  /* 0x0000003510367210 */ /* 0x001fe20007f5e0ff */
[----:B------:R-:W-:Y:S04]  /*5a40*/  BSSY B2, `(.L_x_545) ;  /* 0x000006d000027945 */ /* 0x000fe80003800000 */
[----:B------:R-:W-:Y:S01]  /*5a50*/  IMAD.X R55, R111, 0x1, R17, P2 ;  /* 0x000000016f377824 */ /* 0x000fe200010e0611 */
[----:B------:R-:W-:-:S13]  /*5a60*/  ISETP.GE.AND P2, PT, R18, R108, PT ;  /* 0x0000006c1200720c */ /* 0x000fda0003f46270 */
[----:B--2---:R-:W-:Y:S05]  /*5a70*/  @P2 BRA `(.L_x_546) ;  /* 0x0000000400a42947 */ /* 0x004fea0003800000 */
[----:B------:R-:W-:Y:S01]  /*5a80*/  SHF.R.U32.HI R58, RZ, 0x8, R49 ;  /* 0x00000008ff3a7819 */ /* 0x000fe20000011631 */
[----:B-1----:R-:W-:Y:S01]  /*5a90*/  IMAD.MOV.U32 R48, RZ, RZ, R14 ;  /* 0x000000ffff307224 */ /* 0x002fe200078e000e */
        /* <DEDUP_REMOVED lines=38> */
[----:B------:R-:W-:-:S02]  /*5d00*/  HADD2.F32 R50, -RZ, R114.H1_H1 ;  /* 0x30000072ff327230 */ /* 0x000fc40000004100 */
[--C-:B------:R-:W-:Y:S01]  /*5d10*/  HADD2.F32 R14, -RZ, R11.reuse.H1_H1 ;  /* 0x3000000bff0e7230 */ /* 0x100fe20000004100 */
[----:B------:R-:W-:Y:S01]  /*5d20*/  F2FP.SATFINITE.E4M3.F32.PACK_AB_MERGE_C R67, R63, R58, RZ ;  /* 0x0000003a3f43723e */ /* 0x000fe200048070ff */
[----:B------:R-:W-:Y:S02]  /*5d30*/  HADD2.F32 R13, -RZ, R11.H0_H0 ;  /* 0x2000000bff0d7230 */ /* 0x000fe40000004100 */
[----:B------:R-:W-:Y:S02]  /*5d40*/  HADD2.F32 R114, -RZ, R114.H0_H0 ;  /* 0x20000072ff727230 */ /* 0x000fe40000004100 */
[-C--:B------:R-:W-:Y:S01]  /*5d50*/  FMUL.FTZ R56, R14, R50.reuse ;  /* 0x000000320e387220 */ /* 0x080fe20000410000 */
[--C-:B------:R-:W-:Y:S02]  /*5d60*/  HADD2.F32 R11, -RZ, R12.reuse.H0_H0 ;  /* 0x2000000cff0b7230 */ /* 0x100fe40000004100 */
[----:B------:R-:W-:Y:S01]  /*5d70*/  FMUL.FTZ R59, R13, R50 ;  /* 0x000000320d3b7220 */ /* 0x000fe20000410000 */
[----:B------:R-:W-:Y:S01]  /*5d80*/  HADD2.F32 R15, -RZ, R113.H1_H1 ;  /* 0x30000071ff0f7230 */ /* 0x000fe20000004100 */
[----:B------:R-:W-:Y:S01]  /*5d90*/  F2FP.SATFINITE.E4M3.F32.PACK_AB_MERGE_C R61, R62, R61, R67 ;  /* 0x0000003d3e3d723e */ /* 0x000fe20004807043 */
[----:B------:R-:W-:-:S02]  /*5da0*/  HADD2.F32 R12, -RZ, R12.H1_H1 ;  /* 0x3000000cff0c7230 */ /* 0x000fc40000004100 */
[-C--:B------:R-:W-:Y:S01]  /*5db0*/  FMUL.FTZ R51, R11, R114.reuse ;  /* 0x000000720b337220 */ /* 0x080fe20000410000 */
[----:B------:R-:W-:Y:S02]  /*5dc0*/  HADD2.F32 R113, -RZ, R113.H0_H0 ;  /* 0x20000071ff717230 */ /* 0x000fe40000004100 */
[-C--:B------:R-:W-:Y:S01]  /*5dd0*/  FFMA.FTZ R56, R13, R15.reuse, -R56 ;  /* 0x0000000f0d387223 */ /* 0x080fe20000010838 */
[----:B------:R-:W-:Y:S01]  /*5de0*/  FFMA.FTZ R15, R14, R15, R59 ;  /* 0x0000000f0e0f7223 */ /* 0x000fe2000001003b */
[C---:B------:R-:W-:Y:S01]  /*5df0*/  FMUL.FTZ R50, R12.reuse, R114 ;  /* 0x000000720c327220 */ /* 0x040fe20000410000 */
[----:B------:R-:W-:Y:S01]  /*5e00*/  FFMA.FTZ R60, R12, R113, R51 ;  /* 0x000000710c3c7223 */ /* 0x000fe20000010033 */
[----:B------:R-:W-:Y:S02]  /*5e10*/  F2FP.F16.E4M3.UNPACK_B R12, R49.H1 ;  /* 0x00000031ff0c723e */ /* 0x000fe400030006ff */
[----:B------:R-:W-:Y:S01]  /*5e20*/  FFMA.FTZ R59, R11, R113, -R50 ;  /* 0x000000710b3b7223 */ /* 0x000fe20000010832 */
        /* <DEDUP_REMOVED lines=17> */
[-C--:B------:R-:W-:Y:S01]  /*5f40*/  FMUL.FTZ R58, R12, R56.reuse ;  /* 0x000000380c3a7220 */ /* 0x080fe20000410000 */
        /* <DEDUP_REMOVED lines=28> */
.L_x_546:
[----:B------:R-:W-:Y:S05]  /*6110*/  BSYNC B2 ;  /* 0x0000000000027941 */ /* 0x000fea0003800000 */
.L_x_545:
[----:B-1----:R0:W-:Y:S02]  /*6120*/  ST.E.128 desc[UR36][R54.64], R12 ;  /* 0x0000000c36007985 */ /* 0x0021e4000c101d24 */
.L_x_544:
[----:B------:R-:W-:Y:S05]  /*6130*/  BSYNC B1 ;  /* 0x0000000000017941 */ /* 0x000fea0003800000 */
.L_x_543:
        /* <DEDUP_REMOVED lines=113> */
.L_x_548:
[----:B------:R-:W-:Y:S05]  /*6850*/  BSYNC B1 ;  /* 0x0000000000017941 */ /* 0x000fea0003800000 */
.L_x_547:
[----:B--2---:R0:W-:Y:S01]  /*6860*/  ST.E.128 desc[UR36][R48.64], R12 ;  /* 0x0000000c30007985 */ /* 0x0041e2000c101d24 */
[----:B------:R-:W-:Y:S05]  /*6870*/  BRA `(.L_x_542) ;  /* 0x0000004800f07947 */ /* 0x000fea0003800000 */
.L_x_502:
[C---:B------:R-:W-:Y:S01]  /*6880*/  ISETP.GE.AND P5, PT, R219.reuse, R106, PT ;  /* 0x0000006adb00720c */ /* 0x040fe20003fa6270 */
[C---:B------:R-:W-:Y:S01]  /*6890*/  VIADD R44, R219.reuse, 0x60 ;  /* 0x00000060db2c7836 */ /* 0x040fe20000000000 */
[----:B------:R-:W-:Y:S02]  /*68a0*/  IADD3 R49, R219, 0x20, RZ ;  /* 0x00000020db317810 */ /* 0x000fe40007ffe0ff */
[----:B------:R-:W-:Y:S02]  /*68b0*/  CS2R R50, SRZ ;  /* 0x0000000000327805 */ /* 0x000fe4000001ff00 */
[----:B------:R-:W-:Y:S02]  /*68c0*/  ISETP.GE.OR P5, PT, R16, R108, P5 ;  /* 0x0000006c1000720c */ /* 0x000fe40002fa6670 */
[----:B------:R-:W-:-:S11]  /*68d0*/  P2R R48, PR, RZ, 0x1 ;  /* 0x00000001ff307803 */ /* 0x000fd60000000000 */
[----:B------:R-:W0:Y:S08]  /*68e0*/  @!P5 LDC.64 R64, c[0x0][0x3e8] ;  /* 0x0000fa00ff40db82 */ /* 0x000e300000000a00 */
[----:B------:R-:W1:Y:S01]  /*68f0*/  @!P5 LDC.64 R66, c[0x0][0x400] ;  /* 0x00010000ff42db82 */ /* 0x000e620000000a00 */
[----:B0-----:R-:W-:-:S04]  /*6900*/  @!P5 IADD3 R64, P2, P3, R88, R64, R12 ;  /* 0x000000405840d210 */ /* 0x001fc80007b5e00c */
[----:B------:R-:W-:Y:S02]  /*6910*/  @!P5 IADD3.X R65, R20, R65, R107, P2, P3 ;  /* 0x000000411441d210 */ /* 0x000fe400017e646b */
[----:B------:R-:W-:-:S04]  /*6920*/  ISETP.GE.AND P2, PT, R44, R106, PT ;  /* 0x0000006a2c00720c */ /* 0x000fc80003f46270 */
[----:B------:R-:W-:-:S13]  /*6930*/  ISETP.GE.OR P2, PT, R16, R108, P2 ;  /* 0x0000006c1000720c */ /* 0x000fda0001746670 */
[----:B------:R-:W0:Y:S01]  /*6940*/  @!P2 LDC.64 R44, c[0x0][0x3f8] ;  /* 0x0000fe00ff2cab82 */ /* 0x000e220000000a00 */
[----:B------:R-:W-:Y:S01]  /*6950*/  @!P2 MOV R13, R107 ;  /* 0x0000006b000da202 */ /* 0x000fe20000000f00 */
[----:B------:R-:W-:-:S06]  /*6960*/  @!P2 IMAD.MOV.U32 R15, RZ, RZ, R11 ;  /* 0x000000ffff0fa224 */ /* 0x000fcc00078e000b */
[----:B------:R-:W2:Y:S01]  /*6970*/  @!P2 LDC.64 R46, c[0x0][0x3e8] ;  /* 0x0000fa00ff2eab82 */ /* 0x000ea20000000a00 */
[----:B0-----:R-:W-:-:S04]  /*6980*/  @!P2 IMAD.WIDE.U32 R76, R44, 0x60, R12 ;  /* 0x000000602c4ca825 */ /* 0x001fc800078e000c */
[----:B------:R-:W-:-:S04]  /*6990*/  @!P2 IMAD R45, R45, 0x60, RZ ;  /* 0x000000602d2da824 */ /* 0x000fc800078e02ff */
[----:B------:R-:W-:Y:S01]  /*69a0*/  @!P2 IMAD.IADD R45, R77, 0x1, R45 ;  /* 0x000000014d2da824 */ /* 0x000fe200078e022d */
[----:B--2---:R-:W-:-:S04]  /*69b0*/  @!P2 IADD3 R76, P3, P4, R88, R46, R76 ;  /* 0x0000002e584ca210 */ /* 0x004fc80007c7e04c */
[----:B------:R-:W-:Y:S02]  /*69c0*/  @!P2 IADD3.X R77, R20, R47, R45, P3, P4 ;  /* 0x0000002f144da210 */ /* 0x000fe40001fe842d */
[----:B------:R-:W0:Y:S08]  /*69d0*/  @!P2 LDC.64 R44, c[0x0][0x408] ;  /* 0x00010200ff2cab82 */ /* 0x000e300000000a00 */
[----:B------:R-:W2:Y:S01]  /*69e0*/  @!P2 LDC.64 R46, c[0x0][0x400] ;  /* 0x00010000ff2eab82 */ /* 0x000ea20000000a00 */
[----:B0-----:R-:W-:-:S04]  /*69f0*/  @!P2 IMAD.WIDE.U32 R78, R44, 0x60, R14 ;  /* 0x000000602c4ea825 */ /* 0x001fc800078e000e */
[----:B------:R-:W-:-:S04]  /*6a00*/  @!P2 IMAD R45, R45, 0x60, RZ ;  /* 0x000000602d2da824 */ /* 0x000fc800078e02ff */
[----:B------:R-:W-:Y:S01]  /*6a10*/  @!P2 IMAD.IADD R45, R79, 0x1, R45 ;  /* 0x000000014f2da824 */ /* 0x000fe200078e022d */
[----:B--2---:R-:W-:-:S04]  /*6a20*/  @!P2 IADD3 R78, P3, P4, R92, R46, R78 ;  /* 0x0000002e5c4ea210 */ /* 0x004fc80007c7e04e */
[----:B------:R-:W-:Y:S02]  /*6a30*/  @!P2 IADD3.X R79, R8, R47, R45, P3, P4 ;  /* 0x0000002f084fa210 */ /* 0x000fe40001fe842d */
[----:B-1----:R-:W-:-:S04]  /*6a40*/  @!P5 IADD3 R66, P3, P4, R92, R66, R14 ;  /* 0x000000425c42d210 */ /* 0x002fc80007c7e00e */
[----:B------:R-:W-:Y:S02]  /*6a50*/  @!P5 IADD3.X R67, R8, R67, R11, P3, P4 ;  /* 0x000000430843d210 */ /* 0x000fe40001fe840b */
[----:B------:R-:W-:Y:S01]  /*6a60*/  ISETP.GE.AND P4, PT, R49, R106, PT ;  /* 0x0000006a3100720c */ /* 0x000fe20003f86270 */
[----:B------:R-:W-:-:S03]  /*6a70*/  VIADD R49, R219, 0x40 ;  /* 0x00000040db317836 */ /* 0x000fc60000000000 */
[----:B------:R-:W-:-:S13]  /*6a80*/  ISETP.GE.OR P4, PT, R16, R108, P4 ;  /* 0x0000006c1000720c */ /* 0x000fda0002786670 */
[----:B------:R-:W-:-:S04]  /*6a90*/  @!P4 IADD3 R113, P3, P6, R88, R12, R38 ;  /* 0x0000000c5871c210 */ /* 0x000fc80007e7e026 */
[----:B------:R-:W-:Y:S02]  /*6aa0*/  @!P4 IADD3.X R46, R20, R107, R41, P3, P6 ;  /* 0x0000006b142ec210 */ /* 0x000fe40001fec429 */
[----:B------:R-:W-:-:S04]  /*6ab0*/  ISETP.GE.AND P3, PT, R49, R106, PT ;  /* 0x0000006a3100720c */ /* 0x000fc80003f66270 */
[----:B------:R-:W-:-:S13]  /*6ac0*/  ISETP.GE.OR P3, PT, R16, R108, P3 ;  /* 0x0000006c1000720c */ /* 0x000fda0001f66670 */
[----:B------:R-:W-:-:S04]  /*6ad0*/  @!P3 IADD3 R15, P0, P6, R88, R37, R12 ;  /* 0x00000025580fb210 */ /* 0x000fc80007e1e00c */
[----:B------:R-:W-:Y:S02]  /*6ae0*/  @!P3 IADD3.X R12, R20, R40, R107, P0, P6 ;  /* 0x00000028140cb210 */ /* 0x000fe400007ec46b */
[----:B------:R-:W-:-:S04]  /*6af0*/  @!P4 IADD3 R115, P0, P6, R92, R14, R32 ;  /* 0x0000000e5c73c210 */ /* 0x000fc80007e1e020 */
[----:B------:R-:W-:Y:S02]  /*6b00*/  @!P4 IADD3.X R44, R8, R11, R35, P0, P6 ;  /* 0x0000000b082cc210 */ /* 0x000fe400007ec423 */
[----:B------:R-:W-:-:S04]  /*6b10*/  @!P3 IADD3 R13, P0, P6, R92, R31, R14 ;  /* 0x0000001f5c0db210 */ /* 0x000fc80007e1e00e */
[----:B------:R-:W-:Y:S02]  /*6b20*/  @!P3 IADD3.X R4, R8, R34, R11, P0, P6 ;  /* 0x000000220804b210 */ /* 0x000fe400007ec40b */
[----:B------:R-:W-:Y:S02]  /*6b30*/  ISETP.NE.AND P0, PT, R48, RZ, PT ;  /* 0x000000ff3000720c */ /* 0x000fe40003f05270 */
[----:B------:R-:W0:Y:S02]  /*6b40*/  @!P4 LDC.64 R48, c[0x0][0x3e8] ;  /* 0x0000fa00ff30cb82 */ /* 0x000e240000000a00 */
[----:B0-----:R-:W-:-:S05]  /*6b50*/  @!P4 IADD3 R112, P6, R113, R48, RZ ;  /* 0x000000307170c210 */ /* 0x001fca0007fde0ff */
[----:B------:R-:W-:Y:S01]  /*6b60*/  @!P4 IMAD.X R113, R46, 0x1, R49, P6 ;  /* 0x000000012e71c824 */ /* 0x000fe200030e0631 */
[----:B------:R-:W-:Y:S01]  /*6b70*/  CS2R R48, SRZ ;  /* 0x0000000000307805 */ /* 0x000fe2000001ff00 */
[----:B------:R-:W0:Y:S01]  /*6b80*/  @!P4 LDC.64 R46, c[0x0][0x400] ;  /* 0x00010000ff2ecb82 */ /* 0x000e220000000a00 */
[----:B------:R-:W-:Y:S02]  /*6b90*/  CS2R R52, SRZ ;  /* 0x0000000000347805 */ /* 0x000fe4000001ff00 */
[----:B------:R-:W-:Y:S02]  /*6ba0*/  CS2R R54, SRZ ;  /* 0x0000000000367805 */ /* 0x000fe4000001ff00 */
[----:B------:R-:W-:Y:S02]  /*6bb0*/  CS2R R56, SRZ ;  /* 0x0000000000387805 */ /* 0x000fe4000001ff00 */
[----:B------:R-:W-:Y:S01]  /*6bc0*/  CS2R R58, SRZ ;  /* 0x00000000003a7805 */ /* 0x000fe2000001ff00 */
[----:B------:R1:W2:Y:S01]  /*6bd0*/  @!P5 LDG.E.128 R48, desc[UR36][R66.64] ;  /* 0x000000244230d981 */ /* 0x0002a2000c1e1d00 */
[----:B------:R-:W-:-:S02]  /*6be0*/  CS2R R60, SRZ ;  /* 0x00000000003c7805 */ /* 0x000fc4000001ff00 */
[----:B------:R-:W-:Y:S02]  /*6bf0*/  CS2R R62, SRZ ;  /* 0x00000000003e7805 */ /* 0x000fe4000001ff00 */
[----:B------:R-:W-:Y:S02]  /*6c00*/  CS2R R68, SRZ ;  /* 0x0000000000447805 */ /* 0x000fe4000001ff00 */
[----:B------:R-:W-:Y:S02]  /*6c10*/  CS2R R70, SRZ ;  /* 0x0000000000467805 */ /* 0x000fe4000001ff00 */
[----:B------:R-:W-:Y:S02]  /*6c20*/  CS2R R72, SRZ ;  /* 0x0000000000487805 */ /* 0x000fe4000001ff00 */
[----:B------:R-:W-:Y:S01]  /*6c30*/  CS2R R74, SRZ ;  /* 0x00000000004a7805 */ /* 0x000fe2000001ff00 */
[----:B------:R-:W3:Y:S01]  /*6c40*/  @!P4 LDG.E.128 R52, desc[UR36][R112.64] ;  /* 0x000000247034c981 */ /* 0x000ee2000c1e1d00 */
[----:B0-----:R-:W-:-:S02]  /*6c50*/  @!P4 IADD3 R114, P6, R115, R46, RZ ;  /* 0x0000002e7372c210 */ /* 0x001fc40007fde0ff */
[----:B-1----:R-:W-:Y:S01]  /*6c60*/  CS2R R66, SRZ ;  /* 0x0000000000427805 */ /* 0x002fe2000001ff00 */
[----:B------:R-:W4:Y:S02]  /*6c70*/  @!P2 LDG.E.128 R68, desc[UR36][R76.64] ;  /* 0x000000244c44a981 */ /* 0x000f24000c1e1d00 */
[----:B------:R-:W-:Y:S01]  /*6c80*/  @!P4 IMAD.X R115, R44, 0x1, R47, P6 ;  /* 0x000000012c73c824 */ /* 0x000fe200030e062f */
[----:B------:R-:W-:Y:S01]  /*6c90*/  CS2R R46, SRZ ;  /* 0x00000000002e7805 */ /* 0x000fe2000001ff00 */
[----:B------:R-:W0:Y:S01]  /*6ca0*/  @!P3 LDC.64 R44, c[0x0][0x3e8] ;  /* 0x0000fa00ff2cbb82 */ /* 0x000e220000000a00 */
[----:B------:R-:W5:Y:S04]  /*6cb0*/  @!P2 LDG.E.128 R72, desc[UR36][R78.64] ;  /* 0x000000244e48a981 */ /* 0x000f68000c1e1d00 */
[----:B------:R-:W5:Y:S01]  /*6cc0*/  @!P4 LDG.E.128 R56, desc[UR36][R114.64] ;  /* 0x000000247238c981 */ /* 0x000f62000c1e1d00 */
[----:B0-----:R-:W-:-:S04]  /*6cd0*/  @!P3 IADD3 R14, P6, R15, R44, RZ ;  /* 0x0000002c0f0eb210 */ /* 0x001fc80007fde0ff */
[----:B------:R-:W-:Y:S02]  /*6ce0*/  @!P3 IADD3.X R15, R12, R45, RZ, P6, !PT ;  /* 0x0000002d0c0fb210 */ /* 0x000fe400037fe4ff */
[----:B------:R-:W0:Y:S03]  /*6cf0*/  @!P3 LDC.64 R44, c[0x0][0x400] ;  /* 0x00010000ff2cbb82 */ /* 0x000e260000000a00 */
[----:B------:R-:W5:Y:S01]  /*6d00*/  @!P3 LDG.E.128 R60, desc[UR36][R14.64] ;  /* 0x000000240e3cb981 */ /* 0x000f62000c1e1d00 */
[----:B0-----:R-:W-:-:S05]  /*6d10*/  @!P3 IADD3 R12, P6, R13, R44, RZ ;  /* 0x0000002c0d0cb210 */ /* 0x001fca0007fde0ff */
[----:B------:R-:W-:Y:S01]  /*6d20*/  @!P3 IMAD.X R13, R4, 0x1, R45, P6 ;  /* 0x00000001040db824 */ /* 0x000fe200030e062d */
[----:B------:R-:W-:-:S06]  /*6d30*/  CS2R R44, SRZ ;  /* 0x00000000002c7805 */ /* 0x000fcc000001ff00 */
[----:B------:R0:W5:Y:S02]  /*6d40*/  @!P5 LDG.E.128 R44, desc[UR36][R64.64] ;  /* 0x00000024402cd981 */ /* 0x000164000c1e1d00 */
[----:B0-----:R-:W-:-:S06]  /*6d50*/  CS2R R64, SRZ ;  /* 0x0000000000407805 */ /* 0x001fcc000001ff00 */
[----:B------:R-:W5:Y:S01]  /*6d60*/  @!P3 LDG.E.128 R64, desc[UR36][R12.64] ;  /* 0x000000240c40b981 */ /* 0x000f62000c1e1d00 */
[----:B------:R-:W-:-:S06]  /*6d70*/  UISETP.NE.AND UP0, UPT, UR39, 0x3, UPT ;  /* 0x000000032700788c */ /* 0x000fcc000bf05270 */
[----:B------:R-:W-:Y:S02]  /*6d80*/  PLOP3.LUT P5, PT, PT, PT, UP0, 0x80, 0x0 ;  /* 0x000000000000781c */ /* 0x000fe40003faf008 */
[----:B------:R-:W-:Y:S02]  /*6d90*/  ISETP.GE.AND P2, PT, R16, R108, PT ;  /* 0x0000006c1000720c */ /* 0x000fe40003f46270 */
[----:B--2---:R-:W-:Y:S01]  /*6da0*/  MOV R131, R48 ;  /* 0x0000003000837202 */ /* 0x004fe20000000f00 */
[----:B------:R-:W-:Y:S02]  /*6db0*/  IMAD.MOV.U32 R129, RZ, RZ, R50 ;  /* 0x000000ffff817224 */ /* 0x000fe400078e0032 */
[----:B---3--:R-:W-:Y:S02]  /*6dc0*/  IMAD.MOV.U32 R124, RZ, RZ, R52 ;  /* 0x000000ffff7c7224 */ /* 0x008fe400078e0034 */
[----:B------:R-:W-:Y:S02]  /*6dd0*/  IMAD.MOV.U32 R125, RZ, RZ, R54 ;  /* 0x000000ffff7d7224 */ /* 0x000fe400078e0036 */
[----:B----4-:R-:W-:-:S02]  /*6de0*/  IMAD.MOV.U32 R113, RZ, RZ, R68 ;  /* 0x000000ffff717224 */ /* 0x010fc400078e0044 */
[----:B------:R-:W-:Y:S01]  /*6df0*/  IMAD.MOV.U32 R115, RZ, RZ, R70 ;  /* 0x000000ffff737224 */ /* 0x000fe200078e0046 */
[----:B-----5:R-:W-:Y:S01]  /*6e00*/  MOV R116, R72 ;  /* 0x0000004800747202 */ /* 0x020fe20000000f00 */
[----:B------:R-:W-:Y:S01]  /*6e10*/  IMAD.MOV.U32 R117, RZ, RZ, R74 ;  /* 0x000000ffff757224 */ /* 0x000fe200078e004a */
[----:B------:R-:W-:Y:S01]  /*6e20*/  MOV R126, R56 ;  /* 0x00000038007e7202 */ /* 0x000fe20000000f00 */
[----:B------:R-:W-:Y:S02]  /*6e30*/  IMAD.MOV.U32 R127, RZ, RZ, R58 ;  /* 0x000000ffff7f7224 */ /* 0x000fe400078e003a */
[----:B------:R-:W-:Y:S02]  /*6e40*/  IMAD.MOV.U32 R119, RZ, RZ, R60 ;  /* 0x000000ffff777224 */ /* 0x000fe400078e003c */
[----:B------:R-:W-:Y:S02]  /*6e50*/  IMAD.MOV.U32 R121, RZ, RZ, R62 ;  /* 0x000000ffff797224 */ /* 0x000fe400078e003e */
[----:B------:R-:W-:-:S02]  /*6e60*/  IMAD.MOV.U32 R130, RZ, RZ, R44 ;  /* 0x000000ffff827224 */ /* 0x000fc400078e002c */
[----:B------:R-:W-:Y:S01]  /*6e70*/  IMAD.MOV.U32 R128, RZ, RZ, R46 ;  /* 0x000000ffff807224 */ /* 0x000fe200078e002e */
[----:B------:R-:W-:Y:S01]  /*6e80*/  MOV R122, R64 ;  /* 0x00000040007a7202 */ /* 0x000fe20000000f00 */
[----:B------:R-:W-:Y:S01]  /*6e90*/  IMAD.MOV.U32 R123, RZ, RZ, R66 ;  /* 0x000000ffff7b7224 */ /* 0x000fe200078e0042 */
[----:B------:R-:W-:Y:S06]  /*6ea0*/  @!P5 BRA `(.L_x_549) ;  /* 0x000000000004d947 */ /* 0x000fec0003800000 */
[----:B------:R-:W-:Y:S01]  /*6eb0*/  BPT.TRAP 0x1 ;  /* 0x000000040000795c */ /* 0x000fe20000300000 */
.L_x_549:
[----:B------:R-:W-:Y:S01]  /*6ec0*/  IMAD R4, R216, 0x8, R23 ;  /* 0x00000008d8047824 */ /* 0x000fe200078e0217 */
[----:B------:R-:W-:Y:S01]  /*6ed0*/  SHF.L.U32 R107, R224, 0x1f, RZ ;  /* 0x0000001fe06b7819 */ /* 0x000fe200000006ff */
[----:B------:R-:W0:Y:S01]  /*6ee0*/  LDC R118, c[0x0][0x2f4] ;  /* 0x0000bd00ff767b82 */ /* 0x000e220000000800 */
[----:B------:R-:W-:Y:S02]  /*6ef0*/  BSSY B1, `(.L_x_550) ;  /* 0x0000003000017945 */ /* 0x000fe40003800000 */
[----:B------:R-:W1:Y:S02]  /*6f00*/  SYNCS.PHASECHK.TRANS64.TRYWAIT P3, [R4+URZ+0x38890], R107 ;  /* 0x0388906b040075a7 */ /* 0x000e64000806017f */
[----:B-1----:R-:W-:Y:S05]  /*6f10*/  @!P3 BRA `(.L_x_551) ;  /* 0x000001d800f4b947 */ /* 0x002fea0003800000 */
.L_x_843:
[----:B------:R-:W-:Y:S05]  /*6f20*/  BSYNC B1 ;  /* 0x0000000000017941 */ /* 0x000fea0003800000 */
.L_x_550:
[----:B------:R-:W-:Y:S01]  /*6f30*/  UMOV UR4, 0xffffffff ;  /* 0xffffffff00047882 */ /* 0x000fe20000000000 */
[----:B0-----:R-:W-:Y:S02]  /*6f40*/  IMAD.IADD R120, R118, 0x1, -R27 ;  /* 0x0000000176787824 */ /* 0x001fe400078e0a1b */
[----:B------:R-:W-:Y:S05]  /*6f50*/  BRA.DIV UR4, `(.L_x_552) ;  /* 0x000001da04f87947 */ /* 0x000fea000b800000 */
[----:B------:R0:W2:Y:S04]  /*6f60*/  SHFL.IDX PT, R112, R111, RZ, 0x181f ;  /* 0x00181fff6f707589 */ /* 0x0000a800000e0000 */
[----:B------:R0:W3:Y:S02]  /*6f70*/  SHFL.IDX PT, R114, R110, RZ, 0x181f ;  /* 0x00181fff6e727589 */ /* 0x0000e400000e0000 */
.L_x_847:
[----:B------:R-:W-:Y:S01]  /*6f80*/  ISETP.GE.OR P3, PT, R219, R106, P1 ;  /* 0x0000006adb00720c */ /* 0x000fe20000f66670 */
[----:B------:R-:W-:-:S12]  /*6f90*/  BSSY B1, `(.L_x_553) ;  /* 0x00000ef000017945 */ /* 0x000fd80003800000 */
[----:B------:R-:W-:Y:S05]  /*6fa0*/  @P3 BRA `(.L_x_554) ;  /* 0x0000000c00b43947 */ /* 0x000fea0003800000 */
[----:B------:R-:W-:Y:S01]  /*6fb0*/  SEL R11, R27, R120, !P0 ;  /* 0x000000781b0b7207 */ /* 0x000fe20004000000 */
[----:B------:R-:W-:Y:S01]  /*6fc0*/  BSSY B2, `(.L_x_555) ;  /* 0x00000e6000027945 */ /* 0x000fe20003800000 */
[----:B---3--:R-:W-:Y:S02]  /*6fd0*/  IADD3 R108, P3, R9, R114, RZ ;  /* 0x00000072096c7210 */ /* 0x008fe40007f7e0ff */
[----:B------:R-:W-:Y:S02]  /*6fe0*/  SHF.R.S32.HI R12, RZ, 0x1f, R11 ;  /* 0x0000001fff0c7819 */ /* 0x000fe4000001140b */
[----:B--2---:R-:W-:Y:S02]  /*6ff0*/  IADD3.X R109, R112, R5, RZ, P3, !PT ;  /* 0x00000005706d7210 */ /* 0x004fe40001ffe4ff */
[----:B------:R-:W-:-:S04]  /*7000*/  LEA.HI R12, R12, R11, RZ, 0x5 ;  /* 0x0000000b0c0c7211 */ /* 0x000fc800078f28ff */
[----:B------:R-:W-:-:S04]  /*7010*/  LEA.HI.SX32 R12, R12, R7, 0x1b ;  /* 0x000000070c0c7211 */ /* 0x000fc800078fdaff */
[----:B------:R-:W-:Y:S01]  /*7020*/  SHF.R.S32.HI R13, RZ, 0x1f, R12 ;  /* 0x0000001fff0d7819 */ /* 0x000fe2000001140c */
[----:B------:R-:W-:-:S03]  /*7030*/  IMAD.SHL.U32 R11, R12, 0x10, RZ ;  /* 0x000000100c0b7824 */ /* 0x000fc600078e00ff */
[----:B------:R-:W-:Y:S02]  /*7040*/  LEA.HI R12, R13, R12, RZ, 0x3 ;  /* 0x0000000c0d0c7211 */ /* 0x000fe400078f18ff */
[----:B------:R-:W-:-:S03]  /*7050*/  LOP3.LUT R13, R84, 0x70, R11, 0xf8, !PT ;  /* 0x00000070540d7812 */ /* 0x000fc600078ef80b */
[----:B------:R-:W-:Y:S01]  /*7060*/  IMAD.SHL.U32 R12, R12, 0x800, RZ ;  /* 0x000008000c0c7824 */ /* 0x000fe200078e00ff */
[----:B------:R-:W-:-:S04]  /*7070*/  LOP3.LUT R13, R13, R98, RZ, 0x3c, !PT ;  /* 0x000000620d0d7212 */ /* 0x000fc800078e3cff */
[----:B------:R-:W-:-:S04]  /*7080*/  LOP3.LUT R12, R12, 0xffffc000, RZ, 0xc0, !PT ;  /* 0xffffc0000c0c7812 */ /* 0x000fc800078ec0ff */
[----:B------:R-:W-:Y:S01]  /*7090*/  IADD3 R13, R13, R12, R227 ;  /* 0x0000000c0d0d7210 */ /* 0x000fe20007ffe0e3 */
[----:B------:R-:W-:-:S03]  /*70a0*/  IMAD R12, R216, 0x8000, R81 ;  /* 0x00008000d80c7824 */ /* 0x000fc600078e0251 */
[----:B------:R-:W-:Y:S01]  /*70b0*/  LEA R14, R216, R13, 0xf ;  /* 0x0000000dd80e7211 */ /* 0x000fe200078e78ff */
[----:B------:R-:W-:-:S04]  /*70c0*/  IMAD.IADD R12, R23, 0x1, R12 ;  /* 0x00000001170c7824 */ /* 0x000fc800078e020c */
[----:B------:R-:W-:Y:S02]  /*70d0*/  IMAD.IADD R76, R23, 0x1, R14 ;  /* 0x00000001174c7824 */ /* 0x000fe400078e020e */
[----:B------:R-:W2:Y:S04]  /*70e0*/  LDS.128 R12, [R12+0x28400] ;  /* 0x028400000c0c7984 */ /* 0x000ea80000000c00 */
[----:B------:R-:W3:Y:S01]  /*70f0*/  LDS.128 R76, [R76+0x28400] ;  /* 0x028400004c4c7984 */ /* 0x000ee20000000c00 */
[----:B------:R-:W-:Y:S05]  /*7100*/  @P2 BRA `(.L_x_556) ;  /* 0x0000000c00442947 */ /* 0x000fea0003800000 */
[----:B------:R-:W-:Y:S01]  /*7110*/  SHF.R.U32.HI R46, RZ, 0x8, R45 ;  /* 0x00000008ff2e7819 */ /* 0x000fe2000001162d */
[----:B--2---:R-:W-:Y:S01]  /*7120*/  IMAD.MOV.U32 R44, RZ, RZ, R13 ;  /* 0x000000ffff2c7224 */ /* 0x004fe200078e000d */
[----:B------:R-:W-:Y:S02]  /*7130*/  SHF.R.U32.HI R137, RZ, 0x10, R45 ;  /* 0x00000010ff897819 */ /* 0x000fe4000001162d */
[----:B------:R-:W-:Y:S01]  /*7140*/  SHF.R.U32.HI R132, RZ, 0x8, R51 ;  /* 0x00000008ff847819 */ /* 0x000fe20000011633 */
[----:B------:R-:W-:Y:S01]  /*7150*/  IMAD.SHL.U32 R13, R46, 0x100, RZ ;  /* 0x000001002e0d7824 */ /* 0x000fe200078e00ff */
[----:B------:R-:W-:Y:S01]  /*7160*/  LOP3.LUT R48, R45, 0xff0000ff, RZ, 0xc0, !PT ;  /* 0xff0000ff2d307812 */ /* 0x000fe200078ec0ff */
[----:B------:R-:W-:Y:S01]  /*7170*/  IMAD.MOV.U32 R46, RZ, RZ, R14 ;  /* 0x000000ffff2e7224 */ /* 0x000fe200078e000e */
[----:B------:R-:W-:Y:S01]  /*7180*/  SHF.R.U32.HI R135, RZ, 0x8, R47 ;  /* 0x00000008ff877819 */ /* 0x000fe2000001162f */
[----:B------:R-:W-:Y:S01]  /*7190*/  IMAD.U32 R14, R137, 0x10000, RZ ;  /* 0x00010000890e7824 */ /* 0x000fe200078e00ff */
[----:B------:R-:W-:-:S02]  /*71a0*/  LOP3.LUT R45, R47, 0xff0000ff, RZ, 0xc0, !PT ;  /* 0xff0000ff2f2d7812 */ /* 0x000fc400078ec0ff */
[----:B------:R-:W-:Y:S02]  /*71b0*/  SHF.R.U32.HI R134, RZ, 0x10, R47 ;  /* 0x00000010ff867819 */ /* 0x000fe4000001162f */
[--C-:B------:R-:W-:Y:S02]  /*71c0*/  SHF.R.U32.HI R133, RZ, 0x8, R49.reuse ;  /* 0x00000008ff857819 */ /* 0x100fe40000011631 */
[----:B------:R-:W-:Y:S02]  /*71d0*/  LOP3.LUT R47, R49, 0xff0000ff, RZ, 0xc0, !PT ;  /* 0xff0000ff312f7812 */ /* 0x000fe400078ec0ff */
[----:B------:R-:W-:Y:S02]  /*71e0*/  SHF.R.U32.HI R136, RZ, 0x10, R49 ;  /* 0x00000010ff887819 */ /* 0x000fe40000011631 */
[----:B------:R-:W-:Y:S02]  /*71f0*/  LOP3.LUT R50, R51, 0xff0000ff, RZ, 0xc0, !PT ;  /* 0xff0000ff33327812 */ /* 0x000fe400078ec0ff */
[----:B------:R-:W-:Y:S01]  /*7200*/  SHF.R.U32.HI R138, RZ, 0x10, R51 ;  /* 0x00000010ff8a7819 */ /* 0x000fe20000011633 */
[----:B------:R-:W-:Y:S01]  /*7210*/  IMAD.SHL.U32 R51, R132, 0x100, RZ ;  /* 0x0000010084337824 */ /* 0x000fe200078e00ff */
[----:B------:R-:W-:Y:S01]  /*7220*/  MOV R49, R12 ;  /* 0x0000000c00317202 */ /* 0x000fe20000000f00 */
[----:B------:R-:W-:Y:S01]  /*7230*/  IMAD.SHL.U32 R12, R135, 0x100, RZ ;  /* 0x00000100870c7824 */ /* 0x000fe200078e00ff */
[----:B------:R-:W-:Y:S01]  /*7240*/  LOP3.LUT R13, R48, 0xff00, R13, 0xf8, !PT ;  /* 0x0000ff00300d7812 */ /* 0x000fe200078ef80d */
[----:B------:R-:W-:Y:S01]  /*7250*/  IMAD.U32 R138, R138, 0x10000, RZ ;  /* 0x000100008a8a7824 */ /* 0x000fe200078e00ff */
[----:B------:R-:W-:-:S02]  /*7260*/  LOP3.LUT R135, R50, 0xff00, R51, 0xf8, !PT ;  /* 0x0000ff0032877812 */ /* 0x000fc400078ef833 */
[----:B------:R-:W-:Y:S01]  /*7270*/  LOP3.LUT R14, R13, 0xff0000, R14, 0xf8, !PT ;  /* 0x00ff00000d0e7812 */ /* 0x000fe200078ef80e */
[----:B------:R-:W-:Y:S01]  /*7280*/  IMAD.U32 R13, R134, 0x10000, RZ ;  /* 0x00010000860d7824 */ /* 0x000fe200078e00ff */
[----:B------:R-:W-:Y:S02]  /*7290*/  SHF.L.U32 R48, R133, 0x8, RZ ;  /* 0x0000000885307819 */ /* 0x000fe400000006ff */
[----:B------:R-:W-:Y:S02]  /*72a0*/  LOP3.LUT R12, R45, 0xff00, R12, 0xf8, !PT ;  /* 0x0000ff002d0c7812 */ /* 0x000fe400078ef80c */
[----:B------:R-:W-:Y:S02]  /*72b0*/  F2FP.F16.E4M3.UNPACK_B R134, R131.H1 ;  /* 0x00000083ff86723e */ /* 0x000fe400030006ff */
[----:B---3--:R-:W-:Y:S02]  /*72c0*/  F2FP.F16.E4M3.UNPACK_B R51, R76.H1 ;  /* 0x0000004cff33723e */ /* 0x008fe400030006ff */
[----:B------:R-:W-:-:S02]  /*72d0*/  F2FP.F16.E4M3.UNPACK_B R50, R49.H1 ;  /* 0x00000031ff32723e */ /* 0x000fc400030006ff */
[----:B------:R-:W-:Y:S01]  /*72e0*/  LOP3.LUT R45, R47, 0xff00, R48, 0xf8, !PT ;  /* 0x0000ff002f2d7812 */ /* 0x000fe200078ef830 */
[----:B------:R-:W-:Y:S01]  /*72f0*/  HADD2.F32 R48, -RZ, R51.H0_H0 ;  /* 0x20000033ff307230 */ /* 0x000fe20000004100 */
[----:B------:R-:W-:Y:S01]  /*7300*/  LOP3.LUT R12, R12, 0xff0000, R13, 0xf8, !PT ;  /* 0x00ff00000c0c7812 */ /* 0x000fe200078ef80d */
[----:B------:R-:W-:Y:S01]  /*7310*/  HADD2.F32 R13, -RZ, R134.H0_H0 ;  /* 0x20000086ff0d7230 */ /* 0x000fe20000004100 */
[----:B------:R-:W-:Y:S01]  /*7320*/  F2FP.F16.E4M3.UNPACK_B R132, R130.H1 ;  /* 0x00000082ff84723e */ /* 0x000fe200030006ff */
[--C-:B------:R-:W-:Y:S01]  /*7330*/  HADD2.F32 R47, -RZ, R50.reuse.H0_H0 ;  /* 0x20000032ff2f7230 */ /* 0x100fe20000004100 */
[----:B------:R-:W-:Y:S01]  /*7340*/  SHF.L.U32 R136, R136, 0x10, RZ ;  /* 0x0000001088887819 */ /* 0x000fe200000006ff */
[----:B------:R-:W-:Y:S02]  /*7350*/  HADD2.F32 R50, -RZ, R50.H1_H1 ;  /* 0x30000032ff327230 */ /* 0x000fe40000004100 */
[----:B------:R-:W-:Y:S01]  /*7360*/  FMUL.FTZ R140, R48, R13 ;  /* 0x0000000d308c7220 */ /* 0x000fe20000410000 */
[----:B------:R-:W-:Y:S01]  /*7370*/  HADD2.F32 R133, -RZ, R132.H0_H0 ;  /* 0x20000084ff857230 */ /* 0x000fe20000004100 */
[----:B------:R-:W-:Y:S01]  /*7380*/  LOP3.LUT R45, R45, 0xff0000, R136, 0xf8, !PT ;  /* 0x00ff00002d2d7812 */ /* 0x000fe200078ef888 */
[----:B------:R-:W-:-:S02]  /*7390*/  HADD2.F32 R136, -RZ, R134.H1_H1 ;  /* 0x30000086ff887230 */ /* 0x000fc40000004100 */
[C---:B------:R-:W-:Y:S01]  /*73a0*/  FMUL.FTZ R137, R47.reuse, R13 ;  /* 0x0000000d2f897220 */ /* 0x040fe20000410000 */
[----:B------:R-:W-:Y:S01]  /*73b0*/  F2FP.F16.E4M3.UNPACK_B R134, R131 ;  /* 0x00000083ff86723e */ /* 0x000fe200020006ff */
[----:B------:R-:W-:Y:S01]  /*73c0*/  HADD2.F32 R131, -RZ, R51.H1_H1 ;  /* 0x30000033ff837230 */ /* 0x000fe20000004100 */
[----:B------:R-:W-:Y:S01]  /*73d0*/  F2FP.F16.E4M3.UNPACK_B R76, R76 ;  /* 0x0000004cff4c723e */ /* 0x000fe200020006ff */
[----:B------:R-:W-:Y:S01]  /*73e0*/  FFMA.FTZ R47, R47, R133, -R140 ;  /* 0x000000852f2f7223 */ /* 0x000fe2000001088c */
[----:B------:R-:W-:Y:S01]  /*73f0*/  F2FP.F16.E4M3.UNPACK_B R49, R49 ;  /* 0x00000031ff31723e */ /* 0x000fe200020006ff */
[----:B------:R-:W-:Y:S01]  /*7400*/  FFMA.FTZ R48, R48, R133, R137 ;  /* 0x0000008530307223 */ /* 0x000fe20000010089 */
[----:B------:R-:W-:Y:S01]  /*7410*/  HADD2.F32 R133, -RZ, R132.H1_H1 ;  /* 0x30000084ff857230 */ /* 0x000fe20000004100 */
[----:B------:R-:W-:Y:S01]  /*7420*/  LOP3.LUT R13, R135, 0xff0000, R138, 0xf8, !PT ;  /* 0x00ff0000870d7812 */ /* 0x000fe200078ef88a */
[----:B------:R-:W-:Y:S01]  /*7430*/  FMUL.FTZ R137, R131, R136 ;  /* 0x0000008883897220 */ /* 0x000fe20000410000 */
[----:B------:R-:W-:Y:S01]  /*7440*/  F2FP.F16.E4M3.UNPACK_B R132, R130 ;  /* 0x00000082ff84723e */ /* 0x000fe200020006ff */
[----:B------:R-:W-:-:S02]  /*7450*/  HADD2.F32 R135, -RZ, R134.H0_H0 ;  /* 0x20000086ff877230 */ /* 0x000fc40000004100 */
[C---:B------:R-:W-:Y:S01]  /*7460*/  FMUL.FTZ R136, R50.reuse, R136 ;  /* 0x0000008832887220 */ /* 0x040fe20000410000 */
[----:B------:R-:W-:Y:S02]  /*7470*/  HADD2.F32 R130, -RZ, R76.H0_H0 ;  /* 0x2000004cff827230 */ /* 0x000fe40000004100 */
[-C--:B------:R-:W-:Y:S01]  /*7480*/  FFMA.FTZ R50, R50, R133.reuse, -R137 ;  /* 0x0000008532327223 */ /* 0x080fe20000010889 */
[----:B------:R-:W-:Y:S02]  /*7490*/  HADD2.F32 R51, -RZ, R49.H0_H0 ;  /* 0x20000031ff337230 */ /* 0x000fe40000004100 */
[----:B------:R-:W-:Y:S01]  /*74a0*/  FFMA.FTZ R141, R131, R133, R136 ;  /* 0x00000085838d7223 */ /* 0x000fe20000010088 */
[----:B------:R-:W-:Y:S02]  /*74b0*/  HADD2.F32 R131, -RZ, R132.H0_H0 ;  /* 0x20000084ff837230 */ /* 0x000fe40000004100 */
[----:B------:R-:W-:Y:S01]  /*74c0*/  FMUL.FTZ R136, R130, R135 ;  /* 0x0000008782887220 */ /* 0x000fe20000410000 */
[----:B------:R-:W-:-:S02]  /*74d0*/  HADD2.F32 R134, -RZ, R134.H1_H1 ;  /* 0x30000086ff867230 */ /* 0x000fc40000004100 */
[C---:B------:R-:W-:Y:S01]  /*74e0*/  FMUL.FTZ R135, R51.reuse, R135 ;  /* 0x0000008733877220 */ /* 0x040fe20000410000 */
[----:B------:R-:W-:Y:S02]  /*74f0*/  HADD2.F32 R76, -RZ, R76.H1_H1 ;  /* 0x3000004cff4c7230 */ /* 0x000fe40000004100 */
[-C--:B------:R-:W-:Y:S01]  /*7500*/  FFMA.FTZ R136, R51, R131.reuse, -R136 ;  /* 0x0000008333887223 */ /* 0x080fe20000010888 */
[----:B------:R-:W-:Y:S02]  /*7510*/  HADD2.F32 R49, -RZ, R49.H1_H1 ;  /* 0x30000031ff317230 */ /* 0x000fe40000004100 */
[----:B------:R-:W-:Y:S01]  /*7520*/  FFMA.FTZ R135, R130, R131, R135 ;  /* 0x0000008382877223 */ /* 0x000fe20000010087 */
[----:B------:R-:W-:Y:S02]  /*7530*/  HADD2.F32 R132, -RZ, R132.H1_H1 ;  /* 0x30000084ff847230 */ /* 0x000fe40000004100 */
[-C--:B------:R-:W-:Y:S01]  /*7540*/  FMUL.FTZ R138, R76, R134.reuse ;  /* 0x000000864c8a7220 */ /* 0x080fe20000410000 */
[----:B------:R-:W-:Y:S01]  /*7550*/  F2FP.F16.E4M3.UNPACK_B R51, R129.H1 ;  /* 0x00000081ff33723e */ /* 0x000fe200030006ff */
[C---:B------:R-:W-:Y:S01]  /*7560*/  FMUL.FTZ R139, R49.reuse, R134 ;  /* 0x00000086318b7220 */ /* 0x040fe20000410000 */
[----:B------:R-:W-:Y:S01]  /*7570*/  F2FP.F16.E4M3.UNPACK_B R130, R78.H1 ;  /* 0x0000004eff82723e */ /* 0x000fe200030006ff */
[----:B------:R-:W-:Y:S01]  /*7580*/  FFMA.FTZ R137, R49, R132, -R138 ;  /* 0x0000008431897223 */ /* 0x000fe2000001088a */
[----:B------:R-:W-:Y:S01]  /*7590*/  F2FP.F16.E4M3.UNPACK_B R133, R128.H1 ;  /* 0x00000080ff85723e */ /* 0x000fe200030006ff */
[----:B------:R-:W-:Y:S01]  /*75a0*/  HADD2.F32 R134, -RZ, R51.H0_H0 ;  /* 0x20000033ff867230 */ /* 0x000fe20000004100 */
[----:B------:R-:W-:Y:S01]  /*75b0*/  F2FP.F16.E4M3.UNPACK_B R49, R46.H1 ;  /* 0x0000002eff31723e */ /* 0x000fe200030006ff */
[----:B------:R-:W-:-:S02]  /*75c0*/  HADD2.F32 R131, -RZ, R130.H0_H0 ;  /* 0x20000082ff837230 */ /* 0x000fc40000004100 */
[----:B------:R-:W-:Y:S01]  /*75d0*/  FFMA.FTZ R138, R76, R132, R139 ;  /* 0x000000844c8a7223 */ /* 0x000fe2000001008b */
[----:B------:R-:W-:Y:S01]  /*75e0*/  HADD2.F32 R132, -RZ, R51.H1_H1 ;  /* 0x30000033ff847230 */ /* 0x000fe20000004100 */
[----:B------:R-:W-:Y:S01]  /*75f0*/  F2FP.F16.E4M3.UNPACK_B R129, R129 ;  /* 0x00000081ff81723e */ /* 0x000fe200020006ff */
[----:B------:R-:W-:Y:S02]  /*7600*/  HADD2.F32 R51, -RZ, R49.H0_H0 ;  /* 0x20000031ff337230 */ /* 0x000fe40000004100 */
[----:B------:R-:W-:Y:S01]  /*7610*/  FMUL.FTZ R140, R131, R134 ;  /* 0x00000086838c7220 */ /* 0x000fe20000410000 */
[----:B------:R-:W-:Y:S01]  /*7620*/  HADD2.F32 R76, -RZ, R133.H0_H0 ;  /* 0x20000085ff4c7230 */ /* 0x000fe20000004100 */
[----:B------:R-:W-:Y:S01]  /*7630*/  F2FP.F16.E4M3.UNPACK_B R78, R78 ;  /* 0x0000004eff4e723e */ /* 0x000fe200020006ff */
[----:B------:R-:W-:Y:S02]  /*7640*/  HADD2.F32 R49, -RZ, R49.H1_H1 ;  /* 0x30000031ff317230 */ /* 0x000fe40000004100 */
[----:B------:R-:W-:Y:S01]  /*7650*/  FMUL.FTZ R134, R51, R134 ;  /* 0x0000008633867220 */ /* 0x000fe20000410000 */
[----:B------:R-:W-:-:S02]  /*7660*/  HADD2.F32 R130, -RZ, R130.H1_H1 ;  /* 0x30000082ff827230 */ /* 0x000fc40000004100 */
[----:B------:R-:W-:Y:S01]  /*7670*/  FFMA.FTZ R140, R51, R76, -R140 ;  /* 0x0000004c338c7223 */ /* 0x000fe2000001088c */
[----:B------:R-:W-:Y:S02]  /*7680*/  HADD2.F32 R133, -RZ, R133.H1_H1 ;  /* 0x30000085ff857230 */ /* 0x000fe40000004100 */
[C---:B------:R-:W-:Y:S01]  /*7690*/  FMUL.FTZ R51, R49.reuse, R132 ;  /* 0x0000008431337220 */ /* 0x040fe20000410000 */
[----:B------:R-:W-:Y:S01]  /*76a0*/  F2FP.F16.E4M3.UNPACK_B R46, R46 ;  /* 0x0000002eff2e723e */ /* 0x000fe200020006ff */
[C---:B------:R-:W-:Y:S01]  /*76b0*/  FMUL.FTZ R142, R130.reuse, R132 ;  /* 0x00000084828e7220 */ /* 0x040fe20000410000 */
[----:B------:R-:W-:Y:S01]  /*76c0*/  F2FP.F16.E4M3.UNPACK_B R128, R128 ;  /* 0x00000080ff80723e */ /* 0x000fe200020006ff */
[-C--:B------:R-:W-:Y:S01]  /*76d0*/  FFMA.FTZ R145, R130, R133.reuse, R51 ;  /* 0x0000008582917223 */ /* 0x080fe20000010033 */
[----:B------:R-:W-:Y:S02]  /*76e0*/  HADD2.F32 R130, -RZ, R129.H0_H0 ;  /* 0x20000081ff827230 */ /* 0x000fe40000004100 */
[----:B------:R-:W-:Y:S01]  /*76f0*/  FFMA.FTZ R143, R49, R133, -R142 ;  /* 0x00000085318f7223 */ /* 0x000fe2000001088e */
[----:B------:R-:W-:-:S02]  /*7700*/  HADD2.F32 R51, -RZ, R78.H0_H0 ;  /* 0x2000004eff337230 */ /* 0x000fc40000004100 */
[----:B------:R-:W-:Y:S01]  /*7710*/  FFMA.FTZ R134, R131, R76, R134 ;  /* 0x0000004c83867223 */ /* 0x000fe20000010086 */
[----:B------:R-:W-:Y:S01]  /*7720*/  HADD2.F32 R49, -RZ, R46.H0_H0 ;  /* 0x2000002eff317230 */ /* 0x000fe20000004100 */
[----:B------:R-:W-:Y:S01]  /*7730*/  F2FP.SATFINITE.E4M3.F32.PACK_AB_MERGE_C R47, R50, R47, RZ ;  /* 0x0000002f322f723e */ /* 0x000fe200048070ff */
[----:B------:R-:W-:Y:S01]  /*7740*/  HADD2.F32 R131, -RZ, R129.H1_H1 ;  /* 0x30000081ff837230 */ /* 0x000fe20000004100 */
[----:B------:R-:W-:Y:S01]  /*7750*/  F2FP.F16.E4M3.UNPACK_B R50, R77 ;  /* 0x0000004dff32723e */ /* 0x000fe200020006ff */
[--C-:B------:R-:W-:Y:S01]  /*7760*/  HADD2.F32 R76, -RZ, R128.reuse.H0_H0 ;  /* 0x20000080ff4c7230 */ /* 0x100fe20000004100 */
[----:B------:R-:W-:Y:S01]  /*7770*/  F2FP.SATFINITE.E4M3.F32.PACK_AB_MERGE_C R48, R141, R48, RZ ;  /* 0x000000308d30723e */ /* 0x000fe200048070ff */
[----:B------:R-:W-:Y:S02]  /*7780*/  HADD2.F32 R129, -RZ, R128.H1_H1 ;  /* 0x30000080ff817230 */ /* 0x000fe40000004100 */
[----:B------:R-:W-:Y:S01]  /*7790*/  FMUL.FTZ R128, R51, R130 ;  /* 0x0000008233807220 */ /* 0x000fe20000410000 */
[----:B------:R-:W-:-:S02]  /*77a0*/  HADD2.F32 R46, -RZ, R46.H1_H1 ;  /* 0x3000002eff2e7230 */ /* 0x000fc40000004100 */
[----:B------:R-:W-:Y:S01]  /*77b0*/  FMUL.FTZ R130, R49, R130 ;  /* 0x0000008231827220 */ /* 0x000fe20000410000 */
[----:B------:R-:W-:Y:S01]  /*77c0*/  HADD2.F32 R78, -RZ, R78.H1_H1 ;  /* 0x3000004eff4e7230 */ /* 0x000fe20000004100 */
[----:B------:R-:W-:Y:S01]  /*77d0*/  F2FP.SATFINITE.E4M3.F32.PACK_AB_MERGE_C R140, R143, R140, RZ ;  /* 0x0000008c8f8c723e */ /* 0x000fe200048070ff */
[-C--:B------:R-:W-:Y:S01]  /*77e0*/  FMUL.FTZ R139, R46, R131.reuse ;  /* 0x000000832e8b7220 */ /* 0x080fe20000410000 */
[-C--:B------:R-:W-:Y:S02]  /*77f0*/  FFMA.FTZ R132, R51, R76.reuse, R130 ;  /* 0x0000004c33847223 */ /* 0x080fe40000010082 */
[C---:B------:R-:W-:Y:S01]  /*7800*/  FMUL.FTZ R133, R78.reuse, R131 ;  /* 0x000000834e857220 */ /* 0x040fe20000410000 */
[----:B------:R-:W-:Y:S01]  /*7810*/  FFMA.FTZ R131, R49, R76, -R128 ;  /* 0x0000004c31837223 */ /* 0x000fe20000010880 */
[----:B------:R-:W-:Y:S01]  /*7820*/  F2FP.F16.E4M3.UNPACK_B R51, R45 ;  /* 0x0000002dff33723e */ /* 0x000fe200020006ff */
[-C--:B------:R-:W-:Y:S01]  /*7830*/  FFMA.FTZ R139, R78, R129.reuse, R139 ;  /* 0x000000814e8b7223 */ /* 0x080fe2000001008b */
[----:B------:R-:W-:Y:S01]  /*7840*/  F2FP.F16.E4M3.UNPACK_B R49, R44 ;  /* 0x0000002cff31723e */ /* 0x000fe200020006ff */
[----:B------:R-:W-:Y:S01]  /*7850*/  FFMA.FTZ R46, R46, R129, -R133 ;  /* 0x000000812e2e7223 */ /* 0x000fe20000010885 */
[----:B------:R-:W-:Y:S01]  /*7860*/  F2FP.SATFINITE.E4M3.F32.PACK_AB_MERGE_C R78, R145, R134, RZ ;  /* 0x00000086914e723e */ /* 0x000fe200048070ff */
[--C-:B------:R-:W-:Y:S01]  /*7870*/  HADD2.F32 R128, -RZ, R50.reuse.H0_H0 ;  /* 0x20000032ff807230 */ /* 0x100fe20000004100 */
[----:B------:R-:W-:Y:S01]  /*7880*/  F2FP.SATFINITE.E4M3.F32.PACK_AB_MERGE_C R76, R138, R135, R48 ;  /* 0x000000878a4c723e */ /* 0x000fe20004807030 */
[----:B------:R-:W-:Y:S01]  /*7890*/  HADD2.F32 R133, -RZ, R51.H0_H0 ;  /* 0x20000033ff857230 */ /* 0x000fe20000004100 */
[----:B------:R-:W-:Y:S01]  /*78a0*/  F2FP.F16.E4M3.UNPACK_B R130, R14 ;  /* 0x0000000eff82723e */ /* 0x000fe200020006ff */
[----:B------:R-:W-:Y:S01]  /*78b0*/  HADD2.F32 R48, -RZ, R49.H0_H0 ;  /* 0x20000031ff307230 */ /* 0x000fe20000004100 */
[----:B------:R-:W-:Y:S01]  /*78c0*/  F2FP.SATFINITE.E4M3.F32.PACK_AB_MERGE_C R46, R46, R131, R140 ;  /* 0x000000832e2e723e */ /* 0x000fe2000480708c */
[----:B------:R-:W-:Y:S01]  /*78d0*/  HADD2.F32 R129, -RZ, R50.H1_H1 ;  /* 0x30000032ff817230 */ /* 0x000fe20000004100 */
[----:B------:R-:W-:Y:S01]  /*78e0*/  F2FP.SATFINITE.E4M3.F32.PACK_AB_MERGE_C R78, R139, R132, R78 ;  /* 0x000000848b4e723e */ /* 0x000fe2000480704e */
[----:B------:R-:W-:-:S02]  /*78f0*/  HADD2.F32 R131, -RZ, R130.H0_H0 ;  /* 0x20000082ff837230 */ /* 0x000fc40000004100 */
[-C--:B------:R-:W-:Y:S01]  /*7900*/  FMUL.FTZ R135, R128, R133.reuse ;  /* 0x0000008580877220 */ /* 0x080fe20000410000 */
[----:B------:R-:W-:Y:S02]  /*7910*/  HADD2.F32 R132, -RZ, R51.H1_H1 ;  /* 0x30000033ff847230 */ /* 0x000fe40000004100 */
[C---:B------:R-:W-:Y:S01]  /*7920*/  FMUL.FTZ R133, R48.reuse, R133 ;  /* 0x0000008530857220 */ /* 0x040fe20000410000 */
[----:B------:R-:W-:Y:S02]  /*7930*/  HADD2.F32 R51, -RZ, R49.H1_H1 ;  /* 0x30000031ff337230 */ /* 0x000fe40000004100 */
[-C--:B------:R-:W-:Y:S01]  /*7940*/  FFMA.FTZ R48, R48, R131.reuse, -R135 ;  /* 0x0000008330307223 */ /* 0x080fe20000010887 */
[----:B------:R-:W-:Y:S02]  /*7950*/  HADD2.F32 R130, -RZ, R130.H1_H1 ;  /* 0x30000082ff827230 */ /* 0x000fe40000004100 */
[----:B------:R-:W-:Y:S01]  /*7960*/  FFMA.FTZ R49, R128, R131, R133 ;  /* 0x0000008380317223 */ /* 0x000fe20000010085 */
[----:B------:R-:W-:Y:S01]  /*7970*/  F2FP.F16.E4M3.UNPACK_B R50, R44.H1 ;  /* 0x0000002cff32723e */ /* 0x000fe200030006ff */
[-C--:B------:R-:W-:Y:S01]  /*7980*/  FMUL.FTZ R128, R129, R132.reuse ;  /* 0x0000008481807220 */ /* 0x080fe20000410000 */
[----:B------:R-:W-:Y:S01]  /*7990*/  FMUL.FTZ R44, R51, R132 ;  /* 0x00000084332c7220 */ /* 0x000fe20000410000 */
[----:B------:R-:W-:-:S02]  /*79a0*/  F2FP.F16.E4M3.UNPACK_B R77, R77.H1 ;  /* 0x0000004dff4d723e */ /* 0x000fc400030006ff */
[----:B------:R-:W-:Y:S01]  /*79b0*/  F2FP.F16.E4M3.UNPACK_B R131, R45.H1 ;  /* 0x0000002dff83723e */ /* 0x000fe200030006ff */
[-C--:B------:R-:W-:Y:S01]  /*79c0*/  FFMA.FTZ R51, R51, R130.reuse, -R128 ;  /* 0x0000008233337223 */ /* 0x080fe20000010880 */
[----:B------:R-:W-:Y:S01]  /*79d0*/  FFMA.FTZ R44, R129, R130, R44 ;  /* 0x00000082812c7223 */ /* 0x000fe2000001002c */
[----:B------:R-:W-:Y:S01]  /*79e0*/  F2FP.F16.E4M3.UNPACK_B R14, R14.H1 ;  /* 0x0000000eff0e723e */ /* 0x000fe200030006ff */
[----:B------:R-:W-:Y:S01]  /*79f0*/  HADD2.F32 R128, -RZ, R77.H0_H0 ;  /* 0x2000004dff807230 */ /* 0x000fe20000004100 */
[----:B------:R-:W-:Y:S01]  /*7a00*/  F2FP.SATFINITE.E4M3.F32.PACK_AB_MERGE_C R47, R137, R136, R47 ;  /* 0x00000088892f723e */ /* 0x000fe2000480702f */
[----:B------:R-:W-:Y:S02]  /*7a10*/  HADD2.F32 R130, -RZ, R131.H0_H0 ;  /* 0x20000083ff827230 */ /* 0x000fe40000004100 */
[----:B------:R-:W-:Y:S02]  /*7a20*/  HADD2.F32 R45, -RZ, R50.H0_H0 ;  /* 0x20000032ff2d7230 */ /* 0x000fe40000004100 */
[----:B------:R-:W-:-:S02]  /*7a30*/  HADD2.F32 R129, -RZ, R14.H0_H0 ;  /* 0x2000000eff817230 */ /* 0x000fc40000004100 */
[CC--:B------:R-:W-:Y:S01]  /*7a40*/  FMUL.FTZ R132, R128.reuse, R130.reuse ;  /* 0x0000008280847220 */ /* 0x0c0fe20000410000 */
[----:B------:R-:W-:Y:S02]  /*7a50*/  HADD2.F32 R50, -RZ, R50.H1_H1 ;  /* 0x30000032ff327230 */ /* 0x000fe40000004100 */
[C---:B------:R-:W-:Y:S01]  /*7a60*/  FMUL.FTZ R133, R45.reuse, R130 ;  /* 0x000000822d857220 */ /* 0x040fe20000410000 */
[----:B------:R-:W-:Y:S02]  /*7a70*/  HADD2.F32 R131, -RZ, R131.H1_H1 ;  /* 0x30000083ff837230 */ /* 0x000fe40000004100 */
[-C--:B------:R-:W-:Y:S01]  /*7a80*/  FFMA.FTZ R136, R45, R129.reuse, -R132 ;  /* 0x000000812d887223 */ /* 0x080fe20000010884 */
[----:B------:R-:W-:Y:S02]  /*7a90*/  HADD2.F32 R77, -RZ, R77.H1_H1 ;  /* 0x3000004dff4d7230 */ /* 0x000fe40000004100 */
[----:B------:R-:W-:Y:S01]  /*7aa0*/  FFMA.FTZ R137, R128, R129, R133 ;  /* 0x0000008180897223 */ /* 0x000fe20000010085 */
[----:B------:R-:W-:-:S02]  /*7ab0*/  HADD2.F32 R130, -RZ, R14.H1_H1 ;  /* 0x3000000eff827230 */ /* 0x000fc40000004100 */
[C---:B------:R-:W-:Y:S01]  /*7ac0*/  FMUL.FTZ R132, R50.reuse, R131 ;  /* 0x0000008332847220 */ /* 0x040fe20000410000 */
[----:B------:R-:W-:Y:S01]  /*7ad0*/  F2FP.F16.E4M3.UNPACK_B R128, R79 ;  /* 0x0000004fff80723e */ /* 0x000fe200020006ff */
[C---:B------:R-:W-:Y:S01]  /*7ae0*/  FMUL.FTZ R135, R77.reuse, R131 ;  /* 0x000000834d877220 */ /* 0x040fe20000410000 */
[----:B------:R-:W-:Y:S01]  /*7af0*/  F2FP.F16.E4M3.UNPACK_B R79, R79.H1 ;  /* 0x0000004fff4f723e */ /* 0x000fe200030006ff */
[-C--:B------:R-:W-:Y:S01]  /*7b00*/  FFMA.FTZ R138, R77, R130.reuse, R132 ;  /* 0x000000824d8a7223 */ /* 0x080fe20000010084 */
[----:B------:R-:W-:Y:S01]  /*7b10*/  F2FP.F16.E4M3.UNPACK_B R133, R13.H1 ;  /* 0x0000000dff85723e */ /* 0x000fe200030006ff */
[----:B------:R-:W-:Y:S01]  /*7b20*/  FFMA.FTZ R139, R50, R130, -R135 ;  /* 0x00000082328b7223 */ /* 0x000fe20000010887 */
[----:B------:R-:W-:Y:S01]  /*7b30*/  F2FP.F16.E4M3.UNPACK_B R14, R15 ;  /* 0x0000000fff0e723e */ /* 0x000fe200020006ff */
[----:B------:R-:W-:Y:S01]  /*7b40*/  HADD2.F32 R77, -RZ, R128.H0_H0 ;  /* 0x20000080ff4d7230 */ /* 0x000fe20000004100 */
[----:B------:R-:W-:Y:S01]  /*7b50*/  F2FP.F16.E4M3.UNPACK_B R132, R13 ;  /* 0x0000000dff84723e */ /* 0x000fe200020006ff */
[----:B------:R-:W-:Y:S01]  /*7b60*/  HADD2.F32 R135, -RZ, R133.H0_H0 ;  /* 0x20000085ff877230 */ /* 0x000fe20000004100 */
[----:B------:R-:W-:Y:S01]  /*7b70*/  F2FP.F16.E4M3.UNPACK_B R15, R15.H1 ;  /* 0x0000000fff0f723e */ /* 0x000fe200030006ff */
[----:B------:R-:W-:Y:S01]  /*7b80*/  HADD2.F32 R45, -RZ, R14.H0_H0 ;  /* 0x2000000eff2d7230 */ /* 0x000fe20000004100 */
[-C--:B------:R-:W-:Y:S01]  /*7b90*/  F2FP.F16.E4M3.UNPACK_B R13, R12.reuse ;  /* 0x0000000cff0d723e */ /* 0x080fe200020006ff */
[----:B------:R-:W-:Y:S01]  /*7ba0*/  HADD2.F32 R134, -RZ, R132.H0_H0 ;  /* 0x20000084ff867230 */ /* 0x000fe20000004100 */
[----:B------:R-:W-:Y:S01]  /*7bb0*/  F2FP.F16.E4M3.UNPACK_B R129, R12.H1 ;  /* 0x0000000cff81723e */ /* 0x000fe200030006ff */
[----:B------:R-:W-:Y:S01]  /*7bc0*/  HADD2.F32 R12, -RZ, R79.H0_H0 ;  /* 0x2000004fff0c7230 */ /* 0x000fe20000004100 */
[----:B------:R-:W-:Y:S01]  /*7bd0*/  F2FP.SATFINITE.E4M3.F32.PACK_AB_MERGE_C R136, R139, R136, RZ ;  /* 0x000000888b88723e */ /* 0x000fe200048070ff */
[----:B------:R-:W-:-:S02]  /*7be0*/  HADD2.F32 R50, -RZ, R15.H0_H0 ;  /* 0x2000000fff327230 */ /* 0x000fc40000004100 */
[-C--:B------:R-:W-:Y:S01]  /*7bf0*/  FMUL.FTZ R140, R77, R134.reuse ;  /* 0x000000864d8c7220 */ /* 0x080fe20000410000 */
[----:B------:R-:W-:Y:S02]  /*7c00*/  HADD2.F32 R131, -RZ, R129.H0_H0 ;  /* 0x20000081ff837230 */ /* 0x000fe40000004100 */
[-C--:B------:R-:W-:Y:S01]  /*7c10*/  FMUL.FTZ R141, R12, R135.reuse ;  /* 0x000000870c8d7220 */ /* 0x080fe20000410000 */
[----:B------:R-:W-:Y:S02]  /*7c20*/  HADD2.F32 R130, -RZ, R13.H0_H0 ;  /* 0x2000000dff827230 */ /* 0x000fe40000004100 */
[C---:B------:R-:W-:Y:S01]  /*7c30*/  FMUL.FTZ R135, R50.reuse, R135 ;  /* 0x0000008732877220 */ /* 0x040fe20000410000 */
[C---:B------:R-:W-:Y:S01]  /*7c40*/  FMUL.FTZ R134, R45.reuse, R134 ;  /* 0x000000862d867220 */ /* 0x040fe20000410000 */
[----:B------:R-:W-:Y:S01]  /*7c50*/  FFMA.FTZ R141, R50, R131, -R141 ;  /* 0x00000083328d7223 */ /* 0x000fe2000001088d */
[----:B------:R-:W-:Y:S02]  /*7c60*/  HADD2.F32 R79, -RZ, R79.H1_H1 ;  /* 0x3000004fff4f7230 */ /* 0x000fe40000004100 */
[----:B------:R-:W-:Y:S01]  /*7c70*/  FFMA.FTZ R140, R45, R130, -R140 ;  /* 0x000000822d8c7223 */ /* 0x000fe2000001088c */
[----:B------:R-:W-:-:S02]  /*7c80*/  HADD2.F32 R50, -RZ, R133.H1_H1 ;  /* 0x30000085ff327230 */ /* 0x000fc40000004100 */
[----:B------:R-:W-:Y:S01]  /*7c90*/  FFMA.FTZ R135, R12, R131, R135 ;  /* 0x000000830c877223 */ /* 0x000fe20000010087 */
[----:B------:R-:W-:Y:S02]  /*7ca0*/  HADD2.F32 R15, -RZ, R15.H1_H1 ;  /* 0x3000000fff0f7230 */ /* 0x000fe40000004100 */
[----:B------:R-:W-:Y:S01]  /*7cb0*/  FFMA.FTZ R134, R77, R130, R134 ;  /* 0x000000824d867223 */ /* 0x000fe20000010086 */
[----:B------:R-:W-:Y:S02]  /*7cc0*/  HADD2.F32 R128, -RZ, R128.H1_H1 ;  /* 0x30000080ff807230 */ /* 0x000fe40000004100 */
[-C--:B------:R-:W-:Y:S01]  /*7cd0*/  FMUL.FTZ R130, R79, R50.reuse ;  /* 0x000000324f827220 */ /* 0x080fe20000410000 */
[----:B------:R-:W-:Y:S02]  /*7ce0*/  HADD2.F32 R45, -RZ, R132.H1_H1 ;  /* 0x30000084ff2d7230 */ /* 0x000fe40000004100 */
[----:B------:R-:W-:Y:S01]  /*7cf0*/  FMUL.FTZ R50, R15, R50 ;  /* 0x000000320f327220 */ /* 0x000fe20000410000 */
[----:B------:R-:W-:Y:S01]  /*7d00*/  HADD2.F32 R12, -RZ, R129.H1_H1 ;  /* 0x30000081ff0c7230 */ /* 0x000fe20000004100 */
[----:B------:R-:W-:Y:S01]  /*7d10*/  F2FP.SATFINITE.E4M3.F32.PACK_AB_MERGE_C R137, R138, R137, RZ ;  /* 0x000000898a89723e */ /* 0x000fe200048070ff */
[----:B------:R-:W-:-:S02]  /*7d20*/  HADD2.F32 R14, -RZ, R14.H1_H1 ;  /* 0x3000000eff0e7230 */ /* 0x000fc40000004100 */
[-C--:B------:R-:W-:Y:S01]  /*7d30*/  FMUL.FTZ R77, R128, R45.reuse ;  /* 0x0000002d804d7220 */ /* 0x080fe20000410000 */
[----:B------:R-:W-:Y:S02]  /*7d40*/  HADD2.F32 R13, -RZ, R13.H1_H1 ;  /* 0x3000000dff0d7230 */ /* 0x000fe40000004100 */
[-C--:B------:R-:W-:Y:S01]  /*7d50*/  FFMA.FTZ R130, R15, R12.reuse, -R130 ;  /* 0x0000000c0f827223 */ /* 0x080fe20000010882 */
[----:B------:R-:W-:Y:S01]  /*7d60*/  FFMA.FTZ R50, R79, R12, R50 ;  /* 0x0000000c4f327223 */ /* 0x000fe20000010032 */
[C---:B------:R-:W-:Y:S01]  /*7d70*/  FMUL.FTZ R45, R14.reuse, R45 ;  /* 0x0000002d0e2d7220 */ /* 0x040fe20000410000 */
[----:B------:R-:W-:Y:S02]  /*7d80*/  IMAD.MOV.U32 R12, RZ, RZ, R47 ;  /* 0x000000ffff0c7224 */ /* 0x000fe400078e002f */
[----:B------:R-:W-:Y:S01]  /*7d90*/  FFMA.FTZ R77, R14, R13, -R77 ;  /* 0x0000000d0e4d7223 */ /* 0x000fe2000001084d */
[----:B------:R-:W-:Y:S01]  /*7da0*/  F2FP.SATFINITE.E4M3.F32.PACK_AB_MERGE_C R130, R130, R141, RZ ;  /* 0x0000008d8282723e */ /* 0x000fe200048070ff */
[----:B------:R-:W-:Y:S01]  /*7db0*/  FFMA.FTZ R45, R128, R13, R45 ;  /* 0x0000000d802d7223 */ /* 0x000fe2000001002d */
[----:B------:R-:W-:Y:S01]  /*7dc0*/  F2FP.SATFINITE.E4M3.F32.PACK_AB_MERGE_C R50, R50, R135, RZ ;  /* 0x000000873232723e */ /* 0x000fe200048070ff */
[----:B------:R-:W-:Y:S01]  /*7dd0*/  IMAD.MOV.U32 R14, RZ, RZ, R46 ;  /* 0x000000ffff0e7224 */ /* 0x000fe200078e002e */
[----:B------:R-:W-:-:S02]  /*7de0*/  F2FP.SATFINITE.E4M3.F32.PACK_AB_MERGE_C R15, R77, R140, R130 ;  /* 0x0000008c4d0f723e */ /* 0x000fc40004807082 */
[----:B------:R-:W-:Y:S02]  /*7df0*/  F2FP.SATFINITE.E4M3.F32.PACK_AB_MERGE_C R13, R51, R48, R136 ;  /* 0x00000030330d723e */ /* 0x000fe40004807088 */
[----:B------:R-:W-:Y:S02]  /*7e00*/  F2FP.SATFINITE.E4M3.F32.PACK_AB_MERGE_C R77, R44, R49, R137 ;  /* 0x000000312c4d723e */ /* 0x000fe40004807089 */
[----:B------:R-:W-:-:S07]  /*7e10*/  F2FP.SATFINITE.E4M3.F32.PACK_AB_MERGE_C R79, R45, R134, R50 ;  /* 0x000000862d4f723e */ /* 0x000fce0004807032 */
.L_x_556:
[----:B------:R-:W-:Y:S05]  /*7e20*/  BSYNC B2 ;  /* 0x0000000000027941 */ /* 0x000fea0003800000 */
.L_x_555:
[----:B------:R-:W-:Y:S01]  /*7e30*/  ISETP.GE.AND P3, PT, R11, R118, PT ;  /* 0x000000760b00720c */ /* 0x000fe20003f66270 */
[----:B--2---:R4:W-:-:S12]  /*7e40*/  ST.E.128 desc[UR36][R108.64], R12 ;  /* 0x0000000c6c007985 */ /* 0x0049d8000c101d24 */
[----:B------:R-:W-:-:S04]  /*7e50*/  @!P3 IADD3 R44, P4, R114, R11, RZ ;  /* 0x0000000b722cb210 */ /* 0x000fc80007f9e0ff */
[----:B------:R-:W-:-:S05]  /*7e60*/  @!P3 LEA.HI.X.SX32 R45, R11, R112, 0x1, P4 ;  /* 0x000000700b2db211 */ /* 0x000fca00020f0eff */
[----:B---3--:R4:W-:Y:S04]  /*7e70*/  @!P3 ST.E.128 desc[UR36][R44.64], R76 ;  /* 0x0000004c2c00b985 */ /* 0x0089e8000c101d24 */
.L_x_554:
[----:B------:R-:W-:Y:S05]  /*7e80*/  BSYNC B1 ;  /* 0x0000000000017941 */ /* 0x000fea0003800000 */
.L_x_553:
[----:B------:R-:W-:-:S03]  /*7e90*/  UMOV UR4, 0xffffffff ;  /* 0xffffffff00047882 */ /* 0x000fc60000000000 */
[----:B------:R-:W-:Y:S05]  /*7ea0*/  BRA.DIV UR4, `(.L_x_557) ;  /* 0x000001ce04707947 */ /* 0x000fea000b800000 */
[----:B----4-:R4:W0:Y:S04]  /*7eb0*/  SHFL.IDX PT, R76, R111, 0x1, 0x181f ;  /* 0x00381f006f4c7f89 */ /* 0x01082800000e0000 */
[----:B------:R4:W0:Y:S02]  /*7ec0*/  SHFL.IDX PT, R50, R110, 0x1, 0x181f ;  /* 0x00381f006e327f89 */ /* 0x00082400000e0000 */
.L_x_851:
[----:B------:R-:W-:Y:S01]  /*7ed0*/  IADD3 R11, R219, 0x20, RZ ;  /* 0x00000020db0b7810 */ /* 0x000fe20007ffe0ff */
[----:B------:R-:W-:Y:S03]  /*7ee0*/  BSSY B1, `(.L_x_558) ;  /* 0x00000f4000017945 */ /* 0x000fe60003800000 */
[----:B------:R-:W-:-:S13]  /*7ef0*/  ISETP.GE.OR P3, PT, R11, R106, P1 ;  /* 0x0000006a0b00720c */ /* 0x000fda0000f66670 */
[----:B------:R-:W-:Y:S05]  /*7f00*/  @P3 BRA `(.L_x_559) ;  /* 0x0000000c00c43947 */ /* 0x000fea0003800000 */
[----:B------:R-:W5:Y:S01]  /*7f10*/  LDL R14, [R1+0x20] ;  /* 0x00002000010e7983 */ /* 0x000f620000100800 */
[----:B------:R-:W-:Y:S01]  /*7f20*/  SEL R11, R27, R120, !P0 ;  /* 0x000000781b0b7207 */ /* 0x000fe20004000000 */
[----:B------:R-:W-:Y:S01]  /*7f30*/  BSSY B2, `(.L_x_560) ;  /* 0x00000e9000027945 */ /* 0x000fe20003800000 */
[----:B0-----:R-:W-:Y:S02]  /*7f40*/  IADD3 R48, P3, R9, R50, RZ ;  /* 0x0000003209307210 */ /* 0x001fe40007f7e0ff */
[----:B------:R-:W-:-:S03]  /*7f50*/  SHF.R.S32.HI R12, RZ, 0x1f, R11 ;  /* 0x0000001fff0c7819 */ /* 0x000fc6000001140b */
[----:B------:R-:W-:Y:S01]  /*7f60*/  IMAD.X R49, R76, 0x1, R5, P3 ;  /* 0x000000014c317824 */ /* 0x000fe200018e0605 */
        /* <DEDUP_REMOVED lines=9> */
[----:B-----5:R-:W-:Y:S02]  /*8000*/  IADD3 R13, R13, R12, R14 ;  /* 0x0000000c0d0d7210 */ /* 0x020fe40007ffe00e */
[----:B------:R-:W-:-:S03]  /*8010*/  LEA R12, R216, R80, 0xf ;  /* 0x00000050d80c7211 */ /* 0x000fc600078e78ff */
[----:B------:R-:W-:Y:S02]  /*8020*/  IMAD R14, R216, 0x8000, R13 ;  /* 0x00008000d80e7824 */ /* 0x000fe400078e020d */
[C---:B------:R-:W-:Y:S02]  /*8030*/  IMAD.IADD R12, R23.reuse, 0x1, R12 ;  /* 0x00000001170c7824 */ /* 0x040fe400078e020c */
[----:B------:R-:W-:-:S04]  /*8040*/  IMAD.IADD R44, R23, 0x1, R14 ;  /* 0x00000001172c7824 */ /* 0x000fc800078e020e */
[----:B------:R-:W0:Y:S04]  /*8050*/  LDS.128 R12, [R12+0x28400] ;  /* 0x028400000c0c7984 */ /* 0x000e280000000c00 */
[----:B------:R-:W0:Y:S01]  /*8060*/  LDS.128 R44, [R44+0x28400] ;  /* 0x028400002c2c7984 */ /* 0x000e220000000c00 */
[----:B------:R-:W-:Y:S05]  /*8070*/  @P2 BRA `(.L_x_561) ;  /* 0x0000000c00502947 */ /* 0x000fea0003800000 */
[----:B------:R-:W-:Y:S01]  /*8080*/  SHF.R.U32.HI R51, RZ, 0x8, R53 ;  /* 0x00000008ff337819 */ /* 0x000fe20000011635 */
[----:B0-----:R-:W-:Y:S01]  /*8090*/  IMAD.MOV.U32 R58, RZ, RZ, R44 ;  /* 0x000000ffff3a7224 */ /* 0x001fe200078e002c */
[--C-:B--2---:R-:W-:Y:S02]  /*80a0*/  SHF.R.U32.HI R112, RZ, 0x10, R55.reuse ;  /* 0x00000010ff707819 */ /* 0x104fe40000011637 */
[----:B------:R-:W-:Y:S02]  /*80b0*/  SHF.R.U32.HI R79, RZ, 0x8, R55 ;  /* 0x00000008ff4f7819 */ /* 0x000fe40000011637 */
[----:B------:R-:W-:Y:S02]  /*80c0*/  LOP3.LUT R77, R55, 0xff0000ff, RZ, 0xc0, !PT ;  /* 0xff0000ff374d7812 */ /* 0x000fe400078ec0ff */
[----:B------:R-:W-:Y:S02]  /*80d0*/  SHF.R.U32.HI R54, RZ, 0x8, R59 ;  /* 0x00000008ff367819 */ /* 0x000fe4000001163b */
[----:B------:R-:W-:Y:S01]  /*80e0*/  MOV R55, R12 ;  /* 0x0000000c00377202 */ /* 0x000fe20000000f00 */
[----:B------:R-:W-:Y:S01]  /*80f0*/  IMAD.SHL.U32 R12, R51, 0x100, RZ ;  /* 0x00000100330c7824 */ /* 0x000fe200078e00ff */
[----:B------:R-:W-:Y:S01]  /*8100*/  SHF.R.U32.HI R109, RZ, 0x10, R53 ;  /* 0x00000010ff6d7819 */ /* 0x000fe20000011635 */
[----:B------:R-:W-:Y:S01]  /*8110*/  IMAD.MOV.U32 R51, RZ, RZ, R14 ;  /* 0x000000ffff337224 */ /* 0x000fe200078e000e */
[----:B------:R-:W-:-:S02]  /*8120*/  LOP3.LUT R53, R53, 0xff0000ff, RZ, 0xc0, !PT ;  /* 0xff0000ff35357812 */ /* 0x000fc400078ec0ff */
[----:B------:R-:W-:Y:S02]  /*8130*/  SHF.R.U32.HI R56, RZ, 0x8, R57 ;  /* 0x00000008ff387819 */ /* 0x000fe40000011639 */
[----:B------:R-:W-:Y:S01]  /*8140*/  MOV R52, R46 ;  /* 0x0000002e00347202 */ /* 0x000fe20000000f00 */
[----:B------:R-:W-:Y:S01]  /*8150*/  IMAD.SHL.U32 R46, R54, 0x100, RZ ;  /* 0x00000100362e7824 */ /* 0x000fe200078e00ff */
[----:B------:R-:W-:Y:S01]  /*8160*/  SHF.R.U32.HI R78, RZ, 0x10, R59 ;  /* 0x00000010ff4e7819 */ /* 0x000fe2000001163b */
[----:B------:R-:W-:Y:S01]  /*8170*/  IMAD.SHL.U32 R14, R56, 0x100, RZ ;  /* 0x00000100380e7824 */ /* 0x000fe200078e00ff */
[----:B------:R-:W-:Y:S02]  /*8180*/  LOP3.LUT R59, R59, 0xff0000ff, RZ, 0xc0, !PT ;  /* 0xff0000ff3b3b7812 */ /* 0x000fe400078ec0ff */
[----:B------:R-:W-:Y:S01]  /*8190*/  LOP3.LUT R53, R53, 0xff00, R12, 0xf8, !PT ;  /* 0x0000ff0035357812 */ /* 0x000fe200078ef80c */
[----:B------:R-:W-:Y:S01]  /*81a0*/  IMAD.SHL.U32 R12, R79, 0x100, RZ ;  /* 0x000001004f0c7824 */ /* 0x000fe200078e00ff */
[----:B------:R-:W-:Y:S01]  /*81b0*/  SHF.R.U32.HI R108, RZ, 0x10, R57 ;  /* 0x00000010ff6c7819 */ /* 0x000fe20000011639 */
[----:B------:R-:W-:Y:S01]  /*81c0*/  IMAD.U32 R78, R78, 0x10000, RZ ;  /* 0x000100004e4e7824 */ /* 0x000fe200078e00ff */
[----:B------:R-:W-:-:S02]  /*81d0*/  LOP3.LUT R57, R57, 0xff0000ff, RZ, 0xc0, !PT ;  /* 0xff0000ff39397812 */ /* 0x000fc400078ec0ff */
[----:B------:R-:W-:Y:S01]  /*81e0*/  LOP3.LUT R129, R59, 0xff00, R46, 0xf8, !PT ;  /* 0x0000ff003b817812 */ /* 0x000fe200078ef82e */
[----:B------:R-:W-:Y:S01]  /*81f0*/  IMAD.U32 R46, R108, 0x10000, RZ ;  /* 0x000100006c2e7824 */ /* 0x000fe200078e00ff */
[----:B------:R-:W-:Y:S02]  /*8200*/  SHF.L.U32 R44, R109, 0x10, RZ ;  /* 0x000000106d2c7819 */ /* 0x000fe400000006ff */
[----:B------:R-:W-:Y:S02]  /*8210*/  F2FP.F16.E4M3.UNPACK_B R79, R126.H1 ;  /* 0x0000007eff4f723e */ /* 0x000fe400030006ff */
[----:B------:R-:W-:Y:S02]  /*8220*/  F2FP.F16.E4M3.UNPACK_B R59, R58.H1 ;  /* 0x0000003aff3b723e */ /* 0x000fe400030006ff */
[----:B------:R-:W-:Y:S02]  /*8230*/  F2FP.F16.E4M3.UNPACK_B R56, R55.H1 ;  /* 0x00000037ff38723e */ /* 0x000fe400030006ff */
[----:B------:R-:W-:Y:S01]  /*8240*/  LOP3.LUT R77, R77, 0xff00, R12, 0xf8, !PT ;  /* 0x0000ff004d4d7812 */ /* 0x000fe200078ef80c */
[----:B------:R-:W-:Y:S01]  /*8250*/  IMAD.U32 R12, R112, 0x10000, RZ ;  /* 0x00010000700c7824 */ /* 0x000fe200078e00ff */
[----:B------:R-:W-:Y:S01]  /*8260*/  LOP3.LUT R109, R57, 0xff00, R14, 0xf8, !PT ;  /* 0x0000ff00396d7812 */ /* 0x000fe200078ef80e */
[----:B------:R-:W-:Y:S01]  /*8270*/  HADD2.F32 R14, -RZ, R79.H0_H0 ;  /* 0x2000004fff0e7230 */ /* 0x000fe20000004100 */
[----:B------:R-:W-:Y:S01]  /*8280*/  LOP3.LUT R44, R53, 0xff0000, R44, 0xf8, !PT ;  /* 0x00ff0000352c7812 */ /* 0x000fe200078ef82c */
[----:B------:R-:W-:Y:S01]  /*8290*/  HADD2.F32 R54, -RZ, R59.H0_H0 ;  /* 0x2000003bff367230 */ /* 0x000fe20000004100 */
[----:B------:R-:W-:Y:S01]  /*82a0*/  F2FP.F16.E4M3.UNPACK_B R57, R124.H1 ;  /* 0x0000007cff39723e */ /* 0x000fe200030006ff */
[----:B------:R-:W-:Y:S01]  /*82b0*/  HADD2.F32 R53, -RZ, R56.H0_H0 ;  /* 0x20000038ff357230 */ /* 0x000fe20000004100 */
[----:B------:R-:W-:-:S02]  /*82c0*/  LOP3.LUT R12, R77, 0xff0000, R12, 0xf8, !PT ;  /* 0x00ff00004d0c7812 */ /* 0x000fc400078ef80c */
[CC--:B------:R-:W-:Y:S01]  /*82d0*/  FMUL.FTZ R108, R54.reuse, R14.reuse ;  /* 0x0000000e366c7220 */ /* 0x0c0fe20000410000 */
[--C-:B------:R-:W-:Y:S02]  /*82e0*/  HADD2.F32 R77, -RZ, R57.reuse.H0_H0 ;  /* 0x20000039ff4d7230 */ /* 0x100fe40000004100 */
[----:B------:R-:W-:Y:S01]  /*82f0*/  FMUL.FTZ R131, R53, R14 ;  /* 0x0000000e35837220 */ /* 0x000fe20000410000 */
[----:B------:R-:W-:Y:S01]  /*8300*/  LOP3.LUT R14, R129, 0xff0000, R78, 0xf8, !PT ;  /* 0x00ff0000810e7812 */ /* 0x000fe200078ef84e */
[----:B------:R-:W-:Y:S01]  /*8310*/  HADD2.F32 R78, -RZ, R57.H1_H1 ;  /* 0x30000039ff4e7230 */ /* 0x000fe20000004100 */
[----:B------:R-:W-:Y:S01]  /*8320*/  F2FP.F16.E4M3.UNPACK_B R126, R126 ;  /* 0x0000007eff7e723e */ /* 0x000fe200020006ff */
[-C--:B------:R-:W-:Y:S01]  /*8330*/  FFMA.FTZ R53, R53, R77.reuse, -R108 ;  /* 0x0000004d35357223 */ /* 0x080fe2000001086c */
[----:B------:R-:W-:Y:S01]  /*8340*/  FFMA.FTZ R54, R54, R77, R131 ;  /* 0x0000004d36367223 */ /* 0x000fe20000010083 */
[----:B------:R-:W-:Y:S01]  /*8350*/  HADD2.F32 R108, -RZ, R79.H1_H1 ;  /* 0x3000004fff6c7230 */ /* 0x000fe20000004100 */
[----:B------:R-:W-:Y:S01]  /*8360*/  F2FP.F16.E4M3.UNPACK_B R55, R55 ;  /* 0x00000037ff37723e */ /* 0x000fe200020006ff */
[----:B------:R-:W-:Y:S01]  /*8370*/  HADD2.F32 R77, -RZ, R59.H1_H1 ;  /* 0x3000003bff4d7230 */ /* 0x000fe20000004100 */
[----:B------:R-:W-:Y:S01]  /*8380*/  F2FP.F16.E4M3.UNPACK_B R58, R58 ;  /* 0x0000003aff3a723e */ /* 0x000fe200020006ff */
[----:B------:R-:W-:Y:S01]  /*8390*/  HADD2.F32 R57, -RZ, R56.H1_H1 ;  /* 0x30000038ff397230 */ /* 0x000fe20000004100 */
[----:B------:R-:W-:Y:S01]  /*83a0*/  F2FP.F16.E4M3.UNPACK_B R124, R124 ;  /* 0x0000007cff7c723e */ /* 0x000fe200020006ff */
[----:B------:R-:W-:-:S02]  /*83b0*/  HADD2.F32 R79, -RZ, R126.H0_H0 ;  /* 0x2000007eff4f7230 */ /* 0x000fc40000004100 */
[-C--:B------:R-:W-:Y:S01]  /*83c0*/  FMUL.FTZ R112, R77, R108.reuse ;  /* 0x0000006c4d707220 */ /* 0x080fe20000410000 */
[----:B------:R-:W-:Y:S02]  /*83d0*/  HADD2.F32 R56, -RZ, R55.H0_H0 ;  /* 0x20000037ff387230 */ /* 0x000fe40000004100 */
[C---:B------:R-:W-:Y:S01]  /*83e0*/  FMUL.FTZ R108, R57.reuse, R108 ;  /* 0x0000006c396c7220 */ /* 0x040fe20000410000 */
[----:B------:R-:W-:Y:S02]  /*83f0*/  HADD2.F32 R59, -RZ, R58.H0_H0 ;  /* 0x2000003aff3b7230 */ /* 0x000fe40000004100 */
[-C--:B---3--:R-:W-:Y:S01]  /*8400*/  FFMA.FTZ R114, R57, R78.reuse, -R112 ;  /* 0x0000004e39727223 */ /* 0x088fe20000010870 */
[----:B------:R-:W-:Y:S02]  /*8410*/  HADD2.F32 R57, -RZ, R124.H0_H0 ;  /* 0x2000007cff397230 */ /* 0x000fe40000004100 */
[----:B------:R-:W-:Y:S01]  /*8420*/  FFMA.FTZ R131, R77, R78, R108 ;  /* 0x0000004e4d837223 */ /* 0x000fe2000001006c */
[----:B------:R-:W-:Y:S01]  /*8430*/  FMUL.FTZ R78, R56, R79 ;  /* 0x0000004f384e7220 */ /* 0x000fe20000410000 */
[----:B------:R-:W-:-:S02]  /*8440*/  HADD2.F32 R126, -RZ, R126.H1_H1 ;  /* 0x3000007eff7e7230 */ /* 0x000fc40000004100 */
[----:B------:R-:W-:Y:S01]  /*8450*/  FMUL.FTZ R77, R59, R79 ;  /* 0x0000004f3b4d7220 */ /* 0x000fe20000410000 */
[----:B------:R-:W-:Y:S01]  /*8460*/  HADD2.F32 R58, -RZ, R58.H1_H1 ;  /* 0x3000003aff3a7230 */ /* 0x000fe20000004100 */
[----:B------:R-:W-:Y:S01]  /*8470*/  LOP3.LUT R46, R109, 0xff0000, R46, 0xf8, !PT ;  /* 0x00ff00006d2e7812 */ /* 0x000fe200078ef82e */
[-C--:B------:R-:W-:Y:S01]  /*8480*/  FFMA.FTZ R109, R59, R57.reuse, R78 ;  /* 0x000000393b6d7223 */ /* 0x080fe2000001004e */
[----:B------:R-:W-:Y:S02]  /*8490*/  HADD2.F32 R55, -RZ, R55.H1_H1 ;  /* 0x30000037ff377230 */ /* 0x000fe40000004100 */
[----:B------:R-:W-:Y:S01]  /*84a0*/  FFMA.FTZ R79, R56, R57, -R77 ;  /* 0x00000039384f7223 */ /* 0x000fe2000001084d */
        /* <DEDUP_REMOVED lines=14> */
[-C--:B------:R-:W-:Y:S01]  /*8590*/  FMUL.FTZ R129, R59, R78.reuse ;  /* 0x0000004e3b817220 */ /* 0x080fe20000410000 */
[----:B------:R-:W-:Y:S01]  /*85a0*/  HADD2.F32 R58, -RZ, R77.H0_H0 ;  /* 0x2000004dff3a7230 */ /* 0x000fe20000004100 */
[----:B------:R-:W-:Y:S01]  /*85b0*/  F2FP.F16.E4M3.UNPACK_B R51, R51 ;  /* 0x00000033ff33723e */ /* 0x000fe200020006ff */
[----:B------:R-:W-:Y:S02]  /*85c0*/  HADD2.F32 R57, -RZ, R57.H1_H1 ;  /* 0x30000039ff397230 */ /* 0x000fe40000004100 */
[----:B------:R-:W-:Y:S01]  /*85d0*/  FMUL.FTZ R78, R56, R78 ;  /* 0x0000004e384e7220 */ /* 0x000fe20000410000 */
[----:B------:R-:W-:-:S02]  /*85e0*/  HADD2.F32 R55, -RZ, R55.H1_H1 ;  /* 0x30000037ff377230 */ /* 0x000fc40000004100 */
[----:B------:R-:W-:Y:S01]  /*85f0*/  FFMA.FTZ R129, R56, R58, -R129 ;  /* 0x0000003a38817223 */ /* 0x000fe20000010881 */
[----:B------:R-:W-:Y:S02]  /*8600*/  HADD2.F32 R56, -RZ, R77.H1_H1 ;  /* 0x3000004dff387230 */ /* 0x000fe40000004100 */
[----:B------:R-:W-:Y:S01]  /*8610*/  FMUL.FTZ R128, R57, R108 ;  /* 0x0000006c39807220 */ /* 0x000fe20000410000 */
[----:B------:R-:W-:Y:S01]  /*8620*/  FFMA.FTZ R126, R59, R58, R78 ;  /* 0x0000003a3b7e7223 */ /* 0x000fe2000001004e */
[C---:B------:R-:W-:Y:S01]  /*8630*/  FMUL.FTZ R108, R55.reuse, R108 ;  /* 0x0000006c376c7220 */ /* 0x040fe20000410000 */
[--C-:B------:R-:W-:Y:S02]  /*8640*/  HADD2.F32 R59, -RZ, R127.reuse.H0_H0 ;  /* 0x2000007fff3b7230 */ /* 0x100fe40000004100 */
[----:B------:R-:W-:Y:S01]  /*8650*/  FFMA.FTZ R128, R55, R56, -R128 ;  /* 0x0000003837807223 */ /* 0x000fe20000010880 */
[----:B------:R-:W-:Y:S01]  /*8660*/  F2FP.F16.E4M3.UNPACK_B R55, R52 ;  /* 0x00000034ff37723e */ /* 0x000fe200020006ff */
[----:B------:R-:W-:Y:S01]  /*8670*/  FFMA.FTZ R133, R57, R56, R108 ;  /* 0x0000003839857223 */ /* 0x000fe2000001006c */
[----:B------:R-:W-:Y:S01]  /*8680*/  F2FP.F16.E4M3.UNPACK_B R125, R125 ;  /* 0x0000007dff7d723e */ /* 0x000fe200020006ff */
[----:B------:R-:W-:Y:S01]  /*8690*/  HADD2.F32 R78, -RZ, R127.H1_H1 ;  /* 0x3000007fff4e7230 */ /* 0x000fe20000004100 */
[----:B------:R-:W-:Y:S01]  /*86a0*/  F2FP.SATFINITE.E4M3.F32.PACK_AB_MERGE_C R53, R114, R53, RZ ;  /* 0x000000357235723e */ /* 0x000fe200048070ff */
[----:B------:R-:W-:Y:S01]  /*86b0*/  HADD2.F32 R56, -RZ, R55.H0_H0 ;  /* 0x20000037ff387230 */ /* 0x000fe20000004100 */
[----:B------:R-:W-:Y:S01]  /*86c0*/  F2FP.SATFINITE.E4M3.F32.PACK_AB_MERGE_C R131, R131, R54, RZ ;  /* 0x000000368383723e */ /* 0x000fe200048070ff */
[----:B------:R-:W-:Y:S01]  /*86d0*/  HADD2.F32 R52, -RZ, R51.H0_H0 ;  /* 0x20000033ff347230 */ /* 0x000fe20000004100 */
[----:B------:R-:W-:Y:S01]  /*86e0*/  F2FP.SATFINITE.E4M3.F32.PACK_AB_MERGE_C R54, R112, R79, R53 ;  /* 0x0000004f7036723e */ /* 0x000fe20004807035 */
[----:B------:R-:W-:-:S02]  /*86f0*/  HADD2.F32 R55, -RZ, R55.H1_H1 ;  /* 0x30000037ff377230 */ /* 0x000fc40000004100 */
[-C--:B------:R-:W-:Y:S01]  /*8700*/  FMUL.FTZ R77, R56, R59.reuse ;  /* 0x0000003b384d7220 */ /* 0x080fe20000410000 */
[----:B------:R-:W-:Y:S02]  /*8710*/  HADD2.F32 R51, -RZ, R51.H1_H1 ;  /* 0x30000033ff337230 */ /* 0x000fe40000004100 */
[----:B------:R-:W-:Y:S01]  /*8720*/  FMUL.FTZ R59, R52, R59 ;  /* 0x0000003b343b7220 */ /* 0x000fe20000410000 */
[--C-:B------:R-:W-:Y:S02]  /*8730*/  HADD2.F32 R57, -RZ, R125.reuse.H0_H0 ;  /* 0x2000007dff397230 */ /* 0x100fe40000004100 */
[-C--:B------:R-:W-:Y:S01]  /*8740*/  FMUL.FTZ R108, R55, R78.reuse ;  /* 0x0000004e376c7220 */ /* 0x080fe20000410000 */
[----:B------:R-:W-:Y:S02]  /*8750*/  HADD2.F32 R58, -RZ, R125.H1_H1 ;  /* 0x3000007dff3a7230 */ /* 0x000fe40000004100 */
[C---:B------:R-:W-:Y:S01]  /*8760*/  FMUL.FTZ R78, R51.reuse, R78 ;  /* 0x0000004e334e7220 */ /* 0x040fe20000410000 */
[----:B------:R-:W-:Y:S01]  /*8770*/  F2FP.SATFINITE.E4M3.F32.PACK_AB_MERGE_C R128, R128, R129, RZ ;  /* 0x000000818080723e */ /* 0x000fe200048070ff */
[-C--:B------:R-:W-:Y:S01]  /*8780*/  FFMA.FTZ R52, R52, R57.reuse, -R77 ;  /* 0x0000003934347223 */ /* 0x080fe2000001084d */
[----:B------:R-:W-:Y:S01]  /*8790*/  FFMA.FTZ R59, R56, R57, R59 ;  /* 0x00000039383b7223 */ /* 0x000fe2000001003b */
[-C--:B------:R-:W-:Y:S01]  /*87a0*/  FFMA.FTZ R51, R51, R58.reuse, -R108 ;  /* 0x0000003a33337223 */ /* 0x080fe2000001086c */
[----:B------:R-:W-:Y:S01]  /*87b0*/  FFMA.FTZ R78, R55, R58, R78 ;  /* 0x0000003a374e7223 */ /* 0x000fe2000001004e */
[----:B------:R-:W-:-:S02]  /*87c0*/  F2FP.F16.E4M3.UNPACK_B R57, R45 ;  /* 0x0000002dff39723e */ /* 0x000fc400020006ff */
[----:B------:R-:W-:Y:S02]  /*87d0*/  F2FP.F16.E4M3.UNPACK_B R79, R46 ;  /* 0x0000002eff4f723e */ /* 0x000fe400020006ff */
[----:B------:R-:W-:Y:S01]  /*87e0*/  F2FP.F16.E4M3.UNPACK_B R56, R13 ;  /* 0x0000000dff38723e */ /* 0x000fe200020006ff */
[----:B------:R-:W-:Y:S01]  /*87f0*/  HADD2.F32 R58, -RZ, R57.H0_H0 ;  /* 0x20000039ff3a7230 */ /* 0x000fe20000004100 */
[----:B------:R-:W-:Y:S01]  /*8800*/  F2FP.SATFINITE.E4M3.F32.PACK_AB_MERGE_C R126, R133, R126, RZ ;  /* 0x0000007e857e723e */ /* 0x000fe200048070ff */
[--C-:B------:R-:W-:Y:S01]  /*8810*/  HADD2.F32 R108, -RZ, R79.reuse.H0_H0 ;  /* 0x2000004fff6c7230 */ /* 0x100fe20000004100 */
[----:B------:R-:W-:Y:S01]  /*8820*/  F2FP.F16.E4M3.UNPACK_B R77, R44 ;  /* 0x0000002cff4d723e */ /* 0x000fe200020006ff */
[----:B------:R-:W-:Y:S01]  /*8830*/  HADD2.F32 R55, -RZ, R56.H0_H0 ;  /* 0x20000038ff377230 */ /* 0x000fe20000004100 */
[----:B------:R-:W-:Y:S01]  /*8840*/  F2FP.SATFINITE.E4M3.F32.PACK_AB_MERGE_C R52, R51, R52, R128 ;  /* 0x000000343334723e */ /* 0x000fe20004807080 */
[----:B------:R-:W-:Y:S01]  /*8850*/  HADD2.F32 R79, -RZ, R79.H1_H1 ;  /* 0x3000004fff4f7230 */ /* 0x000fe20000004100 */
[----:B------:R-:W-:Y:S01]  /*8860*/  F2FP.SATFINITE.E4M3.F32.PACK_AB_MERGE_C R51, R78, R59, R126 ;  /* 0x0000003b4e33723e */ /* 0x000fe2000480707e */
[----:B------:R-:W-:-:S02]  /*8870*/  HADD2.F32 R59, -RZ, R57.H1_H1 ;  /* 0x30000039ff3b7230 */ /* 0x000fc40000004100 */
[-C--:B------:R-:W-:Y:S01]  /*8880*/  FMUL.FTZ R112, R58, R108.reuse ;  /* 0x0000006c3a707220 */ /* 0x080fe20000410000 */
[--C-:B------:R-:W-:Y:S02]  /*8890*/  HADD2.F32 R78, -RZ, R77.reuse.H0_H0 ;  /* 0x2000004dff4e7230 */ /* 0x100fe40000004100 */
[----:B------:R-:W-:Y:S01]  /*88a0*/  FMUL.FTZ R57, R55, R108 ;  /* 0x0000006c37397220 */ /* 0x000fe20000410000 */
[----:B------:R-:W-:Y:S02]  /*88b0*/  HADD2.F32 R56, -RZ, R56.H1_H1 ;  /* 0x30000038ff387230 */ /* 0x000fe40000004100 */
[----:B------:R-:W-:Y:S01]  /*88c0*/  FMUL.FTZ R125, R59, R79 ;  /* 0x0000004f3b7d7220 */ /* 0x000fe20000410000 */
[----:B------:R-:W-:Y:S01]  /*88d0*/  HADD2.F32 R77, -RZ, R77.H1_H1 ;  /* 0x3000004dff4d7230 */ /* 0x000fe20000004100 */
[----:B------:R-:W-:Y:S01]  /*88e0*/  F2FP.SATFINITE.E4M3.F32.PACK_AB_MERGE_C R53, R124, R109, R131 ;  /* 0x0000006d7c35723e */ /* 0x000fe20004807083 */
[-C--:B------:R-:W-:Y:S01]  /*88f0*/  FFMA.FTZ R55, R55, R78.reuse, -R112 ;  /* 0x0000004e37377223 */ /* 0x080fe20000010870 */
[----:B------:R-:W-:Y:S01]  /*8900*/  FFMA.FTZ R109, R58, R78, R57 ;  /* 0x0000004e3a6d7223 */ /* 0x000fe20000010039 */
[C---:B------:R-:W-:Y:S01]  /*8910*/  FMUL.FTZ R58, R56.reuse, R79 ;  /* 0x0000004f383a7220 */ /* 0x040fe20000410000 */
[----:B------:R-:W-:Y:S01]  /*8920*/  FFMA.FTZ R112, R56, R77, -R125 ;  /* 0x0000004d38707223 */ /* 0x000fe2000001087d */
[----:B------:R-:W-:-:S02]  /*8930*/  F2FP.F16.E4M3.UNPACK_B R13, R13.H1 ;  /* 0x0000000dff0d723e */ /* 0x000fc400030006ff */
[----:B------:R-:W-:Y:S01]  /*8940*/  F2FP.F16.E4M3.UNPACK_B R57, R45.H1 ;  /* 0x0000002dff39723e */ /* 0x000fe200030006ff */
[----:B------:R-:W-:Y:S01]  /*8950*/  FFMA.FTZ R114, R59, R77, R58 ;  /* 0x0000004d3b727223 */ /* 0x000fe2000001003a */
[----:B------:R-:W-:Y:S01]  /*8960*/  F2FP.F16.E4M3.UNPACK_B R56, R46.H1 ;  /* 0x0000002eff38723e */ /* 0x000fe200030006ff */
[----:B------:R-:W-:Y:S01]  /*8970*/  HADD2.F32 R45, -RZ, R13.H0_H0 ;  /* 0x2000000dff2d7230 */ /* 0x000fe20000004100 */
[----:B------:R-:W-:Y:S01]  /*8980*/  F2FP.F16.E4M3.UNPACK_B R44, R44.H1 ;  /* 0x0000002cff2c723e */ /* 0x000fe200030006ff */
[--C-:B------:R-:W-:Y:S01]  /*8990*/  HADD2.F32 R46, -RZ, R57.reuse.H0_H0 ;  /* 0x20000039ff2e7230 */ /* 0x100fe20000004100 */
[----:B------:R-:W-:Y:S01]  /*89a0*/  F2FP.F16.E4M3.UNPACK_B R77, R14 ;  /* 0x0000000eff4d723e */ /* 0x000fe200020006ff */
[--C-:B------:R-:W-:Y:S02]  /*89b0*/  HADD2.F32 R58, -RZ, R56.reuse.H0_H0 ;  /* 0x20000038ff3a7230 */ /* 0x100fe40000004100 */
[----:B------:R-:W-:Y:S02]  /*89c0*/  HADD2.F32 R57, -RZ, R57.H1_H1 ;  /* 0x30000039ff397230 */ /* 0x000fe40000004100 */
[----:B------:R-:W-:-:S02]  /*89d0*/  HADD2.F32 R78, -RZ, R56.H1_H1 ;  /* 0x30000038ff4e7230 */ /* 0x000fc40000004100 */
[-C--:B------:R-:W-:Y:S01]  /*89e0*/  FMUL.FTZ R108, R46, R58.reuse ;  /* 0x0000003a2e6c7220 */ /* 0x080fe20000410000 */
[----:B------:R-:W-:Y:S02]  /*89f0*/  HADD2.F32 R13, -RZ, R13.H1_H1 ;  /* 0x3000000dff0d7230 */ /* 0x000fe40000004100 */
[----:B------:R-:W-:Y:S01]  /*8a00*/  FMUL.FTZ R59, R45, R58 ;  /* 0x0000003a2d3b7220 */ /* 0x000fe20000410000 */
[--C-:B------:R-:W-:Y:S02]  /*8a10*/  HADD2.F32 R56, -RZ, R44.reuse.H0_H0 ;  /* 0x2000002cff387230 */ /* 0x100fe40000004100 */
[-C--:B------:R-:W-:Y:S01]  /*8a20*/  FMUL.FTZ R58, R57, R78.reuse ;  /* 0x0000004e393a7220 */ /* 0x080fe20000410000 */
[----:B------:R-:W-:Y:S02]  /*8a30*/  HADD2.F32 R44, -RZ, R44.H1_H1 ;  /* 0x3000002cff2c7230 */ /* 0x000fe40000004100 */
[----:B------:R-:W-:Y:S01]  /*8a40*/  FMUL.FTZ R78, R13, R78 ;  /* 0x0000004e0d4e7220 */ /* 0x000fe20000410000 */
[----:B------:R-:W-:-:S02]  /*8a50*/  HADD2.F32 R79, -RZ, R77.H0_H0 ;  /* 0x2000004dff4f7230 */ /* 0x000fc40000004100 */
[----:B------:R-:W-:Y:S01]  /*8a60*/  FFMA.FTZ R125, R46, R56, R59 ;  /* 0x000000382e7d7223 */ /* 0x000fe2000001003b */
[----:B------:R-:W-:Y:S01]  /*8a70*/  F2FP.F16.E4M3.UNPACK_B R46, R47 ;  /* 0x0000002fff2e723e */ /* 0x000fe200020006ff */
[-C--:B------:R-:W-:Y:S01]  /*8a80*/  FFMA.FTZ R127, R13, R44.reuse, -R58 ;  /* 0x0000002c0d7f7223 */ /* 0x080fe2000001083a */
[-C--:B------:R-:W-:Y:S01]  /*8a90*/  F2FP.F16.E4M3.UNPACK_B R13, R15.reuse ;  /* 0x0000000fff0d723e */ /* 0x080fe200020006ff */
[----:B------:R-:W-:Y:S01]  /*8aa0*/  FFMA.FTZ R126, R57, R44, R78 ;  /* 0x0000002c397e7223 */ /* 0x000fe2000001004e */
[----:B------:R-:W-:Y:S01]  /*8ab0*/  F2FP.F16.E4M3.UNPACK_B R15, R15.H1 ;  /* 0x0000000fff0f723e */ /* 0x000fe200030006ff */
[----:B------:R-:W-:Y:S01]  /*8ac0*/  FFMA.FTZ R124, R45, R56, -R108 ;  /* 0x000000382d7c7223 */ /* 0x000fe2000001086c */
[----:B------:R-:W-:Y:S01]  /*8ad0*/  F2FP.F16.E4M3.UNPACK_B R78, R14.H1 ;  /* 0x0000000eff4e723e */ /* 0x000fe200030006ff */
[----:B------:R-:W-:Y:S01]  /*8ae0*/  HADD2.F32 R56, -RZ, R46.H0_H0 ;  /* 0x2000002eff387230 */ /* 0x000fe20000004100 */
[----:B------:R-:W-:Y:S01]  /*8af0*/  F2FP.F16.E4M3.UNPACK_B R47, R47.H1 ;  /* 0x0000002fff2f723e */ /* 0x000fe200030006ff */
[----:B------:R-:W-:Y:S01]  /*8b00*/  HADD2.F32 R44, -RZ, R13.H0_H0 ;  /* 0x2000000dff2c7230 */ /* 0x000fe20000004100 */
[-C--:B------:R-:W-:Y:S01]  /*8b10*/  F2FP.F16.E4M3.UNPACK_B R14, R12.reuse ;  /* 0x0000000cff0e723e */ /* 0x080fe200020006ff */
[----:B------:R-:W-:Y:S01]  /*8b20*/  HADD2.F32 R45, -RZ, R15.H0_H0 ;  /* 0x2000000fff2d7230 */ /* 0x000fe20000004100 */
[----:B------:R-:W-:Y:S01]  /*8b30*/  F2FP.F16.E4M3.UNPACK_B R57, R12.H1 ;  /* 0x0000000cff39723e */ /* 0x000fe200030006ff */
[----:B------:R-:W-:-:S02]  /*8b40*/  HADD2.F32 R108, -RZ, R78.H0_H0 ;  /* 0x2000004eff6c7230 */ /* 0x000fc40000004100 */
[-C--:B------:R-:W-:Y:S01]  /*8b50*/  FMUL.FTZ R129, R56, R79.reuse ;  /* 0x0000004f38817220 */ /* 0x080fe20000410000 */
[----:B------:R-:W-:Y:S02]  /*8b60*/  HADD2.F32 R12, -RZ, R47.H0_H0 ;  /* 0x2000002fff0c7230 */ /* 0x000fe40000004100 */
[----:B------:R-:W-:Y:S01]  /*8b70*/  FMUL.FTZ R79, R44, R79 ;  /* 0x0000004f2c4f7220 */ /* 0x000fe20000410000 */
[----:B------:R-:W-:Y:S02]  /*8b80*/  HADD2.F32 R59, -RZ, R14.H0_H0 ;  /* 0x2000000eff3b7230 */ /* 0x000fe40000004100 */
[-C--:B------:R-:W-:Y:S01]  /*8b90*/  FMUL.FTZ R131, R45, R108.reuse ;  /* 0x0000006c2d837220 */ /* 0x080fe20000410000 */
[----:B------:R-:W-:Y:S02]  /*8ba0*/  HADD2.F32 R58, -RZ, R57.H0_H0 ;  /* 0x20000039ff3a7230 */ /* 0x000fe40000004100 */
[----:B------:R-:W-:Y:S01]  /*8bb0*/  FMUL.FTZ R128, R12, R108 ;  /* 0x0000006c0c807220 */ /* 0x000fe20000410000 */
[----:B------:R-:W-:-:S02]  /*8bc0*/  HADD2.F32 R47, -RZ, R47.H1_H1 ;  /* 0x3000002fff2f7230 */ /* 0x000fc40000004100 */
[-C--:B------:R-:W-:Y:S01]  /*8bd0*/  FFMA.FTZ R79, R56, R59.reuse, R79 ;  /* 0x0000003b384f7223 */ /* 0x080fe2000001004f */
[----:B------:R-:W-:Y:S02]  /*8be0*/  HADD2.F32 R78, -RZ, R78.H1_H1 ;  /* 0x3000004eff4e7230 */ /* 0x000fe40000004100 */
[----:B------:R-:W-:Y:S01]  /*8bf0*/  FFMA.FTZ R131, R12, R58, R131 ;  /* 0x0000003a0c837223 */ /* 0x000fe20000010083 */
[----:B------:R-:W-:Y:S02]  /*8c00*/  HADD2.F32 R15, -RZ, R15.H1_H1 ;  /* 0x3000000fff0f7230 */ /* 0x000fe40000004100 */
[----:B------:R-:W-:Y:S01]  /*8c10*/  FFMA.FTZ R129, R44, R59, -R129 ;  /* 0x0000003b2c817223 */ /* 0x000fe20000010881 */
[----:B------:R-:W-:Y:S02]  /*8c20*/  HADD2.F32 R46, -RZ, R46.H1_H1 ;  /* 0x3000002eff2e7230 */ /* 0x000fe40000004100 */
[----:B------:R-:W-:Y:S01]  /*8c30*/  FMUL.FTZ R56, R47, R78 ;  /* 0x0000004e2f387220 */ /* 0x000fe20000410000 */
[----:B------:R-:W-:-:S02]  /*8c40*/  HADD2.F32 R77, -RZ, R77.H1_H1 ;  /* 0x3000004dff4d7230 */ /* 0x000fc40000004100 */
[----:B------:R-:W-:Y:S01]  /*8c50*/  FMUL.FTZ R78, R15, R78 ;  /* 0x0000004e0f4e7220 */ /* 0x000fe20000410000 */
[----:B------:R-:W-:Y:S02]  /*8c60*/  HADD2.F32 R13, -RZ, R13.H1_H1 ;  /* 0x3000000dff0d7230 */ /* 0x000fe40000004100 */
[----:B------:R-:W-:Y:S01]  /*8c70*/  FFMA.FTZ R128, R45, R58, -R128 ;  /* 0x0000003a2d807223 */ /* 0x000fe20000010880 */
[----:B------:R-:W-:Y:S02]  /*8c80*/  HADD2.F32 R12, -RZ, R57.H1_H1 ;  /* 0x30000039ff0c7230 */ /* 0x000fe40000004100 */
[CC--:B------:R-:W-:Y:S01]  /*8c90*/  FMUL.FTZ R44, R46.reuse, R77.reuse ;  /* 0x0000004d2e2c7220 */ /* 0x0c0fe20000410000 */
[----:B------:R-:W-:Y:S02]  /*8ca0*/  HADD2.F32 R14, -RZ, R14.H1_H1 ;  /* 0x3000000eff0e7230 */ /* 0x000fe40000004100 */
[----:B------:R-:W-:Y:S01]  /*8cb0*/  FMUL.FTZ R77, R13, R77 ;  /* 0x0000004d0d4d7220 */ /* 0x000fe20000410000 */
[----:B------:R-:W-:Y:S01]  /*8cc0*/  F2FP.SATFINITE.E4M3.F32.PACK_AB_MERGE_C R124, R127, R124, RZ ;  /* 0x0000007c7f7c723e */ /* 0x000fe200048070ff */
[-C--:B------:R-:W-:Y:S01]  /*8cd0*/  FFMA.FTZ R15, R15, R12.reuse, -R56 ;  /* 0x0000000c0f0f7223 */ /* 0x080fe20000010838 */
[----:B------:R-:W-:Y:S01]  /*8ce0*/  FFMA.FTZ R78, R47, R12, R78 ;  /* 0x0000000c2f4e7223 */ /* 0x000fe2000001004e */
[-C--:B------:R-:W-:Y:S01]  /*8cf0*/  FFMA.FTZ R44, R13, R14.reuse, -R44 ;  /* 0x0000000e0d2c7223 */ /* 0x080fe2000001082c */
[----:B------:R-:W-:Y:S01]  /*8d00*/  FFMA.FTZ R14, R46, R14, R77 ;  /* 0x0000000e2e0e7223 */ /* 0x000fe2000001004d */
[----:B------:R-:W-:Y:S01]  /*8d10*/  F2FP.SATFINITE.E4M3.F32.PACK_AB_MERGE_C R125, R126, R125, RZ ;  /* 0x0000007d7e7d723e */ /* 0x000fe200048070ff */
[----:B------:R-:W-:Y:S01]  /*8d20*/  IMAD.MOV.U32 R46, RZ, RZ, R51 ;  /* 0x000000ffff2e7224 */ /* 0x000fe200078e0033 */
[----:B------:R-:W-:-:S02]  /*8d30*/  F2FP.SATFINITE.E4M3.F32.PACK_AB_MERGE_C R15, R15, R128, RZ ;  /* 0x000000800f0f723e */ /* 0x000fc400048070ff */
[----:B------:R-:W-:Y:S02]  /*8d40*/  F2FP.SATFINITE.E4M3.F32.PACK_AB_MERGE_C R78, R78, R131, RZ ;  /* 0x000000834e4e723e */ /* 0x000fe400048070ff */
[----:B------:R-:W-:Y:S01]  /*8d50*/  F2FP.SATFINITE.E4M3.F32.PACK_AB_MERGE_C R15, R44, R129, R15 ;  /* 0x000000812c0f723e */ /* 0x000fe2000480700f */
[----:B------:R-:W-:Y:S01]  /*8d60*/  IMAD.MOV.U32 R44, RZ, RZ, R53 ;  /* 0x000000ffff2c7224 */ /* 0x000fe200078e0035 */
[----:B------:R-:W-:Y:S01]  /*8d70*/  F2FP.SATFINITE.E4M3.F32.PACK_AB_MERGE_C R47, R14, R79, R78 ;  /* 0x0000004f0e2f723e */ /* 0x000fe2000480704e */
[----:B------:R-:W-:Y:S01]  /*8d80*/  IMAD.MOV.U32 R14, RZ, RZ, R52 ;  /* 0x000000ffff0e7224 */ /* 0x000fe200078e0034 */
[----:B------:R-:W-:Y:S02]  /*8d90*/  F2FP.SATFINITE.E4M3.F32.PACK_AB_MERGE_C R13, R112, R55, R124 ;  /* 0x00000037700d723e */ /* 0x000fe4000480707c */
[----:B------:R-:W-:Y:S02]  /*8da0*/  F2FP.SATFINITE.E4M3.F32.PACK_AB_MERGE_C R45, R114, R109, R125 ;  /* 0x0000006d722d723e */ /* 0x000fe4000480707d */
[----:B------:R-:W-:-:S07]  /*8db0*/  MOV R12, R54 ;  /* 0x00000036000c7202 */ /* 0x000fce0000000f00 */
.L_x_561:
[----:B------:R-:W-:Y:S05]  /*8dc0*/  BSYNC B2 ;  /* 0x0000000000027941 */ /* 0x000fea0003800000 */
.L_x_560:
[----:B------:R-:W-:Y:S01]  /*8dd0*/  ISETP.GE.AND P3, PT, R11, R118, PT ;  /* 0x000000760b00720c */ /* 0x000fe20003f66270 */
[----:B0-----:R0:W-:-:S12]  /*8de0*/  ST.E.128 desc[UR36][R48.64], R12 ;  /* 0x0000000c30007985 */ /* 0x0011d8000c101d24 */
[----:B------:R-:W-:-:S04]  /*8df0*/  @!P3 IADD3 R50, P4, R11, R50, RZ ;  /* 0x000000320b32b210 */ /* 0x000fc80007f9e0ff */
[----:B------:R-:W-:-:S05]  /*8e00*/  @!P3 LEA.HI.X.SX32 R51, R11, R76, 0x1, P4 ;  /* 0x0000004c0b33b211 */ /* 0x000fca00020f0eff */
[----:B------:R0:W-:Y:S04]  /*8e10*/  @!P3 ST.E.128 desc[UR36][R50.64], R44 ;  /* 0x0000002c3200b985 */ /* 0x0001e8000c101d24 */
.L_x_559:
[----:B------:R-:W-:Y:S05]  /*8e20*/  BSYNC B1 ;  /* 0x0000000000017941 */ /* 0x000fea0003800000 */
.L_x_558:
[----:B------:R-:W-:-:S03]  /*8e30*/  UMOV UR4, 0xffffffff ;  /* 0xffffffff00047882 */ /* 0x000fc60000000000 */
[----:B------:R-:W-:Y:S05]  /*8e40*/  BRA.DIV UR4, `(.L_x_562) ;  /* 0x000001be04d47947 */ /* 0x000fea000b800000 */
[----:B0-----:R0:W0:Y:S04]  /*8e50*/  SHFL.IDX PT, R48, R111, 0x2, 0x181f ;  /* 0x00581f006f307f89 */ /* 0x00102800000e0000 */
[----:B------:R0:W0:Y:S02]  /*8e60*/  SHFL.IDX PT, R52, R110, 0x2, 0x181f ;  /* 0x00581f006e347f89 */ /* 0x00002400000e0000 */
.L_x_855:
        /* <DEDUP_REMOVED lines=27> */
[--C-:B------:R-:W-:Y:S01]  /*9020*/  SHF.R.U32.HI R55, RZ, 0x8, R61.reuse ;  /* 0x00000008ff377819 */ /* 0x100fe2000001163d */
[----:B0-----:R-:W-:Y:S01]  /*9030*/  IMAD.MOV.U32 R56, RZ, RZ, R44 ;  /* 0x000000ffff387224 */ /* 0x001fe200078e002c */
[----:B------:R-:W-:Y:S01]  /*9040*/  LOP3.LUT R54, R61, 0xff0000ff, RZ, 0xc0, !PT ;  /* 0xff0000ff3d367812 */ /* 0x000fe200078ec0ff */
[----:B------:R-:W-:Y:S01]  /*9050*/  IMAD.MOV.U32 R49, RZ, RZ, R14 ;  /* 0x000000ffff317224 */ /* 0x000fe200078e000e */
[----:B------:R-:W-:Y:S01]  /*9060*/  SHF.R.U32.HI R76, RZ, 0x10, R61 ;  /* 0x00000010ff4c7819 */ /* 0x000fe2000001163d */
[----:B------:R-:W-:Y:S01]  /*9070*/  IMAD.SHL.U32 R55, R55, 0x100, RZ ;  /* 0x0000010037377824 */ /* 0x000fe200078e00ff */
[--C-:B------:R-:W-:Y:S02]  /*9080*/  SHF.R.U32.HI R64, RZ, 0x8, R63.reuse ;  /* 0x00000008ff407819 */ /* 0x100fe4000001163f */
[----:B------:R-:W-:Y:S02]  /*9090*/  LOP3.LUT R57, R63, 0xff0000ff, RZ, 0xc0, !PT ;  /* 0xff0000ff3f397812 */ /* 0x000fe400078ec0ff */
[----:B------:R-:W-:-:S02]  /*90a0*/  SHF.R.U32.HI R62, RZ, 0x10, R63 ;  /* 0x00000010ff3e7819 */ /* 0x000fc4000001163f */
[----:B------:R-:W-:Y:S02]  /*90b0*/  SHF.R.U32.HI R63, RZ, 0x8, R67 ;  /* 0x00000008ff3f7819 */ /* 0x000fe40000011643 */
[----:B------:R-:W-:Y:S02]  /*90c0*/  LOP3.LUT R44, R54, 0xff00, R55, 0xf8, !PT ;  /* 0x0000ff00362c7812 */ /* 0x000fe400078ef837 */
[----:B------:R-:W-:Y:S01]  /*90d0*/  MOV R53, R12 ;  /* 0x0000000c00357202 */ /* 0x000fe20000000f00 */
[----:B------:R-:W-:Y:S01]  /*90e0*/  IMAD.SHL.U32 R12, R64, 0x100, RZ ;  /* 0x00000100400c7824 */ /* 0x000fe200078e00ff */
[----:B------:R-:W-:Y:S01]  /*90f0*/  SHF.L.U32 R55, R76, 0x10, RZ ;  /* 0x000000104c377819 */ /* 0x000fe200000006ff */
[----:B------:R-:W-:Y:S01]  /*9100*/  IMAD.SHL.U32 R63, R63, 0x100, RZ ;  /* 0x000001003f3f7824 */ /* 0x000fe200078e00ff */
[----:B------:R-:W-:Y:S02]  /*9110*/  SHF.R.U32.HI R61, RZ, 0x8, R65 ;  /* 0x00000008ff3d7819 */ /* 0x000fe40000011641 */
[----:B------:R-:W-:Y:S01]  /*9120*/  LOP3.LUT R44, R44, 0xff0000, R55, 0xf8, !PT ;  /* 0x00ff00002c2c7812 */ /* 0x000fe200078ef837 */
[----:B------:R-:W-:Y:S01]  /*9130*/  IMAD.U32 R55, R62, 0x10000, RZ ;  /* 0x000100003e377824 */ /* 0x000fe200078e00ff */
[----:B------:R-:W-:Y:S01]  /*9140*/  LOP3.LUT R60, R67, 0xff0000ff, RZ, 0xc0, !PT ;  /* 0xff0000ff433c7812 */ /* 0x000fe200078ec0ff */
[----:B------:R-:W-:Y:S01]  /*9150*/  IMAD.SHL.U32 R61, R61, 0x100, RZ ;  /* 0x000001003d3d7824 */ /* 0x000fe200078e00ff */
[----:B------:R-:W-:-:S02]  /*9160*/  LOP3.LUT R12, R57, 0xff00, R12, 0xf8, !PT ;  /* 0x0000ff00390c7812 */ /* 0x000fc400078ef80c */
[----:B------:R-:W-:Y:S02]  /*9170*/  F2FP.F16.E4M3.UNPACK_B R62, R122.H1 ;  /* 0x0000007aff3e723e */ /* 0x000fe400030006ff */
[----:B------:R-:W-:Y:S02]  /*9180*/  F2FP.F16.E4M3.UNPACK_B R54, R53.H1 ;  /* 0x00000035ff36723e */ /* 0x000fe400030006ff */
[----:B------:R-:W-:Y:S01]  /*9190*/  LOP3.LUT R58, R65, 0xff0000ff, RZ, 0xc0, !PT ;  /* 0xff0000ff413a7812 */ /* 0x000fe200078ec0ff */
[--C-:B------:R-:W-:Y:S01]  /*91a0*/  HADD2.F32 R14, -RZ, R62.reuse.H0_H0 ;  /* 0x2000003eff0e7230 */ /* 0x100fe20000004100 */
[----:B------:R-:W-:Y:S01]  /*91b0*/  F2FP.F16.E4M3.UNPACK_B R57, R56.H1 ;  /* 0x00000038ff39723e */ /* 0x000fe200030006ff */
[----:B------:R-:W-:Y:S01]  /*91c0*/  HADD2.F32 R62, -RZ, R62.H1_H1 ;  /* 0x3000003eff3e7230 */ /* 0x000fe20000004100 */
[----:B------:R-:W-:Y:S02]  /*91d0*/  SHF.R.U32.HI R66, RZ, 0x10, R65 ;  /* 0x00000010ff427819 */ /* 0x000fe40000011641 */
[----:B------:R-:W-:-:S02]  /*91e0*/  LOP3.LUT R64, R60, 0xff00, R63, 0xf8, !PT ;  /* 0x0000ff003c407812 */ /* 0x000fc400078ef83f */
[----:B------:R-:W-:Y:S01]  /*91f0*/  SHF.R.U32.HI R65, RZ, 0x10, R67 ;  /* 0x00000010ff417819 */ /* 0x000fe20000011643 */
[----:B------:R-:W-:Y:S01]  /*9200*/  IMAD.U32 R63, R66, 0x10000, RZ ;  /* 0x00010000423f7824 */ /* 0x000fe200078e00ff */
[----:B------:R-:W-:Y:S02]  /*9210*/  MOV R59, R46 ;  /* 0x0000002e003b7202 */ /* 0x000fe40000000f00 */
[----:B------:R-:W-:Y:S01]  /*9220*/  LOP3.LUT R12, R12, 0xff0000, R55, 0xf8, !PT ;  /* 0x00ff00000c0c7812 */ /* 0x000fe200078ef837 */
[----:B------:R-:W-:Y:S01]  /*9230*/  HADD2.F32 R55, -RZ, R54.H0_H0 ;  /* 0x20000036ff377230 */ /* 0x000fe20000004100 */
[----:B------:R-:W-:Y:S01]  /*9240*/  F2FP.F16.E4M3.UNPACK_B R60, R119.H1 ;  /* 0x00000077ff3c723e */ /* 0x000fe200030006ff */
[----:B------:R-:W-:Y:S01]  /*9250*/  IMAD.U32 R65, R65, 0x10000, RZ ;  /* 0x0001000041417824 */ /* 0x000fe200078e00ff */
[----:B------:R-:W-:Y:S01]  /*9260*/  LOP3.LUT R46, R58, 0xff00, R61, 0xf8, !PT ;  /* 0x0000ff003a2e7812 */ /* 0x000fe200078ef83d */
[----:B------:R-:W-:Y:S02]  /*9270*/  HADD2.F32 R58, -RZ, R57.H0_H0 ;  /* 0x20000039ff3a7230 */ /* 0x000fe40000004100 */
[----:B------:R-:W-:Y:S01]  /*9280*/  FMUL.FTZ R67, R55, R14 ;  /* 0x0000000e37437220 */ /* 0x000fe20000410000 */
[--C-:B------:R-:W-:Y:S01]  /*9290*/  HADD2.F32 R61, -RZ, R60.reuse.H0_H0 ;  /* 0x2000003cff3d7230 */ /* 0x100fe20000004100 */
[----:B------:R-:W-:Y:S01]  /*92a0*/  F2FP.F16.E4M3.UNPACK_B R122, R122 ;  /* 0x0000007aff7a723e */ /* 0x000fe200020006ff */
[----:B------:R-:W-:-:S02]  /*92b0*/  HADD2.F32 R60, -RZ, R60.H1_H1 ;  /* 0x3000003cff3c7230 */ /* 0x000fc40000004100 */
[----:B------:R-:W-:Y:S01]  /*92c0*/  FMUL.FTZ R66, R58, R14 ;  /* 0x0000000e3a427220 */ /* 0x000fe20000410000 */
[----:B------:R-:W-:Y:S01]  /*92d0*/  LOP3.LUT R14, R64, 0xff0000, R65, 0xf8, !PT ;  /* 0x00ff0000400e7812 */ /* 0x000fe200078ef841 */
[-C--:B------:R-:W-:Y:S01]  /*92e0*/  FFMA.FTZ R67, R58, R61.reuse, R67 ;  /* 0x0000003d3a437223 */ /* 0x080fe20000010043 */
[----:B------:R-:W-:Y:S02]  /*92f0*/  HADD2.F32 R58, -RZ, R57.H1_H1 ;  /* 0x30000039ff3a7230 */ /* 0x000fe40000004100 */
[----:B------:R-:W-:Y:S01]  /*9300*/  FFMA.FTZ R65, R55, R61, -R66 ;  /* 0x0000003d37417223 */ /* 0x000fe20000010842 */
[----:B------:R-:W-:Y:S01]  /*9310*/  HADD2.F32 R55, -RZ, R54.H1_H1 ;  /* 0x30000036ff377230 */ /* 0x000fe20000004100 */
[----:B------:R-:W-:Y:S01]  /*9320*/  F2FP.F16.E4M3.UNPACK_B R53, R53 ;  /* 0x00000035ff35723e */ /* 0x000fe200020006ff */
[----:B------:R-:W-:Y:S01]  /*9330*/  HADD2.F32 R61, -RZ, R122.H0_H0 ;  /* 0x2000007aff3d7230 */ /* 0x000fe20000004100 */
[----:B------:R-:W-:Y:S01]  /*9340*/  F2FP.F16.E4M3.UNPACK_B R56, R56 ;  /* 0x00000038ff38723e */ /* 0x000fe200020006ff */
[-C--:B------:R-:W-:Y:S01]  /*9350*/  FMUL.FTZ R64, R58, R62.reuse ;  /* 0x0000003e3a407220 */ /* 0x080fe20000410000 */
[----:B------:R-:W-:Y:S01]  /*9360*/  LOP3.LUT R46, R46, 0xff0000, R63, 0xf8, !PT ;  /* 0x00ff00002e2e7812 */ /* 0x000fe200078ef83f */
[----:B------:R-:W-:Y:S01]  /*9370*/  FMUL.FTZ R63, R55, R62 ;  /* 0x0000003e373f7220 */ /* 0x000fe20000410000 */
[----:B------:R-:W-:Y:S01]  /*9380*/  F2FP.F16.E4M3.UNPACK_B R119, R119 ;  /* 0x00000077ff77723e */ /* 0x000fe200020006ff */
[----:B------:R-:W-:-:S02]  /*9390*/  HADD2.F32 R54, -RZ, R53.H0_H0 ;  /* 0x20000035ff367230 */ /* 0x000fc40000004100 */
[-C--:B------:R-:W-:Y:S01]  /*93a0*/  FFMA.FTZ R76, R55, R60.reuse, -R64 ;  /* 0x0000003c374c7223 */ /* 0x080fe20000010840 */
[----:B------:R-:W-:Y:S02]  /*93b0*/  HADD2.F32 R57, -RZ, R56.H0_H0 ;  /* 0x20000038ff397230 */ /* 0x000fe40000004100 */
[----:B------:R-:W-:Y:S01]  /*93c0*/  FFMA.FTZ R78, R58, R60, R63 ;  /* 0x0000003c3a4e7223 */ /* 0x000fe2000001003f */
[----:B------:R-:W-:Y:S02]  /*93d0*/  HADD2.F32 R55, -RZ, R119.H0_H0 ;  /* 0x20000077ff377230 */ /* 0x000fe40000004100 */
[-C--:B------:R-:W-:Y:S01]  /*93e0*/  FMUL.FTZ R58, R54, R61.reuse ;  /* 0x0000003d363a7220 */ /* 0x080fe20000410000 */
[----:B------:R-:W-:Y:S02]  /*93f0*/  HADD2.F32 R122, -RZ, R122.H1_H1 ;  /* 0x3000007aff7a7230 */ /* 0x000fe40000004100 */
[----:B------:R-:W-:Y:S01]  /*9400*/  FMUL.FTZ R63, R57, R61 ;  /* 0x0000003d393f7220 */ /* 0x000fe20000410000 */
[----:B------:R-:W-:-:S02]  /*9410*/  HADD2.F32 R56, -RZ, R56.H1_H1 ;  /* 0x30000038ff387230 */ /* 0x000fc40000004100 */
        /* <DEDUP_REMOVED lines=25> */
[-C--:B------:R-:W-:Y:S01]  /*95b0*/  FMUL.FTZ R54, R55, R62.reuse ;  /* 0x0000003e37367220 */ /* 0x080fe20000410000 */
[----:B------:R-:W-:Y:S01]  /*95c0*/  F2FP.F16.E4M3.UNPACK_B R49, R49 ;  /* 0x00000031ff31723e */ /* 0x000fe200020006ff */
[----:B------:R-:W-:Y:S01]  /*95d0*/  FMUL.FTZ R62, R53, R62 ;  /* 0x0000003e353e7220 */ /* 0x000fe20000410000 */
[----:B------:R-:W-:Y:S01]  /*95e0*/  FFMA.FTZ R108, R57, R56, R60 ;  /* 0x00000038396c7223 */ /* 0x000fe2000001003c */
[-C--:B--2---:R-:W-:Y:S01]  /*95f0*/  FFMA.FTZ R112, R53, R58.reuse, -R54 ;  /* 0x0000003a35707223 */ /* 0x084fe20000010836 */
[----:B------:R-:W-:Y:S02]  /*9600*/  HADD2.F32 R54, -RZ, R59.H0_H0 ;  /* 0x2000003bff367230 */ /* 0x000fe40000004100 */
[----:B------:R-:W-:Y:S01]  /*9610*/  FFMA.FTZ R109, R55, R58, R62 ;  /* 0x0000003a376d7223 */ /* 0x000fe2000001003e */
[----:B------:R-:W-:Y:S01]  /*9620*/  HADD2.F32 R58, -RZ, R123.H1_H1 ;  /* 0x3000007bff3a7230 */ /* 0x000fe20000004100 */
[----:B------:R-:W-:Y:S01]  /*9630*/  F2FP.F16.E4M3.UNPACK_B R121, R121 ;  /* 0x00000079ff79723e */ /* 0x000fe200020006ff */
[----:B------:R-:W-:-:S02]  /*9640*/  HADD2.F32 R53, -RZ, R49.H0_H0 ;  /* 0x20000031ff357230 */ /* 0x000fc40000004100 */
[----:B------:R-:W-:Y:S01]  /*9650*/  HADD2.F32 R59, -RZ, R59.H1_H1 ;  /* 0x3000003bff3b7230 */ /* 0x000fe20000004100 */
[----:B------:R-:W-:Y:S01]  /*9660*/  F2FP.SATFINITE.E4M3.F32.PACK_AB_MERGE_C R108, R109, R108, RZ ;  /* 0x0000006c6d6c723e */ /* 0x000fe200048070ff */
[----:B------:R-:W-:Y:S02]  /*9670*/  HADD2.F32 R57, -RZ, R123.H0_H0 ;  /* 0x2000007bff397230 */ /* 0x000fe40000004100 */
[----:B------:R-:W-:Y:S02]  /*9680*/  HADD2.F32 R49, -RZ, R49.H1_H1 ;  /* 0x30000031ff317230 */ /* 0x000fe40000004100 */
[----:B------:R-:W-:Y:S01]  /*9690*/  FMUL.FTZ R62, R59, R58 ;  /* 0x0000003a3b3e7220 */ /* 0x000fe20000410000 */
[--C-:B------:R-:W-:Y:S02]  /*96a0*/  HADD2.F32 R55, -RZ, R121.reuse.H0_H0 ;  /* 0x20000079ff377230 */ /* 0x100fe40000004100 */
[----:B------:R-:W-:Y:S01]  /*96b0*/  FMUL.FTZ R61, R53, R57 ;  /* 0x00000039353d7220 */ /* 0x000fe20000410000 */
[----:B------:R-:W-:-:S02]  /*96c0*/  HADD2.F32 R56, -RZ, R121.H1_H1 ;  /* 0x30000079ff387230 */ /* 0x000fc40000004100 */
[C---:B------:R-:W-:Y:S01]  /*96d0*/  FMUL.FTZ R58, R49.reuse, R58 ;  /* 0x0000003a313a7220 */ /* 0x040fe20000410000 */
[C---:B------:R-:W-:Y:S01]  /*96e0*/  FMUL.FTZ R60, R54.reuse, R57 ;  /* 0x00000039363c7220 */ /* 0x040fe20000410000 */
[-C--:B------:R-:W-:Y:S01]  /*96f0*/  FFMA.FTZ R54, R54, R55.reuse, R61 ;  /* 0x0000003736367223 */ /* 0x080fe2000001003d */
[----:B------:R-:W-:Y:S01]  /*9700*/  F2FP.F16.E4M3.UNPACK_B R61, R46 ;  /* 0x0000002eff3d723e */ /* 0x000fe200020006ff */
[-C--:B------:R-:W-:Y:S01]  /*9710*/  FFMA.FTZ R62, R49, R56.reuse, -R62 ;  /* 0x00000038313e7223 */ /* 0x080fe2000001083e */
[----:B------:R-:W-:Y:S01]  /*9720*/  FFMA.FTZ R77, R59, R56, R58 ;  /* 0x000000383b4d7223 */ /* 0x000fe2000001003a */
[----:B------:R-:W-:Y:S01]  /*9730*/  FFMA.FTZ R57, R53, R55, -R60 ;  /* 0x0000003735397223 */ /* 0x000fe2000001083c */
[----:B------:R-:W-:Y:S02]  /*9740*/  F2FP.SATFINITE.E4M3.F32.PACK_AB_MERGE_C R49, R78, R67, RZ ;  /* 0x000000434e31723e */ /* 0x000fe400048070ff */
[----:B------:R-:W-:Y:S02]  /*9750*/  F2FP.F16.E4M3.UNPACK_B R58, R45 ;  /* 0x0000002dff3a723e */ /* 0x000fe400020006ff */
[----:B------:R-:W-:-:S02]  /*9760*/  F2FP.SATFINITE.E4M3.F32.PACK_AB_MERGE_C R55, R112, R79, RZ ;  /* 0x0000004f7037723e */ /* 0x000fc400048070ff */
[----:B------:R-:W-:Y:S01]  /*9770*/  F2FP.F16.E4M3.UNPACK_B R56, R13 ;  /* 0x0000000dff38723e */ /* 0x000fe200020006ff */
[--C-:B------:R-:W-:Y:S01]  /*9780*/  HADD2.F32 R59, -RZ, R58.reuse.H0_H0 ;  /* 0x2000003aff3b7230 */ /* 0x100fe20000004100 */
[----:B------:R-:W-:Y:S01]  /*9790*/  F2FP.SATFINITE.E4M3.F32.PACK_AB_MERGE_C R49, R119, R64, R49 ;  /* 0x000000407731723e */ /* 0x000fe20004807031 */
[--C-:B------:R-:W-:Y:S01]  /*97a0*/  HADD2.F32 R64, -RZ, R61.reuse.H0_H0 ;  /* 0x2000003dff407230 */ /* 0x100fe20000004100 */
[----:B------:R-:W-:Y:S01]  /*97b0*/  F2FP.SATFINITE.E4M3.F32.PACK_AB_MERGE_C R53, R76, R65, RZ ;  /* 0x000000414c35723e */ /* 0x000fe200048070ff */
[----:B------:R-:W-:Y:S01]  /*97c0*/  HADD2.F32 R58, -RZ, R58.H1_H1 ;  /* 0x3000003aff3a7230 */ /* 0x000fe20000004100 */
[----:B------:R-:W-:Y:S01]  /*97d0*/  F2FP.F16.E4M3.UNPACK_B R60, R44 ;  /* 0x0000002cff3c723e */ /* 0x000fe200020006ff */
[----:B------:R-:W-:Y:S01]  /*97e0*/  HADD2.F32 R61, -RZ, R61.H1_H1 ;  /* 0x3000003dff3d7230 */ /* 0x000fe20000004100 */
[----:B------:R-:W-:Y:S01]  /*97f0*/  F2FP.SATFINITE.E4M3.F32.PACK_AB_MERGE_C R55, R62, R57, R55 ;  /* 0x000000393e37723e */ /* 0x000fe20004807037 */
[----:B------:R-:W-:Y:S01]  /*9800*/  HADD2.F32 R57, -RZ, R56.H0_H0 ;  /* 0x20000038ff397230 */ /* 0x000fe20000004100 */
[----:B------:R-:W-:Y:S01]  /*9810*/  F2FP.SATFINITE.E4M3.F32.PACK_AB_MERGE_C R53, R66, R63, R53 ;  /* 0x0000003f4235723e */ /* 0x000fe20004807035 */
[----:B------:R-:W-:-:S02]  /*9820*/  HADD2.F32 R62, -RZ, R60.H0_H0 ;  /* 0x2000003cff3e7230 */ /* 0x000fc40000004100 */
[-C--:B------:R-:W-:Y:S01]  /*9830*/  FMUL.FTZ R66, R59, R64.reuse ;  /* 0x000000403b427220 */ /* 0x080fe20000410000 */
[----:B------:R-:W-:Y:S02]  /*9840*/  HADD2.F32 R56, -RZ, R56.H1_H1 ;  /* 0x30000038ff387230 */ /* 0x000fe40000004100 */
[C---:B------:R-:W-:Y:S01]  /*9850*/  FMUL.FTZ R64, R57.reuse, R64 ;  /* 0x0000004039407220 */ /* 0x040fe20000410000 */
[----:B------:R-:W-:Y:S01]  /*9860*/  FMUL.FTZ R63, R58, R61 ;  /* 0x0000003d3a3f7220 */ /* 0x000fe20000410000 */
[-C--:B------:R-:W-:Y:S01]  /*9870*/  FFMA.FTZ R66, R57, R62.reuse, -R66 ;  /* 0x0000003e39427223 */ /* 0x080fe20000010842 */
[----:B------:R-:W-:Y:S01]  /*9880*/  F2FP.F16.E4M3.UNPACK_B R13, R13.H1 ;  /* 0x0000000dff0d723e */ /* 0x000fe200030006ff */
[----:B------:R-:W-:Y:S01]  /*9890*/  FFMA.FTZ R64, R59, R62, R64 ;  /* 0x0000003e3b407223 */ /* 0x000fe20000010040 */
[----:B------:R-:W-:Y:S02]  /*98a0*/  HADD2.F32 R59, -RZ, R60.H1_H1 ;  /* 0x3000003cff3b7230 */ /* 0x000fe40000004100 */
[C---:B------:R-:W-:Y:S01]  /*98b0*/  FMUL.FTZ R61, R56.reuse, R61 ;  /* 0x0000003d383d7220 */ /* 0x040fe20000410000 */
[----:B------:R-:W-:Y:S01]  /*98c0*/  F2FP.F16.E4M3.UNPACK_B R57, R45.H1 ;  /* 0x0000002dff39723e */ /* 0x000fe200030006ff */
[----:B------:R-:W-:Y:S01]  /*98d0*/  HADD2.F32 R45, -RZ, R13.H0_H0 ;  /* 0x2000000dff2d7230 */ /* 0x000fe20000004100 */
[----:B------:R-:W-:Y:S01]  /*98e0*/  F2FP.F16.E4M3.UNPACK_B R44, R44.H1 ;  /* 0x0000002cff2c723e */ /* 0x000fe200030006ff */
[-C--:B------:R-:W-:Y:S01]  /*98f0*/  FFMA.FTZ R65, R56, R59.reuse, -R63 ;  /* 0x0000003b38417223 */ /* 0x080fe2000001083f */
[----:B------:R-:W-:Y:S01]  /*9900*/  F2FP.F16.E4M3.UNPACK_B R56, R46.H1 ;  /* 0x0000002eff38723e */ /* 0x000fe200030006ff */
[----:B------:R-:W-:Y:S01]  /*9910*/  FFMA.FTZ R67, R58, R59, R61 ;  /* 0x0000003b3a437223 */ /* 0x000fe2000001003d */
[--C-:B------:R-:W-:Y:S01]  /*9920*/  HADD2.F32 R46, -RZ, R57.reuse.H0_H0 ;  /* 0x20000039ff2e7230 */ /* 0x100fe20000004100 */
[----:B------:R-:W-:Y:S01]  /*9930*/  F2FP.SATFINITE.E4M3.F32.PACK_AB_MERGE_C R54, R77, R54, R108 ;  /* 0x000000364d36723e */ /* 0x000fe2000480706c */
[----:B------:R-:W-:Y:S01]  /*9940*/  HADD2.F32 R57, -RZ, R57.H1_H1 ;  /* 0x30000039ff397230 */ /* 0x000fe20000004100 */
[----:B------:R-:W-:Y:S01]  /*9950*/  F2FP.F16.E4M3.UNPACK_B R61, R14.H1 ;  /* 0x0000000eff3d723e */ /* 0x000fe200030006ff */
[----:B------:R-:W-:-:S02]  /*9960*/  HADD2.F32 R58, -RZ, R56.H0_H0 ;  /* 0x20000038ff3a7230 */ /* 0x000fc40000004100 */
[----:B------:R-:W-:Y:S02]  /*9970*/  HADD2.F32 R60, -RZ, R56.H1_H1 ;  /* 0x30000038ff3c7230 */ /* 0x000fe40000004100 */
[----:B------:R-:W-:Y:S02]  /*9980*/  HADD2.F32 R13, -RZ, R13.H1_H1 ;  /* 0x3000000dff0d7230 */ /* 0x000fe40000004100 */
[CC--:B------:R-:W-:Y:S01]  /*9990*/  FMUL.FTZ R62, R46.reuse, R58.reuse ;  /* 0x0000003a2e3e7220 */ /* 0x0c0fe20000410000 */
[--C-:B------:R-:W-:Y:S02]  /*99a0*/  HADD2.F32 R56, -RZ, R44.reuse.H0_H0 ;  /* 0x2000002cff387230 */ /* 0x100fe40000004100 */
[----:B------:R-:W-:Y:S01]  /*99b0*/  FMUL.FTZ R59, R45, R58 ;  /* 0x0000003a2d3b7220 */ /* 0x000fe20000410000 */
[----:B------:R-:W-:Y:S02]  /*99c0*/  HADD2.F32 R44, -RZ, R44.H1_H1 ;  /* 0x3000002cff2c7230 */ /* 0x000fe40000004100 */
[-C--:B------:R-:W-:Y:S01]  /*99d0*/  FMUL.FTZ R58, R57, R60.reuse ;  /* 0x0000003c393a7220 */ /* 0x080fe20000410000 */
[C---:B------:R-:W-:Y:S01]  /*99e0*/  FMUL.FTZ R60, R13.reuse, R60 ;  /* 0x0000003c0d3c7220 */ /* 0x040fe20000410000 */
[----:B------:R-:W-:Y:S01]  /*99f0*/  FFMA.FTZ R77, R46, R56, R59 ;  /* 0x000000382e4d7223 */ /* 0x000fe2000001003b */
[----:B------:R-:W-:Y:S01]  /*9a00*/  F2FP.F16.E4M3.UNPACK_B R46, R47 ;  /* 0x0000002fff2e723e */ /* 0x000fe200020006ff */
[-C--:B------:R-:W-:Y:S01]  /*9a10*/  FFMA.FTZ R79, R13, R44.reuse, -R58 ;  /* 0x0000002c0d4f7223 */ /* 0x080fe2000001083a */
[----:B------:R-:W-:Y:S01]  /*9a20*/  FFMA.FTZ R78, R57, R44, R60 ;  /* 0x0000002c394e7223 */ /* 0x000fe2000001003c */
[----:B------:R-:W-:Y:S01]  /*9a30*/  F2FP.F16.E4M3.UNPACK_B R60, R14 ;  /* 0x0000000eff3c723e */ /* 0x000fe200020006ff */
[----:B------:R-:W-:Y:S01]  /*9a40*/  FFMA.FTZ R76, R45, R56, -R62 ;  /* 0x000000382d4c7223 */ /* 0x000fe2000001083e */
[-C--:B------:R-:W-:Y:S01]  /*9a50*/  F2FP.F16.E4M3.UNPACK_B R13, R15.reuse ;  /* 0x0000000fff0d723e */ /* 0x080fe200020006ff */
[----:B------:R-:W-:Y:S01]  /*9a60*/  HADD2.F32 R56, -RZ, R46.H0_H0 ;  /* 0x2000002eff387230 */ /* 0x000fe20000004100 */
[----:B------:R-:W-:Y:S01]  /*9a70*/  F2FP.F16.E4M3.UNPACK_B R15, R15.H1 ;  /* 0x0000000fff0f723e */ /* 0x000fe200030006ff */
[----:B------:R-:W-:Y:S01]  /*9a80*/  HADD2.F32 R63, -RZ, R60.H0_H0 ;  /* 0x2000003cff3f7230 */ /* 0x000fe20000004100 */
[-C--:B------:R-:W-:Y:S01]  /*9a90*/  F2FP.F16.E4M3.UNPACK_B R14, R12.reuse ;  /* 0x0000000cff0e723e */ /* 0x080fe200020006ff */
[----:B------:R-:W-:Y:S01]  /*9aa0*/  HADD2.F32 R44, -RZ, R13.H0_H0 ;  /* 0x2000000dff2c7230 */ /* 0x000fe20000004100 */
[----:B------:R-:W-:Y:S01]  /*9ab0*/  F2FP.F16.E4M3.UNPACK_B R47, R47.H1 ;  /* 0x0000002fff2f723e */ /* 0x000fe200030006ff */
[----:B------:R-:W-:Y:S01]  /*9ac0*/  HADD2.F32 R45, -RZ, R15.H0_H0 ;  /* 0x2000000fff2d7230 */ /* 0x000fe20000004100 */
[----:B------:R-:W-:Y:S01]  /*9ad0*/  F2FP.F16.E4M3.UNPACK_B R57, R12.H1 ;  /* 0x0000000cff39723e */ /* 0x000fe200030006ff */
[----:B------:R-:W-:-:S02]  /*9ae0*/  HADD2.F32 R62, -RZ, R61.H0_H0 ;  /* 0x2000003dff3e7230 */ /* 0x000fc40000004100 */
[-C--:B------:R-:W-:Y:S01]  /*9af0*/  FMUL.FTZ R109, R56, R63.reuse ;  /* 0x0000003f386d7220 */ /* 0x080fe20000410000 */
[----:B------:R-:W-:Y:S02]  /*9b00*/  HADD2.F32 R59, -RZ, R14.H0_H0 ;  /* 0x2000000eff3b7230 */ /* 0x000fe40000004100 */
[C---:B------:R-:W-:Y:S01]  /*9b10*/  FMUL.FTZ R63, R44.reuse, R63 ;  /* 0x0000003f2c3f7220 */ /* 0x040fe20000410000 */
[----:B------:R-:W-:Y:S02]  /*9b20*/  HADD2.F32 R12, -RZ, R47.H0_H0 ;  /* 0x2000002fff0c7230 */ /* 0x000fe40000004100 */
[----:B------:R-:W-:Y:S01]  /*9b30*/  FMUL.FTZ R119, R45, R62 ;  /* 0x0000003e2d777220 */ /* 0x000fe20000410000 */
[----:B------:R-:W-:Y:S02]  /*9b40*/  HADD2.F32 R58, -RZ, R57.H0_H0 ;  /* 0x20000039ff3a7230 */ /* 0x000fe40000004100 */
[----:B------:R-:W-:Y:S01]  /*9b50*/  FFMA.FTZ R109, R44, R59, -R109 ;  /* 0x0000003b2c6d7223 */ /* 0x000fe2000001086d */
[----:B------:R-:W-:-:S02]  /*9b60*/  HADD2.F32 R47, -RZ, R47.H1_H1 ;  /* 0x3000002fff2f7230 */ /* 0x000fc40000004100 */
[C---:B------:R-:W-:Y:S01]  /*9b70*/  FMUL.FTZ R108, R12.reuse, R62 ;  /* 0x0000003e0c6c7220 */ /* 0x040fe20000410000 */
[----:B------:R-:W-:Y:S02]  /*9b80*/  HADD2.F32 R44, -RZ, R61.H1_H1 ;  /* 0x3000003dff2c7230 */ /* 0x000fe40000004100 */
[-C--:B------:R-:W-:Y:S01]  /*9b90*/  FFMA.FTZ R119, R12, R58.reuse, R119 ;  /* 0x0000003a0c777223 */ /* 0x080fe20000010077 */
[----:B------:R-:W-:Y:S02]  /*9ba0*/  HADD2.F32 R15, -RZ, R15.H1_H1 ;  /* 0x3000000fff0f7230 */ /* 0x000fe40000004100 */
[----:B------:R-:W-:Y:S01]  /*9bb0*/  FFMA.FTZ R63, R56, R59, R63 ;  /* 0x0000003b383f7223 */ /* 0x000fe2000001003f */
[----:B------:R-:W-:Y:S02]  /*9bc0*/  HADD2.F32 R46, -RZ, R46.H1_H1 ;  /* 0x3000002eff2e7230 */ /* 0x000fe40000004100 */
[----:B------:R-:W-:Y:S01]  /*9bd0*/  FFMA.FTZ R108, R45, R58, -R108 ;  /* 0x0000003a2d6c7223 */ /* 0x000fe2000001086c */
[----:B------:R-:W-:-:S02]  /*9be0*/  HADD2.F32 R60, -RZ, R60.H1_H1 ;  /* 0x3000003cff3c7230 */ /* 0x000fc40000004100 */
[-C--:B------:R-:W-:Y:S01]  /*9bf0*/  FMUL.FTZ R56, R47, R44.reuse ;  /* 0x0000002c2f387220 */ /* 0x080fe20000410000 */
[----:B------:R-:W-:Y:S02]  /*9c00*/  HADD2.F32 R13, -RZ, R13.H1_H1 ;  /* 0x3000000dff0d7230 */ /* 0x000fe40000004100 */
[----:B------:R-:W-:Y:S01]  /*9c10*/  FMUL.FTZ R58, R15, R44 ;  /* 0x0000002c0f3a7220 */ /* 0x000fe20000410000 */
        /* <DEDUP_REMOVED lines=20> */
.L_x_566:
[----:B------:R-:W-:Y:S05]  /*9d60*/  BSYNC B2 ;  /* 0x0000000000027941 */ /* 0x000fea0003800000 */
.L_x_565:
[----:B------:R-:W-:Y:S01]  /*9d70*/  ISETP.GE.AND P3, PT, R11, R118, PT ;  /* 0x000000760b00720c */ /* 0x000fe20003f66270 */
[----:B0-----:R0:W-:-:S12]  /*9d80*/  ST.E.128 desc[UR36][R50.64], R12 ;  /* 0x0000000c32007985 */ /* 0x0011d8000c101d24 */
[----:B------:R-:W-:-:S04]  /*9d90*/  @!P3 IADD3 R52, P4, R11, R52, RZ ;  /* 0x000000340b34b210 */ /* 0x000fc80007f9e0ff */
[----:B------:R-:W-:-:S05]  /*9da0*/  @!P3 LEA.HI.X.SX32 R53, R11, R48, 0x1, P4 ;  /* 0x000000300b35b211 */ /* 0x000fca00020f0eff */
[----:B------:R0:W-:Y:S04]  /*9db0*/  @!P3 ST.E.128 desc[UR36][R52.64], R44 ;  /* 0x0000002c3400b985 */ /* 0x0001e8000c101d24 */
.L_x_564:
[----:B------:R-:W-:Y:S05]  /*9dc0*/  BSYNC B1 ;  /* 0x0000000000017941 */ /* 0x000fea0003800000 */
.L_x_563:
[----:B------:R-:W-:-:S03]  /*9dd0*/  UMOV UR4, 0xffffffff ;  /* 0xffffffff00047882 */ /* 0x000fc60000000000 */
[----:B------:R-:W-:Y:S05]  /*9de0*/  BRA.DIV UR4, `(.L_x_567) ;  /* 0x000001b204387947 */ /* 0x000fea000b800000 */
[----:B0-----:R0:W0:Y:S04]  /*9df0*/  SHFL.IDX PT, R48, R111, 0x3, 0x181f ;  /* 0x00781f006f307f89 */ /* 0x00102800000e0000 */
[----:B----4-:R-:W4:Y:S02]  /*9e00*/  SHFL.IDX PT, R110, R110, 0x3, 0x181f ;  /* 0x00781f006e6e7f89 */ /* 0x010f2400000e0000 */
.L_x_859:
[----:B------:R-:W-:-:S04]  /*9e10*/  IADD3 R11, R219, 0x60, RZ ;  /* 0x00000060db0b7810 */ /* 0x000fc80007ffe0ff */
[----:B------:R-:W-:-:S13]  /*9e20*/  ISETP.GE.OR P3, PT, R11, R106, P1 ;  /* 0x0000006a0b00720c */ /* 0x000fda0000f66670 */
[----:B------:R-:W-:Y:S05]  /*9e30*/  @P3 BRA `(.L_x_542) ;  /* 0x0000001400803947 */ /* 0x000fea0003800000 */
[----:B------:R-:W5:Y:S01]  /*9e40*/  LDL R14, [R1+0x18] ;  /* 0x00001800010e7983 */ /* 0x000f620000100800 */
[----:B------:R-:W-:Y:S01]  /*9e50*/  SEL R120, R27, R120, !P0 ;  /* 0x000000781b787207 */ /* 0x000fe20004000000 */
[----:B------:R-:W-:Y:S01]  /*9e60*/  VIADD R12, R219, 0x60 ;  /* 0x00000060db0c7836 */ /* 0x000fe20000000000 */
[----:B----4-:R-:W-:Y:S01]  /*9e70*/  IADD3 R50, P3, R9, R110, RZ ;  /* 0x0000006e09327210 */ /* 0x010fe20007f7e0ff */
[----:B------:R-:W-:Y:S01]  /*9e80*/  BSSY B1, `(.L_x_568) ;  /* 0x00000ea000017945 */ /* 0x000fe20003800000 */
[----:B------:R-:W-:Y:S01]  /*9e90*/  SHF.R.S32.HI R11, RZ, 0x1f, R120 ;  /* 0x0000001fff0b7819 */ /* 0x000fe20000011478 */
[----:B------:R-:W-:Y:S02]  /*9ea0*/  IMAD.SHL.U32 R12, R12, 0x80, RZ ;  /* 0x000000800c0c7824 */ /* 0x000fe400078e00ff */
[----:B0-----:R-:W-:Y:S01]  /*9eb0*/  IMAD.X R51, R48, 0x1, R5, P3 ;  /* 0x0000000130337824 */ /* 0x001fe200018e0605 */
[----:B------:R-:W-:Y:S02]  /*9ec0*/  LEA.HI R120, R11, R120, RZ, 0x5 ;  /* 0x000000780b787211 */ /* 0x000fe400078f28ff */
[----:B------:R-:W-:-:S02]  /*9ed0*/  LOP3.LUT R12, R12, 0x380, RZ, 0xc0, !PT ;  /* 0x000003800c0c7812 */ /* 0x000fc400078ec0ff */
[----:B------:R-:W-:-:S04]  /*9ee0*/  LEA.HI.SX32 R120, R120, R7, 0x1b ;  /* 0x0000000778787211 */ /* 0x000fc800078fdaff */
[----:B------:R-:W-:Y:S02]  /*9ef0*/  SHF.R.S32.HI R13, RZ, 0x1f, R120 ;  /* 0x0000001fff0d7819 */ /* 0x000fe40000011478 */
[----:B------:R-:W-:Y:S02]  /*9f00*/  SHF.L.U32 R11, R120, 0x4, RZ ;  /* 0x00000004780b7819 */ /* 0x000fe400000006ff */
[----:B------:R-:W-:Y:S02]  /*9f10*/  LEA.HI R13, R13, R120, RZ, 0x3 ;  /* 0x000000780d0d7211 */ /* 0x000fe400078f18ff */
[----:B------:R-:W-:-:S03]  /*9f20*/  LOP3.LUT R12, R12, 0x70, R11, 0xf8, !PT ;  /* 0x000000700c0c7812 */ /* 0x000fc600078ef80b */
[----:B------:R-:W-:Y:S01]  /*9f30*/  IMAD.SHL.U32 R13, R13, 0x800, RZ ;  /* 0x000008000d0d7824 */ /* 0x000fe200078e00ff */
[----:B------:R-:W-:-:S04]  /*9f40*/  LOP3.LUT R12, R12, R101, RZ, 0x3c, !PT ;  /* 0x000000650c0c7212 */ /* 0x000fc800078e3cff */
[----:B------:R-:W-:-:S04]  /*9f50*/  LOP3.LUT R13, R13, 0xffffc000, RZ, 0xc0, !PT ;  /* 0xffffc0000d0d7812 */ /* 0x000fc800078ec0ff */
[----:B-----5:R-:W-:Y:S01]  /*9f60*/  IADD3 R13, R12, R13, R14 ;  /* 0x0000000d0c0d7210 */ /* 0x020fe20007ffe00e */
[----:B------:R-:W-:-:S04]  /*9f70*/  IMAD R12, R216, 0x8000, R42 ;  /* 0x00008000d80c7824 */ /* 0x000fc800078e022a */
[----:B------:R-:W-:Y:S01]  /*9f80*/  IMAD R14, R216, 0x8000, R13 ;  /* 0x00008000d80e7824 */ /* 0x000fe200078e020d */
[----:B------:R-:W-:-:S03]  /*9f90*/  IADD3 R12, R23, R12, RZ ;  /* 0x0000000c170c7210 */ /* 0x000fc60007ffe0ff */
[----:B------:R-:W-:-:S03]  /*9fa0*/  IMAD.IADD R44, R23, 0x1, R14 ;  /* 0x00000001172c7824 */ /* 0x000fc600078e020e */
[----:B------:R-:W0:Y:S04]  /*9fb0*/  LDS.128 R12, [R12+0x28400] ;  /* 0x028400000c0c7984 */ /* 0x000e280000000c00 */
[----:B------:R-:W4:Y:S01]  /*9fc0*/  LDS.128 R44, [R44+0x28400] ;  /* 0x028400002c2c7984 */ /* 0x000f220000000c00 */
[----:B------:R-:W-:Y:S05]  /*9fd0*/  @P2 BRA `(.L_x_569) ;  /* 0x0000000c00502947 */ /* 0x000fea0003800000 */
[----:B------:R-:W-:Y:S01]  /*9fe0*/  SHF.R.U32.HI R54, RZ, 0x8, R69 ;  /* 0x00000008ff367819 */ /* 0x000fe20000011645 */
[----:B0-----:R-:W-:Y:S01]  /*9ff0*/  IMAD.MOV.U32 R49, RZ, RZ, R12 ;  /* 0x000000ffff317224 */ /* 0x001fe200078e000c */
[----:B------:R-:W-:Y:S01]  /*a000*/  LOP3.LUT R53, R69, 0xff0000ff, RZ, 0xc0, !PT ;  /* 0xff0000ff45357812 */ /* 0x000fe200078ec0ff */
[----:B----4-:R-:W-:Y:S01]  /*a010*/  IMAD.MOV.U32 R58, RZ, RZ, R46 ;  /* 0x000000ffff3a7224 */ /* 0x010fe200078e002e */
[----:B------:R-:W-:Y:S01]  /*a020*/  SHF.R.U32.HI R63, RZ, 0x8, R71 ;  /* 0x00000008ff3f7819 */ /* 0x000fe20000011647 */
[----:B------:R-:W-:Y:S01]  /*a030*/  IMAD.MOV.U32 R55, RZ, RZ, R44 ;  /* 0x000000ffff377224 */ /* 0x000fe200078e002c */
[----:B------:R-:W-:Y:S02]  /*a040*/  SHF.R.U32.HI R52, RZ, 0x8, R75 ;  /* 0x00000008ff347819 */ /* 0x000fe4000001164b */
[----:B------:R-:W-:Y:S01]  /*a050*/  SHF.L.U32 R12, R54, 0x8, RZ ;  /* 0x00000008360c7819 */ /* 0x000fe200000006ff */
[----:B------:R-:W-:Y:S01]  /*a060*/  IMAD.MOV.U32 R54, RZ, RZ, R14 ;  /* 0x000000ffff367224 */ /* 0x000fe200078e000e */
[----:B------:R-:W-:Y:S01]  /*a070*/  SHF.R.U32.HI R65, RZ, 0x10, R69 ;  /* 0x00000010ff417819 */ /* 0x000fe20000011645 */
[----:B------:R-:W-:Y:S01]  /*a080*/  IMAD.SHL.U32 R46, R52, 0x100, RZ ;  /* 0x00000100342e7824 */ /* 0x000fe200078e00ff */
[----:B------:R-:W-:Y:S01]  /*a090*/  LOP3.LUT R53, R53, 0xff00, R12, 0xf8, !PT ;  /* 0x0000ff0035357812 */ /* 0x000fe200078ef80c */
[----:B------:R-:W-:Y:S01]  /*a0a0*/  IMAD.SHL.U32 R12, R63, 0x100, RZ ;  /* 0x000001003f0c7824 */ /* 0x000fe200078e00ff */
[----:B------:R-:W-:Y:S01]  /*a0b0*/  SHF.R.U32.HI R64, RZ, 0x10, R71 ;  /* 0x00000010ff407819 */ /* 0x000fe20000011647 */
[----:B------:R-:W-:Y:S01]  /*a0c0*/  IMAD.U32 R44, R65, 0x10000, RZ ;  /* 0x00010000412c7824 */ /* 0x000fe200078e00ff */
[----:B------:R-:W-:-:S02]  /*a0d0*/  LOP3.LUT R57, R71, 0xff0000ff, RZ, 0xc0, !PT ;  /* 0xff0000ff47397812 */ /* 0x000fc400078ec0ff */
[----:B------:R-:W-:Y:S02]  /*a0e0*/  SHF.R.U32.HI R56, RZ, 0x8, R73 ;  /* 0x00000008ff387819 */ /* 0x000fe40000011649 */
[----:B------:R-:W-:Y:S02]  /*a0f0*/  LOP3.LUT R61, R75, 0xff0000ff, RZ, 0xc0, !PT ;  /* 0xff0000ff4b3d7812 */ /* 0x000fe400078ec0ff */
[----:B------:R-:W-:Y:S02]  /*a100*/  LOP3.LUT R59, R73, 0xff0000ff, RZ, 0xc0, !PT ;  /* 0xff0000ff493b7812 */ /* 0x000fe400078ec0ff */
[----:B------:R-:W-:Y:S02]  /*a110*/  SHF.L.U32 R14, R56, 0x8, RZ ;  /* 0x00000008380e7819 */ /* 0x000fe400000006ff */
[----:B------:R-:W-:Y:S01]  /*a120*/  LOP3.LUT R57, R57, 0xff00, R12, 0xf8, !PT ;  /* 0x0000ff0039397812 */ /* 0x000fe200078ef80c */
[----:B------:R-:W-:Y:S01]  /*a130*/  IMAD.U32 R12, R64, 0x10000, RZ ;  /* 0x00010000400c7824 */ /* 0x000fe200078e00ff */
[----:B------:R-:W-:-:S02]  /*a140*/  LOP3.LUT R65, R61, 0xff00, R46, 0xf8, !PT ;  /* 0x0000ff003d417812 */ /* 0x000fc400078ef82e */
[----:B------:R-:W-:Y:S02]  /*a150*/  F2FP.F16.E4M3.UNPACK_B R61, R116.H1 ;  /* 0x00000074ff3d723e */ /* 0x000fe400030006ff */
[----:B------:R-:W-:Y:S02]  /*a160*/  F2FP.F16.E4M3.UNPACK_B R52, R49.H1 ;  /* 0x00000031ff34723e */ /* 0x000fe400030006ff */
[----:B------:R-:W-:Y:S02]  /*a170*/  F2FP.F16.E4M3.UNPACK_B R56, R55.H1 ;  /* 0x00000037ff38723e */ /* 0x000fe400030006ff */
[----:B------:R-:W-:Y:S01]  /*a180*/  LOP3.LUT R63, R59, 0xff00, R14, 0xf8, !PT ;  /* 0x0000ff003b3f7812 */ /* 0x000fe200078ef80e */
[----:B------:R-:W-:Y:S01]  /*a190*/  HADD2.F32 R14, -RZ, R61.H0_H0 ;  /* 0x2000003dff0e7230 */ /* 0x000fe20000004100 */
[----:B------:R-:W-:Y:S02]  /*a1a0*/  SHF.R.U32.HI R60, RZ, 0x10, R73 ;  /* 0x00000010ff3c7819 */ /* 0x000fe40000011649 */
[----:B------:R-:W-:-:S02]  /*a1b0*/  SHF.R.U32.HI R62, RZ, 0x10, R75 ;  /* 0x00000010ff3e7819 */ /* 0x000fc4000001164b */
[----:B------:R-:W-:Y:S01]  /*a1c0*/  LOP3.LUT R44, R53, 0xff0000, R44, 0xf8, !PT ;  /* 0x00ff0000352c7812 */ /* 0x000fe200078ef82c */
[----:B------:R-:W-:Y:S01]  /*a1d0*/  HADD2.F32 R53, -RZ, R52.H0_H0 ;  /* 0x20000034ff357230 */ /* 0x000fe20000004100 */
[----:B------:R-:W-:Y:S01]  /*a1e0*/  F2FP.F16.E4M3.UNPACK_B R59, R113.H1 ;  /* 0x00000071ff3b723e */ /* 0x000fe200030006ff */
[----:B------:R-:W-:Y:S01]  /*a1f0*/  IMAD.U32 R62, R62, 0x10000, RZ ;  /* 0x000100003e3e7824 */ /* 0x000fe200078e00ff */
[----:B------:R-:W-:Y:S01]  /*a200*/  LOP3.LUT R12, R57, 0xff0000, R12, 0xf8, !PT ;  /* 0x00ff0000390c7812 */ /* 0x000fe200078ef80c */
[----:B------:R-:W-:Y:S01]  /*a210*/  HADD2.F32 R57, -RZ, R56.H0_H0 ;  /* 0x20000038ff397230 */ /* 0x000fe20000004100 */
[----:B------:R-:W-:Y:S01]  /*a220*/  SHF.L.U32 R46, R60, 0x10, RZ ;  /* 0x000000103c2e7819 */ /* 0x000fe200000006ff */
[----:B------:R-:W-:Y:S02]  /*a230*/  HADD2.F32 R60, -RZ, R59.H0_H0 ;  /* 0x2000003bff3c7230 */ /* 0x000fe40000004100 */
[----:B------:R-:W-:Y:S01]  /*a240*/  FMUL.FTZ R66, R53, R14 ;  /* 0x0000000e35427220 */ /* 0x000fe20000410000 */
[----:B------:R-:W-:Y:S01]  /*a250*/  F2FP.F16.E4M3.UNPACK_B R116, R116 ;  /* 0x00000074ff74723e */ /* 0x000fe200020006ff */
[----:B------:R-:W-:Y:S01]  /*a260*/  FMUL.FTZ R64, R57, R14 ;  /* 0x0000000e39407220 */ /* 0x000fe20000410000 */
[----:B------:R-:W-:Y:S01]  /*a270*/  LOP3.LUT R14, R65, 0xff0000, R62, 0xf8, !PT ;  /* 0x00ff0000410e7812 */ /* 0x000fe200078ef83e */
[----:B------:R-:W-:Y:S01]  /*a280*/  FFMA.FTZ R66, R57, R60, R66 ;  /* 0x0000003c39427223 */ /* 0x000fe20000010042 */
[----:B------:R-:W-:-:S02]  /*a290*/  HADD2.F32 R62, -RZ, R61.H1_H1 ;  /* 0x3000003dff3e7230 */ /* 0x000fc40000004100 */
[----:B------:R-:W-:Y:S01]  /*a2a0*/  FFMA.FTZ R64, R53, R60, -R64 ;  /* 0x0000003c35407223 */ /* 0x000fe20000010840 */
[----:B------:R-:W-:Y:S01]  /*a2b0*/  HADD2.F32 R57, -RZ, R56.H1_H1 ;  /* 0x30000038ff397230 */ /* 0x000fe20000004100 */
[----:B------:R-:W-:Y:S01]  /*a2c0*/  F2FP.F16.E4M3.UNPACK_B R55, R55 ;  /* 0x00000037ff37723e */ /* 0x000fe200020006ff */
[----:B------:R-:W-:Y:S01]  /*a2d0*/  HADD2.F32 R53, -RZ, R52.H1_H1 ;  /* 0x30000034ff357230 */ /* 0x000fe20000004100 */
[----:B------:R-:W-:Y:S01]  /*a2e0*/  F2FP.F16.E4M3.UNPACK_B R49, R49 ;  /* 0x00000031ff31723e */ /* 0x000fe200020006ff */
[----:B------:R-:W-:Y:S01]  /*a2f0*/  HADD2.F32 R60, -RZ, R59.H1_H1 ;  /* 0x3000003bff3c7230 */ /* 0x000fe20000004100 */
[----:B------:R-:W-:Y:S01]  /*a300*/  F2FP.F16.E4M3.UNPACK_B R113, R113 ;  /* 0x00000071ff71723e */ /* 0x000fe200020006ff */
[-C--:B------:R-:W-:Y:S01]  /*a310*/  FMUL.FTZ R68, R57, R62.reuse ;  /* 0x0000003e39447220 */ /* 0x080fe20000410000 */
[----:B------:R-:W-:Y:S02]  /*a320*/  HADD2.F32 R59, -RZ, R116.H0_H0 ;  /* 0x20000074ff3b7230 */ /* 0x000fe40000004100 */
[----:B------:R-:W-:Y:S01]  /*a330*/  FMUL.FTZ R62, R53, R62 ;  /* 0x0000003e353e7220 */ /* 0x000fe20000410000 */
[----:B------:R-:W-:-:S02]  /*a340*/  HADD2.F32 R56, -RZ, R55.H0_H0 ;  /* 0x20000037ff387230 */ /* 0x000fc40000004100 */
[-C--:B------:R-:W-:Y:S01]  /*a350*/  FFMA.FTZ R67, R53, R60.reuse, -R68 ;  /* 0x0000003c35437223 */ /* 0x080fe20000010844 */
[----:B------:R-:W-:Y:S02]  /*a360*/  HADD2.F32 R52, -RZ, R49.H0_H0 ;  /* 0x20000031ff347230 */ /* 0x000fe40000004100 */
[----:B------:R-:W-:Y:S01]  /*a370*/  FFMA.FTZ R69, R57, R60, R62 ;  /* 0x0000003c39457223 */ /* 0x000fe2000001003e */
[----:B------:R-:W-:Y:S02]  /*a380*/  HADD2.F32 R53, -RZ, R113.H0_H0 ;  /* 0x20000071ff357230 */ /* 0x000fe40000004100 */
[-C--:B------:R-:W-:Y:S01]  /*a390*/  FMUL.FTZ R57, R56, R59.reuse ;  /* 0x0000003b38397220 */ /* 0x080fe20000410000 */
[----:B------:R-:W-:Y:S02]  /*a3a0*/  HADD2.F32 R116, -RZ, R116.H1_H1 ;  /* 0x30000074ff747230 */ /* 0x000fe40000004100 */
[C---:B------:R-:W-:Y:S01]  /*a3b0*/  FMUL.FTZ R59, R52.reuse, R59 ;  /* 0x0000003b343b7220 */ /* 0x040fe20000410000 */
[----:B------:R-:W-:Y:S01]  /*a3c0*/  HADD2.F32 R55, -RZ, R55.H1_H1 ;  /* 0x30000037ff377230 */ /* 0x000fe20000004100 */
[----:B------:R-:W-:Y:S01]  /*a3d0*/  LOP3.LUT R46, R63, 0xff0000, R46, 0xf8, !PT ;  /* 0x00ff00003f2e7812 */ /* 0x000fe200078ef82e */
[-C--:B------:R-:W-:Y:S01]  /*a3e0*/  FFMA.FTZ R62, R52, R53.reuse, -R57 ;  /* 0x00000035343e7223 */ /* 0x080fe20000010839 */
[----:B------:R-:W-:Y:S01]  /*a3f0*/  FFMA.FTZ R63, R56, R53, R59 ;  /* 0x00000035383f7223 */ /* 0x000fe2000001003b */
[----:B------:R-:W-:-:S02]  /*a400*/  HADD2.F32 R49, -RZ, R49.H1_H1 ;  /* 0x30000031ff317230 */ /* 0x000fc40000004100 */
[----:B------:R-:W-:Y:S01]  /*a410*/  FMUL.FTZ R56, R55, R116 ;  /* 0x0000007437387220 */ /* 0x000fe20000410000 */
[----:B------:R-:W-:Y:S01]  /*a420*/  HADD2.F32 R52, -RZ, R113.H1_H1 ;  /* 0x30000071ff347230 */ /* 0x000fe20000004100 */
[----:B------:R-:W-:Y:S02]  /*a430*/  F2FP.F16.E4M3.UNPACK_B R59, R117.H1 ;  /* 0x00000075ff3b723e */ /* 0x000fe400030006ff */
[----:B------:R-:W-:Y:S01]  /*a440*/  F2FP.F16.E4M3.UNPACK_B R53, R58.H1 ;  /* 0x0000003aff35723e */ /* 0x000fe200030006ff */
[C---:B------:R-:W-:Y:S01]  /*a450*/  FMUL.FTZ R116, R49.reuse, R116 ;  /* 0x0000007431747220 */ /* 0x040fe20000410000 */
[----:B------:R-:W-:Y:S01]  /*a460*/  FFMA.FTZ R65, R49, R52, -R56 ;  /* 0x0000003431417223 */ /* 0x000fe20000010838 */
[----:B------:R-:W-:Y:S01]  /*a470*/  F2FP.F16.E4M3.UNPACK_B R49, R54.H1 ;  /* 0x00000036ff31723e */ /* 0x000fe200030006ff */
[----:B------:R-:W-:Y:S01]  /*a480*/  HADD2.F32 R61, -RZ, R59.H0_H0 ;  /* 0x2000003bff3d7230 */ /* 0x000fe20000004100 */
[----:B------:R-:W-:Y:S01]  /*a490*/  F2FP.F16.E4M3.UNPACK_B R57, R115.H1 ;  /* 0x00000073ff39723e */ /* 0x000fe200030006ff */
[----:B------:R-:W-:-:S02]  /*a4a0*/  HADD2.F32 R56, -RZ, R53.H0_H0 ;  /* 0x20000035ff387230 */ /* 0x000fc40000004100 */
[----:B------:R-:W-:Y:S01]  /*a4b0*/  FFMA.FTZ R116, R55, R52, R116 ;  /* 0x0000003437747223 */ /* 0x000fe20000010074 */
[----:B------:R-:W-:Y:S01]  /*a4c0*/  HADD2.F32 R52, -RZ, R49.H0_H0 ;  /* 0x20000031ff347230 */ /* 0x000fe20000004100 */
[----:B------:R-:W-:Y:S01]  /*a4d0*/  F2FP.F16.E4M3.UNPACK_B R117, R117 ;  /* 0x00000075ff75723e */ /* 0x000fe200020006ff */
[----:B------:R-:W-:Y:S02]  /*a4e0*/  HADD2.F32 R60, -RZ, R59.H1_H1 ;  /* 0x3000003bff3c7230 */ /* 0x000fe40000004100 */
[-C--:B------:R-:W-:Y:S01]  /*a4f0*/  FMUL.FTZ R59, R56, R61.reuse ;  /* 0x0000003d383b7220 */ /* 0x080fe20000410000 */
[----:B------:R-:W-:Y:S02]  /*a500*/  HADD2.F32 R55, -RZ, R57.H0_H0 ;  /* 0x20000039ff377230 */ /* 0x000fe40000004100 */
[----:B------:R-:W-:Y:S01]  /*a510*/  FMUL.FTZ R71, R52, R61 ;  /* 0x0000003d34477220 */ /* 0x000fe20000410000 */
[----:B------:R-:W-:Y:S01]  /*a520*/  HADD2.F32 R53, -RZ, R53.H1_H1 ;  /* 0x30000035ff357230 */ /* 0x000fe20000004100 */
[----:B------:R-:W-:Y:S01]  /*a530*/  F2FP.F16.E4M3.UNPACK_B R58, R58 ;  /* 0x0000003aff3a723e */ /* 0x000fe200020006ff */
[----:B------:R-:W-:-:S02]  /*a540*/  HADD2.F32 R49, -RZ, R49.H1_H1 ;  /* 0x30000031ff317230 */ /* 0x000fc40000004100 */
[-C--:B------:R-:W-:Y:S01]  /*a550*/  FFMA.FTZ R61, R52, R55.reuse, -R59 ;  /* 0x00000037343d7223 */ /* 0x080fe2000001083b */
[----:B------:R-:W-:Y:S02]  /*a560*/  HADD2.F32 R52, -RZ, R57.H1_H1 ;  /* 0x30000039ff347230 */ /* 0x000fe40000004100 */
[----:B------:R-:W-:Y:S01]  /*a570*/  FMUL.FTZ R68, R53, R60 ;  /* 0x0000003c35447220 */ /* 0x000fe20000410000 */
[----:B------:R-:W-:Y:S01]  /*a580*/  F2FP.F16.E4M3.UNPACK_B R54, R54 ;  /* 0x00000036ff36723e */ /* 0x000fe200020006ff */
[C---:B------:R-:W-:Y:S01]  /*a590*/  FMUL.FTZ R60, R49.reuse, R60 ;  /* 0x0000003c313c7220 */ /* 0x040fe20000410000 */
[----:B------:R-:W-:Y:S01]  /*a5a0*/  FFMA.FTZ R71, R56, R55, R71 ;  /* 0x0000003738477223 */ /* 0x000fe20000010047 */
[-C--:B------:R-:W-:Y:S01]  /*a5b0*/  FFMA.FTZ R68, R49, R52.reuse, -R68 ;  /* 0x0000003431447223 */ /* 0x080fe20000010844 */
[--C-:B------:R-:W-:Y:S02]  /*a5c0*/  HADD2.F32 R55, -RZ, R117.reuse.H0_H0 ;  /* 0x20000075ff377230 */ /* 0x100fe40000004100 */
[----:B------:R-:W-:Y:S01]  /*a5d0*/  FFMA.FTZ R70, R53, R52, R60 ;  /* 0x0000003435467223 */ /* 0x000fe2000001003c */
[----:B------:R-:W-:Y:S01]  /*a5e0*/  F2FP.F16.E4M3.UNPACK_B R115, R115 ;  /* 0x00000073ff73723e */ /* 0x000fe200020006ff */
[----:B------:R-:W-:Y:S01]  /*a5f0*/  HADD2.F32 R52, -RZ, R58.H0_H0 ;  /* 0x2000003aff347230 */ /* 0x000fe20000004100 */
[----:B------:R-:W-:Y:S01]  /*a600*/  F2FP.SATFINITE.E4M3.F32.PACK_AB_MERGE_C R61, R68, R61, RZ ;  /* 0x0000003d443d723e */ /* 0x000fe200048070ff */
[----:B------:R-:W-:Y:S01]  /*a610*/  HADD2.F32 R49, -RZ, R54.H0_H0 ;  /* 0x20000036ff317230 */ /* 0x000fe20000004100 */
[----:B------:R-:W-:Y:S01]  /*a620*/  F2FP.SATFINITE.E4M3.F32.PACK_AB_MERGE_C R70, R70, R71, RZ ;  /* 0x000000474646723e */ /* 0x000fe200048070ff */
[----:B------:R-:W-:-:S02]  /*a630*/  HADD2.F32 R117, -RZ, R117.H1_H1 ;  /* 0x30000075ff757230 */ /* 0x000fc40000004100 */
[-C--:B------:R-:W-:Y:S01]  /*a640*/  FMUL.FTZ R56, R52, R55.reuse ;  /* 0x0000003734387220 */ /* 0x080fe20000410000 */
[----:B------:R-:W-:Y:S02]  /*a650*/  HADD2.F32 R58, -RZ, R58.H1_H1 ;  /* 0x3000003aff3a7230 */ /* 0x000fe40000004100 */
[----:B------:R-:W-:Y:S01]  /*a660*/  FMUL.FTZ R55, R49, R55 ;  /* 0x0000003731377220 */ /* 0x000fe20000410000 */
[--C-:B------:R-:W-:Y:S01]  /*a670*/  HADD2.F32 R53, -RZ, R115.reuse.H0_H0 ;  /* 0x20000073ff357230 */ /* 0x100fe20000004100 */
[----:B------:R-:W-:Y:S01]  /*a680*/  F2FP.SATFINITE.E4M3.F32.PACK_AB_MERGE_C R64, R67, R64, RZ ;  /* 0x000000404340723e */ /* 0x000fe200048070ff */
[----:B------:R-:W-:Y:S02]  /*a690*/  HADD2.F32 R54, -RZ, R54.H1_H1 ;  /* 0x30000036ff367230 */ /* 0x000fe40000004100 */
[----:B------:R-:W-:Y:S01]  /*a6a0*/  FMUL.FTZ R59, R58, R117 ;  /* 0x000000753a3b7220 */ /* 0x000fe20000410000 */
[----:B------:R-:W-:Y:S02]  /*a6b0*/  HADD2.F32 R115, -RZ, R115.H1_H1 ;  /* 0x30000073ff737230 */ /* 0x000fe40000004100 */
[-C--:B------:R-:W-:Y:S01]  /*a6c0*/  FFMA.FTZ R57, R49, R53.reuse, -R56 ;  /* 0x0000003531397223 */ /* 0x080fe20000010838 */
[----:B------:R-:W-:Y:S01]  /*a6d0*/  FFMA.FTZ R60, R52, R53, R55 ;  /* 0x00000035343c7223 */ /* 0x000fe20000010037 */
[----:B------:R-:W-:Y:S01]  /*a6e0*/  F2FP.F16.E4M3.UNPACK_B R53, R45 ;  /* 0x0000002dff35723e */ /* 0x000fe200020006ff */
[C---:B------:R-:W-:Y:S01]  /*a6f0*/  FMUL.FTZ R117, R54.reuse, R117 ;  /* 0x0000007536757220 */ /* 0x040fe20000410000 */
[----:B------:R-:W-:Y:S01]  /*a700*/  FFMA.FTZ R52, R54, R115, -R59 ;  /* 0x0000007336347223 */ /* 0x000fe2000001083b */
[----:B------:R-:W-:-:S02]  /*a710*/  F2FP.F16.E4M3.UNPACK_B R56, R46 ;  /* 0x0000002eff38723e */ /* 0x000fc400020006ff */
[----:B------:R-:W-:Y:S01]  /*a720*/  F2FP.F16.E4M3.UNPACK_B R49, R13 ;  /* 0x0000000dff31723e */ /* 0x000fe200020006ff */
[----:B------:R-:W-:Y:S01]  /*a730*/  HADD2.F32 R54, -RZ, R53.H0_H0 ;  /* 0x20000035ff367230 */ /* 0x000fe20000004100 */
[----:B------:R-:W-:Y:S01]  /*a740*/  F2FP.F16.E4M3.UNPACK_B R55, R44 ;  /* 0x0000002cff37723e */ /* 0x000fe200020006ff */
[----:B------:R-:W-:Y:S01]  /*a750*/  HADD2.F32 R59, -RZ, R56.H0_H0 ;  /* 0x20000038ff3b7230 */ /* 0x000fe20000004100 */
[----:B------:R-:W-:Y:S01]  /*a760*/  F2FP.SATFINITE.E4M3.F32.PACK_AB_MERGE_C R71, R52, R57, R61 ;  /* 0x000000393447723e */ /* 0x000fe2000480703d */
[----:B------:R-:W-:Y:S02]  /*a770*/  HADD2.F32 R52, -RZ, R49.H0_H0 ;  /* 0x20000031ff347230 */ /* 0x000fe40000004100 */
[----:B------:R-:W-:Y:S01]  /*a780*/  FFMA.FTZ R117, R58, R115, R117 ;  /* 0x000000733a757223 */ /* 0x000fe20000010075 */
[----:B------:R-:W-:Y:S02]  /*a790*/  HADD2.F32 R57, -RZ, R55.H0_H0 ;  /* 0x20000037ff397230 */ /* 0x000fe40000004100 */
[----:B------:R-:W-:Y:S01]  /*a7a0*/  FMUL.FTZ R61, R54, R59 ;  /* 0x0000003b363d7220 */ /* 0x000fe20000410000 */
[----:B------:R-:W-:-:S02]  /*a7b0*/  HADD2.F32 R53, -RZ, R53.H1_H1 ;  /* 0x30000035ff357230 */ /* 0x000fc40000004100 */
[----:B------:R-:W-:Y:S01]  /*a7c0*/  FMUL.FTZ R59, R52, R59 ;  /* 0x0000003b343b7220 */ /* 0x000fe20000410000 */
[----:B------:R-:W-:Y:S01]  /*a7d0*/  HADD2.F32 R56, -RZ, R56.H1_H1 ;  /* 0x30000038ff387230 */ /* 0x000fe20000004100 */
[----:B------:R-:W-:Y:S01]  /*a7e0*/  F2FP.SATFINITE.E4M3.F32.PACK_AB_MERGE_C R117, R117, R60, R70 ;  /* 0x0000003c7575723e */ /* 0x000fe20004807046 */
[----:B------:R-:W-:Y:S02]  /*a7f0*/  HADD2.F32 R49, -RZ, R49.H1_H1 ;  /* 0x30000031ff317230 */ /* 0x000fe40000004100 */
[-C--:B------:R-:W-:Y:S01]  /*a800*/  FFMA.FTZ R59, R54, R57.reuse, R59 ;  /* 0x00000039363b7223 */ /* 0x080fe2000001003b */
[----:B------:R-:W-:Y:S02]  /*a810*/  HADD2.F32 R54, -RZ, R55.H1_H1 ;  /* 0x30000037ff367230 */ /* 0x000fe40000004100 */
[-C--:B------:R-:W-:Y:S01]  /*a820*/  FMUL.FTZ R58, R53, R56.reuse ;  /* 0x00000038353a7220 */ /* 0x080fe20000410000 */
[----:B------:R-:W-:Y:S01]  /*a830*/  FFMA.FTZ R61, R52, R57, -R61 ;  /* 0x00000039343d7223 */ /* 0x000fe2000001083d */
[C---:B------:R-:W-:Y:S01]  /*a840*/  FMUL.FTZ R56, R49.reuse, R56 ;  /* 0x0000003831387220 */ /* 0x040fe20000410000 */
[----:B------:R-:W-:Y:S01]  /*a850*/  F2FP.F16.E4M3.UNPACK_B R52, R45.H1 ;  /* 0x0000002dff34723e */ /* 0x000fe200030006ff */
[----:B------:R-:W-:Y:S01]  /*a860*/  FFMA.FTZ R60, R49, R54, -R58 ;  /* 0x00000036313c7223 */ /* 0x000fe2000001083a */
[----:B------:R-:W-:-:S02]  /*a870*/  F2FP.F16.E4M3.UNPACK_B R49, R46.H1 ;  /* 0x0000002eff31723e */ /* 0x000fc400030006ff */
[----:B------:R-:W-:Y:S01]  /*a880*/  F2FP.F16.E4M3.UNPACK_B R13, R13.H1 ;  /* 0x0000000dff0d723e */ /* 0x000fe200030006ff */
[--C-:B------:R-:W-:Y:S01]  /*a890*/  HADD2.F32 R46, -RZ, R52.reuse.H0_H0 ;  /* 0x20000034ff2e7230 */ /* 0x100fe20000004100 */
[----:B------:R-:W-:Y:S01]  /*a8a0*/  F2FP.SATFINITE.E4M3.F32.PACK_AB_MERGE_C R66, R69, R66, RZ ;  /* 0x000000424542723e */ /* 0x000fe200048070ff */
[----:B------:R-:W-:Y:S01]  /*a8b0*/  HADD2.F32 R52, -RZ, R52.H1_H1 ;  /* 0x30000034ff347230 */ /* 0x000fe20000004100 */
[----:B------:R-:W-:Y:S01]  /*a8c0*/  F2FP.SATFINITE.E4M3.F32.PACK_AB_MERGE_C R69, R65, R62, R64 ;  /* 0x0000003e4145723e */ /* 0x000fe20004807040 */
[----:B------:R-:W-:Y:S01]  /*a8d0*/  FFMA.FTZ R62, R53, R54, R56 ;  /* 0x00000036353e7223 */ /* 0x000fe20000010038 */
[----:B------:R-:W-:Y:S01]  /*a8e0*/  F2FP.F16.E4M3.UNPACK_B R44, R44.H1 ;  /* 0x0000002cff2c723e */ /* 0x000fe200030006ff */
[----:B------:R-:W-:Y:S01]  /*a8f0*/  HADD2.F32 R53, -RZ, R49.H0_H0 ;  /* 0x20000031ff357230 */ /* 0x000fe20000004100 */
[----:B------:R-:W-:Y:S01]  /*a900*/  F2FP.SATFINITE.E4M3.F32.PACK_AB_MERGE_C R116, R116, R63, R66 ;  /* 0x0000003f7474723e */ /* 0x000fe20004807042 */
[----:B------:R-:W-:Y:S01]  /*a910*/  HADD2.F32 R45, -RZ, R13.H0_H0 ;  /* 0x2000000dff2d7230 */ /* 0x000fe20000004100 */
[----:B------:R-:W-:Y:S01]  /*a920*/  F2FP.F16.E4M3.UNPACK_B R55, R14 ;  /* 0x0000000eff37723e */ /* 0x000fe200020006ff */
[----:B------:R-:W-:-:S02]  /*a930*/  HADD2.F32 R54, -RZ, R49.H1_H1 ;  /* 0x30000031ff367230 */ /* 0x000fc40000004100 */
[-C--:B------:R-:W-:Y:S01]  /*a940*/  FMUL.FTZ R56, R46, R53.reuse ;  /* 0x000000352e387220 */ /* 0x080fe20000410000 */
[--C-:B------:R-:W-:Y:S02]  /*a950*/  HADD2.F32 R49, -RZ, R44.reuse.H0_H0 ;  /* 0x2000002cff317230 */ /* 0x100fe40000004100 */
[C---:B------:R-:W-:Y:S01]  /*a960*/  FMUL.FTZ R53, R45.reuse, R53 ;  /* 0x000000352d357220 */ /* 0x040fe20000410000 */
[----:B------:R-:W-:Y:S02]  /*a970*/  HADD2.F32 R13, -RZ, R13.H1_H1 ;  /* 0x3000000dff0d7230 */ /* 0x000fe40000004100 */
[-C--:B------:R-:W-:Y:S01]  /*a980*/  FMUL.FTZ R58, R52, R54.reuse ;  /* 0x00000036343a7220 */ /* 0x080fe20000410000 */
[----:B------:R-:W-:Y:S02]  /*a990*/  HADD2.F32 R44, -RZ, R44.H1_H1 ;  /* 0x3000002cff2c7230 */ /* 0x000fe40000004100 */
[----:B------:R-:W-:Y:S01]  /*a9a0*/  FFMA.FTZ R64, R46, R49, R53 ;  /* 0x000000312e407223 */ /* 0x000fe20000010035 */
[----:B------:R-:W-:Y:S01]  /*a9b0*/  F2FP.F16.E4M3.UNPACK_B R46, R47 ;  /* 0x0000002fff2e723e */ /* 0x000fe200020006ff */
[----:B------:R-:W-:Y:S01]  /*a9c0*/  FFMA.FTZ R63, R45, R49, -R56 ;  /* 0x000000312d3f7223 */ /* 0x000fe20000010838 */
[C---:B------:R-:W-:Y:S01]  /*a9d0*/  FMUL.FTZ R45, R13.reuse, R54 ;  /* 0x000000360d2d7220 */ /* 0x040fe20000410000 */
[----:B------:R-:W-:Y:S01]  /*a9e0*/  FFMA.FTZ R66, R13, R44, -R58 ;  /* 0x0000002c0d427223 */ /* 0x000fe2000001083a */
[-C--:B------:R-:W-:Y:S01]  /*a9f0*/  F2FP.F16.E4M3.UNPACK_B R13, R15.reuse ;  /* 0x0000000fff0d723e */ /* 0x080fe200020006ff */
[----:B------:R-:W-:Y:S01]  /*aa00*/  HADD2.F32 R49, -RZ, R46.H0_H0 ;  /* 0x2000002eff317230 */ /* 0x000fe20000004100 */
[----:B------:R-:W-:Y:S01]  /*aa10*/  F2FP.F16.E4M3.UNPACK_B R56, R14.H1 ;  /* 0x0000000eff38723e */ /* 0x000fe200030006ff */
[----:B------:R-:W-:Y:S01]  /*aa20*/  HADD2.F32 R57, -RZ, R55.H0_H0 ;  /* 0x20000037ff397230 */ /* 0x000fe20000004100 */
[----:B------:R-:W-:Y:S01]  /*aa30*/  F2FP.F16.E4M3.UNPACK_B R15, R15.H1 ;  /* 0x0000000fff0f723e */ /* 0x000fe200030006ff */
[----:B------:R-:W-:Y:S01]  /*aa40*/  FFMA.FTZ R65, R52, R44, R45 ;  /* 0x0000002c34417223 */ /* 0x000fe2000001002d */
        /* <DEDUP_REMOVED lines=9> */
[----:B------:R-:W-:Y:S01]  /*aae0*/  HADD2.F32 R53, -RZ, R14.H0_H0 ;  /* 0x2000000eff357230 */ /* 0x000fe20000004100 */
[----:B------:R-:W-:Y:S01]  /*aaf0*/  F2FP.SATFINITE.E4M3.F32.PACK_AB_MERGE_C R63, R66, R63, RZ ;  /* 0x0000003f423f723e */ /* 0x000fe200048070ff */
[----:B------:R-:W-:Y:S02]  /*ab00*/  HADD2.F32 R47, -RZ, R47.H1_H1 ;  /* 0x3000002fff2f7230 */ /* 0x000fe40000004100 */
[----:B------:R-:W-:Y:S01]  /*ab10*/  FMUL.FTZ R57, R45, R58 ;  /* 0x0000003a2d397220 */ /* 0x000fe20000410000 */
[----:B------:R-:W-:Y:S02]  /*ab20*/  HADD2.F32 R56, -RZ, R56.H1_H1 ;  /* 0x30000038ff387230 */ /* 0x000fe40000004100 */
[----:B------:R-:W-:Y:S01]  /*ab30*/  FFMA.FTZ R67, R44, R53, -R67 ;  /* 0x000000352c437223 */ /* 0x000fe20000010843 */
[----:B------:R-:W-:-:S02]  /*ab40*/  HADD2.F32 R15, -RZ, R15.H1_H1 ;  /* 0x3000000fff0f7230 */ /* 0x000fc40000004100 */
[C---:B------:R-:W-:Y:S01]  /*ab50*/  FMUL.FTZ R70, R12.reuse, R58 ;  /* 0x0000003a0c467220 */ /* 0x040fe20000410000 */
[----:B------:R-:W-:Y:S02]  /*ab60*/  HADD2.F32 R54, -RZ, R52.H0_H0 ;  /* 0x20000034ff367230 */ /* 0x000fe40000004100 */
[-C--:B------:R-:W-:Y:S01]  /*ab70*/  FMUL.FTZ R44, R47, R56.reuse ;  /* 0x000000382f2c7220 */ /* 0x080fe20000410000 */
[----:B------:R-:W-:Y:S02]  /*ab80*/  HADD2.F32 R46, -RZ, R46.H1_H1 ;  /* 0x3000002eff2e7230 */ /* 0x000fe40000004100 */
[----:B------:R-:W-:Y:S01]  /*ab90*/  FMUL.FTZ R56, R15, R56 ;  /* 0x000000380f387220 */ /* 0x000fe20000410000 */
[----:B------:R-:W-:Y:S02]  /*aba0*/  HADD2.F32 R55, -RZ, R55.H1_H1 ;  /* 0x30000037ff377230 */ /* 0x000fe40000004100 */
[----:B------:R-:W-:Y:S01]  /*abb0*/  FFMA.FTZ R57, R12, R54, R57 ;  /* 0x000000360c397223 */ /* 0x000fe20000010039 */
[----:B------:R-:W-:-:S02]  /*abc0*/  HADD2.F32 R52, -RZ, R52.H1_H1 ;  /* 0x30000034ff347230 */ /* 0x000fc40000004100 */
[----:B------:R-:W-:Y:S01]  /*abd0*/  FFMA.FTZ R70, R45, R54, -R70 ;  /* 0x000000362d467223 */ /* 0x000fe20000010846 */
[----:B------:R-:W-:Y:S02]  /*abe0*/  HADD2.F32 R13, -RZ, R13.H1_H1 ;  /* 0x3000000dff0d7230 */ /* 0x000fe40000004100 */
[CC--:B------:R-:W-:Y:S01]  /*abf0*/  FMUL.FTZ R12, R46.reuse, R55.reuse ;  /* 0x000000372e0c7220 */ /* 0x0c0fe20000410000 */
[----:B------:R-:W-:Y:S02]  /*ac00*/  HADD2.F32 R14, -RZ, R14.H1_H1 ;  /* 0x3000000eff0e7230 */ /* 0x000fe40000004100 */
[-C--:B------:R-:W-:Y:S01]  /*ac10*/  FFMA.FTZ R15, R15, R52.reuse, -R44 ;  /* 0x000000340f0f7223 */ /* 0x080fe2000001082c */
[----:B------:R-:W-:Y:S01]  /*ac20*/  FFMA.FTZ R56, R47, R52, R56 ;  /* 0x000000342f387223 */ /* 0x000fe20000010038 */
[----:B------:R-:W-:Y:S01]  /*ac30*/  FMUL.FTZ R55, R13, R55 ;  /* 0x000000370d377220 */ /* 0x000fe20000410000 */
[----:B------:R-:W-:Y:S01]  /*ac40*/  FFMA.FTZ R68, R49, R53, R68 ;  /* 0x0000003531447223 */ /* 0x000fe20000010044 */
[----:B------:R-:W-:Y:S01]  /*ac50*/  FFMA.FTZ R12, R13, R14, -R12 ;  /* 0x0000000e0d0c7223 */ /* 0x000fe2000001080c */
[----:B------:R-:W-:Y:S01]  /*ac60*/  F2FP.SATFINITE.E4M3.F32.PACK_AB_MERGE_C R15, R15, R70, RZ ;  /* 0x000000460f0f723e */ /* 0x000fe200048070ff */
[----:B------:R-:W-:Y:S01]  /*ac70*/  FFMA.FTZ R55, R46, R14, R55 ;  /* 0x0000000e2e377223 */ /* 0x000fe20000010037 */
[----:B------:R-:W-:Y:S01]  /*ac80*/  F2FP.SATFINITE.E4M3.F32.PACK_AB_MERGE_C R64, R65, R64, RZ ;  /* 0x000000404140723e */ /* 0x000fe200048070ff */
[----:B------:R-:W-:Y:S01]  /*ac90*/  IMAD.MOV.U32 R44, RZ, RZ, R116 ;  /* 0x000000ffff2c7224 */ /* 0x000fe200078e0074 */
[----:B------:R-:W-:Y:S01]  /*aca0*/  F2FP.SATFINITE.E4M3.F32.PACK_AB_MERGE_C R56, R56, R57, RZ ;  /* 0x000000393838723e */ /* 0x000fe200048070ff */
[----:B------:R-:W-:Y:S01]  /*acb0*/  IMAD.MOV.U32 R46, RZ, RZ, R117 ;  /* 0x000000ffff2e7224 */ /* 0x000fe200078e0075 */
[----:B------:R-:W-:Y:S01]  /*acc0*/  F2FP.SATFINITE.E4M3.F32.PACK_AB_MERGE_C R15, R12, R67, R15 ;  /* 0x000000430c0f723e */ /* 0x000fe2000480700f */
[----:B------:R-:W-:Y:S01]  /*acd0*/  IMAD.MOV.U32 R12, RZ, RZ, R69 ;  /* 0x000000ffff0c7224 */ /* 0x000fe200078e0045 */
[----:B------:R-:W-:-:S02]  /*ace0*/  F2FP.SATFINITE.E4M3.F32.PACK_AB_MERGE_C R13, R60, R61, R63 ;  /* 0x0000003d3c0d723e */ /* 0x000fc4000480703f */
[----:B------:R-:W-:Y:S02]  /*acf0*/  F2FP.SATFINITE.E4M3.F32.PACK_AB_MERGE_C R45, R62, R59, R64 ;  /* 0x0000003b3e2d723e */ /* 0x000fe40004807040 */
[----:B------:R-:W-:Y:S02]  /*ad00*/  F2FP.SATFINITE.E4M3.F32.PACK_AB_MERGE_C R47, R55, R68, R56 ;  /* 0x00000044372f723e */ /* 0x000fe40004807038 */
[----:B------:R-:W-:-:S07]  /*ad10*/  MOV R14, R71 ;  /* 0x00000047000e7202 */ /* 0x000fce0000000f00 */
.L_x_569:
[----:B------:R-:W-:Y:S05]  /*ad20*/  BSYNC B1 ;  /* 0x0000000000017941 */ /* 0x000fea0003800000 */
.L_x_568:
[----:B0-----:R0:W-:Y:S01]  /*ad30*/  ST.E.128 desc[UR36][R50.64], R12 ;  /* 0x0000000c32007985 */ /* 0x0011e2000c101d24 */
[----:B------:R-:W-:-:S13]  /*ad40*/  ISETP.GE.AND P2, PT, R11, R118, PT ;  /* 0x000000760b00720c */ /* 0x000fda0003f46270 */
[----:B------:R-:W-:Y:S05]  /*ad50*/  @P2 BRA `(.L_x_542) ;  /* 0x0000000400b82947 */ /* 0x000fea0003800000 */
[----:B------:R-:W-:-:S04]  /*ad60*/  IADD3 R110, P2, R11, R110, RZ ;  /* 0x0000006e0b6e7210 */ /* 0x000fc80007f5e0ff */
[----:B------:R-:W-:-:S05]  /*ad70*/  LEA.HI.X.SX32 R111, R11, R48, 0x1, P2 ;  /* 0x000000300b6f7211 */ /* 0x000fca00010f0eff */
[----:B----4-:R4:W-:Y:S01]  /*ad80*/  ST.E.128 desc[UR36][R110.64], R44 ;  /* 0x0000002c6e007985 */ /* 0x0109e2000c101d24 */
[----:B------:R-:W-:Y:S05]  /*ad90*/  BRA `(.L_x_542) ;  /* 0x0000000400a87947 */ /* 0x000fea0003800000 */
.L_x_501:
[----:B------:R-:W-:-:S06]  /*ada0*/  UISETP.NE.AND UP0, UPT, UR39, 0x3, UPT ;  /* 0x000000032700788c */ /* 0x000fcc000bf05270 */
[----:B------:R-:W-:-:S13]  /*adb0*/  PLOP3.LUT P5, PT, PT, PT, UP0, 0x80, 0x0 ;  /* 0x000000000000781c */ /* 0x000fda0003faf008 */
[----:B------:R-:W-:Y:S05]  /*adc0*/  @!P5 BRA `(.L_x_570) ;  /* 0x000000000004d947 */ /* 0x000fea0003800000 */
[----:B------:R-:W-:Y:S01]  /*add0*/  BPT.TRAP 0x1 ;  /* 0x000000040000795c */ /* 0x000fe20000300000 */
.L_x_570:
[----:B------:R-:W-:Y:S01]  /*ade0*/  IMAD R4, R216, 0x8, R23 ;  /* 0x00000008d8047824 */ /* 0x000fe200078e0217 */
[----:B------:R-:W-:Y:S01]  /*adf0*/  SHF.L.U32 R107, R224, 0x1f, RZ ;  /* 0x0000001fe06b7819 */ /* 0x000fe200000006ff */
[----:B------:R-:W-:Y:S01]  /*ae00*/  BSSY B1, `(.L_x_571) ;  /* 0x0000004000017945 */ /* 0x000fe20003800000 */
[----:B------:R-:W-:Y:S02]  /*ae10*/  SHF.R.S32.HI R104, RZ, 0x1f, R103 ;  /* 0x0000001fff687819 */ /* 0x000fe40000011467 */
[----:B------:R-:W0:Y:S02]  /*ae20*/  SYNCS.PHASECHK.TRANS64.TRYWAIT P2, [R4+URZ+0x38890], R107 ;  /* 0x0388906b040075a7 */ /* 0x000e24000804017f */
[----:B0-----:R-:W-:Y:S05]  /*ae30*/  @!P2 BRA `(.L_x_572) ;  /* 0x000001a00070a947 */ /* 0x001fea0003800000 */
.L_x_860:
[----:B------:R-:W-:Y:S05]  /*ae40*/  BSYNC B1 ;  /* 0x0000000000017941 */ /* 0x000fea0003800000 */
.L_x_571:
[----:B------:R-:W-:Y:S01]  /*ae50*/  ULDC.64 UR4, c[0x0][0x300] ;  /* 0x0000c00000047ab9 */ /* 0x000fe20000000a00 */
[----:B-----5:R-:W-:Y:S01]  /*ae60*/  SHF.R.S32.HI R105, RZ, 0x1f, R102 ;  /* 0x0000001fff697819 */ /* 0x020fe20000011466 */
[----:B------:R-:W-:Y:S01]  /*ae70*/  IMAD R14, R104, UR4, RZ ;  /* 0x00000004680e7c24 */ /* 0x000fe2000f8e02ff */
[----:B------:R-:W-:Y:S01]  /*ae80*/  ULDC.64 UR6, c[0x0][0x2e8] ;  /* 0x0000ba0000067ab9 */ /* 0x000fe20000000a00 */
[----:B------:R-:W-:-:S04]  /*ae90*/  IMAD.WIDE.U32 R12, R103, UR4, RZ ;  /* 0x00000004670c7c25 */ /* 0x000fc8000f8e00ff */
[----:B------:R-:W-:Y:S01]  /*aea0*/  IMAD R11, R103, UR5, R14 ;  /* 0x00000005670b7c24 */ /* 0x000fe2000f8e020e */
[----:B------:R-:W-:Y:S01]  /*aeb0*/  ULDC.64 UR4, c[0x0][0x310] ;  /* 0x0000c40000047ab9 */ /* 0x000fe20000000a00 */
[----:B------:R-:W-:Y:S02]  /*aec0*/  IMAD R106, R26, -0x80, R2 ;  /* 0xffffff801a6a7824 */ /* 0x000fe400078e0202 */
[----:B------:R-:W-:Y:S02]  /*aed0*/  IMAD R15, R105, UR4, RZ ;  /* 0x00000004690f7c24 */ /* 0x000fe4000f8e02ff */
[----:B------:R-:W-:Y:S01]  /*aee0*/  IMAD.IADD R13, R13, 0x1, R11 ;  /* 0x000000010d0d7824 */ /* 0x000fe200078e020b */
[----:B------:R-:W-:Y:S01]  /*aef0*/  VIMNMX R106, R106, 0x80, PT ;  /* 0x000000806a6a7848 */ /* 0x000fe20003fe0100 */
[C---:B------:R-:W-:Y:S02]  /*af00*/  IMAD R15, R102.reuse, UR5, R15 ;  /* 0x00000005660f7c24 */ /* 0x040fe4000f8e020f */
[----:B------:R-:W-:Y:S01]  /*af10*/  IMAD.WIDE.U32 R12, R102, UR4, R12 ;  /* 0x00000004660c7c25 */ /* 0x000fe2000f8e000c */
[----:B------:R-:W-:-:S03]  /*af20*/  ULDC.64 UR4, c[0x0][0x308] ;  /* 0x0000c20000047ab9 */ /* 0x000fc60000000a00 */
[----:B------:R-:W-:Y:S01]  /*af30*/  IMAD R11, R29, UR4, RZ ;  /* 0x000000041d0b7c24 */ /* 0x000fe2000f8e02ff */
[----:B------:R-:W-:Y:S01]  /*af40*/  IADD3 R13, R13, R15, RZ ;  /* 0x0000000f0d0d7210 */ /* 0x000fe20007ffe0ff */
[----:B------:R-:W-:Y:S02]  /*af50*/  IMAD.IADD R47, R106, 0x1, -R219 ;  /* 0x000000016a2f7824 */ /* 0x000fe400078e0adb */
[C---:B------:R-:W-:Y:S02]  /*af60*/  IMAD R11, R222.reuse, UR5, R11 ;  /* 0x00000005de0b7c24 */ /* 0x040fe4000f8e020b */
[----:B------:R-:W-:Y:S01]  /*af70*/  IMAD.WIDE.U32 R12, R222, UR4, R12 ;  /* 0x00000004de0c7c25 */ /* 0x000fe2000f8e000c */
[----:B------:R-:W-:Y:S02]  /*af80*/  UMOV UR4, 0xffffffff ;  /* 0xffffffff00047882 */ /* 0x000fe40000000000 */
[----:B------:R-:W-:-:S04]  /*af90*/  IADD3 R45, P2, R12, UR6, RZ ;  /* 0x000000060c2d7c10 */ /* 0x000fc8000ff5e0ff */
[----:B------:R-:W-:Y:S02]  /*afa0*/  IADD3.X R46, R13, UR7, R11, P2, !PT ;  /* 0x000000070d2e7c10 */ /* 0x000fe400097fe40b */
[----:B------:R-:W-:Y:S01]  /*afb0*/  ISETP.GE.AND P2, PT, R47, 0x1, PT ;  /* 0x000000012f00780c */ /* 0x000fe20003f46270 */
[----:B------:R-:W-:-:S12]  /*afc0*/  BRA.DIV UR4, `(.L_x_573) ;  /* 0x000001a204207947 */ /* 0x000fd8000b800000 */
[----:B------:R1:W2:Y:S04]  /*afd0*/  SHFL.IDX PT, R44, R46, RZ, 0x181f ;  /* 0x00181fff2e2c7589 */ /* 0x0002a800000e0000 */
[----:B------:R1:W3:Y:S02]  /*afe0*/  SHFL.IDX PT, R14, R45, RZ, 0x181f ;  /* 0x00181fff2d0e7589 */ /* 0x0002e400000e0000 */
.L_x_864:
[----:B------:R-:W-:Y:S04]  /*aff0*/  BSSY B1, `(.L_x_574) ;  /* 0x000000d000017945 */ /* 0x000fe80003800000 */
[----:B------:R-:W-:Y:S05]  /*b000*/  @!P2 BRA `(.L_x_575) ;  /* 0x00000000002ca947 */ /* 0x000fea0003800000 */
[----:B------:R-:W-:Y:S02]  /*b010*/  ULDC UR4, c[0x0][0x2f4] ;  /* 0x0000bd0000047ab9 */ /* 0x000fe40000000800 */
[----:B------:R-:W-:-:S13]  /*b020*/  ISETP.GE.AND P2, PT, R16, UR4, PT ;  /* 0x0000000410007c0c */ /* 0x000fda000bf46270 */
[----:B---3--:R-:W-:-:S05]  /*b030*/  @!P2 IADD3 R48, P3, R16, R14, RZ ;  /* 0x0000000e1030a210 */ /* 0x008fca0007f7e0ff */
[----:B--2---:R-:W-:Y:S01]  /*b040*/  @!P2 IMAD.X R49, R44, 0x1, R17, P3 ;  /* 0x000000012c31a824 */ /* 0x004fe200018e0611 */
[----:B------:R-:W-:-:S13]  /*b050*/  ISETP.GE.AND P3, PT, R22, UR4, PT ;  /* 0x0000000416007c0c */ /* 0x000fda000bf66270 */
[----:B------:R-:W-:Y:S02]  /*b060*/  @!P3 IADD3 R50, P4, R22, R14, RZ ;  /* 0x0000000e1632b210 */ /* 0x000fe40007f9e0ff */
[----:B------:R-:W2:Y:S03]  /*b070*/  @!P2 LDS.128 R12, [R95+0x28400] ;  /* 0x028400005f0ca984 */ /* 0x000ea60000000c00 */
[----:B------:R-:W-:Y:S01]  /*b080*/  @!P3 IMAD.X R51, R44, 0x1, R217, P4 ;  /* 0x000000012c33b824 */ /* 0x000fe200020e06d9 */
[----:B--2---:R-:W-:Y:S04]  /*b090*/  @!P2 ST.E.128 desc[UR36][R48.64], R12 ;  /* 0x0000000c3000a985 */ /* 0x004fe8000c101d24 */
[----:B------:R-:W2:Y:S04]  /*b0a0*/  @!P3 LDS.128 R12, [R95+0x2c400] ;  /* 0x02c400005f0cb984 */ /* 0x000ea80000000c00 */
[----:B--2---:R4:W-:Y:S02]  /*b0b0*/  @!P3 ST.E.128 desc[UR36][R50.64], R12 ;  /* 0x0000000c3200b985 */ /* 0x0049e4000c101d24 */
.L_x_575:
[----:B------:R-:W-:Y:S05]  /*b0c0*/  BSYNC B1 ;  /* 0x0000000000017941 */ /* 0x000fea0003800000 */
.L_x_574:
[----:B------:R-:W-:-:S03]  /*b0d0*/  UMOV UR4, 0xffffffff ;  /* 0xffffffff00047882 */ /* 0x000fc60000000000 */
[----:B------:R-:W-:Y:S05]  /*b0e0*/  BRA.DIV UR4, `(.L_x_576) ;  /* 0x000001a204207947 */ /* 0x000fea000b800000 */
[----:B--2---:R2:W0:Y:S04]  /*b0f0*/  SHFL.IDX PT, R44, R46, 0x1, 0x181f ;  /* 0x00381f002e2c7f89 */ /* 0x00442800000e0000 */
[----:B---34-:R2:W3:Y:S02]  /*b100*/  SHFL.IDX PT, R14, R45, 0x1, 0x181f ;  /* 0x00381f002d0e7f89 */ /* 0x0184e400000e0000 */
.L_x_868:
[----:B------:R-:W-:Y:S01]  /*b110*/  ISETP.GE.AND P2, PT, R47, 0x21, PT ;  /* 0x000000212f00780c */ /* 0x000fe20003f46270 */
[----:B------:R-:W-:-:S12]  /*b120*/  BSSY B1, `(.L_x_577) ;  /* 0x000000d000017945 */ /* 0x000fd80003800000 */
[----:B------:R-:W-:Y:S05]  /*b130*/  @!P2 BRA `(.L_x_578) ;  /* 0x00000000002ca947 */ /* 0x000fea0003800000 */
[----:B------:R-:W-:Y:S02]  /*b140*/  ULDC UR4, c[0x0][0x2f4] ;  /* 0x0000bd0000047ab9 */ /* 0x000fe40000000800 */
[----:B------:R-:W-:-:S13]  /*b150*/  ISETP.GE.AND P2, PT, R16, UR4, PT ;  /* 0x0000000410007c0c */ /* 0x000fda000bf46270 */
[----:B---3--:R-:W-:-:S04]  /*b160*/  @!P2 IADD3 R48, P3, R16, R14, RZ ;  /* 0x0000000e1030a210 */ /* 0x008fc80007f7e0ff */
[----:B0-----:R-:W-:Y:S02]  /*b170*/  @!P2 IADD3.X R49, R44, R17, RZ, P3, !PT ;  /* 0x000000112c31a210 */ /* 0x001fe40001ffe4ff */
[----:B------:R-:W-:-:S13]  /*b180*/  ISETP.GE.AND P3, PT, R22, UR4, PT ;  /* 0x0000000416007c0c */ /* 0x000fda000bf66270 */
[----:B------:R-:W-:Y:S02]  /*b190*/  @!P3 IADD3 R50, P4, R22, R14, RZ ;  /* 0x0000000e1632b210 */ /* 0x000fe40007f9e0ff */
[----:B------:R-:W0:Y:S03]  /*b1a0*/  @!P2 LDS.128 R12, [R95+0x29400] ;  /* 0x029400005f0ca984 */ /* 0x000e260000000c00 */
[----:B------:R-:W-:Y:S01]  /*b1b0*/  @!P3 IMAD.X R51, R44, 0x1, R217, P4 ;  /* 0x000000012c33b824 */ /* 0x000fe200020e06d9 */
[----:B0-----:R-:W-:Y:S04]  /*b1c0*/  @!P2 ST.E.128 desc[UR36][R48.64], R12 ;  /* 0x0000000c3000a985 */ /* 0x001fe8000c101d24 */
[----:B------:R-:W0:Y:S04]  /*b1d0*/  @!P3 LDS.128 R12, [R95+0x2d400] ;  /* 0x02d400005f0cb984 */ /* 0x000e280000000c00 */
[----:B0-----:R4:W-:Y:S02]  /*b1e0*/  @!P3 ST.E.128 desc[UR36][R50.64], R12 ;  /* 0x0000000c3200b985 */ /* 0x0019e4000c101d24 */
.L_x_578:
[----:B------:R-:W-:Y:S05]  /*b1f0*/  BSYNC B1 ;  /* 0x0000000000017941 */ /* 0x000fea0003800000 */
.L_x_577:
[----:B------:R-:W-:-:S03]  /*b200*/  UMOV UR4, 0xffffffff ;  /* 0xffffffff00047882 */ /* 0x000fc60000000000 */
[----:B------:R-:W-:Y:S05]  /*b210*/  BRA.DIV UR4, `(.L_x_579) ;  /* 0x000001a2041c7947 */ /* 0x000fea000b800000 */
[----:B0-----:R0:W0:Y:S04]  /*b220*/  SHFL.IDX PT, R44, R46, 0x2, 0x181f ;  /* 0x00581f002e2c7f89 */ /* 0x00102800000e0000 */
[----:B---34-:R3:W4:Y:S02]  /*b230*/  SHFL.IDX PT, R14, R45, 0x2, 0x181f ;  /* 0x00581f002d0e7f89 */ /* 0x01872400000e0000 */
.L_x_872:
[----:B------:R-:W-:Y:S01]  /*b240*/  ISETP.GE.AND P2, PT, R47, 0x41, PT ;  /* 0x000000412f00780c */ /* 0x000fe20003f46270 */
[----:B------:R-:W-:-:S12]  /*b250*/  BSSY B1, `(.L_x_580) ;  /* 0x000000d000017945 */ /* 0x000fd80003800000 */
[----:B------:R-:W-:Y:S05]  /*b260*/  @!P2 BRA `(.L_x_581) ;  /* 0x00000000002ca947 */ /* 0x000fea0003800000 */
[----:B------:R-:W-:Y:S02]  /*b270*/  ULDC UR4, c[0x0][0x2f4] ;  /* 0x0000bd0000047ab9 */ /* 0x000fe40000000800 */
[----:B------:R-:W-:-:S13]  /*b280*/  ISETP.GE.AND P2, PT, R16, UR4, PT ;  /* 0x0000000410007c0c */ /* 0x000fda000bf46270 */
[----:B----4-:R-:W-:-:S05]  /*b290*/  @!P2 IADD3 R48, P3, R16, R14, RZ ;  /* 0x0000000e1030a210 */ /* 0x010fca0007f7e0ff */
[----:B0-----:R-:W-:Y:S01]  /*b2a0*/  @!P2 IMAD.X R49, R44, 0x1, R17, P3 ;  /* 0x000000012c31a824 */ /* 0x001fe200018e0611 */
[----:B------:R-:W-:-:S13]  /*b2b0*/  ISETP.GE.AND P3, PT, R22, UR4, PT ;  /* 0x0000000416007c0c */ /* 0x000fda000bf66270 */
[----:B------:R-:W-:Y:S02]  /*b2c0*/  @!P3 IADD3 R50, P4, R22, R14, RZ ;  /* 0x0000000e1632b210 */ /* 0x000fe40007f9e0ff */
[----:B------:R-:W0:Y:S03]  /*b2d0*/  @!P2 LDS.128 R12, [R95+0x2a400] ;  /* 0x02a400005f0ca984 */ /* 0x000e260000000c00 */
[----:B------:R-:W-:Y:S01]  /*b2e0*/  @!P3 IMAD.X R51, R44, 0x1, R217, P4 ;  /* 0x000000012c33b824 */ /* 0x000fe200020e06d9 */
[----:B0-----:R-:W-:Y:S04]  /*b2f0*/  @!P2 ST.E.128 desc[UR36][R48.64], R12 ;  /* 0x0000000c3000a985 */ /* 0x001fe8000c101d24 */
[----:B------:R-:W0:Y:S04]  /*b300*/  @!P3 LDS.128 R12, [R95+0x2e400] ;  /* 0x02e400005f0cb984 */ /* 0x000e280000000c00 */
[----:B0-----:R0:W-:Y:S02]  /*b310*/  @!P3 ST.E.128 desc[UR36][R50.64], R12 ;  /* 0x0000000c3200b985 */ /* 0x0011e4000c101d24 */
.L_x_581:
[----:B------:R-:W-:Y:S05]  /*b320*/  BSYNC B1 ;  /* 0x0000000000017941 */ /* 0x000fea0003800000 */
.L_x_580:
[----:B------:R-:W-:-:S03]  /*b330*/  UMOV UR4, 0xffffffff ;  /* 0xffffffff00047882 */ /* 0x000fc60000000000 */
[----:B------:R-:W-:Y:S05]  /*b340*/  BRA.DIV UR4, `(.L_x_582) ;  /* 0x000001a204187947 */ /* 0x000fea000b800000 */
[----:B0-----:R0:W0:Y:S04]  /*b350*/  SHFL.IDX PT, R44, R46, 0x3, 0x181f ;  /* 0x00781f002e2c7f89 */ /* 0x00102800000e0000 */
[----:B----4-:R4:W0:Y:S02]  /*b360*/  SHFL.IDX PT, R14, R45, 0x3, 0x181f ;  /* 0x00781f002d0e7f89 */ /* 0x01082400000e0000 */
.L_x_876:
[----:B------:R-:W-:-:S13]  /*b370*/  ISETP.GE.AND P2, PT, R47, 0x61, PT ;  /* 0x000000612f00780c */ /* 0x000fda0003f46270 */
[----:B------:R-:W-:Y:S05]  /*b380*/  @!P2 BRA `(.L_x_542) ;  /* 0x00000000002ca947 */ /* 0x000fea0003800000 */
[----:B------:R-:W-:Y:S02]  /*b390*/  ULDC UR4, c[0x0][0x2f4] ;  /* 0x0000bd0000047ab9 */ /* 0x000fe40000000800 */
[----:B------:R-:W-:-:S13]  /*b3a0*/  ISETP.GE.AND P2, PT, R16, UR4, PT ;  /* 0x0000000410007c0c */ /* 0x000fda000bf46270 */
[----:B012---:R-:W-:-:S04]  /*b3b0*/  @!P2 IADD3 R46, P3, R16, R14, RZ ;  /* 0x0000000e102ea210 */ /* 0x007fc80007f7e0ff */
[----:B------:R-:W-:Y:S02]  /*b3c0*/  @!P2 IADD3.X R47, R44, R17, RZ, P3, !PT ;  /* 0x000000112c2fa210 */ /* 0x000fe40001ffe4ff */
[----:B------:R-:W-:-:S13]  /*b3d0*/  ISETP.GE.AND P3, PT, R22, UR4, PT ;  /* 0x0000000416007c0c */ /* 0x000fda000bf66270 */
[----:B------:R-:W-:Y:S02]  /*b3e0*/  @!P3 IADD3 R48, P4, R22, R14, RZ ;  /* 0x0000000e1630b210 */ /* 0x000fe40007f9e0ff */
[----:B------:R-:W0:Y:S03]  /*b3f0*/  @!P2 LDS.128 R12, [R95+0x2b400] ;  /* 0x02b400005f0ca984 */ /* 0x000e260000000c00 */
[----:B------:R-:W-:Y:S01]  /*b400*/  @!P3 IMAD.X R49, R44, 0x1, R217, P4 ;  /* 0x000000012c31b824 */ /* 0x000fe200020e06d9 */
[----:B0-----:R-:W-:Y:S04]  /*b410*/  @!P2 ST.E.128 desc[UR36][R46.64], R12 ;  /* 0x0000000c2e00a985 */ /* 0x001fe8000c101d24 */
[----:B------:R-:W0:Y:S04]  /*b420*/  @!P3 LDS.128 R12, [R95+0x2f400] ;  /* 0x02f400005f0cb984 */ /* 0x000e280000000c00 */
[----:B0-----:R0:W-:Y:S02]  /*b430*/  @!P3 ST.E.128 desc[UR36][R48.64], R12 ;  /* 0x0000000c3000b985 */ /* 0x0011e4000c101d24 */
.L_x_542:
[----:B------:R-:W-:Y:S05]  /*b440*/  BSYNC B0 ;  /* 0x0000000000007941 */ /* 0x000fea0003800000 */
.L_x_500:
[----:B------:R-:W5:Y:S01]  /*b450*/  S2R R11, SR_TID.X ;  /* 0x00000000000b7919 */ /* 0x000f620000002100 */
[----:B------:R-:W-:Y:S01]  /*b460*/  @!PT LDS RZ, [RZ] ;  /* 0x00000000fffff984 */ /* 0x000fe20000000800 */
[----:B------:R-:W-:Y:S01]  /*b470*/  @!PT LDS RZ, [RZ] ;  /* 0x00000000fffff984 */ /* 0x000fe20000000800 */
[----:B------:R-:W-:Y:S01]  /*b480*/  @!PT LDS RZ, [RZ] ;  /* 0x00000000fffff984 */ /* 0x000fe20000000800 */
[----:B------:R-:W-:Y:S01]  /*b490*/  @!PT LDS RZ, [RZ] ;  /* 0x00000000fffff984 */ /* 0x000fe20000000800 */
[----:B------:R1:W-:Y:S06]  /*b4a0*/  MEMBAR.ALL.CTA ;  /* 0x0000000000007992 */ /* 0x0003ec0000008000 */
[----:B-1----:R-:W1:Y:S01]  /*b4b0*/  FENCE.VIEW.ASYNC.S ;  /* 0x00000000000073c6 */ /* 0x002e620000000000 */
[----:B------:R-:W-:Y:S05]  /*b4c0*/  WARPSYNC.ALL ;  /* 0x0000000000007948 */ /* 0x000fea0003800000 */
[----:B------:R-:W-:Y:S01]  /*b4d0*/  BSSY B0, `(.L_x_583) ;  /* 0x0000008000007945 */ /* 0x000fe20003800000 */
[----:B-1----:R1:W-:Y:S01]  /*b4e0*/  BAR.SYNC.DEFER_BLOCKING R97, 0x80 ;  /* 0x000200610000751d */ /* 0x0023e20000010000 */
[----:B-----5:R-:W-:-:S13]  /*b4f0*/  LOP3.LUT P2, RZ, R11, 0x7f, RZ, 0xc0, !PT ;  /* 0x0000007f0bff7812 */ /* 0x020fda000784c0ff */
[----:B------:R-:W-:-:S05]  /*b500*/  @!P2 VIADD R11, R4, 0x388a0 ;  /* 0x000388a0040ba836 */ /* 0x000fca0000000000 */
[----:B------:R-:W-:-:S04]  /*b510*/  @!P2 PRMT R11, RZ, 0x654, R11 ;  /* 0x00000654ff0ba816 */ /* 0x000fc8000000000b */
[----:B------:R1:W-:Y:S01]  /*b520*/  @!P2 SYNCS.ARRIVE.TRANS64.RED.A1T0 RZ, [R11+URZ], RZ ;  /* 0x000000ff0bffa9a7 */ /* 0x0003e2000810043f */
[----:B------:R-:W-:Y:S05]  /*b530*/  @!P5 BRA `(.L_x_584) ;  /* 0x000000000004d947 */ /* 0x000fea0003800000 */
[----:B------:R-:W-:Y:S01]  /*b540*/  BPT.TRAP 0x1 ;  /* 0x000000040000795c */ /* 0x000fe20000300000 */
.L_x_584:
[----:B------:R-:W-:Y:S05]  /*b550*/  BSYNC B0 ;  /* 0x0000000000007941 */ /* 0x000fea0003800000 */
.L_x_583:
[----:B------:R-:W5:Y:S01]  /*b560*/  SYNCS.PHASECHK.TRANS64.TRYWAIT P3, [R4+URZ+0x388b0], R107 ;  /* 0x0388b06b040075a7 */ /* 0x000f62000806017f */
[----:B------:R-:W-:Y:S01]  /*b570*/  ULDC UR38, c[0x0][0x2f4] ;  /* 0x0000bd0000267ab9 */ /* 0x000fe20000000800 */
[----:B------:R-:W-:Y:S04]  /*b580*/  BSSY B0, `(.L_x_585) ;  /* 0x0000002000007945 */ /* 0x000fe80003800000 */
[----:B-----5:R-:W-:Y:S05]  /*b590*/  @!P3 BRA `(.L_x_586) ;  /* 0x0000019c00ccb947 */ /* 0x020fea0003800000 */
.L_x_877:
[----:B------:R-:W-:Y:S05]  /*b5a0*/  BSYNC B0 ;  /* 0x0000000000007941 */ /* 0x000fea0003800000 */
.L_x_585:
[----:B------:R-:W-:Y:S01]  /*b5b0*/  ULDC.64 UR4, c[0x0][0x328] ;  /* 0x0000ca0000047ab9 */ /* 0x000fe20000000a00 */
[----:B------:R-:W-:Y:S01]  /*b5c0*/  ULDC.64 UR6, c[0x0][0x318] ;  /* 0x0000c60000067ab9 */ /* 0x000fe20000000a00 */
[----:B------:R-:W-:Y:S01]  /*b5d0*/  IMAD R104, R104, UR4, RZ ;  /* 0x0000000468687c24 */ /* 0x000fe2000f8e02ff */
[----:B------:R-:W-:Y:S01]  /*b5e0*/  BSSY B0, `(.L_x_587) ;  /* 0x000001e000007945 */ /* 0x000fe20003800000 */
[----:B0-2---:R-:W-:-:S04]  /*b5f0*/  IMAD.WIDE.U32 R12, R103, UR4, RZ ;  /* 0x00000004670c7c25 */ /* 0x005fc8000f8e00ff */
[----:B------:R-:W-:Y:S01]  /*b600*/  IMAD R103, R103, UR5, R104 ;  /* 0x0000000567677c24 */ /* 0x000fe2000f8e0268 */
[----:B------:R-:W-:Y:S01]  /*b610*/  ULDC.64 UR4, c[0x0][0x338] ;  /* 0x0000ce0000047ab9 */ /* 0x000fe20000000a00 */
[----:B------:R-:W-:Y:S02]  /*b620*/  IMAD.IADD R106, R106, 0x1, -R219 ;  /* 0x000000016a6a7824 */ /* 0x000fe400078e0adb */
[----:B------:R-:W-:Y:S02]  /*b630*/  IMAD R105, R105, UR4, RZ ;  /* 0x0000000469697c24 */ /* 0x000fe4000f8e02ff */
[----:B------:R-:W-:Y:S02]  /*b640*/  IMAD.IADD R13, R13, 0x1, R103 ;  /* 0x000000010d0d7824 */ /* 0x000fe400078e0267 */
[C---:B------:R-:W-:Y:S02]  /*b650*/  IMAD R105, R102.reuse, UR5, R105 ;  /* 0x0000000566697c24 */ /* 0x040fe4000f8e0269 */
[----:B------:R-:W-:Y:S01]  /*b660*/  IMAD.WIDE.U32 R102, R102, UR4, R12 ;  /* 0x0000000466667c25 */ /* 0x000fe2000f8e000c */
[----:B------:R-:W-:-:S03]  /*b670*/  ULDC.64 UR4, c[0x0][0x330] ;  /* 0x0000cc0000047ab9 */ /* 0x000fc60000000a00 */
[----:B-1----:R-:W-:Y:S01]  /*b680*/  IMAD R11, R29, UR4, RZ ;  /* 0x000000041d0b7c24 */ /* 0x002fe2000f8e02ff */
[----:B------:R-:W-:-:S03]  /*b690*/  IADD3 R103, R103, R105, RZ ;  /* 0x0000006967677210 */ /* 0x000fc60007ffe0ff */
[C---:B------:R-:W-:Y:S02]  /*b6a0*/  IMAD R11, R222.reuse, UR5, R11 ;  /* 0x00000005de0b7c24 */ /* 0x040fe4000f8e020b */
[----:B------:R-:W-:-:S03]  /*b6b0*/  IMAD.WIDE.U32 R12, R222, UR4, R102 ;  /* 0x00000004de0c7c25 */ /* 0x000fc6000f8e0066 */
[----:B------:R-:W-:-:S04]  /*b6c0*/  IADD3 R48, P3, R12, UR6, RZ ;  /* 0x000000060c307c10 */ /* 0x000fc8000ff7e0ff */
[----:B------:R-:W-:Y:S01]  /*b6d0*/  IADD3.X R11, R13, UR7, R11, P3, !PT ;  /* 0x000000070d0b7c10 */ /* 0x000fe20009ffe40b */
[----:B----4-:R0:W1:Y:S01]  /*b6e0*/  SHFL.IDX PT, R47, R48, RZ, 0x181f ;  /* 0x00181fff302f7589 */ /* 0x01006200000e0000 */
[----:B------:R-:W-:-:S03]  /*b6f0*/  ISETP.GE.AND P3, PT, R106, 0x1, PT ;  /* 0x000000016a00780c */ /* 0x000fc60003f66270 */
[----:B------:R0:W2:Y:S10]  /*b700*/  SHFL.IDX PT, R12, R11, RZ, 0x181f ;  /* 0x00181fff0b0c7589 */ /* 0x0000b400000e0000 */
[----:B0-----:R-:W-:Y:S05]  /*b710*/  @!P3 BRA `(.L_x_588) ;  /* 0x000000000028b947 */ /* 0x001fea0003800000 */
[----:B------:R-:W-:-:S13]  /*b720*/  ISETP.GE.AND P3, PT, R16, UR38, PT ;  /* 0x0000002610007c0c */ /* 0x000fda000bf66270 */
[----:B-1----:R-:W-:-:S05]  /*b730*/  @!P3 IADD3 R44, P4, R16, R47, RZ ;  /* 0x0000002f102cb210 */ /* 0x002fca0007f9e0ff */
[----:B--23--:R-:W-:Y:S01]  /*b740*/  @!P3 IMAD.X R45, R12, 0x1, R17, P4 ;  /* 0x000000010c2db824 */ /* 0x00cfe200020e0611 */
[----:B------:R-:W-:-:S13]  /*b750*/  ISETP.GE.AND P4, PT, R22, UR38, PT ;  /* 0x0000002616007c0c */ /* 0x000fda000bf86270 */
[----:B------:R-:W-:-:S05]  /*b760*/  @!P4 IADD3 R46, P5, R22, R47, RZ ;  /* 0x0000002f162ec210 */ /* 0x000fca0007fbe0ff */
[----:B------:R-:W-:Y:S02]  /*b770*/  @!P4 IMAD.X R47, R12, 0x1, R217, P5 ;  /* 0x000000010c2fc824 */ /* 0x000fe400028e06d9 */
[----:B------:R-:W0:Y:S04]  /*b780*/  @!P3 LDS.128 R12, [R95+0x10400] ;  /* 0x010400005f0cb984 */ /* 0x000e280000000c00 */
[----:B0-----:R-:W-:Y:S04]  /*b790*/  @!P3 ST.E.128 desc[UR36][R44.64], R12 ;  /* 0x0000000c2c00b985 */ /* 0x001fe8000c101d24 */
[----:B------:R-:W0:Y:S04]  /*b7a0*/  @!P4 LDS.128 R12, [R95+0x14400] ;  /* 0x014400005f0cc984 */ /* 0x000e280000000c00 */
[----:B0-----:R0:W-:Y:S02]  /*b7b0*/  @!P4 ST.E.128 desc[UR36][R46.64], R12 ;  /* 0x0000000c2e00c985 */ /* 0x0011e4000c101d24 */
.L_x_588:
[----:B------:R-:W-:Y:S05]  /*b7c0*/  BSYNC B0 ;  /* 0x0000000000007941 */ /* 0x000fea0003800000 */
.L_x_587:
[----:B------:R-:W-:Y:S01]  /*b7d0*/  ISETP.GE.AND P3, PT, R106, 0x21, PT ;  /* 0x000000216a00780c */ /* 0x000fe20003f66270 */
[----:B0-2---:R0:W2:Y:S01]  /*b7e0*/  SHFL.IDX PT, R12, R11, 0x1, 0x181f ;  /* 0x00381f000b0c7f89 */ /* 0x0050a200000e0000 */
[----:B------:R-:W-:Y:S03]  /*b7f0*/  BSSY B0, `(.L_x_589) ;  /* 0x000000d000007945 */ /* 0x000fe60003800000 */
[----:B-1----:R0:W1:Y:S08]  /*b800*/  SHFL.IDX PT, R47, R48, 0x1, 0x181f ;  /* 0x00381f00302f7f89 */ /* 0x00207000000e0000 */
[----:B0-----:R-:W-:Y:S05]  /*b810*/  @!P3 BRA `(.L_x_590) ;  /* 0x000000000028b947 */ /* 0x001fea0003800000 */
[----:B------:R-:W-:-:S13]  /*b820*/  ISETP.GE.AND P3, PT, R16, UR38, PT ;  /* 0x0000002610007c0c */ /* 0x000fda000bf66270 */
[----:B-1----:R-:W-:-:S04]  /*b830*/  @!P3 IADD3 R44, P4, R16, R47, RZ ;  /* 0x0000002f102cb210 */ /* 0x002fc80007f9e0ff */
[----:B--23--:R-:W-:Y:S02]  /*b840*/  @!P3 IADD3.X R45, R12, R17, RZ, P4, !PT ;  /* 0x000000110c2db210 */ /* 0x00cfe400027fe4ff */
[----:B------:R-:W-:-:S13]  /*b850*/  ISETP.GE.AND P4, PT, R22, UR38, PT ;  /* 0x0000002616007c0c */ /* 0x000fda000bf86270 */
[----:B------:R-:W-:-:S05]  /*b860*/  @!P4 IADD3 R46, P5, R22, R47, RZ ;  /* 0x0000002f162ec210 */ /* 0x000fca0007fbe0ff */
[----:B------:R-:W-:Y:S02]  /*b870*/  @!P4 IMAD.X R47, R12, 0x1, R217, P5 ;  /* 0x000000010c2fc824 */ /* 0x000fe400028e06d9 */
[----:B------:R-:W0:Y:S04]  /*b880*/  @!P3 LDS.128 R12, [R95+0x11400] ;  /* 0x011400005f0cb984 */ /* 0x000e280000000c00 */
[----:B0-----:R-:W-:Y:S04]  /*b890*/  @!P3 ST.E.128 desc[UR36][R44.64], R12 ;  /* 0x0000000c2c00b985 */ /* 0x001fe8000c101d24 */
[----:B------:R-:W0:Y:S04]  /*b8a0*/  @!P4 LDS.128 R12, [R95+0x15400] ;  /* 0x015400005f0cc984 */ /* 0x000e280000000c00 */
[----:B0-----:R0:W-:Y:S02]  /*b8b0*/  @!P4 ST.E.128 desc[UR36][R46.64], R12 ;  /* 0x0000000c2e00c985 */ /* 0x0011e4000c101d24 */
.L_x_590:
[----:B------:R-:W-:Y:S05]  /*b8c0*/  BSYNC B0 ;  /* 0x0000000000007941 */ /* 0x000fea0003800000 */
.L_x_589:
[----:B------:R-:W-:Y:S01]  /*b8d0*/  ISETP.GE.AND P3, PT, R106, 0x41, PT ;  /* 0x000000416a00780c */ /* 0x000fe20003f66270 */
[----:B0-2---:R0:W2:Y:S01]  /*b8e0*/  SHFL.IDX PT, R12, R11, 0x2, 0x181f ;  /* 0x00581f000b0c7f89 */ /* 0x0050a200000e0000 */
[----:B------:R-:W-:Y:S03]  /*b8f0*/  BSSY B0, `(.L_x_591) ;  /* 0x000000d000007945 */ /* 0x000fe60003800000 */
[----:B-1----:R0:W1:Y:S08]  /*b900*/  SHFL.IDX PT, R47, R48, 0x2, 0x181f ;  /* 0x00581f00302f7f89 */ /* 0x00207000000e0000 */
        /* <DEDUP_REMOVED lines=11> */
.L_x_592:
[----:B------:R-:W-:Y:S05]  /*b9c0*/  BSYNC B0 ;  /* 0x0000000000007941 */ /* 0x000fea0003800000 */
.L_x_591:
[----:B------:R-:W-:Y:S01]  /*b9d0*/  ISETP.GE.AND P3, PT, R106, 0x61, PT ;  /* 0x000000616a00780c */ /* 0x000fe20003f66270 */
[----:B------:R-:W4:Y:S01]  /*b9e0*/  SHFL.IDX PT, R11, R11, 0x3, 0x181f ;  /* 0x00781f000b0b7f89 */ /* 0x000f2200000e0000 */
[----:B------:R-:W-:Y:S03]  /*b9f0*/  BSSY B0, `(.L_x_593) ;  /* 0x000000d000007945 */ /* 0x000fe60003800000 */
[----:B01----:R0:W1:Y:S08]  /*ba00*/  SHFL.IDX PT, R47, R48, 0x3, 0x181f ;  /* 0x00781f00302f7f89 */ /* 0x00307000000e0000 */
[----:B0-----:R-:W-:Y:S05]  /*ba10*/  @!P3 BRA `(.L_x_594) ;  /* 0x000000000028b947 */ /* 0x001fea0003800000 */
[----:B------:R-:W-:-:S13]  /*ba20*/  ISETP.GE.AND P3, PT, R16, UR38, PT ;  /* 0x0000002610007c0c */ /* 0x000fda000bf66270 */
[----:B--2---:R-:W0:Y:S01]  /*ba30*/  @!P3 LDS.128 R12, [R95+0x13400] ;  /* 0x013400005f0cb984 */ /* 0x004e220000000c00 */
[----:B-1----:R-:W-:-:S04]  /*ba40*/  @!P3 IADD3 R44, P4, R16, R47, RZ ;  /* 0x0000002f102cb210 */ /* 0x002fc80007f9e0ff */
[----:B---34-:R-:W-:Y:S02]  /*ba50*/  @!P3 IADD3.X R45, R11, R17, RZ, P4, !PT ;  /* 0x000000110b2db210 */ /* 0x018fe400027fe4ff */
[----:B------:R-:W-:-:S13]  /*ba60*/  ISETP.GE.AND P4, PT, R22, UR38, PT ;  /* 0x0000002616007c0c */ /* 0x000fda000bf86270 */
[----:B------:R-:W-:-:S05]  /*ba70*/  @!P4 IADD3 R46, P5, R22, R47, RZ ;  /* 0x0000002f162ec210 */ /* 0x000fca0007fbe0ff */
[----:B------:R-:W-:Y:S01]  /*ba80*/  @!P4 IMAD.X R47, R11, 0x1, R217, P5 ;  /* 0x000000010b2fc824 */ /* 0x000fe200028e06d9 */
[----:B0-----:R-:W-:Y:S04]  /*ba90*/  @!P3 ST.E.128 desc[UR36][R44.64], R12 ;  /* 0x0000000c2c00b985 */ /* 0x001fe8000c101d24 */
[----:B------:R-:W0:Y:S04]  /*baa0*/  @!P4 LDS.128 R12, [R95+0x17400] ;  /* 0x017400005f0cc984 */ /* 0x000e280000000c00 */
[----:B0-----:R0:W-:Y:S02]  /*bab0*/  @!P4 ST.E.128 desc[UR36][R46.64], R12 ;  /* 0x0000000c2e00c985 */ /* 0x0011e4000c101d24 */
.L_x_594:
[----:B------:R-:W-:Y:S05]  /*bac0*/  BSYNC B0 ;  /* 0x0000000000007941 */ /* 0x000fea0003800000 */
.L_x_593:
[----:B------:R-:W-:Y:S01]  /*bad0*/  @!PT LDS RZ, [RZ] ;  /* 0x00000000fffff984 */ /* 0x000fe20000000800 */
[----:B------:R-:W-:Y:S01]  /*bae0*/  @!PT LDS RZ, [RZ] ;  /* 0x00000000fffff984 */ /* 0x000fe20000000800 */
[----:B------:R-:W-:Y:S01]  /*baf0*/  @!PT LDS RZ, [RZ] ;  /* 0x00000000fffff984 */ /* 0x000fe20000000800 */
[----:B------:R-:W-:Y:S01]  /*bb00*/  @!PT LDS RZ, [RZ] ;  /* 0x00000000fffff984 */ /* 0x000fe20000000800 */
[----:B------:R5:W-:Y:S06]  /*bb10*/  MEMBAR.ALL.CTA ;  /* 0x0000000000007992 */ /* 0x000bec0000008000 */
[----:B-----5:R-:W5:Y:S01]  /*bb20*/  FENCE.VIEW.ASYNC.S ;  /* 0x00000000000073c6 */ /* 0x020f620000000000 */
[----:B---3--:R-:W-:Y:S01]  /*bb30*/  @!P2 VIADD R4, R4, 0x388c0 ;  /* 0x000388c00404a836 */ /* 0x008fe20000000000 */
[----:B-----5:R3:W-:Y:S01]  /*bb40*/  BAR.SYNC.DEFER_BLOCKING R97, 0x80 ;  /* 0x000200610000751d */ /* 0x0207e20000010000 */
[----:B------:R-:W-:Y:S01]  /*bb50*/  ISETP.NE.AND P3, PT, R0, RZ, PT ;  /* 0x000000ff0000720c */ /* 0x000fe20003f65270 */
[----:B------:R-:W-:-:S02]  /*bb60*/  VIADD R216, R216, 0x1 ;  /* 0x00000001d8d87836 */ /* 0x000fc40000000000 */
[----:B------:R-:W-:-:S04]  /*bb70*/  @!P2 PRMT R4, RZ, 0x654, R4 ;  /* 0x00000654ff04a816 */ /* 0x000fc80000000004 */
[----:B------:R3:W-:Y:S01]  /*bb80*/  @!P2 SYNCS.ARRIVE.TRANS64.RED.A1T0 RZ, [R4+URZ], RZ ;  /* 0x000000ff04ffa9a7 */ /* 0x0007e2000810043f */
[----:B------:R-:W-:-:S04]  /*bb90*/  ISETP.NE.AND P2, PT, R216, 0x2, PT ;  /* 0x00000002d800780c */ /* 0x000fc80003f45270 */
[----:B----4-:R-:W-:Y:S02]  /*bba0*/  SEL R11, RZ, 0x1, P2 ;  /* 0x00000001ff0b7807 */ /* 0x010fe40001000000 */
[----:B------:R-:W-:Y:S02]  /*bbb0*/  SEL R216, R216, RZ, P2 ;  /* 0x000000ffd8d87207 */ /* 0x000fe40001000000 */
[----:B------:R-:W-:Y:S01]  /*bbc0*/  LOP3.LUT R224, R224, R11, RZ, 0x3c, !PT ;  /* 0x0000000be0e07212 */ /* 0x000fe200078e3cff */
[----:B---3--:R-:W-:Y:S06]  /*bbd0*/  @P3 BRA `(.L_x_595) ;  /* 0xffffff6400083947 */ /* 0x008fec000383ffff */
[----:B0-2---:R-:W0:Y:S01]  /*bbe0*/  S2R R12, SR_TID.X ;  /* 0x00000000000c7919 */ /* 0x005e220000002100 */
[----:B------:R-:W-:Y:S02]  /*bbf0*/  PLOP3.LUT P0, PT, PT, PT, PT, 0x8, 0x0 ;  /* 0x000000000000781c */ /* 0x000fe40003f0e170 */
[----:B0-----:R-:W-:-:S04]  /*bc00*/  SHF.R.U32.HI R12, RZ, 0x7, R12 ;  /* 0x00000007ff0c7819 */ /* 0x001fc8000001160c */
[----:B------:R-:W-:-:S13]  /*bc10*/  ISETP.NE.AND P3, PT, R12, 0x1, PT ;  /* 0x000000010c00780c */ /* 0x000fda0003f65270 */
[----:B------:R-:W-:Y:S06]  /*bc20*/  @!P3 BAR.ARV 0x9, 0x100 ;  /* 0x024400000000bb1d */ /* 0x000fec0000002000 */
.L_x_495:
[----:B------:R-:W-:Y:S05]  /*bc30*/  @P0 BRA `(.L_x_596) ;  /* 0x00000000000c0947 */ /* 0x000fea0003800000 */
[----:B------:R-:W0:Y:S01]  /*bc40*/  FENCE.VIEW.ASYNC.G ;  /* 0x00000000000073c6 */ /* 0x000e220000000100 */
[----:B------:R-:W-:Y:S05]  /*bc50*/  WARPSYNC.ALL ;  /* 0x0000000000007948 */ /* 0x000fea0003800000 */
[----:B0-----:R-:W-:Y:S06]  /*bc60*/  BAR.ARV 0xc, 0x180 ;  /* 0x0306000000007b1d */ /* 0x001fec0000002000 */
.L_x_596:
[----:B------:R-:W2:Y:S01]  /*bc70*/  LDL R0, [R1+0x30] ;  /* 0x0000300001007983 */ /* 0x000ea20000100800 */
[----:B------:R-:W-:Y:S01]  /*bc80*/  ULDC.64 UR6, c[0x0][0x998] ;  /* 0x0002660000067ab9 */ /* 0x000fe20000000a00 */
[----:B------:R-:W-:Y:S02]  /*bc90*/  ULDC.64 UR4, c[0x0][0x990] ;  /* 0x0002640000047ab9 */ /* 0x000fe40000000a00 */
[----:B------:R-:W3:Y:S01]  /*bca0*/  LDL R3, [R1+0x14] ;  /* 0x0000140001037983 */ /* 0x000ee20000100800 */
[----:B------:R-:W-:Y:S02]  /*bcb0*/  ISETP.NE.U32.AND P1, PT, RZ, UR6, PT ;  /* 0x00000006ff007c0c */ /* 0x000fe4000bf25070 */
[----:B------:R-:W-:Y:S02]  /*bcc0*/  ISETP.NE.U32.AND P0, PT, RZ, UR4, PT ;  /* 0x00000004ff007c0c */ /* 0x000fe4000bf05070 */
[----:B------:R-:W-:Y:S02]  /*bcd0*/  ISETP.NE.AND.EX P1, PT, RZ, UR7, PT, P1 ;  /* 0x00000007ff007c0c */ /* 0x000fe4000bf25310 */
[----:B------:R-:W-:-:S11]  /*bce0*/  ISETP.NE.AND.EX P0, PT, RZ, UR5, PT, P0 ;  /* 0x00000005ff007c0c */ /* 0x000fd6000bf05300 */
[----:B------:R-:W2:Y:S01]  /*bcf0*/  @P1 LDC.64 R8, c[0x0][0x9b8] ;  /* 0x00026e00ff081b82 */ /* 0x000ea20000000a00 */
[----:B------:R-:W-:-:S07]  /*bd00*/  @P1 SHF.R.S32.HI R15, RZ, 0x1f, R222 ;  /* 0x0000001fff0f1819 */ /* 0x000fce00000114de */
[----:B------:R-:W0:Y:S08]  /*bd10*/  @P0 LDC.64 R6, c[0x0][0x9a8] ;  /* 0x00026a00ff060b82 */ /* 0x000e300000000a00 */
[----:B------:R-:W4:Y:S08]  /*bd20*/  @P1 LDC.64 R10, c[0x0][0x9c0] ;  /* 0x00027000ff0a1b82 */ /* 0x000f300000000a00 */
[----:B------:R-:W1:Y:S01]  /*bd30*/  @P0 LDC.64 R12, c[0x0][0x9b0] ;  /* 0x00026c00ff0c0b82 */ /* 0x000e620000000a00 */
[----:B--2---:R-:W-:-:S02]  /*bd40*/  @P1 IMAD R2, R0, R8, RZ ;  /* 0x0000000800021224 */ /* 0x004fc400078e02ff */
[----:B0-----:R-:W-:Y:S02]  /*bd50*/  @P0 IMAD R0, R0, R6, RZ ;  /* 0x0000000600000224 */ /* 0x001fe400078e02ff */
[C---:B---3--:R-:W-:Y:S02]  /*bd60*/  @P1 IMAD R9, R3.reuse, R9, R2 ;  /* 0x0000000903091224 */ /* 0x048fe400078e0202 */
[----:B------:R-:W-:-:S04]  /*bd70*/  @P1 IMAD.WIDE.U32 R4, R3, R8, RZ ;  /* 0x0000000803041225 */ /* 0x000fc800078e00ff */
[----:B------:R-:W-:Y:S01]  /*bd80*/  @P0 IMAD R7, R3, R7, R0 ;  /* 0x0000000703070224 */ /* 0x000fe200078e0200 */
[----:B------:R-:W-:Y:S01]  /*bd90*/  @P1 IADD3 R5, R5, R9, RZ ;  /* 0x0000000905051210 */ /* 0x000fe20007ffe0ff */
[----:B------:R-:W-:Y:S01]  /*bda0*/  @P0 IMAD.WIDE.U32 R2, R3, R6, RZ ;  /* 0x0000000603020225 */ /* 0x000fe200078e00ff */
[----:B------:R-:W-:-:S03]  /*bdb0*/  @P0 SHF.R.S32.HI R9, RZ, 0x1f, R222 ;  /* 0x0000001fff090819 */ /* 0x000fc600000114de */
[----:B----4-:R-:W-:Y:S02]  /*bdc0*/  @P1 IMAD R6, R15, R10, RZ ;  /* 0x0000000a0f061224 */ /* 0x010fe400078e02ff */
[----:B------:R-:W-:Y:S02]  /*bdd0*/  @P0 IMAD.IADD R3, R3, 0x1, R7 ;  /* 0x0000000103030824 */ /* 0x000fe400078e0207 */
[----:B-1----:R-:W-:Y:S02]  /*bde0*/  @P0 IMAD R0, R9, R12, RZ ;  /* 0x0000000c09000224 */ /* 0x002fe400078e02ff */
[C---:B------:R-:W-:Y:S02]  /*bdf0*/  @P1 IMAD R11, R222.reuse, R11, R6 ;  /* 0x0000000bde0b1224 */ /* 0x040fe400078e0206 */
[----:B------:R-:W-:-:S04]  /*be00*/  @P1 IMAD.WIDE.U32 R6, R222, R10, R4 ;  /* 0x0000000ade061225 */ /* 0x000fc800078e0004 */
[----:B------:R-:W-:Y:S01]  /*be10*/  @P0 IMAD R9, R222, R13, R0 ;  /* 0x0000000dde090224 */ /* 0x000fe200078e0200 */
[----:B------:R-:W-:Y:S01]  /*be20*/  @P1 LEA R8, P3, R6, UR6, 0x2 ;  /* 0x0000000606081c11 */ /* 0x000fe2000f8610ff */
[----:B------:R-:W-:Y:S01]  /*be30*/  @P0 IMAD.WIDE.U32 R2, R222, R12, R2 ;  /* 0x0000000cde020225 */ /* 0x000fe200078e0002 */
[----:B------:R-:W-:-:S03]  /*be40*/  MOV R0, 0x3f800000 ;  /* 0x3f80000000007802 */ /* 0x000fc60000000f00 */
[----:B------:R-:W-:Y:S01]  /*be50*/  @P1 IMAD.IADD R5, R7, 0x1, R11 ;  /* 0x0000000107051824 */ /* 0x000fe200078e020b */
[----:B------:R-:W-:Y:S01]  /*be60*/  @P0 LEA R4, P2, R2, UR4, 0x2 ;  /* 0x0000000402040c11 */ /* 0x000fe2000f8410ff */
[----:B------:R-:W-:Y:S01]  /*be70*/  @P0 IMAD.IADD R3, R3, 0x1, R9 ;  /* 0x0000000103030824 */ /* 0x000fe200078e0209 */
[----:B------:R-:W-:Y:S02]  /*be80*/  ULDC UR4, c[0x0][0x988] ;  /* 0x0002620000047ab9 */ /* 0x000fe40000000800 */
[----:B------:R-:W-:Y:S02]  /*be90*/  @P1 LEA.HI.X R9, R6, UR7, R5, 0x2, P3 ;  /* 0x0000000706091c11 */ /* 0x000fe400098f1405 */
[----:B------:R-:W-:Y:S01]  /*bea0*/  @P0 LEA.HI.X R5, R2, UR5, R3, 0x2, P2 ;  /* 0x0000000502050c11 */ /* 0x000fe200090f1403 */
[----:B------:R-:W-:Y:S02]  /*beb0*/  IMAD.MOV.U32 R3, RZ, RZ, 0x3f800000 ;  /* 0x3f800000ff037424 */ /* 0x000fe400078e00ff */
[----:B------:R0:W2:Y:S04]  /*bec0*/  @P1 LDG.E R0, desc[UR36][R8.64] ;  /* 0x0000002408001981 */ /* 0x0000a8000c1e1900 */
[----:B------:R1:W2:Y:S01]  /*bed0*/  @P0 LDG.E R3, desc[UR36][R4.64] ;  /* 0x0000002404030981 */ /* 0x0002a2000c1e1900 */
[----:B------:R-:W-:-:S02]  /*bee0*/  ISETP.GE.AND P1, PT, R168, 0x1, PT ;  /* 0x00000001a800780c */ /* 0x000fc40003f26270 */
[----:B------:R-:W-:Y:S02]  /*bef0*/  CS2R R20, SRZ ;  /* 0x0000000000147805 */ /* 0x000fe4000001ff00 */
[----:B------:R-:W-:Y:S01]  /*bf00*/  PLOP3.LUT P0, PT, PT, PT, PT, 0x80, 0x0 ;  /* 0x000000000000781c */ /* 0x000fe20003f0f070 */
[----:B------:R-:W-:Y:S01]  /*bf10*/  IMAD.MOV.U32 R142, RZ, RZ, RZ ;  /* 0x000000ffff8e7224 */ /* 0x000fe200078e00ff */
[----:B------:R-:W-:Y:S02]  /*bf20*/  CS2R R146, SRZ ;  /* 0x0000000000927805 */ /* 0x000fe4000001ff00 */
[----:B------:R-:W-:Y:S02]  /*bf30*/  CS2R R108, SRZ ;  /* 0x00000000006c7805 */ /* 0x000fe4000001ff00 */
[----:B------:R-:W-:Y:S02]  /*bf40*/  CS2R R144, SRZ ;  /* 0x0000000000907805 */ /* 0x000fe4000001ff00 */
[----:B------:R-:W-:-:S02]  /*bf50*/  CS2R R126, SRZ ;  /* 0x00000000007e7805 */ /* 0x000fc4000001ff00 */
[----:B------:R-:W-:Y:S02]  /*bf60*/  CS2R R92, SRZ ;  /* 0x00000000005c7805 */ /* 0x000fe4000001ff00 */
[----:B------:R-:W-:Y:S02]  /*bf70*/  MOV R140, RZ ;  /* 0x000000ff008c7202 */ /* 0x000fe40000000f00 */
        /* <DEDUP_REMOVED lines=21> */
[----:B------:R-:W-:Y:S01]  /*c0d0*/  CS2R R98, SRZ ;  /* 0x0000000000627805 */ /* 0x000fe2000001ff00 */
[----:B------:R-:W-:Y:S01]  /*c0e0*/  IMAD.MOV.U32 R97, RZ, RZ, RZ ;  /* 0x000000ffff617224 */ /* 0x000fe200078e00ff */
[----:B------:R-:W-:Y:S01]  /*c0f0*/  CS2R R100, SRZ ;  /* 0x0000000000647805 */ /* 0x000fe2000001ff00 */
[----:B------:R-:W-:Y:S01]  /*c100*/  IMAD.MOV.U32 R95, RZ, RZ, RZ ;  /* 0x000000ffff5f7224 */ /* 0x000fe200078e00ff */
[----:B------:R-:W-:-:S02]  /*c110*/  CS2R R44, SRZ ;  /* 0x00000000002c7805 */ /* 0x000fc4000001ff00 */
[----:B------:R-:W-:Y:S02]  /*c120*/  MOV R132, RZ ;  /* 0x000000ff00847202 */ /* 0x000fe40000000f00 */
        /* <DEDUP_REMOVED lines=24> */
[----:B0-----:R-:W-:Y:S02]  /*c2b0*/  CS2R R8, SRZ ;  /* 0x0000000000087805 */ /* 0x001fe4000001ff00 */
[----:B------:R-:W-:Y:S02]  /*c2c0*/  CS2R R40, SRZ ;  /* 0x0000000000287805 */ /* 0x000fe4000001ff00 */
[----:B------:R-:W-:Y:S02]  /*c2d0*/  CS2R R38, SRZ ;  /* 0x0000000000267805 */ /* 0x000fe4000001ff00 */
[----:B------:R-:W-:Y:S02]  /*c2e0*/  CS2R R34, SRZ ;  /* 0x0000000000227805 */ /* 0x000fe4000001ff00 */
[----:B------:R-:W-:Y:S02]  /*c2f0*/  CS2R R6, SRZ ;  /* 0x0000000000067805 */ /* 0x000fe4000001ff00 */
[----:B------:R-:W-:-:S02]  /*c300*/  CS2R R32, SRZ ;  /* 0x0000000000207805 */ /* 0x000fc4000001ff00 */
[----:B------:R-:W-:Y:S02]  /*c310*/  CS2R R30, SRZ ;  /* 0x00000000001e7805 */ /* 0x000fe4000001ff00 */
[----:B-1----:R-:W-:Y:S02]  /*c320*/  CS2R R4, SRZ ;  /* 0x0000000000047805 */ /* 0x002fe4000001ff00 */
[----:B------:R-:W-:Y:S01]  /*c330*/  CS2R R24, SRZ ;  /* 0x0000000000187805 */ /* 0x000fe2000001ff00 */
[----:B--2---:R-:W-:Y:S01]  /*c340*/  FMUL.FTZ R0, R3, R0 ;  /* 0x0000000003007220 */ /* 0x004fe20000410000 */
[----:B------:R-:W-:-:S03]  /*c350*/  IMAD.MOV.U32 R3, RZ, RZ, RZ ;  /* 0x000000ffff037224 */ /* 0x000fc600078e00ff */
[----:B------:R-:W-:Y:S01]  /*c360*/  FMUL.FTZ R2, R0, UR4 ;  /* 0x0000000400027c20 */ /* 0x000fe20008410000 */
[----:B------:R-:W-:Y:S06]  /*c370*/  @!P1 BRA `(.L_x_597) ;  /* 0x000000c800a09947 */ /* 0x000fec0003800000 */
[----:B------:R-:W0:Y:S01]  /*c380*/  S2R R26, SR_TID.X ;  /* 0x00000000001a7919 */ /* 0x000e220000002100 */
[----:B------:R-:W-:Y:S01]  /*c390*/  UMOV UR4, 0xffffffff ;  /* 0xffffffff00047882 */ /* 0x000fe20000000000 */
[----:B0-----:R-:W-:-:S05]  /*c3a0*/  VIADD R26, R26, 0xffffff80 ;  /* 0xffffff801a1a7836 */ /* 0x001fca0000000000 */
[----:B------:R-:W-:-:S04]  /*c3b0*/  SHF.R.S32.HI R88, RZ, 0x1f, R26 ;  /* 0x0000001fff587819 */ /* 0x000fc8000001141a */
[----:B------:R-:W-:-:S04]  /*c3c0*/  LEA.HI R88, R88, R26, RZ, 0x7 ;  /* 0x0000001a58587211 */ /* 0x000fc800078f38ff */
[----:B------:R-:W-:Y:S01]  /*c3d0*/  SHF.R.S32.HI R13, RZ, 0x7, R88 ;  /* 0x00000007ff0d7819 */ /* 0x000fe20000011458 */
[----:B------:R-:W-:Y:S06]  /*c3e0*/  BRA.DIV UR4, `(.L_x_598) ;  /* 0x00000192044c7947 */ /* 0x000fec000b800000 */
[----:B------:R0:W1:Y:S02]  /*c3f0*/  SHFL.IDX PT, R14, R13, RZ, 0x1f ;  /* 0x00001fff0d0e7589 */ /* 0x00006400000e0000 */
.L_x_880:
[----:B------:R-:W2:Y:S02]  /*c400*/  LDL R0, [R1+0x4c] ;  /* 0x00004c0001007983 */ /* 0x000ea40000100800 */
[----:B--2---:R-:W-:Y:S02]  /*c410*/  R2UR UR4, R0 ;  /* 0x00000000000472ca */ /* 0x004fe400000e0000 */
[----:B-1----:R-:W-:-:S04]  /*c420*/  LEA.HI R0, R14, R14, RZ, 0x1 ;  /* 0x0000000e0e007211 */ /* 0x002fc800078f08ff */
[----:B------:R-:W-:-:S05]  /*c430*/  LOP3.LUT R3, R0, 0x1e, RZ, 0xc0, !PT ;  /* 0x0000001e00037812 */ /* 0x000fca00078ec0ff */
[----:B------:R-:W-:Y:S02]  /*c440*/  IMAD.IADD R3, R14, 0x1, -R3 ;  /* 0x000000010e037824 */ /* 0x000fe400078e0a03 */
[----:B------:R-:W-:-:S03]  /*c450*/  MOV R0, UR4 ;  /* 0x0000000400007c02 */ /* 0x000fc60008000f00 */
[----:B------:R-:W-:Y:S02]  /*c460*/  LEA R3, R3, UR4, 0xd ;  /* 0x0000000403037c11 */ /* 0x000fe4000f8e68ff */
[----:B------:R-:W-:Y:S02]  /*c470*/  LOP3.LUT P0, RZ, R0, 0x3ff, RZ, 0xc0, !PT ;  /* 0x000003ff00ff7812 */ /* 0x000fe4000780c0ff */
[----:B------:R-:W-:Y:S02]  /*c480*/  SHF.R.U32.HI R3, RZ, 0x4, R3 ;  /* 0x00000004ff037819 */ /* 0x000fe40000011603 */
[----:B------:R-:W-:Y:S02]  /*c490*/  P2R R24, PR, RZ, 0x1 ;  /* 0x00000001ff187803 */ /* 0x000fe40000000000 */
[----:B------:R-:W-:-:S07]  /*c4a0*/  LOP3.LUT R28, R3, 0x3fff, RZ, 0xc0, !PT ;  /* 0x00003fff031c7812 */ /* 0x000fce00078ec0ff */
[----:B------:R-:W-:Y:S05]  /*c4b0*/  @!P0 BRA `(.L_x_599) ;  /* 0x0000000000408947 */ /* 0x000fea0003800000 */
[----:B------:R-:W-:Y:S01]  /*c4c0*/  MOV R0, 0x0 ;  /* 0x0000000000007802 */ /* 0x000fe20000000f00 */
[----:B------:R-:W-:Y:S01]  /*c4d0*/  ULDC.64 UR4, c[0x4][0xc0] ;  /* 0x0100300000047ab9 */ /* 0x000fe20000000a00 */
[----:B------:R-:W-:Y:S01]  /*c4e0*/  ULDC.64 UR6, c[0x4][0xc8] ;  /* 0x0100320000067ab9 */ /* 0x000fe20000000a00 */
[----:B------:R-:W-:Y:S01]  /*c4f0*/  IMAD.U32 R4, RZ, RZ, UR4 ;  /* 0x00000004ff047e24 */ /* 0x000fe2000f8e00ff */
[----:B------:R1:W2:Y:S01]  /*c500*/  LDC.64 R14, c[0x4][R0] ;  /* 0x01000000000e7b82 */ /* 0x0002a20000000a00 */
        /* <DEDUP_REMOVED lines=8> */
[----:B01----:R-:W-:-:S07]  /*c590*/  IMAD.MOV.U32 R13, RZ, RZ, RZ ;  /* 0x000000ffff0d7224 */ /* 0x003fce00078e00ff */
[----:B------:R-:W-:-:S07]  /*c5a0*/  LEPC R20, `(.L_x_599) ;  /* 0x000000001014794e */ /* 0x000fce0000000000 */
[----:B--2--5:R-:W-:Y:S05]  /*c5b0*/  CALL.ABS.NOINC R14 ;  /* 0x000000000e007343 */ /* 0x024fea0003c00000 */
.L_x_599:
[----:B------:R-:W-:Y:S02]  /*c5c0*/  ULDC UR4, c[0x0][0x3f4] ;  /* 0x0000fd0000047ab9 */ /* 0x000fe40000000800 */
[----:B------:R-:W-:-:S13]  /*c5d0*/  ISETP.LT.AND P0, PT, RZ, UR4, PT ;  /* 0x00000004ff007c0c */ /* 0x000fda000bf01270 */
[----:B------:R-:W-:Y:S05]  /*c5e0*/  @P0 BRA `(.L_x_600) ;  /* 0x0000000000400947 */ /* 0x000fea0003800000 */
[----:B------:R-:W2:Y:S02]  /*c5f0*/  LDL R20, [R1+0x34] ;  /* 0x0000340001147983 */ /* 0x000ea40000100800 */
[----:B--2---:R-:W-:-:S04]  /*c600*/  LEA.HI R0, R20, R20, RZ, 0x1 ;  /* 0x0000001414007211 */ /* 0x004fc800078f08ff */
[----:B------:R-:W-:-:S05]  /*c610*/  LOP3.LUT R0, R0, 0xfffffffe, RZ, 0xc0, !PT ;  /* 0xfffffffe00007812 */ /* 0x000fca00078ec0ff */
[----:B------:R-:W-:-:S05]  /*c620*/  IMAD.IADD R0, R20, 0x1, -R0 ;  /* 0x0000000114007824 */ /* 0x000fca00078e0a00 */
[----:B------:R-:W-:-:S04]  /*c630*/  SHF.L.U32 R0, R0, 0x1f, RZ ;  /* 0x0000001f00007819 */ /* 0x000fc800000006ff */
[----:B------:R1:W2:Y:S03]  /*c640*/  SYNCS.PHASECHK.TRANS64.TRYWAIT P0, [R23+URZ+0x38800], R0 ;  /* 0x03880000170075a7 */ /* 0x0002a6000800017f */
[----:B--2---:R-:W-:Y:S05]  /*c650*/  @!P0 NANOSLEEP.SYNCS 0x989680 ;  /* 0x009896800000895d */ /* 0x004fea0003900000 */
[----:B------:R-:W2:Y:S01]  /*c660*/  @!P0 SYNCS.PHASECHK.TRANS64 P0, [R23+URZ+0x38800], R0 ;  /* 0x03880000170085a7 */ /* 0x000ea2000800007f */
[----:B------:R-:W-:Y:S04]  /*c670*/  BSSY B0, `(.L_x_601) ;  /* 0x0000006000007945 */ /* 0x000fe80003800000 */
[----:B--2---:R-:W-:Y:S05]  /*c680*/  @P0 BRA `(.L_x_602) ;  /* 0x0000000000100947 */ /* 0x004fea0003800000 */
.L_x_603:
[----:B--2---:R2:W3:Y:S02]  /*c690*/  SYNCS.PHASECHK.TRANS64.TRYWAIT P0, [R23+URZ+0x38800], R0 ;  /* 0x03880000170075a7 */ /* 0x0044e4000800017f */
[----:B---3--:R-:W-:Y:S05]  /*c6a0*/  @!P0 NANOSLEEP.SYNCS 0x989680 ;  /* 0x009896800000895d */ /* 0x008fea0003900000 */
[----:B------:R-:W3:Y:S02]  /*c6b0*/  @!P0 SYNCS.PHASECHK.TRANS64 P0, [R23+URZ+0x38800], R0 ;  /* 0x03880000170085a7 */ /* 0x000ee4000800007f */
[----:B---3--:R-:W-:Y:S05]  /*c6c0*/  @!P0 BRA `(.L_x_603) ;  /* 0xfffffffc00f08947 */ /* 0x008fea000383ffff */
.L_x_602:
[----:B------:R-:W-:Y:S05]  /*c6d0*/  BSYNC B0 ;  /* 0x0000000000007941 */ /* 0x000fea0003800000 */
.L_x_601:
[----:B------:R-:W-:Y:S05]  /*c6e0*/  BRA `(.L_x_604) ;  /* 0x00000070005c7947 */ /* 0x000fea0003800000 */
.L_x_600:
[----:B------:R-:W-:Y:S01]  /*c6f0*/  ISETP.NE.AND P0, PT, R24, RZ, PT ;  /* 0x000000ff1800720c */ /* 0x000fe20003f05270 */
[----:B------:R-:W1:Y:S01]  /*c700*/  LDC.64 R4, c[0x0][0x400] ;  /* 0x00010000ff047b82 */ /* 0x000e620000000a00 */
[----:B-----5:R-:W-:Y:S01]  /*c710*/  SHF.R.S32.HI R0, RZ, 0x1f, R94 ;  /* 0x0000001fff007819 */ /* 0x020fe2000001145e */
[----:B------:R-:W-:Y:S01]  /*c720*/  ULDC.64 UR4, c[0x0][0x3f8] ;  /* 0x0000fe0000047ab9 */ /* 0x000fe20000000a00 */
[----:B------:R-:W-:-:S03]  /*c730*/  ULDC.64 UR6, c[0x0][0x408] ;  /* 0x0001020000067ab9 */ /* 0x000fc60000000a00 */
[C---:B------:R-:W-:Y:S02]  /*c740*/  IMAD R3, R0.reuse, UR4, RZ ;  /* 0x0000000400037c24 */ /* 0x040fe4000f8e02ff */
[----:B------:R-:W2:Y:S01]  /*c750*/  LDC.64 R24, c[0x0][0x3e8] ;  /* 0x0000fa00ff187b82 */ /* 0x000ea20000000a00 */
[----:B------:R-:W-:Y:S02]  /*c760*/  IMAD R7, R0, UR6, RZ ;  /* 0x0000000600077c24 */ /* 0x000fe4000f8e02ff */
[C---:B------:R-:W-:Y:S02]  /*c770*/  IMAD R3, R94.reuse, UR5, R3 ;  /* 0x000000055e037c24 */ /* 0x040fe4000f8e0203 */
[C---:B------:R-:W-:Y:S02]  /*c780*/  IMAD R7, R94.reuse, UR7, R7 ;  /* 0x000000075e077c24 */ /* 0x040fe4000f8e0207 */
[----:B--2---:R-:W-:-:S04]  /*c790*/  IMAD.WIDE.U32 R24, R94, UR4, R24 ;  /* 0x000000045e187c25 */ /* 0x004fc8000f8e0018 */
[----:B-1----:R-:W-:-:S04]  /*c7a0*/  IMAD.WIDE.U32 R94, R94, UR6, R4 ;  /* 0x000000065e5e7c25 */ /* 0x002fc8000f8e0004 */
[----:B------:R-:W-:Y:S01]  /*c7b0*/  IMAD.IADD R26, R3, 0x1, R25 ;  /* 0x00000001031a7824 */ /* 0x000fe200078e0219 */
[----:B------:R-:W-:Y:S01]  /*c7c0*/  IADD3 R27, R7, R95, RZ ;  /* 0x0000005f071b7210 */ /* 0x000fe20007ffe0ff */
[----:B------:R-:W-:Y:S06]  /*c7d0*/  @!P0 BRA `(.L_x_605) ;  /* 0x0000000000408947 */ /* 0x000fec0003800000 */
        /* <DEDUP_REMOVED lines=15> */
[----:B--2---:R-:W-:Y:S05]  /*c8d0*/  CALL.ABS.NOINC R14 ;  /* 0x000000000e007343 */ /* 0x004fea0003c00000 */
.L_x_605:
[----:B------:R-:W-:Y:S01]  /*c8e0*/  ULDC.U8 UR4, c[0x0][0x410] ;  /* 0x0001040000047ab9 */ /* 0x000fe20000000000 */
[----:B------:R-:W-:Y:S01]  /*c8f0*/  BSSY B0, `(.L_x_606) ;  /* 0x00006ee000007945 */ /* 0x000fe20003800000 */
[----:B------:R-:W-:Y:S01]  /*c900*/  ISETP.NE.AND P0, PT, RZ, UR4, PT ;  /* 0x00000004ff007c0c */ /* 0x000fe2000bf05270 */
[----:B------:R-:W-:-:S12]  /*c910*/  IMAD R6, R221, 0x80, R219 ;  /* 0x00000080dd067824 */ /* 0x000fd800078e02db */
[----:B------:R-:W-:Y:S05]  /*c920*/  @!P0 BRA `(.L_x_607) ;  /* 0x0000003400a08947 */ /* 0x000fea0003800000 */
[----:B------:R-:W-:-:S03]  /*c930*/  UMOV UR4, 0xffffffff ;  /* 0xffffffff00047882 */ /* 0x000fc60000000000 */
[----:B------:R-:W-:Y:S05]  /*c940*/  BRA.DIV UR4, `(.L_x_608) ;  /* 0x0000018e04187947 */ /* 0x000fea000b800000 */
[----:B------:R1:W2:Y:S04]  /*c950*/  SHFL.IDX PT, R3, R24, RZ, 0x181f ;  /* 0x00181fff18037589 */ /* 0x0002a800000e0000 */
[----:B------:R1:W3:Y:S04]  /*c960*/  SHFL.IDX PT, R14, R94, RZ, 0x181f ;  /* 0x00181fff5e0e7589 */ /* 0x0002e800000e0000 */
[----:B------:R1:W4:Y:S04]  /*c970*/  SHFL.IDX PT, R0, R26, RZ, 0x181f ;  /* 0x00181fff1a007589 */ /* 0x00032800000e0000 */
[----:B------:R1:W0:Y:S02]  /*c980*/  SHFL.IDX PT, R4, R27, RZ, 0x181f ;  /* 0x00181fff1b047589 */ /* 0x00022400000e0000 */
.L_x_886:
[----:B------:R-:W5:Y:S01]  /*c990*/  LDL R7, [R1+0x34] ;  /* 0x0000340001077983 */ /* 0x000f620000100800 */
[----:B------:R-:W-:Y:S01]  /*c9a0*/  ULDC UR4, c[0x0][0x448] ;  /* 0x0001120000047ab9 */ /* 0x000fe20000000800 */
[----:B------:R-:W-:Y:S01]  /*c9b0*/  BSSY B1, `(.L_x_609) ;  /* 0x0000020000017945 */ /* 0x000fe20003800000 */
[----:B------:R-:W-:Y:S01]  /*c9c0*/  IMAD R30, R96, UR4, RZ ;  /* 0x00000004601e7c24 */ /* 0x000fe2000f8e02ff */
[----:B------:R-:W-:Y:S02]  /*c9d0*/  CS2R R10, SRZ ;  /* 0x00000000000a7805 */ /* 0x000fe4000001ff00 */
[----:B------:R-:W-:Y:S02]  /*c9e0*/  CS2R R20, SRZ ;  /* 0x0000000000147805 */ /* 0x000fe4000001ff00 */
[----:B0-----:R-:W-:Y:S02]  /*c9f0*/  CS2R R12, SRZ ;  /* 0x00000000000c7805 */ /* 0x001fe4000001ff00 */
[----:B------:R-:W-:Y:S01]  /*ca00*/  ISETP.GE.AND P0, PT, R6, R30, PT ;  /* 0x0000001e0600720c */ /* 0x000fe20003f06270 */
[----:B------:R-:W-:Y:S01]  /*ca10*/  IMAD R30, R221, -0x80, R30 ;  /* 0xffffff80dd1e7824 */ /* 0x000fe200078e021e */
[----:B-----5:R-:W-:-:S04]  /*ca20*/  LEA.HI R5, R7, R7, RZ, 0x1 ;  /* 0x0000000707057211 */ /* 0x020fc800078f08ff */
[----:B------:R-:W-:-:S05]  /*ca30*/  LOP3.LUT R5, R5, 0xfffffffe, RZ, 0xc0, !PT ;  /* 0xfffffffe05057812 */ /* 0x000fca00078ec0ff */
[----:B------:R-:W-:Y:S01]  /*ca40*/  IMAD.IADD R5, R7, 0x1, -R5 ;  /* 0x0000000107057824 */ /* 0x000fe200078e0a05 */
[----:B------:R-:W-:-:S04]  /*ca50*/  CS2R R6, SRZ ;  /* 0x0000000000067805 */ /* 0x000fc8000001ff00 */
[----:B------:R-:W-:Y:S01]  /*ca60*/  SHF.L.U32 R32, R5, 0x1f, RZ ;  /* 0x0000001f05207819 */ /* 0x000fe200000006ff */
[----:B------:R-:W-:Y:S06]  /*ca70*/  @P0 BRA `(.L_x_610) ;  /* 0x00000000004c0947 */ /* 0x000fec0003800000 */
[----:B------:R-:W-:Y:S01]  /*ca80*/  ULDC UR4, c[0x0][0x3f4] ;  /* 0x0000fd0000047ab9 */ /* 0x000fe20000000800 */
[----:B------:R-:W-:Y:S02]  /*ca90*/  SHF.R.S32.HI R11, RZ, 0x1f, R218 ;  /* 0x0000001fff0b7819 */ /* 0x000fe400000114da */
[----:B------:R-:W-:Y:S02]  /*caa0*/  ISETP.GE.AND P4, PT, R18, UR4, PT ;  /* 0x0000000412007c0c */ /* 0x000fe4000bf86270 */
[----:B------:R-:W-:Y:S02]  /*cab0*/  ISETP.GE.AND P5, PT, R218, UR4, PT ;  /* 0x00000004da007c0c */ /* 0x000fe4000bfa6270 */
[----:B------:R-:W-:Y:S02]  /*cac0*/  SHF.R.S32.HI R5, RZ, 0x1f, R18 ;  /* 0x0000001fff057819 */ /* 0x000fe40000011412 */
[----:B------:R-:W-:-:S07]  /*cad0*/  CS2R R20, SRZ ;  /* 0x0000000000147805 */ /* 0x000fce000001ff00 */
[-C--:B-1-3--:R-:W-:Y:S02]  /*cae0*/  @!P4 IADD3 R24, P1, R18, R14.reuse, RZ ;  /* 0x0000000e1218c210 */ /* 0x08afe40007f3e0ff */
[CC--:B--2---:R-:W-:Y:S02]  /*caf0*/  @!P5 IADD3 R26, P2, R218.reuse, R3.reuse, RZ ;  /* 0x00000003da1ad210 */ /* 0x0c4fe40007f5e0ff */
[----:B------:R-:W-:Y:S01]  /*cb00*/  @!P5 IADD3 R14, P3, R218, R14, RZ ;  /* 0x0000000eda0ed210 */ /* 0x000fe20007f7e0ff */
[----:B------:R-:W-:Y:S01]  /*cb10*/  @!P4 IMAD.X R25, R4, 0x1, R5, P1 ;  /* 0x000000010419c824 */ /* 0x000fe200008e0605 */
[----:B------:R-:W-:Y:S01]  /*cb20*/  @!P4 IADD3 R8, P0, R18, R3, RZ ;  /* 0x000000031208c210 */ /* 0x000fe20007f1e0ff */
[--C-:B----4-:R-:W-:Y:S02]  /*cb30*/  @!P5 IMAD.X R27, R0, 0x1, R11.reuse, P2 ;  /* 0x00000001001bd824 */ /* 0x110fe400010e060b */
[----:B------:R-:W-:Y:S01]  /*cb40*/  @!P5 IMAD.X R15, R4, 0x1, R11, P3 ;  /* 0x00000001040fd824 */ /* 0x000fe200018e060b */
[----:B------:R-:W-:-:S02]  /*cb50*/  CS2R R10, SRZ ;  /* 0x00000000000a7805 */ /* 0x000fc4000001ff00 */
[----:B------:R-:W-:Y:S01]  /*cb60*/  @!P4 IADD3.X R9, R0, R5, RZ, P0, !PT ;  /* 0x000000050009c210 */ /* 0x000fe200007fe4ff */
[----:B------:R0:W5:Y:S04]  /*cb70*/  @!P4 LD.E.64 R12, desc[UR36][R24.64] ;  /* 0x00000024180cc980 */ /* 0x000168000c101b00 */
[----:B------:R0:W5:Y:S04]  /*cb80*/  @!P4 LD.E.64 R6, desc[UR36][R8.64] ;  /* 0x000000240806c980 */ /* 0x000168000c101b00 */
[----:B------:R0:W5:Y:S04]  /*cb90*/  @!P5 LD.E.64 R10, desc[UR36][R26.64] ;  /* 0x000000241a0ad980 */ /* 0x000168000c101b00 */
[----:B------:R0:W5:Y:S02]  /*cba0*/  @!P5 LD.E.64 R20, desc[UR36][R14.64] ;  /* 0x000000240e14d980 */ /* 0x000164000c101b00 */
.L_x_610:
[----:B------:R-:W-:Y:S05]  /*cbb0*/  BSYNC B1 ;  /* 0x0000000000017941 */ /* 0x000fea0003800000 */
.L_x_609:
[----:B------:R-:W3:Y:S01]  /*cbc0*/  SYNCS.PHASECHK.TRANS64.TRYWAIT P0, [R23+URZ+0x38800], R32 ;  /* 0x03880020170075a7 */ /* 0x000ee2000800017f */
[----:B0----5:R-:W-:Y:S01]  /*cbd0*/  SHF.R.U32.HI R9, RZ, 0x8, R7 ;  /* 0x00000008ff097819 */ /* 0x021fe20000011607 */
[----:B------:R-:W-:Y:S01]  /*cbe0*/  BSSY B1, `(.L_x_611) ;  /* 0x000002e000017945 */ /* 0x000fe20003800000 */
[----:B--2---:R-:W-:Y:S02]  /*cbf0*/  SHF.R.U32.HI R3, RZ, 0x8, R10 ;  /* 0x00000008ff037819 */ /* 0x004fe4000001160a */
[----:B----4-:R-:W-:Y:S02]  /*cc00*/  SHF.R.U32.HI R0, RZ, 0x8, R6 ;  /* 0x00000008ff007819 */ /* 0x010fe40000011606 */
[----:B-1----:R-:W-:Y:S02]  /*cc10*/  SHF.R.U32.HI R24, RZ, 0x8, R11 ;  /* 0x00000008ff187819 */ /* 0x002fe4000001160b */
[----:B------:R-:W-:Y:S02]  /*cc20*/  LOP3.LUT R8, R7, 0xff, RZ, 0xc0, !PT ;  /* 0x000000ff07087812 */ /* 0x000fe400078ec0ff */
[----:B------:R-:W-:-:S02]  /*cc30*/  LOP3.LUT R9, R9, 0xff, RZ, 0xc0, !PT ;  /* 0x000000ff09097812 */ /* 0x000fc400078ec0ff */
[----:B---3--:R-:W-:Y:S02]  /*cc40*/  LOP3.LUT R14, R10, 0xff, RZ, 0xc0, !PT ;  /* 0x000000ff0a0e7812 */ /* 0x008fe400078ec0ff */
[----:B------:R-:W-:Y:S02]  /*cc50*/  LOP3.LUT R3, R3, 0xff, RZ, 0xc0, !PT ;  /* 0x000000ff03037812 */ /* 0x000fe400078ec0ff */
[----:B------:R-:W-:Y:S02]  /*cc60*/  LOP3.LUT R5, R0, 0xff, RZ, 0xc0, !PT ;  /* 0x000000ff00057812 */ /* 0x000fe400078ec0ff */
[----:B------:R-:W-:Y:S02]  /*cc70*/  LOP3.LUT R15, R11, 0xff, RZ, 0xc0, !PT ;  /* 0x000000ff0b0f7812 */ /* 0x000fe400078ec0ff */
[----:B------:R-:W-:Y:S02]  /*cc80*/  LOP3.LUT R0, R24, 0xff, RZ, 0xc0, !PT ;  /* 0x000000ff18007812 */ /* 0x000fe400078ec0ff */
[----:B------:R-:W-:-:S02]  /*cc90*/  PRMT R8, R9, 0x7604, R8 ;  /* 0x0000760409087816 */ /* 0x000fc40000000008 */
[----:B------:R-:W-:Y:S02]  /*cca0*/  SHF.R.U32.HI R27, RZ, 0x8, R13 ;  /* 0x00000008ff1b7819 */ /* 0x000fe4000001160d */
[----:B------:R-:W-:Y:S02]  /*ccb0*/  SHF.R.U32.HI R31, RZ, 0x8, R21 ;  /* 0x00000008ff1f7819 */ /* 0x000fe40000011615 */
[----:B------:R-:W-:Y:S02]  /*ccc0*/  PRMT R9, R3, 0x7604, R14 ;  /* 0x0000760403097816 */ /* 0x000fe4000000000e */
[----:B------:R-:W-:Y:S02]  /*ccd0*/  SHF.R.U32.HI R3, RZ, 0x8, R20 ;  /* 0x00000008ff037819 */ /* 0x000fe40000011614 */
[----:B------:R-:W-:Y:S02]  /*cce0*/  PRMT R15, R0, 0x7604, R15 ;  /* 0x00007604000f7816 */ /* 0x000fe4000000000f */
[----:B------:R-:W-:-:S02]  /*ccf0*/  SHF.R.U32.HI R0, RZ, 0x8, R12 ;  /* 0x00000008ff007819 */ /* 0x000fc4000001160c */
[----:B------:R-:W-:Y:S02]  /*cd00*/  LOP3.LUT R14, R13, 0xff, RZ, 0xc0, !PT ;  /* 0x000000ff0d0e7812 */ /* 0x000fe400078ec0ff */
[----:B------:R-:W-:Y:S02]  /*cd10*/  LOP3.LUT R26, R21, 0xff, RZ, 0xc0, !PT ;  /* 0x000000ff151a7812 */ /* 0x000fe400078ec0ff */
[----:B------:R-:W-:Y:S02]  /*cd20*/  LOP3.LUT R27, R27, 0xff, RZ, 0xc0, !PT ;  /* 0x000000ff1b1b7812 */ /* 0x000fe400078ec0ff */
[----:B------:R-:W-:Y:S02]  /*cd30*/  LOP3.LUT R31, R31, 0xff, RZ, 0xc0, !PT ;  /* 0x000000ff1f1f7812 */ /* 0x000fe400078ec0ff */
[----:B------:R-:W-:Y:S02]  /*cd40*/  LOP3.LUT R24, R20, 0xff, RZ, 0xc0, !PT ;  /* 0x000000ff14187812 */ /* 0x000fe400078ec0ff */
[----:B------:R-:W-:-:S02]  /*cd50*/  LOP3.LUT R3, R3, 0xff, RZ, 0xc0, !PT ;  /* 0x000000ff03037812 */ /* 0x000fc400078ec0ff */
[----:B------:R-:W-:Y:S02]  /*cd60*/  LOP3.LUT R25, R0, 0xff, RZ, 0xc0, !PT ;  /* 0x000000ff00197812 */ /* 0x000fe400078ec0ff */
[----:B------:R-:W-:Y:S02]  /*cd70*/  PRMT R14, R27, 0x7604, R14 ;  /* 0x000076041b0e7816 */ /* 0x000fe4000000000e */
[----:B------:R-:W-:Y:S02]  /*cd80*/  PRMT R26, R31, 0x7604, R26 ;  /* 0x000076041f1a7816 */ /* 0x000fe4000000001a */
[----:B------:R-:W-:Y:S02]  /*cd90*/  SHF.R.U32.HI R0, RZ, 0x10, R11 ;  /* 0x00000010ff007819 */ /* 0x000fe4000001160b */
[----:B------:R-:W-:Y:S02]  /*cda0*/  SHF.R.U32.HI R27, RZ, 0x10, R13 ;  /* 0x00000010ff1b7819 */ /* 0x000fe4000001160d */
[----:B------:R-:W-:Y:S01]  /*cdb0*/  SHF.R.U32.HI R31, RZ, 0x10, R21 ;  /* 0x00000010ff1f7819 */ /* 0x000fe20000011615 */
[----:B------:R-:W-:Y:S01]  /*cdc0*/  IMAD.U32 R0, R0, 0x10000, RZ ;  /* 0x0001000000007824 */ /* 0x000fe200078e00ff */
[----:B------:R-:W-:Y:S01]  /*cdd0*/  LOP3.LUT R4, R6, 0xff, RZ, 0xc0, !PT ;  /* 0x000000ff06047812 */ /* 0x000fe200078ec0ff */
[----:B------:R-:W-:Y:S01]  /*cde0*/  IMAD.U32 R27, R27, 0x10000, RZ ;  /* 0x000100001b1b7824 */ /* 0x000fe200078e00ff */
[----:B------:R-:W-:Y:S01]  /*cdf0*/  PRMT R29, R3, 0x7604, R24 ;  /* 0x00007604031d7816 */ /* 0x000fe20000000018 */
[----:B------:R-:W-:Y:S01]  /*ce00*/  IMAD.U32 R31, R31, 0x10000, RZ ;  /* 0x000100001f1f7824 */ /* 0x000fe200078e00ff */
[----:B------:R-:W-:-:S02]  /*ce10*/  SHF.R.U32.HI R3, RZ, 0x10, R7 ;  /* 0x00000010ff037819 */ /* 0x000fc40000011607 */
[----:B------:R-:W-:Y:S02]  /*ce20*/  PRMT R5, R5, 0x7604, R4 ;  /* 0x0000760405057816 */ /* 0x000fe40000000004 */
[----:B------:R-:W-:Y:S02]  /*ce30*/  LOP3.LUT R4, R12, 0xff, RZ, 0xc0, !PT ;  /* 0x000000ff0c047812 */ /* 0x000fe400078ec0ff */
[----:B------:R-:W-:Y:S02]  /*ce40*/  SHF.L.U32 R3, R3, 0x10, RZ ;  /* 0x0000001003037819 */ /* 0x000fe400000006ff */
[----:B------:R-:W-:Y:S02]  /*ce50*/  PRMT R25, R25, 0x7604, R4 ;  /* 0x0000760419197816 */ /* 0x000fe40000000004 */
[----:B------:R-:W-:Y:S02]  /*ce60*/  LOP3.LUT R3, R8, 0xff0000, R3, 0xf8, !PT ;  /* 0x00ff000008037812 */ /* 0x000fe400078ef803 */
[----:B------:R-:W-:-:S02]  /*ce70*/  LOP3.LUT R15, R15, 0xff0000, R0, 0xf8, !PT ;  /* 0x00ff00000f0f7812 */ /* 0x000fc400078ef800 */
[----:B------:R-:W-:Y:S02]  /*ce80*/  LOP3.LUT R27, R14, 0xff0000, R27, 0xf8, !PT ;  /* 0x00ff00000e1b7812 */ /* 0x000fe400078ef81b */
[----:B------:R-:W-:Y:S02]  /*ce90*/  LOP3.LUT R31, R26, 0xff0000, R31, 0xf8, !PT ;  /* 0x00ff00001a1f7812 */ /* 0x000fe400078ef81f */
[----:B------:R-:W-:Y:S01]  /*cea0*/  LOP3.LUT R5, R5, 0xff0000, R6, 0xf8, !PT ;  /* 0x00ff000005057812 */ /* 0x000fe200078ef806 */
[----:B------:R-:W-:Y:S06]  /*ceb0*/  @!P0 BRA `(.L_x_612) ;  /* 0x00000188002c8947 */ /* 0x000fec0003800000 */
.L_x_887:
[----:B------:R-:W-:Y:S05]  /*cec0*/  BSYNC B1 ;  /* 0x0000000000017941 */ /* 0x000fea0003800000 */
.L_x_611:
[----:B------:R-:W-:Y:S01]  /*ced0*/  VIMNMX R8, R30, 0x80, PT ;  /* 0x000000801e087848 */ /* 0x000fe20003fe0100 */
[----:B------:R-:W-:Y:S01]  /*cee0*/  BSSY B1, `(.L_x_613) ;  /* 0x00000ca000017945 */ /* 0x000fe20003800000 */
[----:B------:R-:W-:Y:S02]  /*cef0*/  LOP3.LUT R9, R9, 0xff0000, R10, 0xf8, !PT ;  /* 0x00ff000009097812 */ /* 0x000fe400078ef80a */
[----:B------:R-:W-:Y:S02]  /*cf00*/  ISETP.GE.AND P0, PT, R219, R8, PT ;  /* 0x00000008db00720c */ /* 0x000fe40003f06270 */
[----:B------:R-:W-:Y:S02]  /*cf10*/  LOP3.LUT R25, R25, 0xff0000, R12, 0xf8, !PT ;  /* 0x00ff000019197812 */ /* 0x000fe400078ef80c */
[----:B------:R-:W-:Y:S02]  /*cf20*/  LOP3.LUT R29, R29, 0xff0000, R20, 0xf8, !PT ;  /* 0x00ff00001d1d7812 */ /* 0x000fe400078ef814 */
[----:B------:R-:W-:-:S02]  /*cf30*/  LOP3.LUT R9, R9, 0xff000000, R10, 0xf8, !PT ;  /* 0xff00000009097812 */ /* 0x000fc400078ef80a */
[----:B------:R-:W-:Y:S02]  /*cf40*/  LOP3.LUT R10, R15, 0xff000000, R11, 0xf8, !PT ;  /* 0xff0000000f0a7812 */ /* 0x000fe400078ef80b */
[----:B------:R-:W-:Y:S02]  /*cf50*/  LOP3.LUT R11, R25, 0xff000000, R12, 0xf8, !PT ;  /* 0xff000000190b7812 */ /* 0x000fe400078ef80c */
[----:B------:R-:W-:Y:S02]  /*cf60*/  LOP3.LUT R0, R5, 0xff000000, R6, 0xf8, !PT ;  /* 0xff00000005007812 */ /* 0x000fe400078ef806 */
[----:B------:R-:W-:Y:S02]  /*cf70*/  LOP3.LUT R3, R3, 0xff000000, R7, 0xf8, !PT ;  /* 0xff00000003037812 */ /* 0x000fe400078ef807 */
[----:B------:R-:W-:Y:S02]  /*cf80*/  LOP3.LUT R13, R27, 0xff000000, R13, 0xf8, !PT ;  /* 0xff0000001b0d7812 */ /* 0x000fe400078ef80d */
[----:B------:R-:W-:-:S02]  /*cf90*/  LOP3.LUT R12, R29, 0xff000000, R20, 0xf8, !PT ;  /* 0xff0000001d0c7812 */ /* 0x000fc400078ef814 */
[----:B------:R-:W-:Y:S01]  /*cfa0*/  LOP3.LUT R14, R31, 0xff000000, R21, 0xf8, !PT ;  /* 0xff0000001f0e7812 */ /* 0x000fe200078ef815 */
[----:B------:R-:W-:Y:S06]  /*cfb0*/  @P0 BRA `(.L_x_614) ;  /* 0x0000000800f00947 */ /* 0x000fec0003800000 */
[----:B------:R1:W5:Y:S01]  /*cfc0*/  LDL R41, [R1+0x24] ;  /* 0x0000240001297983 */ /* 0x0003620000100800 */
[----:B------:R-:W2:Y:S01]  /*cfd0*/  LDC R5, c[0x0][0x3f4] ;  /* 0x0000fd00ff057b82 */ /* 0x000ea20000000800 */
[----:B------:R-:W-:Y:S01]  /*cfe0*/  BSSY B2, `(.L_x_615) ;  /* 0x000005e000027945 */ /* 0x000fe20003800000 */
[-C--:B--2---:R-:W-:Y:S02]  /*cff0*/  ISETP.GE.AND P0, PT, R18, R5.reuse, PT ;  /* 0x000000051200720c */ /* 0x084fe40003f06270 */
[----:B------:R-:W-:-:S11]  /*d000*/  ISETP.GE.AND P1, PT, R218, R5, PT ;  /* 0x00000005da00720c */ /* 0x000fd60003f26270 */
[----:B-1----:R-:W-:Y:S05]  /*d010*/  @P0 BRA `(.L_x_616) ;  /* 0x0000000400680947 */ /* 0x002fea0003800000 */
[----:B-----5:R-:W1:Y:S01]  /*d020*/  LDS.128 R4, [R41+0x20400] ;  /* 0x0204000029047984 */ /* 0x020e620000000c00 */
[----:B------:R-:W-:Y:S02]  /*d030*/  F2FP.F16.E4M3.UNPACK_B R29, R11 ;  /* 0x0000000bff1d723e */ /* 0x000fe400020006ff */
[----:B------:R-:W-:-:S03]  /*d040*/  F2FP.F16.E4M3.UNPACK_B R26, R0 ;  /* 0x00000000ff1a723e */ /* 0x000fc600020006ff */
[--C-:B------:R-:W-:Y:S02]  /*d050*/  HADD2.F32 R30, -RZ, R29.reuse.H1_H1 ;  /* 0x3000001dff1e7230 */ /* 0x100fe40000004100 */
[--C-:B------:R-:W-:Y:S02]  /*d060*/  HADD2.F32 R27, -RZ, R26.reuse.H1_H1 ;  /* 0x3000001aff1b7230 */ /* 0x100fe40000004100 */
[----:B------:R-:W-:Y:S02]  /*d070*/  HADD2.F32 R29, -RZ, R29.H0_H0 ;  /* 0x2000001dff1d7230 */ /* 0x000fe40000004100 */
[----:B------:R-:W-:Y:S01]  /*d080*/  HADD2.F32 R26, -RZ, R26.H0_H0 ;  /* 0x2000001aff1a7230 */ /* 0x000fe20000004100 */
[-C--:B-1----:R-:W-:Y:S02]  /*d090*/  F2FP.F16.E4M3.UNPACK_B R15, R4.reuse.H1 ;  /* 0x00000004ff0f723e */ /* 0x082fe400030006ff */
[-C--:B------:R-:W-:Y:S02]  /*d0a0*/  F2FP.F16.E4M3.UNPACK_B R21, R5.reuse ;  /* 0x00000005ff15723e */ /* 0x080fe400020006ff */
[----:B------:R-:W-:Y:S01]  /*d0b0*/  F2FP.F16.E4M3.UNPACK_B R24, R5.H1 ;  /* 0x00000005ff18723e */ /* 0x000fe200030006ff */
[--C-:B------:R-:W-:Y:S01]  /*d0c0*/  HADD2.F32 R20, -RZ, R15.reuse.H0_H0 ;  /* 0x2000000fff147230 */ /* 0x100fe20000004100 */
[----:B------:R-:W-:Y:S01]  /*d0d0*/  F2FP.F16.E4M3.UNPACK_B R4, R4 ;  /* 0x00000004ff04723e */ /* 0x000fe200020006ff */
[----:B------:R-:W-:Y:S01]  /*d0e0*/  HADD2.F32 R15, -RZ, R15.H1_H1 ;  /* 0x3000000fff0f7230 */ /* 0x000fe20000004100 */
[----:B------:R-:W-:-:S02]  /*d0f0*/  F2FP.F16.E4M3.UNPACK_B R25, R6 ;  /* 0x00000006ff19723e */ /* 0x000fc400020006ff */
[----:B------:R-:W-:Y:S02]  /*d100*/  F2FP.F16.E4M3.UNPACK_B R6, R6.H1 ;  /* 0x00000006ff06723e */ /* 0x000fe400030006ff */
[CC--:B------:R-:W-:Y:S01]  /*d110*/  FMUL.FTZ R5, R15.reuse, R30.reuse ;  /* 0x0000001e0f057220 */ /* 0x0c0fe20000410000 */
[----:B------:R-:W-:Y:S01]  /*d120*/  FMUL.FTZ R31, R15, R27 ;  /* 0x0000001b0f1f7220 */ /* 0x000fe20000410000 */
[----:B------:R-:W-:Y:S02]  /*d130*/  F2FP.F16.E4M3.UNPACK_B R15, R7 ;  /* 0x00000007ff0f723e */ /* 0x000fe400020006ff */
[C---:B------:R-:W-:Y:S01]  /*d140*/  FFMA.FTZ R33, R20.reuse, R27, -R5 ;  /* 0x0000001b14217223 */ /* 0x040fe20000010805 */
[--C-:B------:R-:W-:Y:S01]  /*d150*/  HADD2.F32 R5, -RZ, R4.reuse.H1_H1 ;  /* 0x30000004ff057230 */ /* 0x100fe20000004100 */
[----:B------:R-:W-:Y:S01]  /*d160*/  F2FP.F16.E4M3.UNPACK_B R27, R11.H1 ;  /* 0x0000000bff1b723e */ /* 0x000fe200030006ff */
[----:B------:R-:W-:Y:S01]  /*d170*/  FFMA.FTZ R34, R20, R30, R31 ;  /* 0x0000001e14227223 */ /* 0x000fe2000001001f */
[----:B------:R-:W-:Y:S01]  /*d180*/  HADD2.F32 R4, -RZ, R4.H0_H0 ;  /* 0x20000004ff047230 */ /* 0x000fe20000004100 */
[----:B------:R-:W-:Y:S01]  /*d190*/  F2FP.F16.E4M3.UNPACK_B R20, R0.H1 ;  /* 0x00000000ff14723e */ /* 0x000fe200030006ff */
[C---:B------:R-:W-:Y:S01]  /*d1a0*/  FMUL.FTZ R31, R5.reuse, R29 ;  /* 0x0000001d051f7220 */ /* 0x040fe20000410000 */
[----:B0-----:R-:W-:Y:S01]  /*d1b0*/  FMUL.FTZ R32, R5, R26 ;  /* 0x0000001a05207220 */ /* 0x001fe20000410000 */
[----:B------:R-:W-:Y:S01]  /*d1c0*/  HADD2.F32 R30, -RZ, R27.H1_H1 ;  /* 0x3000001bff1e7230 */ /* 0x000fe20000004100 */
[----:B------:R-:W-:Y:S01]  /*d1d0*/  F2FP.F16.E4M3.UNPACK_B R7, R7.H1 ;  /* 0x00000007ff07723e */ /* 0x000fe200030006ff */
[----:B------:R-:W-:-:S02]  /*d1e0*/  HADD2.F32 R5, -RZ, R24.H1_H1 ;  /* 0x30000018ff057230 */ /* 0x000fc40000004100 */
[C---:B------:R-:W-:Y:S01]  /*d1f0*/  FFMA.FTZ R31, R4.reuse, R26, -R31 ;  /* 0x0000001a041f7223 */ /* 0x040fe2000001081f */
[----:B------:R-:W-:Y:S01]  /*d200*/  FFMA.FTZ R32, R4, R29, R32 ;  /* 0x0000001d04207223 */ /* 0x000fe20000010020 */
[----:B------:R-:W-:Y:S02]  /*d210*/  HADD2.F32 R26, -RZ, R20.H1_H1 ;  /* 0x30000014ff1a7230 */ /* 0x000fe40000004100 */
[----:B------:R-:W-:Y:S02]  /*d220*/  HADD2.F32 R24, -RZ, R24.H0_H0 ;  /* 0x20000018ff187230 */ /* 0x000fe40000004100 */
[C---:B------:R-:W-:Y:S01]  /*d230*/  FMUL.FTZ R29, R5.reuse, R30 ;  /* 0x0000001e051d7220 */ /* 0x040fe20000410000 */
[----:B------:R-:W-:Y:S02]  /*d240*/  HADD2.F32 R27, -RZ, R27.H0_H0 ;  /* 0x2000001bff1b7230 */ /* 0x000fe40000004100 */
[----:B------:R-:W-:Y:S01]  /*d250*/  FMUL.FTZ R5, R5, R26 ;  /* 0x0000001a05057220 */ /* 0x000fe20000410000 */
[----:B------:R-:W-:-:S02]  /*d260*/  HADD2.F32 R4, -RZ, R21.H1_H1 ;  /* 0x30000015ff047230 */ /* 0x000fc40000004100 */
[C---:B------:R-:W-:Y:S01]  /*d270*/  FFMA.FTZ R35, R24.reuse, R26, -R29 ;  /* 0x0000001a18237223 */ /* 0x040fe2000001081d */
[----:B------:R-:W-:Y:S01]  /*d280*/  HADD2.F32 R20, -RZ, R20.H0_H0 ;  /* 0x20000014ff147230 */ /* 0x000fe20000004100 */
[----:B------:R-:W-:Y:S01]  /*d290*/  F2FP.F16.E4M3.UNPACK_B R26, R13 ;  /* 0x0000000dff1a723e */ /* 0x000fe200020006ff */
[----:B------:R-:W-:Y:S02]  /*d2a0*/  HADD2.F32 R21, -RZ, R21.H0_H0 ;  /* 0x20000015ff157230 */ /* 0x000fe40000004100 */
[----:B------:R-:W-:Y:S01]  /*d2b0*/  FFMA.FTZ R30, R24, R30, R5 ;  /* 0x0000001e181e7223 */ /* 0x000fe20000010005 */
[C---:B------:R-:W-:Y:S01]  /*d2c0*/  FMUL.FTZ R36, R4.reuse, R27 ;  /* 0x0000001b04247220 */ /* 0x040fe20000410000 */
[----:B------:R-:W-:Y:S01]  /*d2d0*/  F2FP.F16.E4M3.UNPACK_B R24, R3 ;  /* 0x00000003ff18723e */ /* 0x000fe200020006ff */
[-C--:B------:R-:W-:Y:S01]  /*d2e0*/  FMUL.FTZ R4, R4, R20.reuse ;  /* 0x0000001404047220 */ /* 0x080fe20000410000 */
[----:B------:R-:W-:Y:S02]  /*d2f0*/  HADD2.F32 R29, -RZ, R26.H1_H1 ;  /* 0x3000001aff1d7230 */ /* 0x000fe40000004100 */
[----:B------:R-:W-:Y:S01]  /*d300*/  FFMA.FTZ R36, R21, R20, -R36 ;  /* 0x0000001415247223 */ /* 0x000fe20000010824 */
[----:B------:R-:W-:-:S02]  /*d310*/  HADD2.F32 R5, -RZ, R6.H1_H1 ;  /* 0x30000006ff057230 */ /* 0x000fc40000004100 */
[----:B------:R-:W-:Y:S01]  /*d320*/  FFMA.FTZ R27, R21, R27, R4 ;  /* 0x0000001b151b7223 */ /* 0x000fe20000010004 */
[----:B------:R-:W-:Y:S01]  /*d330*/  HADD2.F32 R20, -RZ, R24.H1_H1 ;  /* 0x30000018ff147230 */ /* 0x000fe20000004100 */
[----:B------:R-:W-:Y:S01]  /*d340*/  F2FP.SATFINITE.E4M3.F32.PACK_AB_MERGE_C R30, R30, R35, RZ ;  /* 0x000000231e1e723e */ /* 0x000fe200048070ff */
[----:B------:R-:W-:Y:S02]  /*d350*/  HADD2.F32 R6, -RZ, R6.H0_H0 ;  /* 0x20000006ff067230 */ /* 0x000fe40000004100 */
[C---:B------:R-:W-:Y:S01]  /*d360*/  FMUL.FTZ R21, R5.reuse, R29 ;  /* 0x0000001d05157220 */ /* 0x040fe20000410000 */
[----:B------:R-:W-:Y:S02]  /*d370*/  HADD2.F32 R24, -RZ, R24.H0_H0 ;  /* 0x20000018ff187230 */ /* 0x000fe40000004100 */
[-C--:B------:R-:W-:Y:S01]  /*d380*/  FMUL.FTZ R39, R5, R20.reuse ;  /* 0x0000001405277220 */ /* 0x080fe20000410000 */
[----:B------:R-:W-:Y:S02]  /*d390*/  HADD2.F32 R26, -RZ, R26.H0_H0 ;  /* 0x2000001aff1a7230 */ /* 0x000fe40000004100 */
[----:B------:R-:W-:Y:S01]  /*d3a0*/  FFMA.FTZ R37, R6, R20, -R21 ;  /* 0x0000001406257223 */ /* 0x000fe20000010815 */
[--C-:B------:R-:W-:Y:S01]  /*d3b0*/  HADD2.F32 R4, -RZ, R25.reuse.H1_H1 ;  /* 0x30000019ff047230 */ /* 0x100fe20000004100 */
[----:B------:R-:W-:Y:S01]  /*d3c0*/  F2FP.F16.E4M3.UNPACK_B R5, R3.H1 ;  /* 0x00000003ff05723e */ /* 0x000fe200030006ff */
[----:B------:R-:W-:-:S02]  /*d3d0*/  HADD2.F32 R25, -RZ, R25.H0_H0 ;  /* 0x20000019ff197230 */ /* 0x000fc40000004100 */
[----:B------:R-:W-:Y:S01]  /*d3e0*/  FFMA.FTZ R38, R6, R29, R39 ;  /* 0x0000001d06267223 */ /* 0x000fe20000010027 */
[C---:B------:R-:W-:Y:S01]  /*d3f0*/  FMUL.FTZ R20, R4.reuse, R26 ;  /* 0x0000001a04147220 */ /* 0x040fe20000410000 */
[-C--:B------:R-:W-:Y:S01]  /*d400*/  FMUL.FTZ R21, R4, R24.reuse ;  /* 0x0000001804157220 */ /* 0x080fe20000410000 */
[----:B------:R-:W-:Y:S01]  /*d410*/  F2FP.F16.E4M3.UNPACK_B R4, R13.H1 ;  /* 0x0000000dff04723e */ /* 0x000fe200030006ff */
[--C-:B------:R-:W-:Y:S02]  /*d420*/  HADD2.F32 R6, -RZ, R5.reuse.H0_H0 ;  /* 0x20000005ff067230 */ /* 0x100fe40000004100 */
[C---:B------:R-:W-:Y:S01]  /*d430*/  FFMA.FTZ R29, R25.reuse, R24, -R20 ;  /* 0x00000018191d7223 */ /* 0x040fe20000010814 */
[----:B------:R-:W-:Y:S02]  /*d440*/  HADD2.F32 R20, -RZ, R5.H1_H1 ;  /* 0x30000005ff147230 */ /* 0x000fe40000004100 */
[----:B------:R-:W-:Y:S01]  /*d450*/  FFMA.FTZ R26, R25, R26, R21 ;  /* 0x0000001a191a7223 */ /* 0x000fe20000010015 */
[----:B------:R-:W-:-:S02]  /*d460*/  HADD2.F32 R24, -RZ, R4.H1_H1 ;  /* 0x30000004ff187230 */ /* 0x000fc40000004100 */
[----:B------:R-:W-:Y:S02]  /*d470*/  HADD2.F32 R5, -RZ, R7.H1_H1 ;  /* 0x30000007ff057230 */ /* 0x000fe40000004100 */
[----:B------:R-:W-:Y:S02]  /*d480*/  HADD2.F32 R21, -RZ, R4.H0_H0 ;  /* 0x20000004ff157230 */ /* 0x000fe40000004100 */
[----:B------:R-:W-:Y:S02]  /*d490*/  HADD2.F32 R4, -RZ, R15.H1_H1 ;  /* 0x3000000fff047230 */ /* 0x000fe40000004100 */
[C---:B------:R-:W-:Y:S01]  /*d4a0*/  FMUL.FTZ R42, R5.reuse, R24 ;  /* 0x00000018052a7220 */ /* 0x040fe20000410000 */
[----:B------:R-:W-:Y:S02]  /*d4b0*/  HADD2.F32 R7, -RZ, R7.H0_H0 ;  /* 0x20000007ff077230 */ /* 0x000fe40000004100 */
[----:B------:R-:W-:Y:S01]  /*d4c0*/  FMUL.FTZ R5, R5, R20 ;  /* 0x0000001405057220 */ /* 0x000fe20000410000 */
[----:B------:R-:W-:-:S02]  /*d4d0*/  HADD2.F32 R15, -RZ, R15.H0_H0 ;  /* 0x2000000fff0f7230 */ /* 0x000fc40000004100 */
[CC--:B------:R-:W-:Y:S01]  /*d4e0*/  FMUL.FTZ R40, R4.reuse, R21.reuse ;  /* 0x0000001504287220 */ /* 0x0c0fe20000410000 */
[----:B------:R-:W-:Y:S01]  /*d4f0*/  FMUL.FTZ R4, R4, R6 ;  /* 0x0000000604047220 */ /* 0x000fe20000410000 */
[C---:B------:R-:W-:Y:S01]  /*d500*/  FFMA.FTZ R42, R7.reuse, R20, -R42 ;  /* 0x00000014072a7223 */ /* 0x040fe2000001082a */
[----:B------:R-:W-:Y:S01]  /*d510*/  FFMA.FTZ R5, R7, R24, R5 ;  /* 0x0000001807057223 */ /* 0x000fe20000010005 */
[C---:B------:R-:W-:Y:S01]  /*d520*/  FFMA.FTZ R7, R15.reuse, R6, -R40 ;  /* 0x000000060f077223 */ /* 0x040fe20000010828 */
[----:B------:R-:W-:Y:S01]  /*d530*/  FFMA.FTZ R20, R15, R21, R4 ;  /* 0x000000150f147223 */ /* 0x000fe20000010004 */
[----:B------:R-:W-:Y:S02]  /*d540*/  F2FP.SATFINITE.E4M3.F32.PACK_AB_MERGE_C R4, R34, R33, RZ ;  /* 0x000000212204723e */ /* 0x000fe400048070ff */
[----:B------:R-:W-:Y:S02]  /*d550*/  F2FP.SATFINITE.E4M3.F32.PACK_AB_MERGE_C R6, R38, R37, RZ ;  /* 0x000000252606723e */ /* 0x000fe400048070ff */
[----:B------:R-:W-:-:S02]  /*d560*/  F2FP.SATFINITE.E4M3.F32.PACK_AB_MERGE_C R42, R5, R42, RZ ;  /* 0x0000002a052a723e */ /* 0x000fc400048070ff */
[----:B------:R-:W-:Y:S02]  /*d570*/  F2FP.SATFINITE.E4M3.F32.PACK_AB_MERGE_C R4, R32, R31, R4 ;  /* 0x0000001f2004723e */ /* 0x000fe40004807004 */
[----:B------:R-:W-:Y:S02]  /*d580*/  F2FP.SATFINITE.E4M3.F32.PACK_AB_MERGE_C R5, R27, R36, R30 ;  /* 0x000000241b05723e */ /* 0x000fe4000480701e */
[----:B------:R-:W-:Y:S02]  /*d590*/  F2FP.SATFINITE.E4M3.F32.PACK_AB_MERGE_C R6, R26, R29, R6 ;  /* 0x0000001d1a06723e */ /* 0x000fe40004807006 */
[----:B------:R-:W-:-:S05]  /*d5a0*/  F2FP.SATFINITE.E4M3.F32.PACK_AB_MERGE_C R7, R20, R7, R42 ;  /* 0x000000071407723e */ /* 0x000fca000480702a */
[----:B------:R1:W-:Y:S02]  /*d5b0*/  STS.128 [R41+0x20400], R4 ;  /* 0x0204000429007388 */ /* 0x0003e40000000c00 */
.L_x_616:
[----:B------:R-:W-:Y:S05]  /*d5c0*/  BSYNC B2 ;  /* 0x0000000000027941 */ /* 0x000fea0003800000 */
.L_x_615:
[----:B------:R-:W-:Y:S05]  /*d5d0*/  @P1 BRA `(.L_x_614) ;  /* 0x0000000400681947 */ /* 0x000fea0003800000 */
[----:B-1---5:R-:W1:Y:S01]  /*d5e0*/  LDS.128 R4, [R41+0x24400] ;  /* 0x0244000029047984 */ /* 0x022e620000000c00 */
        /* <DEDUP_REMOVED lines=14> */
[C---:B------:R-:W-:Y:S01]  /*d6d0*/  FMUL.FTZ R5, R15.reuse, R30 ;  /* 0x0000001e0f057220 */ /* 0x040fe20000410000 */
        /* <DEDUP_REMOVED lines=46> */
[----:B------:R-:W-:Y:S01]  /*d9c0*/  FMUL.FTZ R21, R4, R24 ;  /* 0x0000001804157220 */ /* 0x000fe20000410000 */
        /* <DEDUP_REMOVED lines=27> */
.L_x_614:
[----:B------:R-:W-:Y:S05]  /*db80*/  BSYNC B1 ;  /* 0x0000000000017941 */ /* 0x000fea0003800000 */
.L_x_613:
[----:B-12---:R-:W-:Y:S01]  /*db90*/  IADD3 R4, R219, 0x20, RZ ;  /* 0x00000020db047810 */ /* 0x006fe20007ffe0ff */
[----:B------:R-:W-:Y:S03]  /*dba0*/  BSSY B1, `(.L_x_617) ;  /* 0x00000bf000017945 */ /* 0x000fe60003800000 */
[----:B------:R-:W-:-:S13]  /*dbb0*/  ISETP.GE.AND P0, PT, R4, R8, PT ;  /* 0x000000080400720c */ /* 0x000fda0003f06270 */
[----:B------:R-:W-:Y:S05]  /*dbc0*/  @P0 BRA `(.L_x_618) ;  /* 0x0000000800f00947 */ /* 0x000fea0003800000 */
        /* <DEDUP_REMOVED lines=8> */
[-C--:B------:R-:W-:Y:S02]  /*dc50*/  F2FP.F16.E4M3.UNPACK_B R30, R11.reuse ;  /* 0x0000000bff1e723e */ /* 0x080fe400020006ff */
[----:B------:R-:W-:Y:S01]  /*dc60*/  F2FP.F16.E4M3.UNPACK_B R33, R11.H1 ;  /* 0x0000000bff21723e */ /* 0x000fe200030006ff */
[----:B------:R-:W-:Y:S01]  /*dc70*/  HADD2.F32 R26, -RZ, R29.H1_H1 ;  /* 0x3000001dff1a7230 */ /* 0x000fe20000004100 */
[----:B------:R-:W-:Y:S01]  /*dc80*/  F2FP.F16.E4M3.UNPACK_B R36, R13 ;  /* 0x0000000dff24723e */ /* 0x000fe200020006ff */
[----:B0-----:R-:W-:Y:S02]  /*dc90*/  HADD2.F32 R32, -RZ, R30.H1_H1 ;  /* 0x3000001eff207230 */ /* 0x001fe40000004100 */
[----:B------:R-:W-:-:S02]  /*dca0*/  HADD2.F32 R34, -RZ, R33.H1_H1 ;  /* 0x30000021ff227230 */ /* 0x000fc40000004100 */
[----:B------:R-:W-:Y:S02]  /*dcb0*/  HADD2.F32 R35, -RZ, R33.H0_H0 ;  /* 0x20000021ff237230 */ /* 0x000fe40000004100 */
[--C-:B------:R-:W-:Y:S02]  /*dcc0*/  HADD2.F32 R38, -RZ, R36.reuse.H1_H1 ;  /* 0x30000024ff267230 */ /* 0x100fe40000004100 */
[----:B------:R-:W-:Y:S01]  /*dcd0*/  HADD2.F32 R39, -RZ, R36.H0_H0 ;  /* 0x20000024ff277230 */ /* 0x000fe20000004100 */
[----:B------:R-:W-:-:S05]  /*dce0*/  F2FP.F16.E4M3.UNPACK_B R36, R13.H1 ;  /* 0x0000000dff24723e */ /* 0x000fca00030006ff */
[----:B------:R-:W-:Y:S01]  /*dcf0*/  HADD2.F32 R41, -RZ, R36.H1_H1 ;  /* 0x30000024ff297230 */ /* 0x000fe20000004100 */
[-C--:B-1----:R-:W-:Y:S02]  /*dd00*/  F2FP.F16.E4M3.UNPACK_B R15, R4.reuse.H1 ;  /* 0x00000004ff0f723e */ /* 0x082fe400030006ff */
[-C--:B------:R-:W-:Y:S02]  /*dd10*/  F2FP.F16.E4M3.UNPACK_B R21, R5.reuse ;  /* 0x00000005ff15723e */ /* 0x080fe400020006ff */
[----:B------:R-:W-:Y:S01]  /*dd20*/  F2FP.F16.E4M3.UNPACK_B R24, R5.H1 ;  /* 0x00000005ff18723e */ /* 0x000fe200030006ff */
[--C-:B------:R-:W-:Y:S01]  /*dd30*/  HADD2.F32 R20, -RZ, R15.reuse.H0_H0 ;  /* 0x2000000fff147230 */ /* 0x100fe20000004100 */
[----:B------:R-:W-:Y:S01]  /*dd40*/  F2FP.F16.E4M3.UNPACK_B R4, R4 ;  /* 0x00000004ff04723e */ /* 0x000fe200020006ff */
[----:B------:R-:W-:Y:S01]  /*dd50*/  HADD2.F32 R15, -RZ, R15.H1_H1 ;  /* 0x3000000fff0f7230 */ /* 0x000fe20000004100 */
[-C--:B------:R-:W-:Y:S02]  /*dd60*/  F2FP.F16.E4M3.UNPACK_B R25, R6.reuse ;  /* 0x00000006ff19723e */ /* 0x080fe400020006ff */
[----:B------:R-:W-:-:S02]  /*dd70*/  F2FP.F16.E4M3.UNPACK_B R6, R6.H1 ;  /* 0x00000006ff06723e */ /* 0x000fc400030006ff */
[-C--:B------:R-:W-:Y:S01]  /*dd80*/  FMUL.FTZ R5, R32, R15.reuse ;  /* 0x0000000f20057220 */ /* 0x080fe20000410000 */
[C---:B------:R-:W-:Y:S01]  /*dd90*/  FMUL.FTZ R27, R26.reuse, R15 ;  /* 0x0000000f1a1b7220 */ /* 0x040fe20000410000 */
[-C--:B------:R-:W-:Y:S02]  /*dda0*/  F2FP.F16.E4M3.UNPACK_B R15, R7.reuse ;  /* 0x00000007ff0f723e */ /* 0x080fe400020006ff */
[-C--:B------:R-:W-:Y:S01]  /*ddb0*/  FFMA.FTZ R26, R26, R20.reuse, -R5 ;  /* 0x000000141a1a7223 */ /* 0x080fe20000010805 */
[----:B------:R-:W-:Y:S01]  /*ddc0*/  FFMA.FTZ R31, R32, R20, R27 ;  /* 0x00000014201f7223 */ /* 0x000fe2000001001b */
[----:B------:R-:W-:Y:S01]  /*ddd0*/  HADD2.F32 R32, -RZ, R30.H0_H0 ;  /* 0x2000001eff207230 */ /* 0x000fe20000004100 */
[----:B------:R-:W-:Y:S01]  /*dde0*/  F2FP.F16.E4M3.UNPACK_B R30, R0.H1 ;  /* 0x00000000ff1e723e */ /* 0x000fe200030006ff */
[----:B------:R-:W-:Y:S01]  /*ddf0*/  HADD2.F32 R5, -RZ, R4.H1_H1 ;  /* 0x30000004ff057230 */ /* 0x000fe20000004100 */
[----:B------:R-:W-:Y:S01]  /*de00*/  F2FP.F16.E4M3.UNPACK_B R7, R7.H1 ;  /* 0x00000007ff07723e */ /* 0x000fe200030006ff */
[----:B------:R-:W-:-:S02]  /*de10*/  HADD2.F32 R20, -RZ, R29.H0_H0 ;  /* 0x2000001dff147230 */ /* 0x000fc40000004100 */
[----:B------:R-:W-:Y:S02]  /*de20*/  HADD2.F32 R4, -RZ, R4.H0_H0 ;  /* 0x20000004ff047230 */ /* 0x000fe40000004100 */
[-C--:B------:R-:W-:Y:S01]  /*de30*/  FMUL.FTZ R27, R32, R5.reuse ;  /* 0x00000005201b7220 */ /* 0x080fe20000410000 */
[----:B------:R-:W-:Y:S02]  /*de40*/  HADD2.F32 R33, -RZ, R30.H0_H0 ;  /* 0x2000001eff217230 */ /* 0x000fe40000004100 */
[C---:B------:R-:W-:Y:S01]  /*de50*/  FMUL.FTZ R29, R20.reuse, R5 ;  /* 0x00000005141d7220 */ /* 0x040fe20000410000 */
[--C-:B------:R-:W-:Y:S02]  /*de60*/  HADD2.F32 R5, -RZ, R24.reuse.H1_H1 ;  /* 0x30000018ff057230 */ /* 0x100fe40000004100 */
[-C--:B------:R-:W-:Y:S01]  /*de70*/  FFMA.FTZ R27, R20, R4.reuse, -R27 ;  /* 0x00000004141b7223 */ /* 0x080fe2000001081b */
[----:B------:R-:W-:Y:S02]  /*de80*/  HADD2.F32 R24, -RZ, R24.H0_H0 ;  /* 0x20000018ff187230 */ /* 0x000fe40000004100 */
[----:B------:R-:W-:Y:S01]  /*de90*/  FFMA.FTZ R20, R32, R4, R29 ;  /* 0x0000000420147223 */ /* 0x000fe2000001001d */
[----:B------:R-:W-:-:S02]  /*dea0*/  HADD2.F32 R32, -RZ, R30.H1_H1 ;  /* 0x3000001eff207230 */ /* 0x000fc40000004100 */
[-C--:B------:R-:W-:Y:S01]  /*deb0*/  FMUL.FTZ R29, R34, R5.reuse ;  /* 0x00000005221d7220 */ /* 0x080fe20000410000 */
[--C-:B------:R-:W-:Y:S02]  /*dec0*/  HADD2.F32 R4, -RZ, R21.reuse.H1_H1 ;  /* 0x30000015ff047230 */ /* 0x100fe40000004100 */
[----:B------:R-:W-:Y:S02]  /*ded0*/  HADD2.F32 R21, -RZ, R21.H0_H0 ;  /* 0x20000015ff157230 */ /* 0x000fe40000004100 */
[C---:B------:R-:W-:Y:S01]  /*dee0*/  FMUL.FTZ R5, R32.reuse, R5 ;  /* 0x0000000520057220 */ /* 0x040fe20000410000 */
[----:B------:R-:W-:Y:S01]  /*def0*/  FFMA.FTZ R29, R32, R24, -R29 ;  /* 0x00000018201d7223 */ /* 0x000fe2000001081d */
[-C--:B------:R-:W-:Y:S01]  /*df00*/  FMUL.FTZ R30, R35, R4.reuse ;  /* 0x00000004231e7220 */ /* 0x080fe20000410000 */
[----:B------:R-:W-:Y:S01]  /*df10*/  F2FP.F16.E4M3.UNPACK_B R32, R3 ;  /* 0x00000003ff20723e */ /* 0x000fe200020006ff */
[C---:B------:R-:W-:Y:S01]  /*df20*/  FMUL.FTZ R4, R33.reuse, R4 ;  /* 0x0000000421047220 */ /* 0x040fe20000410000 */
[----:B------:R-:W-:Y:S01]  /*df30*/  FFMA.FTZ R24, R34, R24, R5 ;  /* 0x0000001822187223 */ /* 0x000fe20000010005 */
[----:B------:R-:W-:Y:S01]  /*df40*/  FFMA.FTZ R30, R33, R21, -R30 ;  /* 0x00000015211e7223 */ /* 0x000fe2000001081e */
[----:B------:R-:W-:-:S02]  /*df50*/  HADD2.F32 R5, -RZ, R6.H1_H1 ;  /* 0x30000006ff057230 */ /* 0x000fc40000004100 */
[----:B------:R-:W-:Y:S01]  /*df60*/  FFMA.FTZ R21, R35, R21, R4 ;  /* 0x0000001523157223 */ /* 0x000fe20000010004 */
[----:B------:R-:W-:Y:S01]  /*df70*/  HADD2.F32 R34, -RZ, R32.H1_H1 ;  /* 0x30000020ff227230 */ /* 0x000fe20000004100 */
[----:B------:R-:W-:Y:S01]  /*df80*/  F2FP.F16.E4M3.UNPACK_B R35, R3.H1 ;  /* 0x00000003ff23723e */ /* 0x000fe200030006ff */
[--C-:B------:R-:W-:Y:S02]  /*df90*/  HADD2.F32 R4, -RZ, R25.reuse.H1_H1 ;  /* 0x30000019ff047230 */ /* 0x100fe40000004100 */
[-C--:B------:R-:W-:Y:S01]  /*dfa0*/  FMUL.FTZ R33, R38, R5.reuse ;  /* 0x0000000526217220 */ /* 0x080fe20000410000 */
[----:B------:R-:W-:Y:S02]  /*dfb0*/  HADD2.F32 R6, -RZ, R6.H0_H0 ;  /* 0x20000006ff067230 */ /* 0x000fe40000004100 */
[----:B------:R-:W-:Y:S01]  /*dfc0*/  FMUL.FTZ R5, R34, R5 ;  /* 0x0000000522057220 */ /* 0x000fe20000410000 */
[----:B------:R-:W-:Y:S02]  /*dfd0*/  HADD2.F32 R37, -RZ, R32.H0_H0 ;  /* 0x20000020ff257230 */ /* 0x000fe40000004100 */
[----:B------:R-:W-:Y:S01]  /*dfe0*/  FMUL.FTZ R32, R39, R4 ;  /* 0x0000000427207220 */ /* 0x000fe20000410000 */
[----:B------:R-:W-:-:S02]  /*dff0*/  HADD2.F32 R25, -RZ, R25.H0_H0 ;  /* 0x20000019ff197230 */ /* 0x000fc40000004100 */
[-C--:B------:R-:W-:Y:S01]  /*e000*/  FFMA.FTZ R33, R34, R6.reuse, -R33 ;  /* 0x0000000622217223 */ /* 0x080fe20000010821 */
[----:B------:R-:W-:Y:S01]  /*e010*/  FFMA.FTZ R34, R38, R6, R5 ;  /* 0x0000000626227223 */ /* 0x000fe20000010005 */
[C---:B------:R-:W-:Y:S01]  /*e020*/  FMUL.FTZ R4, R37.reuse, R4 ;  /* 0x0000000425047220 */ /* 0x040fe20000410000 */
[----:B------:R-:W-:Y:S02]  /*e030*/  HADD2.F32 R5, -RZ, R7.H1_H1 ;  /* 0x30000007ff057230 */ /* 0x000fe40000004100 */
[-C--:B------:R-:W-:Y:S01]  /*e040*/  FFMA.FTZ R6, R37, R25.reuse, -R32 ;  /* 0x0000001925067223 */ /* 0x080fe20000010820 */
[----:B------:R-:W-:Y:S02]  /*e050*/  HADD2.F32 R37, -RZ, R35.H1_H1 ;  /* 0x30000023ff257230 */ /* 0x000fe40000004100 */
[----:B------:R-:W-:Y:S01]  /*e060*/  FFMA.FTZ R25, R39, R25, R4 ;  /* 0x0000001927197223 */ /* 0x000fe20000010004 */
[----:B------:R-:W-:Y:S02]  /*e070*/  HADD2.F32 R39, -RZ, R36.H0_H0 ;  /* 0x20000024ff277230 */ /* 0x000fe40000004100 */
[----:B------:R-:W-:Y:S01]  /*e080*/  FMUL.FTZ R36, R41, R5 ;  /* 0x0000000529247220 */ /* 0x000fe20000410000 */
[----:B------:R-:W-:-:S02]  /*e090*/  HADD2.F32 R4, -RZ, R15.H1_H1 ;  /* 0x3000000fff047230 */ /* 0x000fc40000004100 */
[----:B------:R-:W-:Y:S01]  /*e0a0*/  FMUL.FTZ R38, R37, R5 ;  /* 0x0000000525267220 */ /* 0x000fe20000410000 */
[----:B------:R-:W-:Y:S01]  /*e0b0*/  HADD2.F32 R35, -RZ, R35.H0_H0 ;  /* 0x20000023ff237230 */ /* 0x000fe20000004100 */
[----:B------:R-:W-:Y:S01]  /*e0c0*/  F2FP.SATFINITE.E4M3.F32.PACK_AB_MERGE_C R24, R24, R29, RZ ;  /* 0x0000001d1818723e */ /* 0x000fe200048070ff */
[----:B------:R-:W-:Y:S02]  /*e0d0*/  HADD2.F32 R7, -RZ, R7.H0_H0 ;  /* 0x20000007ff077230 */ /* 0x000fe40000004100 */
[-C--:B------:R-:W-:Y:S01]  /*e0e0*/  FMUL.FTZ R32, R39, R4.reuse ;  /* 0x0000000427207220 */ /* 0x080fe20000410000 */
[----:B------:R-:W-:Y:S02]  /*e0f0*/  HADD2.F32 R15, -RZ, R15.H0_H0 ;  /* 0x2000000fff0f7230 */ /* 0x000fe40000004100 */
[----:B------:R-:W-:Y:S01]  /*e100*/  FMUL.FTZ R4, R35, R4 ;  /* 0x0000000423047220 */ /* 0x000fe20000410000 */
[----:B------:R-:W-:Y:S01]  /*e110*/  F2FP.SATFINITE.E4M3.F32.PACK_AB_MERGE_C R33, R34, R33, RZ ;  /* 0x000000212221723e */ /* 0x000fe200048070ff */
[-C--:B------:R-:W-:Y:S01]  /*e120*/  FFMA.FTZ R36, R37, R7.reuse, -R36 ;  /* 0x0000000725247223 */ /* 0x080fe20000010824 */
[----:B------:R-:W-:Y:S01]  /*e130*/  FFMA.FTZ R5, R41, R7, R38 ;  /* 0x0000000729057223 */ /* 0x000fe20000010026 */
[-C--:B------:R-:W-:Y:S01]  /*e140*/  FFMA.FTZ R7, R35, R15.reuse, -R32 ;  /* 0x0000000f23077223 */ /* 0x080fe20000010820 */
[----:B------:R-:W-:Y:S01]  /*e150*/  FFMA.FTZ R32, R39, R15, R4 ;  /* 0x0000000f27207223 */ /* 0x000fe20000010004 */
[----:B------:R-:W-:-:S02]  /*e160*/  F2FP.SATFINITE.E4M3.F32.PACK_AB_MERGE_C R4, R31, R26, RZ ;  /* 0x0000001a1f04723e */ /* 0x000fc400048070ff */
[----:B------:R-:W-:Y:S02]  /*e170*/  F2FP.SATFINITE.E4M3.F32.PACK_AB_MERGE_C R36, R5, R36, RZ ;  /* 0x000000240524723e */ /* 0x000fe400048070ff */
[----:B------:R-:W-:Y:S02]  /*e180*/  F2FP.SATFINITE.E4M3.F32.PACK_AB_MERGE_C R4, R20, R27, R4 ;  /* 0x0000001b1404723e */ /* 0x000fe40004807004 */
[----:B------:R-:W-:Y:S02]  /*e190*/  F2FP.SATFINITE.E4M3.F32.PACK_AB_MERGE_C R5, R21, R30, R24 ;  /* 0x0000001e1505723e */ /* 0x000fe40004807018 */
[----:B------:R-:W-:Y:S02]  /*e1a0*/  F2FP.SATFINITE.E4M3.F32.PACK_AB_MERGE_C R6, R25, R6, R33 ;  /* 0x000000061906723e */ /* 0x000fe40004807021 */
[----:B------:R-:W-:-:S05]  /*e1b0*/  F2FP.SATFINITE.E4M3.F32.PACK_AB_MERGE_C R7, R32, R7, R36 ;  /* 0x000000072007723e */ /* 0x000fca0004807024 */
[----:B------:R1:W-:Y:S02]  /*e1c0*/  STS.128 [R40+0x21400], R4 ;  /* 0x0214000428007388 */ /* 0x0003e40000000c00 */
.L_x_620:
[----:B------:R-:W-:Y:S05]  /*e1d0*/  BSYNC B2 ;  /* 0x0000000000027941 */ /* 0x000fea0003800000 */
.L_x_619:
[----:B------:R-:W-:Y:S05]  /*e1e0*/  @P1 BRA `(.L_x_618) ;  /* 0x0000000400681947 */ /* 0x000fea0003800000 */
[----:B-1---5:R-:W1:Y:S01]  /*e1f0*/  LDS.128 R4, [R40+0x25400] ;  /* 0x0254000028047984 */ /* 0x022e620000000c00 */
        /* <DEDUP_REMOVED lines=22> */
[----:B------:R-:W-:Y:S02]  /*e360*/  F2FP.F16.E4M3.UNPACK_B R15, R7 ;  /* 0x00000007ff0f723e */ /* 0x000fe400020006ff */
        /* <DEDUP_REMOVED lines=21> */
[----:B------:R-:W-:Y:S01]  /*e4c0*/  FMUL.FTZ R30, R35, R4 ;  /* 0x00000004231e7220 */ /* 0x000fe20000410000 */
        /* <DEDUP_REMOVED lines=44> */
.L_x_618:
[----:B------:R-:W-:Y:S05]  /*e790*/  BSYNC B1 ;  /* 0x0000000000017941 */ /* 0x000fea0003800000 */
.L_x_617:
[----:B-12---:R-:W-:Y:S01]  /*e7a0*/  VIADD R4, R219, 0x40 ;  /* 0x00000040db047836 */ /* 0x006fe20000000000 */
[----:B------:R-:W-:Y:S04]  /*e7b0*/  BSSY B1, `(.L_x_621) ;  /* 0x00000bf000017945 */ /* 0x000fe80003800000 */
[----:B------:R-:W-:-:S13]  /*e7c0*/  ISETP.GE.AND P0, PT, R4, R8, PT ;  /* 0x000000080400720c */ /* 0x000fda0003f06270 */
[----:B------:R-:W-:Y:S05]  /*e7d0*/  @P0 BRA `(.L_x_622) ;  /* 0x0000000800f00947 */ /* 0x000fea0003800000 */
[----:B-----5:R1:W5:Y:S01]  /*e7e0*/  LDL R40, [R1+0x24] ;  /* 0x0000240001287983 */ /* 0x0203620000100800 */
        /* <DEDUP_REMOVED lines=95> */
.L_x_624:
[----:B------:R-:W-:Y:S05]  /*ede0*/  BSYNC B2 ;  /* 0x0000000000027941 */ /* 0x000fea0003800000 */
.L_x_623:
        /* <DEDUP_REMOVED lines=91> */
.L_x_622:
[----:B------:R-:W-:Y:S05]  /*f3a0*/  BSYNC B1 ;  /* 0x0000000000017941 */ /* 0x000fea0003800000 */
.L_x_621:
[----:B-12---:R-:W-:-:S05]  /*f3b0*/  VIADD R4, R219, 0x60 ;  /* 0x00000060db047836 */ /* 0x006fca0000000000 */
        /* <DEDUP_REMOVED lines=11> */
[----:B------:R-:W-:Y:S02]  /*f470*/  HADD2.F32 R31, -RZ, R29.H1_H1 ;  /* 0x3000001dff1f7230 */ /* 0x000fe40000004100 */
[----:B------:R-:W-:Y:S02]  /*f480*/  HADD2.F32 R25, -RZ, R27.H1_H1 ;  /* 0x3000001bff197230 */ /* 0x000fe40000004100 */
[----:B0-----:R-:W-:Y:S01]  /*f490*/  HADD2.F32 R32, -RZ, R29.H0_H0 ;  /* 0x2000001dff207230 */ /* 0x001fe20000004100 */
[----:B------:R-:W-:Y:S02]  /*f4a0*/  F2FP.F16.E4M3.UNPACK_B R29, R0.H1 ;  /* 0x00000000ff1d723e */ /* 0x000fe400030006ff */
[-C--:B-1----:R-:W-:Y:S02]  /*f4b0*/  F2FP.F16.E4M3.UNPACK_B R8, R4.reuse.H1 ;  /* 0x00000004ff08723e */ /* 0x082fe400030006ff */
[----:B------:R-:W-:Y:S02]  /*f4c0*/  F2FP.F16.E4M3.UNPACK_B R4, R4 ;  /* 0x00000004ff04723e */ /* 0x000fe400020006ff */
[-C--:B------:R-:W-:Y:S01]  /*f4d0*/  F2FP.F16.E4M3.UNPACK_B R20, R5.reuse ;  /* 0x00000005ff14723e */ /* 0x080fe200020006ff */
[--C-:B------:R-:W-:Y:S01]  /*f4e0*/  HADD2.F32 R15, -RZ, R8.reuse.H0_H0 ;  /* 0x20000008ff0f7230 */ /* 0x100fe20000004100 */
[----:B------:R-:W-:Y:S01]  /*f4f0*/  F2FP.F16.E4M3.UNPACK_B R21, R5.H1 ;  /* 0x00000005ff15723e */ /* 0x000fe200030006ff */
[----:B------:R-:W-:Y:S01]  /*f500*/  HADD2.F32 R8, -RZ, R8.H1_H1 ;  /* 0x30000008ff087230 */ /* 0x000fe20000004100 */
[-C--:B------:R-:W-:Y:S01]  /*f510*/  F2FP.F16.E4M3.UNPACK_B R24, R6.reuse ;  /* 0x00000006ff18723e */ /* 0x080fe200020006ff */
[--C-:B------:R-:W-:Y:S01]  /*f520*/  HADD2.F32 R5, -RZ, R4.reuse.H1_H1 ;  /* 0x30000004ff057230 */ /* 0x100fe20000004100 */
[----:B------:R-:W-:Y:S01]  /*f530*/  F2FP.F16.E4M3.UNPACK_B R6, R6.H1 ;  /* 0x00000006ff06723e */ /* 0x000fe200030006ff */
[----:B------:R-:W-:-:S02]  /*f540*/  HADD2.F32 R4, -RZ, R4.H0_H0 ;  /* 0x20000004ff047230 */ /* 0x000fc40000004100 */
[-C--:B------:R-:W-:Y:S01]  /*f550*/  FMUL.FTZ R26, R31, R8.reuse ;  /* 0x000000081f1a7220 */ /* 0x080fe20000410000 */
[C---:B------:R-:W-:Y:S01]  /*f560*/  FMUL.FTZ R30, R25.reuse, R8 ;  /* 0x00000008191e7220 */ /* 0x040fe20000410000 */
[----:B------:R-:W-:Y:S01]  /*f570*/  HADD2.F32 R0, -RZ, R20.H1_H1 ;  /* 0x30000014ff007230 */ /* 0x000fe20000004100 */
[----:B------:R-:W-:Y:S01]  /*f580*/  F2FP.F16.E4M3.UNPACK_B R8, R7 ;  /* 0x00000007ff08723e */ /* 0x000fe200020006ff */
[-C--:B------:R-:W-:Y:S01]  /*f590*/  FFMA.FTZ R25, R25, R15.reuse, -R26 ;  /* 0x0000000f19197223 */ /* 0x080fe2000001081a */
[----:B------:R-:W-:Y:S01]  /*f5a0*/  FFMA.FTZ R30, R31, R15, R30 ;  /* 0x0000000f1f1e7223 */ /* 0x000fe2000001001e */
[----:B------:R-:W-:Y:S01]  /*f5b0*/  HADD2.F32 R26, -RZ, R27.H0_H0 ;  /* 0x2000001bff1a7230 */ /* 0x000fe20000004100 */
[----:B------:R-:W-:Y:S01]  /*f5c0*/  F2FP.F16.E4M3.UNPACK_B R31, R11.H1 ;  /* 0x0000000bff1f723e */ /* 0x000fe200030006ff */
[----:B------:R-:W-:Y:S01]  /*f5d0*/  FMUL.FTZ R11, R32, R5 ;  /* 0x00000005200b7220 */ /* 0x000fe20000410000 */
[----:B------:R-:W-:Y:S01]  /*f5e0*/  HADD2.F32 R27, -RZ, R29.H1_H1 ;  /* 0x3000001dff1b7230 */ /* 0x000fe20000004100 */
[----:B------:R-:W-:Y:S01]  /*f5f0*/  F2FP.F16.E4M3.UNPACK_B R7, R7.H1 ;  /* 0x00000007ff07723e */ /* 0x000fe200030006ff */
[----:B------:R-:W-:Y:S01]  /*f600*/  FMUL.FTZ R15, R26, R5 ;  /* 0x000000051a0f7220 */ /* 0x000fe20000410000 */
[----:B------:R-:W-:-:S02]  /*f610*/  HADD2.F32 R33, -RZ, R31.H1_H1 ;  /* 0x3000001fff217230 */ /* 0x000fc40000004100 */
[-C--:B------:R-:W-:Y:S01]  /*f620*/  FFMA.FTZ R11, R26, R4.reuse, -R11 ;  /* 0x000000041a0b7223 */ /* 0x080fe2000001080b */
[--C-:B------:R-:W-:Y:S02]  /*f630*/  HADD2.F32 R5, -RZ, R21.reuse.H1_H1 ;  /* 0x30000015ff057230 */ /* 0x100fe40000004100 */
[----:B------:R-:W-:Y:S01]  /*f640*/  FFMA.FTZ R26, R32, R4, R15 ;  /* 0x00000004201a7223 */ /* 0x000fe2000001000f */
[----:B------:R-:W-:Y:S01]  /*f650*/  HADD2.F32 R21, -RZ, R21.H0_H0 ;  /* 0x20000015ff157230 */ /* 0x000fe20000004100 */
[----:B------:R-:W-:Y:S01]  /*f660*/  F2FP.SATFINITE.E4M3.F32.PACK_AB_MERGE_C R25, R30, R25, RZ ;  /* 0x000000191e19723e */ /* 0x000fe200048070ff */
[----:B------:R-:W-:Y:S02]  /*f670*/  HADD2.F32 R34, -RZ, R31.H0_H0 ;  /* 0x2000001fff227230 */ /* 0x000fe40000004100 */
[-C--:B------:R-:W-:Y:S01]  /*f680*/  FMUL.FTZ R4, R33, R5.reuse ;  /* 0x0000000521047220 */ /* 0x080fe20000410000 */
[C---:B------:R-:W-:Y:S01]  /*f690*/  FMUL.FTZ R32, R27.reuse, R5 ;  /* 0x000000051b207220 */ /* 0x040fe20000410000 */
[----:B------:R-:W-:Y:S01]  /*f6a0*/  HADD2.F32 R20, -RZ, R20.H0_H0 ;  /* 0x20000014ff147230 */ /* 0x000fe20000004100 */
[----:B------:R-:W-:Y:S01]  /*f6b0*/  F2FP.F16.E4M3.UNPACK_B R31, R3.H1 ;  /* 0x00000003ff1f723e */ /* 0x000fe200030006ff */
[----:B------:R-:W-:Y:S01]  /*f6c0*/  FFMA.FTZ R27, R27, R21, -R4 ;  /* 0x000000151b1b7223 */ /* 0x000fe20000010804 */
[----:B------:R-:W-:Y:S01]  /*f6d0*/  HADD2.F32 R4, -RZ, R29.H0_H0 ;  /* 0x2000001dff047230 */ /* 0x000fe20000004100 */
[----:B------:R-:W-:Y:S01]  /*f6e0*/  F2FP.F16.E4M3.UNPACK_B R29, R13 ;  /* 0x0000000dff1d723e */ /* 0x000fe200020006ff */
[-C--:B------:R-:W-:Y:S01]  /*f6f0*/  FMUL.FTZ R5, R34, R0.reuse ;  /* 0x0000000022057220 */ /* 0x080fe20000410000 */
[----:B------:R-:W-:Y:S01]  /*f700*/  FFMA.FTZ R32, R33, R21, R32 ;  /* 0x0000001521207223 */ /* 0x000fe20000010020 */
[----:B------:R-:W-:Y:S01]  /*f710*/  F2FP.F16.E4M3.UNPACK_B R21, R3 ;  /* 0x00000003ff15723e */ /* 0x000fe200020006ff */
[C---:B------:R-:W-:Y:S01]  /*f720*/  FMUL.FTZ R15, R4.reuse, R0 ;  /* 0x00000000040f7220 */ /* 0x040fe20000410000 */
[----:B------:R-:W-:Y:S01]  /*f730*/  FFMA.FTZ R5, R4, R20, -R5 ;  /* 0x0000001404057223 */ /* 0x000fe20000010805 */
[----:B------:R-:W-:Y:S01]  /*f740*/  HADD2.F32 R40, -RZ, R29.H1_H1 ;  /* 0x3000001dff287230 */ /* 0x000fe20000004100 */
[----:B------:R-:W-:Y:S01]  /*f750*/  F2FP.F16.E4M3.UNPACK_B R13, R13.H1 ;  /* 0x0000000dff0d723e */ /* 0x000fe200030006ff */
[----:B------:R-:W-:-:S02]  /*f760*/  HADD2.F32 R4, -RZ, R6.H1_H1 ;  /* 0x30000006ff047230 */ /* 0x000fc40000004100 */
[----:B------:R-:W-:Y:S01]  /*f770*/  FFMA.FTZ R20, R34, R20, R15 ;  /* 0x0000001422147223 */ /* 0x000fe2000001000f */
[----:B------:R-:W-:Y:S01]  /*f780*/  HADD2.F32 R36, -RZ, R21.H1_H1 ;  /* 0x30000015ff247230 */ /* 0x000fe20000004100 */
[----:B------:R-:W-:Y:S01]  /*f790*/  F2FP.SATFINITE.E4M3.F32.PACK_AB_MERGE_C R27, R32, R27, RZ ;  /* 0x0000001b201b723e */ /* 0x000fe200048070ff */
[----:B------:R-:W-:Y:S02]  /*f7a0*/  HADD2.F32 R38, -RZ, R29.H0_H0 ;  /* 0x2000001dff267230 */ /* 0x000fe40000004100 */
[-C--:B------:R-:W-:Y:S01]  /*f7b0*/  FMUL.FTZ R15, R40, R4.reuse ;  /* 0x00000004280f7220 */ /* 0x080fe20000410000 */
[----:B------:R-:W-:Y:S02]  /*f7c0*/  HADD2.F32 R0, -RZ, R24.H1_H1 ;  /* 0x30000018ff007230 */ /* 0x000fe40000004100 */
[----:B------:R-:W-:Y:S01]  /*f7d0*/  FMUL.FTZ R29, R36, R4 ;  /* 0x00000004241d7220 */ /* 0x000fe20000410000 */
[----:B------:R-:W-:Y:S02]  /*f7e0*/  HADD2.F32 R6, -RZ, R6.H0_H0 ;  /* 0x20000006ff067230 */ /* 0x000fe40000004100 */
[----:B------:R-:W-:-:S02]  /*f7f0*/  HADD2.F32 R34, -RZ, R21.H0_H0 ;  /* 0x20000015ff227230 */ /* 0x000fc40000004100 */
[----:B------:R-:W-:Y:S01]  /*f800*/  FMUL.FTZ R3, R38, R0 ;  /* 0x0000000026037220 */ /* 0x000fe20000410000 */
[----:B------:R-:W-:Y:S02]  /*f810*/  HADD2.F32 R24, -RZ, R24.H0_H0 ;  /* 0x20000018ff187230 */ /* 0x000fe40000004100 */
[-C--:B------:R-:W-:Y:S01]  /*f820*/  FFMA.FTZ R21, R36, R6.reuse, -R15 ;  /* 0x0000000624157223 */ /* 0x080fe2000001080f */
[----:B------:R-:W-:Y:S01]  /*f830*/  FFMA.FTZ R6, R40, R6, R29 ;  /* 0x0000000628067223 */ /* 0x000fe2000001001d */
[C---:B------:R-:W-:Y:S01]  /*f840*/  FMUL.FTZ R15, R34.reuse, R0 ;  /* 0x00000000220f7220 */ /* 0x040fe20000410000 */
[--C-:B------:R-:W-:Y:S02]  /*f850*/  HADD2.F32 R29, -RZ, R31.reuse.H1_H1 ;  /* 0x3000001fff1d7230 */ /* 0x100fe40000004100 */
[-C--:B------:R-:W-:Y:S01]  /*f860*/  FFMA.FTZ R4, R34, R24.reuse, -R3 ;  /* 0x0000001822047223 */ /* 0x080fe20000010803 */
[----:B------:R-:W-:Y:S02]  /*f870*/  HADD2.F32 R36, -RZ, R31.H0_H0 ;  /* 0x2000001fff247230 */ /* 0x000fe40000004100 */
[----:B------:R-:W-:Y:S01]  /*f880*/  FFMA.FTZ R15, R38, R24, R15 ;  /* 0x00000018260f7223 */ /* 0x000fe2000001000f */
[----:B------:R-:W-:Y:S01]  /*f890*/  HADD2.F32 R31, -RZ, R13.H1_H1 ;  /* 0x3000000dff1f7230 */ /* 0x000fe20000004100 */
[----:B------:R-:W-:Y:S01]  /*f8a0*/  F2FP.SATFINITE.E4M3.F32.PACK_AB_MERGE_C R6, R6, R21, RZ ;  /* 0x000000150606723e */ /* 0x000fe200048070ff */
[----:B------:R-:W-:-:S02]  /*f8b0*/  HADD2.F32 R3, -RZ, R7.H1_H1 ;  /* 0x30000007ff037230 */ /* 0x000fc40000004100 */
[----:B------:R-:W-:Y:S02]  /*f8c0*/  HADD2.F32 R38, -RZ, R13.H0_H0 ;  /* 0x2000000dff267230 */ /* 0x000fe40000004100 */
[--C-:B------:R-:W-:Y:S02]  /*f8d0*/  HADD2.F32 R0, -RZ, R8.reuse.H1_H1 ;  /* 0x30000008ff007230 */ /* 0x100fe40000004100 */
[-C--:B------:R-:W-:Y:S01]  /*f8e0*/  FMUL.FTZ R24, R31, R3.reuse ;  /* 0x000000031f187220 */ /* 0x080fe20000410000 */
[----:B------:R-:W-:Y:S02]  /*f8f0*/  HADD2.F32 R7, -RZ, R7.H0_H0 ;  /* 0x20000007ff077230 */ /* 0x000fe40000004100 */
[C---:B------:R-:W-:Y:S01]  /*f900*/  FMUL.FTZ R34, R29.reuse, R3 ;  /* 0x000000031d227220 */ /* 0x040fe20000410000 */
[----:B------:R-:W-:Y:S02]  /*f910*/  HADD2.F32 R8, -RZ, R8.H0_H0 ;  /* 0x20000008ff087230 */ /* 0x000fe40000004100 */
[-C--:B------:R-:W-:Y:S01]  /*f920*/  FMUL.FTZ R3, R38, R0.reuse ;  /* 0x0000000026037220 */ /* 0x080fe20000410000 */
[C---:B------:R-:W-:Y:S01]  /*f930*/  FMUL.FTZ R13, R36.reuse, R0 ;  /* 0x00000000240d7220 */ /* 0x040fe20000410000 */
[-C--:B------:R-:W-:Y:S01]  /*f940*/  FFMA.FTZ R24, R29, R7.reuse, -R24 ;  /* 0x000000071d187223 */ /* 0x080fe20000010818 */
[----:B------:R-:W-:Y:S01]  /*f950*/  FFMA.FTZ R7, R31, R7, R34 ;  /* 0x000000071f077223 */ /* 0x000fe20000010022 */
[-C--:B------:R-:W-:Y:S01]  /*f960*/  FFMA.FTZ R3, R36, R8.reuse, -R3 ;  /* 0x0000000824037223 */ /* 0x080fe20000010803 */
[----:B------:R-:W-:-:S03]  /*f970*/  FFMA.FTZ R8, R38, R8, R13 ;  /* 0x0000000826087223 */ /* 0x000fc6000001000d */
[----:B------:R-:W-:Y:S02]  /*f980*/  F2FP.SATFINITE.E4M3.F32.PACK_AB_MERGE_C R7, R7, R24, RZ ;  /* 0x000000180707723e */ /* 0x000fe400048070ff */
[----:B------:R-:W-:Y:S02]  /*f990*/  F2FP.SATFINITE.E4M3.F32.PACK_AB_MERGE_C R24, R26, R11, R25 ;  /* 0x0000000b1a18723e */ /* 0x000fe40004807019 */
[----:B------:R-:W-:Y:S02]  /*f9a0*/  F2FP.SATFINITE.E4M3.F32.PACK_AB_MERGE_C R25, R20, R5, R27 ;  /* 0x000000051419723e */ /* 0x000fe4000480701b */
[----:B------:R-:W-:Y:S02]  /*f9b0*/  F2FP.SATFINITE.E4M3.F32.PACK_AB_MERGE_C R26, R15, R4, R6 ;  /* 0x000000040f1a723e */ /* 0x000fe40004807006 */
[----:B------:R-:W-:-:S05]  /*f9c0*/  F2FP.SATFINITE.E4M3.F32.PACK_AB_MERGE_C R27, R8, R3, R7 ;  /* 0x00000003081b723e */ /* 0x000fca0004807007 */
[----:B------:R1:W-:Y:S02]  /*f9d0*/  STS.128 [R35+0x23400], R24 ;  /* 0x0234001823007388 */ /* 0x0003e40000000c00 */
.L_x_627:
[----:B------:R-:W-:Y:S05]  /*f9e0*/  BSYNC B1 ;  /* 0x0000000000017941 */ /* 0x000fea0003800000 */
.L_x_626:
[----:B------:R-:W-:Y:S05]  /*f9f0*/  @P1 BRA `(.L_x_625) ;  /* 0x0000003c00741947 */ /* 0x000fea0003800000 */
[----:B-----5:R-:W2:Y:S01]  /*fa00*/  LDS.128 R4, [R35+0x27400] ;  /* 0x0274000023047984 */ /* 0x020ea20000000c00 */
[-C--:B-1----:R-:W-:Y:S02]  /*fa10*/  F2FP.F16.E4M3.UNPACK_B R24, R12.reuse ;  /* 0x0000000cff18723e */ /* 0x082fe400020006ff */
[----:B------:R-:W-:Y:S02]  /*fa20*/  F2FP.F16.E4M3.UNPACK_B R15, R9 ;  /* 0x00000009ff0f723e */ /* 0x000fe400020006ff */
[----:B------:R-:W-:Y:S01]  /*fa30*/  F2FP.F16.E4M3.UNPACK_B R26, R12.H1 ;  /* 0x0000000cff1a723e */ /* 0x000fe200030006ff */
[--C-:B------:R-:W-:Y:S01]  /*fa40*/  HADD2.F32 R25, -RZ, R24.reuse.H1_H1 ;  /* 0x30000018ff197230 */ /* 0x100fe20000004100 */
[-C--:B------:R-:W-:Y:S01]  /*fa50*/  F2FP.F16.E4M3.UNPACK_B R29, R14.reuse ;  /* 0x0000000eff1d723e */ /* 0x080fe200020006ff */
[----:B------:R-:W-:Y:S01]  /*fa60*/  HADD2.F32 R21, -RZ, R15.H1_H1 ;  /* 0x3000000fff157230 */ /* 0x000fe20000004100 */
[----:B------:R-:W-:Y:S01]  /*fa70*/  F2FP.F16.E4M3.UNPACK_B R14, R14.H1 ;  /* 0x0000000eff0e723e */ /* 0x000fe200030006ff */
[----:B------:R-:W-:-:S02]  /*fa80*/  HADD2.F32 R30, -RZ, R24.H0_H0 ;  /* 0x20000018ff1e7230 */ /* 0x000fc40000004100 */
[----:B------:R-:W-:Y:S02]  /*fa90*/  HADD2.F32 R24, -RZ, R15.H0_H0 ;  /* 0x2000000fff187230 */ /* 0x000fe40000004100 */
[----:B------:R-:W-:Y:S02]  /*faa0*/  HADD2.F32 R27, -RZ, R26.H1_H1 ;  /* 0x3000001aff1b7230 */ /* 0x000fe40000004100 */
[--C-:B0-----:R-:W-:Y:S02]  /*fab0*/  HADD2.F32 R32, -RZ, R29.reuse.H1_H1 ;  /* 0x3000001dff207230 */ /* 0x101fe40000004100 */
[----:B------:R-:W-:Y:S02]  /*fac0*/  HADD2.F32 R29, -RZ, R29.H0_H0 ;  /* 0x2000001dff1d7230 */ /* 0x000fe40000004100 */
[--C-:B------:R-:W-:Y:S02]  /*fad0*/  HADD2.F32 R33, -RZ, R14.reuse.H1_H1 ;  /* 0x3000000eff217230 */ /* 0x100fe40000004100 */
[----:B------:R-:W-:Y:S01]  /*fae0*/  HADD2.F32 R31, -RZ, R14.H0_H0 ;  /* 0x2000000eff1f7230 */ /* 0x000fe20000004100 */
[----:B--2---:R-:W-:-:S02]  /*faf0*/  F2FP.F16.E4M3.UNPACK_B R0, R4.H1 ;  /* 0x00000004ff00723e */ /* 0x004fc400030006ff */
[----:B------:R-:W-:Y:S02]  /*fb00*/  F2FP.F16.E4M3.UNPACK_B R4, R4 ;  /* 0x00000004ff04723e */ /* 0x000fe400020006ff */
[-C--:B------:R-:W-:Y:S01]  /*fb10*/  F2FP.F16.E4M3.UNPACK_B R8, R5.reuse ;  /* 0x00000005ff08723e */ /* 0x080fe200020006ff */
[--C-:B------:R-:W-:Y:S01]  /*fb20*/  HADD2.F32 R3, -RZ, R0.reuse.H0_H0 ;  /* 0x20000000ff037230 */ /* 0x100fe20000004100 */
[----:B------:R-:W-:Y:S01]  /*fb30*/  F2FP.F16.E4M3.UNPACK_B R5, R5.H1 ;  /* 0x00000005ff05723e */ /* 0x000fe200030006ff */
[----:B------:R-:W-:Y:S01]  /*fb40*/  HADD2.F32 R0, -RZ, R0.H1_H1 ;  /* 0x30000000ff007230 */ /* 0x000fe20000004100 */
[-C--:B------:R-:W-:Y:S02]  /*fb50*/  F2FP.F16.E4M3.UNPACK_B R11, R6.reuse ;  /* 0x00000006ff0b723e */ /* 0x080fe400020006ff */
[----:B------:R-:W-:Y:S02]  /*fb60*/  F2FP.F16.E4M3.UNPACK_B R6, R6.H1 ;  /* 0x00000006ff06723e */ /* 0x000fe400030006ff */
[-C--:B------:R-:W-:Y:S01]  /*fb70*/  FMUL.FTZ R20, R25, R0.reuse ;  /* 0x0000000019147220 */ /* 0x080fe20000410000 */
[----:B------:R-:W-:Y:S01]  /*fb80*/  FMUL.FTZ R0, R21, R0 ;  /* 0x0000000015007220 */ /* 0x000fe20000410000 */
[----:B------:R-:W-:-:S02]  /*fb90*/  F2FP.F16.E4M3.UNPACK_B R13, R7 ;  /* 0x00000007ff0d723e */ /* 0x000fc400020006ff */
[-C--:B------:R-:W-:Y:S01]  /*fba0*/  FFMA.FTZ R20, R21, R3.reuse, -R20 ;  /* 0x0000000315147223 */ /* 0x080fe20000010814 */
[----:B------:R-:W-:Y:S01]  /*fbb0*/  FFMA.FTZ R21, R25, R3, R0 ;  /* 0x0000000319157223 */ /* 0x000fe20000010000 */
[--C-:B------:R-:W-:Y:S01]  /*fbc0*/  HADD2.F32 R0, -RZ, R4.reuse.H1_H1 ;  /* 0x30000004ff007230 */ /* 0x100fe20000004100 */
[----:B------:R-:W-:Y:S01]  /*fbd0*/  F2FP.F16.E4M3.UNPACK_B R25, R9.H1 ;  /* 0x00000009ff19723e */ /* 0x000fe200030006ff */
[----:B------:R-:W-:Y:S01]  /*fbe0*/  HADD2.F32 R4, -RZ, R4.H0_H0 ;  /* 0x20000004ff047230 */ /* 0x000fe20000004100 */
[----:B------:R-:W-:Y:S01]  /*fbf0*/  F2FP.F16.E4M3.UNPACK_B R7, R7.H1 ;  /* 0x00000007ff07723e */ /* 0x000fe200030006ff */
[--C-:B------:R-:W-:Y:S02]  /*fc00*/  HADD2.F32 R3, -RZ, R5.reuse.H1_H1 ;  /* 0x30000005ff037230 */ /* 0x100fe40000004100 */
[-C--:B------:R-:W-:Y:S01]  /*fc10*/  FMUL.FTZ R9, R30, R0.reuse ;  /* 0x000000001e097220 */ /* 0x080fe20000410000 */
[C---:B------:R-:W-:Y:S01]  /*fc20*/  FMUL.FTZ R15, R24.reuse, R0 ;  /* 0x00000000180f7220 */ /* 0x040fe20000410000 */
[----:B------:R-:W-:Y:S01]  /*fc30*/  HADD2.F32 R5, -RZ, R5.H0_H0 ;  /* 0x20000005ff057230 */ /* 0x000fe20000004100 */
[----:B------:R-:W-:Y:S01]  /*fc40*/  F2FP.SATFINITE.E4M3.F32.PACK_AB_MERGE_C R20, R21, R20, RZ ;  /* 0x000000141514723e */ /* 0x000fe200048070ff */
[-C--:B------:R-:W-:Y:S01]  /*fc50*/  FFMA.FTZ R9, R24, R4.reuse, -R9 ;  /* 0x0000000418097223 */ /* 0x080fe20000010809 */
[----:B------:R-:W-:Y:S01]  /*fc60*/  FFMA.FTZ R4, R30, R4, R15 ;  /* 0x000000041e047223 */ /* 0x000fe2000001000f */
[----:B------:R-:W-:-:S02]  /*fc70*/  HADD2.F32 R15, -RZ, R25.H1_H1 ;  /* 0x30000019ff0f7230 */ /* 0x000fc40000004100 */
[-C--:B------:R-:W-:Y:S01]  /*fc80*/  FMUL.FTZ R12, R27, R3.reuse ;  /* 0x000000031b0c7220 */ /* 0x080fe20000410000 */
[----:B------:R-:W-:Y:S02]  /*fc90*/  HADD2.F32 R30, -RZ, R26.H0_H0 ;  /* 0x2000001aff1e7230 */ /* 0x000fe40000004100 */
[--C-:B------:R-:W-:Y:S02]  /*fca0*/  HADD2.F32 R0, -RZ, R8.reuse.H1_H1 ;  /* 0x30000008ff007230 */ /* 0x100fe40000004100 */
[C---:B------:R-:W-:Y:S01]  /*fcb0*/  FMUL.FTZ R24, R15.reuse, R3 ;  /* 0x000000030f187220 */ /* 0x040fe20000410000 */
[----:B------:R-:W-:Y:S02]  /*fcc0*/  HADD2.F32 R26, -RZ, R25.H0_H0 ;  /* 0x20000019ff1a7230 */ /* 0x000fe40000004100 */
[-C--:B------:R-:W-:Y:S01]  /*fcd0*/  FFMA.FTZ R12, R15, R5.reuse, -R12 ;  /* 0x000000050f0c7223 */ /* 0x080fe2000001080c */
[----:B------:R-:W-:Y:S02]  /*fce0*/  HADD2.F32 R8, -RZ, R8.H0_H0 ;  /* 0x20000008ff087230 */ /* 0x000fe40000004100 */
[----:B------:R-:W-:Y:S01]  /*fcf0*/  FMUL.FTZ R3, R30, R0 ;  /* 0x000000001e037220 */ /* 0x000fe20000410000 */
[----:B------:R-:W-:Y:S01]  /*fd00*/  FFMA.FTZ R25, R27, R5, R24 ;  /* 0x000000051b197223 */ /* 0x000fe20000010018 */
[----:B------:R-:W-:Y:S01]  /*fd10*/  F2FP.F16.E4M3.UNPACK_B R24, R10 ;  /* 0x0000000aff18723e */ /* 0x000fe200020006ff */
[C---:B------:R-:W-:Y:S01]  /*fd20*/  FMUL.FTZ R15, R26.reuse, R0 ;  /* 0x000000001a0f7220 */ /* 0x040fe20000410000 */
[----:B------:R-:W-:Y:S01]  /*fd30*/  FFMA.FTZ R5, R26, R8, -R3 ;  /* 0x000000081a057223 */ /* 0x000fe20000010803 */
[----:B------:R-:W-:Y:S01]  /*fd40*/  HADD2.F32 R3, -RZ, R6.H1_H1 ;  /* 0x30000006ff037230 */ /* 0x000fe20000004100 */
[----:B------:R-:W-:Y:S01]  /*fd50*/  F2FP.SATFINITE.E4M3.F32.PACK_AB_MERGE_C R12, R25, R12, RZ ;  /* 0x0000000c190c723e */ /* 0x000fe200048070ff */
[----:B------:R-:W-:-:S02]  /*fd60*/  HADD2.F32 R26, -RZ, R24.H1_H1 ;  /* 0x30000018ff1a7230 */ /* 0x000fc40000004100 */
[----:B------:R-:W-:Y:S01]  /*fd70*/  FFMA.FTZ R8, R30, R8, R15 ;  /* 0x000000081e087223 */ /* 0x000fe2000001000f */
[--C-:B------:R-:W-:Y:S02]  /*fd80*/  HADD2.F32 R0, -RZ, R11.reuse.H1_H1 ;  /* 0x3000000bff007230 */ /* 0x100fe40000004100 */
[-C--:B------:R-:W-:Y:S01]  /*fd90*/  FMUL.FTZ R15, R32, R3.reuse ;  /* 0x00000003200f7220 */ /* 0x080fe20000410000 */
[----:B------:R-:W-:Y:S01]  /*fda0*/  HADD2.F32 R27, -RZ, R24.H0_H0 ;  /* 0x20000018ff1b7230 */ /* 0x000fe20000004100 */
[----:B------:R-:W-:Y:S01]  /*fdb0*/  F2FP.F16.E4M3.UNPACK_B R24, R10.H1 ;  /* 0x0000000aff18723e */ /* 0x000fe200030006ff */
        /* <DEDUP_REMOVED lines=8> */
[----:B------:R-:W-:Y:S01]  /*fe40*/  FFMA.FTZ R11, R29, R11, R0 ;  /* 0x0000000b1d0b7223 */ /* 0x000fe20000010000 */
[----:B------:R-:W-:Y:S01]  /*fe50*/  HADD2.F32 R3, -RZ, R7.H1_H1 ;  /* 0x30000007ff037230 */ /* 0x000fe20000004100 */
[----:B------:R-:W-:Y:S01]  /*fe60*/  F2FP.SATFINITE.E4M3.F32.PACK_AB_MERGE_C R4, R4, R9, R20 ;  /* 0x000000090404723e */ /* 0x000fe20004807014 */
[--C-:B------:R-:W-:Y:S01]  /*fe70*/  HADD2.F32 R29, -RZ, R24.reuse.H1_H1 ;  /* 0x30000018ff1d7230 */ /* 0x100fe20000004100 */
[----:B------:R-:W-:Y:S01]  /*fe80*/  F2FP.SATFINITE.E4M3.F32.PACK_AB_MERGE_C R6, R6, R15, RZ ;  /* 0x0000000f0606723e */ /* 0x000fe200048070ff */
[----:B------:R-:W-:-:S02]  /*fe90*/  HADD2.F32 R27, -RZ, R24.H0_H0 ;  /* 0x20000018ff1b7230 */ /* 0x000fc40000004100 */
[-C--:B------:R-:W-:Y:S01]  /*fea0*/  FMUL.FTZ R24, R33, R3.reuse ;  /* 0x0000000321187220 */ /* 0x080fe20000410000 */
[----:B------:R-:W-:Y:S02]  /*feb0*/  HADD2.F32 R0, -RZ, R13.H1_H1 ;  /* 0x3000000dff007230 */ /* 0x000fe40000004100 */
[----:B------:R-:W-:Y:S01]  /*fec0*/  FMUL.FTZ R26, R29, R3 ;  /* 0x000000031d1a7220 */ /* 0x000fe20000410000 */
[----:B------:R-:W-:Y:S01]  /*fed0*/  HADD2.F32 R7, -RZ, R7.H0_H0 ;  /* 0x20000007ff077230 */ /* 0x000fe20000004100 */
[----:B------:R-:W-:Y:S01]  /*fee0*/  F2FP.SATFINITE.E4M3.F32.PACK_AB_MERGE_C R5, R8, R5, R12 ;  /* 0x000000050805723e */ /* 0x000fe2000480700c */
        /* <DEDUP_REMOVED lines=8> */
[----:B------:R-:W-:-:S04]  /*ff70*/  F2FP.SATFINITE.E4M3.F32.PACK_AB_MERGE_C R7, R7, R24, RZ ;  /* 0x000000180707723e */ /* 0x000fc800048070ff */
[----:B------:R-:W-:-:S05]  /*ff80*/  F2FP.SATFINITE.E4M3.F32.PACK_AB_MERGE_C R7, R13, R14, R7 ;  /* 0x0000000e0d07723e */ /* 0x000fca0004807007 */
[----:B------:R0:W-:Y:S01]  /*ff90*/  STS.128 [R35+0x27400], R4 ;  /* 0x0274000423007388 */ /* 0x0001e20000000c00 */
[----:B------:R-:W-:Y:S05]  /*ffa0*/  BRA `(.L_x_625) ;  /* 0x0000003800087947 */ /* 0x000fea0003800000 */
.L_x_607:
[----:B------:R-:W-:-:S03]  /*ffb0*/  UMOV UR4, 0xffffffff ;  /* 0xffffffff00047882 */ /* 0x000fc60000000000 */
[----:B------:R-:W-:Y:S05]  /*ffc0*/  BRA.DIV UR4, `(.L_x_628) ;  /* 0x0000015604fc7947 */ /* 0x000fea000b800000 */
[----:B------:R1:W2:Y:S04]  /*ffd0*/  SHFL.IDX PT, R5, R24, RZ, 0x181f ;  /* 0x00181fff18057589 */ /* 0x0002a800000e0000 */
[----:B------:R1:W3:Y:S04]  /*ffe0*/  SHFL.IDX PT, R14, R94, RZ, 0x181f ;  /* 0x00181fff5e0e7589 */ /* 0x0002e800000e0000 */
[----:B------:R1:W4:Y:S04]  /*fff0*/  SHFL.IDX PT, R3, R26, RZ, 0x181f ;  /* 0x00181fff1a037589 */ /* 0x00032800000e0000 */
[----:B------:R1:W0:Y:S02]  /*10000*/  SHFL.IDX PT, R7, R27, RZ, 0x181f ;  /* 0x00181fff1b077589 */ /* 0x00022400000e0000 */
.L_x_893:
[----:B------:R-:W5:Y:S01]  /*10010*/  LDL R12, [R1+0x34] ;  /* 0x00003400010c7983 */ /* 0x000f620000100800 */
[----:B------:R-:W-:Y:S01]  /*10020*/  ULDC UR4, c[0x0][0x448] ;  /* 0x0001120000047ab9 */ /* 0x000fe20000000800 */
[----:B------:R-:W-:Y:S01]  /*10030*/  BSSY B1, `(.L_x_629) ;  /* 0x0000013000017945 */ /* 0x000fe20003800000 */
[----:B------:R-:W-:Y:S01]  /*10040*/  IMAD R32, R96, UR4, RZ ;  /* 0x0000000460207c24 */ /* 0x000fe2000f8e02ff */
[----:B------:R-:W-:Y:S02]  /*10050*/  CS2R R10, SRZ ;  /* 0x00000000000a7805 */ /* 0x000fe4000001ff00 */
[----:B------:R-:W-:Y:S02]  /*10060*/  CS2R R8, SRZ ;  /* 0x0000000000087805 */ /* 0x000fe4000001ff00 */
[----:B-1----:R-:W-:Y:S02]  /*10070*/  CS2R R26, SRZ ;  /* 0x00000000001a7805 */ /* 0x002fe4000001ff00 */
[----:B------:R-:W-:-:S02]  /*10080*/  CS2R R24, SRZ ;  /* 0x0000000000187805 */ /* 0x000fc4000001ff00 */
[----:B------:R-:W-:Y:S02]  /*10090*/  ISETP.GE.AND P0, PT, R6, R32, PT ;  /* 0x000000200600720c */ /* 0x000fe40003f06270 */
[----:B-----5:R-:W-:-:S11]  /*100a0*/  LEA.HI R6, R12, R12, RZ, 0x1 ;  /* 0x0000000c0c067211 */ /* 0x020fd600078f08ff */
[----:B------:R-:W-:Y:S05]  /*100b0*/  @P0 BRA `(.L_x_630) ;  /* 0x0000000000280947 */ /* 0x000fea0003800000 */
[----:B------:R-:W-:Y:S01]  /*100c0*/  ULDC UR4, c[0x0][0x3f4] ;  /* 0x0000fd0000047ab9 */ /* 0x000fe20000000800 */
[C---:B--2---:R-:W-:Y:S02]  /*100d0*/  IADD3 R4, P0, R16.reuse, R5, RZ ;  /* 0x0000000510047210 */ /* 0x044fe40007f1e0ff */
[----:B------:R-:W-:Y:S02]  /*100e0*/  CS2R R10, SRZ ;  /* 0x00000000000a7805 */ /* 0x000fe4000001ff00 */
[C---:B------:R-:W-:Y:S02]  /*100f0*/  ISETP.GE.AND P2, PT, R16.reuse, UR4, PT ;  /* 0x0000000410007c0c */ /* 0x040fe4000bf46270 */
[----:B---3--:R-:W-:Y:S01]  /*10100*/  IADD3 R14, P1, R16, R14, RZ ;  /* 0x0000000e100e7210 */ /* 0x008fe20007f3e0ff */
[----:B----4-:R-:W-:-:S03]  /*10110*/  IMAD.X R5, R3, 0x1, R17, P0 ;  /* 0x0000000103057824 */ /* 0x010fc600000e0611 */
[----:B0-----:R-:W-:-:S07]  /*10120*/  IADD3.X R15, R7, R17, RZ, P1, !PT ;  /* 0x00000011070f7210 */ /* 0x001fce0000ffe4ff */
[----:B------:R-:W-:Y:S05]  /*10130*/  @P2 BRA `(.L_x_630) ;  /* 0x0000000000082947 */ /* 0x000fea0003800000 */
[----:B------:R1:W5:Y:S04]  /*10140*/  LD.E.128 R24, desc[UR36][R4.64] ;  /* 0x0000002404187980 */ /* 0x000368000c101d00 */
[----:B------:R1:W5:Y:S02]  /*10150*/  LD.E.128 R8, desc[UR36][R14.64] ;  /* 0x000000240e087980 */ /* 0x000364000c101d00 */
.L_x_630:
[----:B------:R-:W-:Y:S05]  /*10160*/  BSYNC B1 ;  /* 0x0000000000017941 */ /* 0x000fea0003800000 */
.L_x_629:
[----:B------:R-:W-:Y:S01]  /*10170*/  LOP3.LUT R6, R6, 0xfffffffe, RZ, 0xc0, !PT ;  /* 0xfffffffe06067812 */ /* 0x000fe200078ec0ff */
[----:B------:R-:W-:Y:S01]  /*10180*/  IMAD R32, R221, -0x80, R32 ;  /* 0xffffff80dd207824 */ /* 0x000fe200078e0220 */
[----:B-----5:R-:W-:Y:S01]  /*10190*/  SHF.R.U32.HI R0, RZ, 0x8, R24 ;  /* 0x00000008ff007819 */ /* 0x020fe20000011618 */
[----:B------:R-:W-:Y:S01]  /*101a0*/  BSSY B1, `(.L_x_631) ;  /* 0x0000034000017945 */ /* 0x000fe20003800000 */
[----:B----4-:R-:W-:Y:S01]  /*101b0*/  LOP3.LUT R3, R24, 0xff, RZ, 0xc0, !PT ;  /* 0x000000ff18037812 */ /* 0x010fe200078ec0ff */
[----:B------:R-:W-:Y:S01]  /*101c0*/  IMAD.IADD R6, R12, 0x1, -R6 ;  /* 0x000000010c067824 */ /* 0x000fe200078e0a06 */
[----:B------:R-:W-:Y:S02]  /*101d0*/  LOP3.LUT R0, R0, 0xff, RZ, 0xc0, !PT ;  /* 0x000000ff00007812 */ /* 0x000fe400078ec0ff */
[----:B-1----:R-:W-:Y:S02]  /*101e0*/  SHF.R.U32.HI R15, RZ, 0x8, R27 ;  /* 0x00000008ff0f7819 */ /* 0x002fe4000001161b */
[----:B------:R-:W-:-:S02]  /*101f0*/  SHF.L.U32 R34, R6, 0x1f, RZ ;  /* 0x0000001f06227819 */ /* 0x000fc400000006ff */
[----:B--2---:R-:W-:Y:S02]  /*10200*/  PRMT R5, R0, 0x7604, R3 ;  /* 0x0000760400057816 */ /* 0x004fe40000000003 */
[----:B------:R-:W1:Y:S01]  /*10210*/  SYNCS.PHASECHK.TRANS64.TRYWAIT P1, [R23+URZ+0x38800], R34 ;  /* 0x03880022170075a7 */ /* 0x000e62000802017f */
[----:B------:R-:W-:Y:S02]  /*10220*/  SHF.R.U32.HI R0, RZ, 0x8, R26 ;  /* 0x00000008ff007819 */ /* 0x000fe4000001161a */
[----:B------:R-:W-:Y:S02]  /*10230*/  LOP3.LUT R6, R26, 0xff, RZ, 0xc0, !PT ;  /* 0x000000ff1a067812 */ /* 0x000fe400078ec0ff */
[----:B------:R-:W-:Y:S02]  /*10240*/  LOP3.LUT R12, R27, 0xff, RZ, 0xc0, !PT ;  /* 0x000000ff1b0c7812 */ /* 0x000fe400078ec0ff */
[----:B0-----:R-:W-:Y:S02]  /*10250*/  LOP3.LUT R13, R0, 0xff, RZ, 0xc0, !PT ;  /* 0x000000ff000d7812 */ /* 0x001fe400078ec0ff */
[----:B------:R-:W-:-:S02]  /*10260*/  LOP3.LUT R15, R15, 0xff, RZ, 0xc0, !PT ;  /* 0x000000ff0f0f7812 */ /* 0x000fc400078ec0ff */
[----:B------:R-:W-:Y:S02]  /*10270*/  SHF.R.U32.HI R0, RZ, 0x8, R8 ;  /* 0x00000008ff007819 */ /* 0x000fe40000011608 */
[----:B------:R-:W-:Y:S02]  /*10280*/  SHF.R.U32.HI R33, RZ, 0x8, R11 ;  /* 0x00000008ff217819 */ /* 0x000fe4000001160b */
[----:B------:R-:W-:Y:S01]  /*10290*/  SHF.R.U32.HI R7, RZ, 0x8, R25 ;  /* 0x00000008ff077819 */ /* 0x000fe20000011619 */
[----:B------:R-:W0:Y:S01]  /*102a0*/  LDC R3, c[0x0][0x3f4] ;  /* 0x0000fd00ff037b82 */ /* 0x000e220000000800 */
[----:B------:R-:W-:Y:S02]  /*102b0*/  SHF.R.U32.HI R29, RZ, 0x8, R9 ;  /* 0x00000008ff1d7819 */ /* 0x000fe40000011609 */
[----:B------:R-:W-:Y:S02]  /*102c0*/  PRMT R13, R13, 0x7604, R6 ;  /* 0x000076040d0d7816 */ /* 0x000fe40000000006 */
[----:B------:R-:W-:-:S02]  /*102d0*/  PRMT R12, R15, 0x7604, R12 ;  /* 0x000076040f0c7816 */ /* 0x000fc4000000000c */
[----:B------:R-:W-:Y:S02]  /*102e0*/  LOP3.LUT R6, R8, 0xff, RZ, 0xc0, !PT ;  /* 0x000000ff08067812 */ /* 0x000fe400078ec0ff */
[----:B------:R-:W-:Y:S02]  /*102f0*/  LOP3.LUT R30, R11, 0xff, RZ, 0xc0, !PT ;  /* 0x000000ff0b1e7812 */ /* 0x000fe400078ec0ff */
[----:B------:R-:W-:Y:S02]  /*10300*/  LOP3.LUT R15, R0, 0xff, RZ, 0xc0, !PT ;  /* 0x000000ff000f7812 */ /* 0x000fe400078ec0ff */
[----:B------:R-:W-:Y:S02]  /*10310*/  LOP3.LUT R33, R33, 0xff, RZ, 0xc0, !PT ;  /* 0x000000ff21217812 */ /* 0x000fe400078ec0ff */
[----:B------:R-:W-:Y:S02]  /*10320*/  LOP3.LUT R4, R25, 0xff, RZ, 0xc0, !PT ;  /* 0x000000ff19047812 */ /* 0x000fe400078ec0ff */
[----:B------:R-:W-:-:S02]  /*10330*/  LOP3.LUT R7, R7, 0xff, RZ, 0xc0, !PT ;  /* 0x000000ff07077812 */ /* 0x000fc400078ec0ff */
[----:B---3--:R-:W-:Y:S02]  /*10340*/  LOP3.LUT R14, R9, 0xff, RZ, 0xc0, !PT ;  /* 0x000000ff090e7812 */ /* 0x008fe400078ec0ff */
[----:B------:R-:W-:Y:S02]  /*10350*/  LOP3.LUT R29, R29, 0xff, RZ, 0xc0, !PT ;  /* 0x000000ff1d1d7812 */ /* 0x000fe400078ec0ff */
[----:B------:R-:W-:Y:S02]  /*10360*/  PRMT R21, R15, 0x7604, R6 ;  /* 0x000076040f157816 */ /* 0x000fe40000000006 */
[----:B------:R-:W-:Y:S02]  /*10370*/  PRMT R30, R33, 0x7604, R30 ;  /* 0x00007604211e7816 */ /* 0x000fe4000000001e */
[----:B------:R-:W-:Y:S02]  /*10380*/  SHF.R.U32.HI R0, RZ, 0x10, R25 ;  /* 0x00000010ff007819 */ /* 0x000fe40000011619 */
[----:B------:R-:W-:-:S02]  /*10390*/  SHF.R.U32.HI R15, RZ, 0x10, R27 ;  /* 0x00000010ff0f7819 */ /* 0x000fc4000001161b */
[----:B------:R-:W-:Y:S01]  /*103a0*/  SHF.R.U32.HI R33, RZ, 0x10, R11 ;  /* 0x00000010ff217819 */ /* 0x000fe2000001160b */
[----:B------:R-:W-:Y:S01]  /*103b0*/  IMAD.U32 R0, R0, 0x10000, RZ ;  /* 0x0001000000007824 */ /* 0x000fe200078e00ff */
[----:B------:R-:W-:Y:S01]  /*103c0*/  PRMT R7, R7, 0x7604, R4 ;  /* 0x0000760407077816 */ /* 0x000fe20000000004 */
[----:B------:R-:W-:Y:S01]  /*103d0*/  IMAD.U32 R15, R15, 0x10000, RZ ;  /* 0x000100000f0f7824 */ /* 0x000fe200078e00ff */
[----:B------:R-:W-:Y:S01]  /*103e0*/  PRMT R14, R29, 0x7604, R14 ;  /* 0x000076041d0e7816 */ /* 0x000fe2000000000e */
[----:B------:R-:W-:Y:S01]  /*103f0*/  IMAD.U32 R33, R33, 0x10000, RZ ;  /* 0x0001000021217824 */ /* 0x000fe200078e00ff */
[----:B------:R-:W-:Y:S02]  /*10400*/  SHF.R.U32.HI R4, RZ, 0x8, R10 ;  /* 0x00000008ff047819 */ /* 0x000fe4000001160a */
[----:B------:R-:W-:Y:S02]  /*10410*/  SHF.R.U32.HI R29, RZ, 0x10, R9 ;  /* 0x00000010ff1d7819 */ /* 0x000fe40000011609 */
[----:B------:R-:W-:-:S02]  /*10420*/  LOP3.LUT R20, R10, 0xff, RZ, 0xc0, !PT ;  /* 0x000000ff0a147812 */ /* 0x000fc400078ec0ff */
[----:B------:R-:W-:Y:S02]  /*10430*/  LOP3.LUT R31, R4, 0xff, RZ, 0xc0, !PT ;  /* 0x000000ff041f7812 */ /* 0x000fe400078ec0ff */
[----:B------:R-:W-:Y:S02]  /*10440*/  SHF.L.U32 R29, R29, 0x10, RZ ;  /* 0x000000101d1d7819 */ /* 0x000fe400000006ff */
[----:B------:R-:W-:Y:S02]  /*10450*/  PRMT R31, R31, 0x7604, R20 ;  /* 0x000076041f1f7816 */ /* 0x000fe40000000014 */
[----:B0-----:R-:W-:Y:S02]  /*10460*/  ISETP.GE.AND P0, PT, R16, R3, PT ;  /* 0x000000031000720c */ /* 0x001fe40003f06270 */
[----:B------:R-:W-:Y:S02]  /*10470*/  LOP3.LUT R7, R7, 0xff0000, R0, 0xf8, !PT ;  /* 0x00ff000007077812 */ /* 0x000fe400078ef800 */
[----:B------:R-:W-:-:S02]  /*10480*/  LOP3.LUT R15, R12, 0xff0000, R15, 0xf8, !PT ;  /* 0x00ff00000c0f7812 */ /* 0x000fc400078ef80f */
[----:B------:R-:W-:Y:S02]  /*10490*/  LOP3.LUT R29, R14, 0xff0000, R29, 0xf8, !PT ;  /* 0x00ff00000e1d7812 */ /* 0x000fe400078ef81d */
[----:B------:R-:W-:Y:S02]  /*104a0*/  LOP3.LUT R33, R30, 0xff0000, R33, 0xf8, !PT ;  /* 0x00ff00001e217812 */ /* 0x000fe400078ef821 */
[----:B------:R-:W-:Y:S02]  /*104b0*/  VIMNMX R32, R32, 0x80, PT ;  /* 0x0000008020207848 */ /* 0x000fe40003fe0100 */
[----:B------:R-:W-:Y:S01]  /*104c0*/  LOP3.LUT R5, R5, 0xff0000, R24, 0xf8, !PT ;  /* 0x00ff000005057812 */ /* 0x000fe200078ef818 */
[----:B-1----:R-:W-:Y:S06]  /*104d0*/  @!P1 BRA `(.L_x_632) ;  /* 0x0000015400289947 */ /* 0x002fec0003800000 */
.L_x_894:
[----:B------:R-:W-:Y:S05]  /*104e0*/  BSYNC B1 ;  /* 0x0000000000017941 */ /* 0x000fea0003800000 */
.L_x_631:
[C---:B------:R-:W-:Y:S01]  /*104f0*/  VIADD R57, R219.reuse, 0x20 ;  /* 0x00000020db397836 */ /* 0x040fe20000000000 */
[C---:B------:R-:W-:Y:S01]  /*10500*/  IADD3 R4, R219.reuse, 0x60, RZ ;  /* 0x00000060db047810 */ /* 0x040fe20007ffe0ff */
[C---:B------:R-:W-:Y:S01]  /*10510*/  VIADD R61, R219.reuse, 0x40 ;  /* 0x00000040db3d7836 */ /* 0x040fe20000000000 */
[-C--:B------:R-:W-:Y:S01]  /*10520*/  ISETP.GE.OR P1, PT, R219, R32.reuse, P0 ;  /* 0x00000020db00720c */ /* 0x080fe20000726670 */
[----:B------:R-:W-:Y:S01]  /*10530*/  BSSY B1, `(.L_x_633) ;  /* 0x00000d8000017945 */ /* 0x000fe20003800000 */
[-C--:B------:R-:W-:Y:S02]  /*10540*/  ISETP.GE.OR P2, PT, R57, R32.reuse, P0 ;  /* 0x000000203900720c */ /* 0x080fe40000746670 */
[-C--:B------:R-:W-:Y:S02]  /*10550*/  ISETP.GE.OR P3, PT, R61, R32.reuse, P0 ;  /* 0x000000203d00720c */ /* 0x080fe40000766670 */
[----:B------:R-:W-:Y:S02]  /*10560*/  ISETP.GE.OR P0, PT, R4, R32, P0 ;  /* 0x000000200400720c */ /* 0x000fe40000706670 */
[----:B------:R-:W1:Y:S01]  /*10570*/  S2R R4, SR_TID.X ;  /* 0x0000000000047919 */ /* 0x000e620000002100 */
[----:B------:R-:W-:-:S02]  /*10580*/  LOP3.LUT R13, R13, 0xff0000, R26, 0xf8, !PT ;  /* 0x00ff00000d0d7812 */ /* 0x000fc400078ef81a */
[----:B------:R-:W-:Y:S02]  /*10590*/  LOP3.LUT R21, R21, 0xff0000, R8, 0xf8, !PT ;  /* 0x00ff000015157812 */ /* 0x000fe400078ef808 */
[----:B------:R-:W-:Y:S02]  /*105a0*/  LOP3.LUT R31, R31, 0xff0000, R10, 0xf8, !PT ;  /* 0x00ff00001f1f7812 */ /* 0x000fe400078ef80a */
[----:B------:R-:W-:Y:S02]  /*105b0*/  LOP3.LUT R12, R13, 0xff000000, R26, 0xf8, !PT ;  /* 0xff0000000d0c7812 */ /* 0x000fe400078ef81a */
[----:B------:R-:W-:Y:S02]  /*105c0*/  LOP3.LUT R0, R5, 0xff000000, R24, 0xf8, !PT ;  /* 0xff00000005007812 */ /* 0x000fe400078ef818 */
[----:B------:R-:W-:Y:S02]  /*105d0*/  LOP3.LUT R26, R15, 0xff000000, R27, 0xf8, !PT ;  /* 0xff0000000f1a7812 */ /* 0x000fe400078ef81b */
[----:B------:R-:W-:-:S02]  /*105e0*/  LOP3.LUT R24, R7, 0xff000000, R25, 0xf8, !PT ;  /* 0xff00000007187812 */ /* 0x000fc400078ef819 */
[----:B------:R-:W-:Y:S02]  /*105f0*/  LOP3.LUT R13, R21, 0xff000000, R8, 0xf8, !PT ;  /* 0xff000000150d7812 */ /* 0x000fe400078ef808 */
[----:B------:R-:W-:Y:S02]  /*10600*/  LOP3.LUT R14, R29, 0xff000000, R9, 0xf8, !PT ;  /* 0xff0000001d0e7812 */ /* 0x000fe400078ef809 */
[----:B------:R-:W-:Y:S02]  /*10610*/  LOP3.LUT R15, R31, 0xff000000, R10, 0xf8, !PT ;  /* 0xff0000001f0f7812 */ /* 0x000fe400078ef80a */
[----:B------:R-:W-:Y:S01]  /*10620*/  LOP3.LUT R20, R33, 0xff000000, R11, 0xf8, !PT ;  /* 0xff00000021147812 */ /* 0x000fe200078ef80b */
[----:B-1----:R-:W-:-:S05]  /*10630*/  VIADD R4, R4, 0xffffff80 ;  /* 0xffffff8004047836 */ /* 0x002fca0000000000 */
[----:B------:R-:W-:-:S04]  /*10640*/  SHF.R.S32.HI R59, RZ, 0x1f, R4 ;  /* 0x0000001fff3b7819 */ /* 0x000fc80000011404 */
[----:B------:R-:W-:-:S04]  /*10650*/  LEA.HI R59, R59, R4, RZ, 0x3 ;  /* 0x000000043b3b7211 */ /* 0x000fc800078f18ff */
[----:B------:R-:W-:-:S05]  /*10660*/  LOP3.LUT R59, R59, 0xfffffff8, RZ, 0xc0, !PT ;  /* 0xfffffff83b3b7812 */ /* 0x000fca00078ec0ff */
[----:B------:R-:W-:Y:S01]  /*10670*/  IMAD.IADD R59, R4, 0x1, -R59 ;  /* 0x00000001043b7824 */ /* 0x000fe200078e0a3b */
[----:B------:R-:W-:Y:S06]  /*10680*/  @P1 BRA `(.L_x_634) ;  /* 0x0000000c00081947 */ /* 0x000fec0003800000 */
[----:B------:R-:W2:Y:S01]  /*10690*/  LDL R62, [R1+0x24] ;  /* 0x00002400013e7983 */ /* 0x000ea20000100800 */
[----:B------:R-:W-:Y:S01]  /*106a0*/  LEA.HI R4, R3, R59, RZ, 0x1c ;  /* 0x0000003b03047211 */ /* 0x000fe200078fe0ff */
[----:B------:R-:W-:Y:S01]  /*106b0*/  IMAD.SHL.U32 R5, R219, 0x80, RZ ;  /* 0x00000080db057824 */ /* 0x000fe200078e00ff */
[----:B------:R-:W-:Y:S02]  /*106c0*/  F2FP.F16.E4M3.UNPACK_B R37, R0.H1 ;  /* 0x00000000ff25723e */ /* 0x000fe400030006ff */
[----:B------:R-:W-:Y:S02]  /*106d0*/  SHF.R.S32.HI R7, RZ, 0x1f, R4 ;  /* 0x0000001fff077819 */ /* 0x000fe40000011404 */
[----:B------:R-:W-:Y:S01]  /*106e0*/  LOP3.LUT R6, R5, 0x380, RZ, 0xc0, !PT ;  /* 0x0000038005067812 */ /* 0x000fe200078ec0ff */
[--C-:B------:R-:W-:Y:S01]  /*106f0*/  HADD2.F32 R38, -RZ, R37.reuse.H0_H0 ;  /* 0x20000025ff267230 */ /* 0x100fe20000004100 */
[----:B------:R-:W-:Y:S01]  /*10700*/  LEA.HI R7, R7, R4, RZ, 0x3 ;  /* 0x0000000407077211 */ /* 0x000fe200078f18ff */
[----:B------:R-:W-:Y:S01]  /*10710*/  HADD2.F32 R39, -RZ, R37.H1_H1 ;  /* 0x30000025ff277230 */ /* 0x000fe20000004100 */
[----:B------:R-:W-:-:S02]  /*10720*/  SHF.L.U32 R5, R4, 0x4, RZ ;  /* 0x0000000404057819 */ /* 0x000fc400000006ff */
[----:B------:R-:W-:Y:S01]  /*10730*/  F2FP.F16.E4M3.UNPACK_B R41, R13.H1 ;  /* 0x0000000dff29723e */ /* 0x000fe200030006ff */
[----:B------:R-:W-:Y:S01]  /*10740*/  IMAD.SHL.U32 R7, R7, 0x800, RZ ;  /* 0x0000080007077824 */ /* 0x000fe200078e00ff */
[----:B------:R-:W-:Y:S02]  /*10750*/  LOP3.LUT R5, R6, 0x70, R5, 0xf8, !PT ;  /* 0x0000007006057812 */ /* 0x000fe400078ef805 */
[----:B------:R-:W-:Y:S01]  /*10760*/  SHF.R.U32.HI R6, RZ, 0x3, R6 ;  /* 0x00000003ff067819 */ /* 0x000fe20000011606 */
[----:B------:R-:W-:Y:S01]  /*10770*/  HADD2.F32 R40, -RZ, R41.H0_H0 ;  /* 0x20000029ff287230 */ /* 0x000fe20000004100 */
[----:B------:R-:W-:Y:S02]  /*10780*/  LOP3.LUT R4, R7, 0xffffc000, RZ, 0xc0, !PT ;  /* 0xffffc00007047812 */ /* 0x000fe400078ec0ff */
[----:B------:R-:W-:Y:S02]  /*10790*/  LOP3.LUT R5, R5, R6, RZ, 0x3c, !PT ;  /* 0x0000000605057212 */ /* 0x000fe400078e3cff */
[----:B------:R-:W-:-:S02]  /*107a0*/  F2FP.F16.E4M3.UNPACK_B R37, R0 ;  /* 0x00000000ff25723e */ /* 0x000fc400020006ff */
[----:B------:R-:W-:-:S05]  /*107b0*/  IADD3 R8, R5, R4, R227 ;  /* 0x0000000405087210 */ /* 0x000fca0007ffe0e3 */
[----:B------:R-:W-:-:S05]  /*107c0*/  IMAD.IADD R21, R23, 0x1, R8 ;  /* 0x0000000117157824 */ /* 0x000fca00078e0208 */
[----:B------:R-:W1:Y:S02]  /*107d0*/  LDS.128 R8, [R21+0x20400] ;  /* 0x0204000015087984 */ /* 0x000e640000000c00 */
[-C--:B-1----:R-:W-:Y:S02]  /*107e0*/  F2FP.F16.E4M3.UNPACK_B R32, R8.reuse.H1 ;  /* 0x00000008ff20723e */ /* 0x082fe400030006ff */
[-C--:B0-----:R-:W-:Y:S02]  /*107f0*/  F2FP.F16.E4M3.UNPACK_B R34, R9.reuse ;  /* 0x00000009ff22723e */ /* 0x081fe400020006ff */
[----:B------:R-:W-:Y:S01]  /*10800*/  F2FP.F16.E4M3.UNPACK_B R35, R9.H1 ;  /* 0x00000009ff23723e */ /* 0x000fe200030006ff */
[--C-:B------:R-:W-:Y:S01]  /*10810*/  HADD2.F32 R33, -RZ, R32.reuse.H0_H0 ;  /* 0x20000020ff217230 */ /* 0x100fe20000004100 */
[----:B------:R-:W-:Y:S01]  /*10820*/  F2FP.F16.E4M3.UNPACK_B R8, R8 ;  /* 0x00000008ff08723e */ /* 0x000fe200020006ff */
[----:B------:R-:W-:Y:S01]  /*10830*/  HADD2.F32 R32, -RZ, R32.H1_H1 ;  /* 0x30000020ff207230 */ /* 0x000fe20000004100 */
[----:B------:R-:W-:-:S02]  /*10840*/  F2FP.F16.E4M3.UNPACK_B R36, R10 ;  /* 0x0000000aff24723e */ /* 0x000fc400020006ff */
[C---:B------:R-:W-:Y:S01]  /*10850*/  FMUL.FTZ R9, R33.reuse, R38 ;  /* 0x0000002621097220 */ /* 0x040fe20000410000 */
[----:B------:R-:W-:Y:S01]  /*10860*/  FMUL.FTZ R42, R33, R40 ;  /* 0x00000028212a7220 */ /* 0x000fe20000410000 */
[----:B------:R-:W-:Y:S01]  /*10870*/  FMUL.FTZ R45, R32, R39 ;  /* 0x00000027202d7220 */ /* 0x000fe20000410000 */
[----:B------:R-:W-:Y:S02]  /*10880*/  F2FP.F16.E4M3.UNPACK_B R10, R10.H1 ;  /* 0x0000000aff0a723e */ /* 0x000fe400030006ff */
[-C--:B------:R-:W-:Y:S02]  /*10890*/  F2FP.F16.E4M3.UNPACK_B R33, R11.reuse ;  /* 0x0000000bff21723e */ /* 0x080fe400020006ff */
[----:B------:R-:W-:Y:S01]  /*108a0*/  F2FP.F16.E4M3.UNPACK_B R11, R11.H1 ;  /* 0x0000000bff0b723e */ /* 0x000fe200030006ff */
[----:B--2---:R-:W0:Y:S02]  /*108b0*/  LDS.128 R4, [R62+0x20400] ;  /* 0x020400003e047984 */ /* 0x004e240000000c00 */
[----:B0-----:R-:W-:-:S02]  /*108c0*/  F2FP.F16.E4M3.UNPACK_B R25, R4 ;  /* 0x00000004ff19723e */ /* 0x001fc400020006ff */
[----:B------:R-:W-:Y:S02]  /*108d0*/  F2FP.F16.E4M3.UNPACK_B R4, R4.H1 ;  /* 0x00000004ff04723e */ /* 0x000fe400030006ff */
[-C--:B------:R-:W-:Y:S02]  /*108e0*/  F2FP.F16.E4M3.UNPACK_B R27, R5.reuse ;  /* 0x00000005ff1b723e */ /* 0x080fe400020006ff */
[----:B------:R-:W-:Y:S01]  /*108f0*/  F2FP.F16.E4M3.UNPACK_B R29, R5.H1 ;  /* 0x00000005ff1d723e */ /* 0x000fe200030006ff */
[----:B------:R-:W-:Y:S01]  /*10900*/  HADD2.F32 R5, -RZ, R4.H0_H0 ;  /* 0x20000004ff057230 */ /* 0x000fe20000004100 */
[-C--:B------:R-:W-:Y:S02]  /*10910*/  F2FP.F16.E4M3.UNPACK_B R30, R6.reuse ;  /* 0x00000006ff1e723e */ /* 0x080fe400020006ff */
[----:B------:R-:W-:Y:S02]  /*10920*/  F2FP.F16.E4M3.UNPACK_B R6, R6.H1 ;  /* 0x00000006ff06723e */ /* 0x000fe400030006ff */
[C---:B------:R-:W-:Y:S01]  /*10930*/  FFMA.FTZ R46, R5.reuse, R40, R9 ;  /* 0x00000028052e7223 */ /* 0x040fe20000010009 */
[----:B------:R-:W-:Y:S01]  /*10940*/  F2FP.F16.E4M3.UNPACK_B R40, R13 ;  /* 0x0000000dff28723e */ /* 0x000fe200020006ff */
[----:B------:R-:W-:Y:S01]  /*10950*/  FFMA.FTZ R44, R5, R38, -R42 ;  /* 0x00000026052c7223 */ /* 0x000fe2000001082a */
[----:B------:R-:W-:Y:S01]  /*10960*/  HADD2.F32 R42, -RZ, R41.H1_H1 ;  /* 0x30000029ff2a7230 */ /* 0x000fe20000004100 */
[-C--:B------:R-:W-:Y:S01]  /*10970*/  F2FP.F16.E4M3.UNPACK_B R31, R7.reuse ;  /* 0x00000007ff1f723e */ /* 0x080fe200020006ff */
[----:B------:R-:W-:Y:S01]  /*10980*/  HADD2.F32 R9, -RZ, R8.H0_H0 ;  /* 0x20000008ff097230 */ /* 0x000fe20000004100 */
[----:B------:R-:W-:Y:S01]  /*10990*/  F2FP.F16.E4M3.UNPACK_B R7, R7.H1 ;  /* 0x00000007ff07723e */ /* 0x000fe200030006ff */
[----:B------:R-:W-:-:S02]  /*109a0*/  HADD2.F32 R41, -RZ, R40.H0_H0 ;  /* 0x20000028ff297230 */ /* 0x000fc40000004100 */
[----:B------:R-:W-:Y:S01]  /*109b0*/  FMUL.FTZ R48, R32, R42 ;  /* 0x0000002a20307220 */ /* 0x000fe20000410000 */
[----:B------:R-:W-:Y:S02]  /*109c0*/  HADD2.F32 R5, -RZ, R4.H1_H1 ;  /* 0x30000004ff057230 */ /* 0x000fe40000004100 */
[----:B------:R-:W-:Y:S02]  /*109d0*/  HADD2.F32 R38, -RZ, R37.H0_H0 ;  /* 0x20000025ff267230 */ /* 0x000fe40000004100 */
[----:B------:R-:W-:Y:S01]  /*109e0*/  FMUL.FTZ R43, R9, R41 ;  /* 0x00000029092b7220 */ /* 0x000fe20000410000 */
[----:B------:R-:W-:Y:S02]  /*109f0*/  HADD2.F32 R4, -RZ, R25.H0_H0 ;  /* 0x20000019ff047230 */ /* 0x000fe40000004100 */
[----:B------:R-:W-:Y:S01]  /*10a00*/  FFMA.FTZ R47, R5, R39, -R48 ;  /* 0x00000027052f7223 */ /* 0x000fe20000010830 */
[----:B------:R-:W-:Y:S02]  /*10a10*/  HADD2.F32 R37, -RZ, R37.H1_H1 ;  /* 0x30000025ff257230 */ /* 0x000fe40000004100 */
[----:B------:R-:W-:Y:S01]  /*10a20*/  FMUL.FTZ R32, R9, R38 ;  /* 0x0000002609207220 */ /* 0x000fe20000410000 */
[----:B------:R-:W-:Y:S01]  /*10a30*/  F2FP.F16.E4M3.UNPACK_B R9, R24.H1 ;  /* 0x00000018ff09723e */ /* 0x000fe200030006ff */
[----:B------:R-:W-:Y:S01]  /*10a40*/  FFMA.FTZ R43, R4, R38, -R43 ;  /* 0x00000026042b7223 */ /* 0x000fe2000001082b */
[----:B------:R-:W-:Y:S01]  /*10a50*/  F2FP.F16.E4M3.UNPACK_B R38, R14.H1 ;  /* 0x0000000eff26723e */ /* 0x000fe200030006ff */
[----:B------:R-:W-:-:S02]  /*10a60*/  HADD2.F32 R40, -RZ, R40.H1_H1 ;  /* 0x30000028ff287230 */ /* 0x000fc40000004100 */
[----:B------:R-:W-:Y:S01]  /*10a70*/  FFMA.FTZ R49, R5, R42, R45 ;  /* 0x0000002a05317223 */ /* 0x000fe2000001002d */
[----:B------:R-:W-:Y:S02]  /*10a80*/  HADD2.F32 R8, -RZ, R8.H1_H1 ;  /* 0x30000008ff087230 */ /* 0x000fe40000004100 */
[----:B------:R-:W-:Y:S01]  /*10a90*/  FFMA.FTZ R41, R4, R41, R32 ;  /* 0x0000002904297223 */ /* 0x000fe20000010020 */
[----:B------:R-:W-:Y:S02]  /*10aa0*/  HADD2.F32 R25, -RZ, R25.H1_H1 ;  /* 0x30000019ff197230 */ /* 0x000fe40000004100 */
[----:B------:R-:W-:Y:S02]  /*10ab0*/  HADD2.F32 R39, -RZ, R38.H0_H0 ;  /* 0x20000026ff277230 */ /* 0x000fe40000004100 */
[C---:B------:R-:W-:Y:S01]  /*10ac0*/  FMUL.FTZ R42, R8.reuse, R40 ;  /* 0x00000028082a7220 */ /* 0x040fe20000410000 */
[----:B------:R-:W-:Y:S02]  /*10ad0*/  HADD2.F32 R5, -RZ, R35.H0_H0 ;  /* 0x20000023ff057230 */ /* 0x000fe40000004100 */
[----:B------:R-:W-:Y:S01]  /*10ae0*/  FMUL.FTZ R45, R8, R37 ;  /* 0x00000025082d7220 */ /* 0x000fe20000410000 */
[----:B------:R-:W-:-:S02]  /*10af0*/  HADD2.F32 R32, -RZ, R9.H0_H0 ;  /* 0x20000009ff207230 */ /* 0x000fc40000004100 */
[----:B------:R-:W-:Y:S01]  /*10b00*/  FFMA.FTZ R42, R25, R37, -R42 ;  /* 0x00000025192a7223 */ /* 0x000fe2000001082a */
[----:B------:R-:W-:Y:S02]  /*10b10*/  HADD2.F32 R4, -RZ, R29.H0_H0 ;  /* 0x2000001dff047230 */ /* 0x000fe40000004100 */
[-C--:B------:R-:W-:Y:S01]  /*10b20*/  FMUL.FTZ R51, R5, R39.reuse ;  /* 0x0000002705337220 */ /* 0x080fe20000410000 */
[----:B------:R-:W-:Y:S01]  /*10b30*/  FFMA.FTZ R40, R25, R40, R45 ;  /* 0x0000002819287223 */ /* 0x000fe2000001002d */
[----:B------:R-:W-:Y:S01]  /*10b40*/  FMUL.FTZ R8, R5, R32 ;  /* 0x0000002005087220 */ /* 0x000fe20000410000 */
[----:B------:R-:W-:Y:S01]  /*10b50*/  F2FP.F16.E4M3.UNPACK_B R25, R14 ;  /* 0x0000000eff19723e */ /* 0x000fe200020006ff */
[C---:B------:R-:W-:Y:S01]  /*10b60*/  FFMA.FTZ R51, R4.reuse, R32, -R51 ;  /* 0x0000002004337223 */ /* 0x040fe20000010833 */
[----:B------:R-:W-:Y:S02]  /*10b70*/  HADD2.F32 R38, -RZ, R38.H1_H1 ;  /* 0x30000026ff267230 */ /* 0x000fe40000004100 */
[----:B------:R-:W-:Y:S01]  /*10b80*/  FFMA.FTZ R39, R4, R39, R8 ;  /* 0x0000002704277223 */ /* 0x000fe20000010008 */
[----:B------:R-:W-:Y:S01]  /*10b90*/  HADD2.F32 R35, -RZ, R35.H1_H1 ;  /* 0x30000023ff237230 */ /* 0x000fe20000004100 */
[----:B------:R-:W-:Y:S01]  /*10ba0*/  F2FP.F16.E4M3.UNPACK_B R8, R24 ;  /* 0x00000018ff08723e */ /* 0x000fe200020006ff */
[----:B------:R-:W-:-:S02]  /*10bb0*/  HADD2.F32 R32, -RZ, R9.H1_H1 ;  /* 0x30000009ff207230 */ /* 0x000fc40000004100 */
[----:B------:R-:W-:Y:S02]  /*10bc0*/  HADD2.F32 R37, -RZ, R25.H0_H0 ;  /* 0x20000019ff257230 */ /* 0x000fe40000004100 */
[C---:B------:R-:W-:Y:S01]  /*10bd0*/  FMUL.FTZ R50, R35.reuse, R38 ;  /* 0x0000002623327220 */ /* 0x040fe20000410000 */
[----:B------:R-:W-:Y:S02]  /*10be0*/  HADD2.F32 R5, -RZ, R34.H0_H0 ;  /* 0x20000022ff057230 */ /* 0x000fe40000004100 */
[----:B------:R-:W-:Y:S01]  /*10bf0*/  FMUL.FTZ R45, R35, R32 ;  /* 0x00000020232d7220 */ /* 0x000fe20000410000 */
[----:B------:R-:W-:Y:S02]  /*10c00*/  HADD2.F32 R29, -RZ, R29.H1_H1 ;  /* 0x3000001dff1d7230 */ /* 0x000fe40000004100 */
[----:B------:R-:W-:Y:S02]  /*10c10*/  HADD2.F32 R9, -RZ, R8.H0_H0 ;  /* 0x20000008ff097230 */ /* 0x000fe40000004100 */
[----:B------:R-:W-:Y:S01]  /*10c20*/  FMUL.FTZ R35, R5, R37 ;  /* 0x0000002505237220 */ /* 0x000fe20000410000 */
[----:B------:R-:W-:-:S02]  /*10c30*/  HADD2.F32 R4, -RZ, R27.H0_H0 ;  /* 0x2000001bff047230 */ /* 0x000fc40000004100 */
[C---:B------:R-:W-:Y:S01]  /*10c40*/  FFMA.FTZ R52, R29.reuse, R32, -R50 ;  /* 0x000000201d347223 */ /* 0x040fe20000010832 */
[----:B------:R-:W-:Y:S01]  /*10c50*/  FFMA.FTZ R54, R29, R38, R45 ;  /* 0x000000261d367223 */ /* 0x000fe2000001002d */
[----:B------:R-:W-:Y:S01]  /*10c60*/  F2FP.F16.E4M3.UNPACK_B R32, R15.H1 ;  /* 0x0000000fff20723e */ /* 0x000fe200030006ff */
[-C--:B------:R-:W-:Y:S01]  /*10c70*/  FMUL.FTZ R48, R5, R9.reuse ;  /* 0x0000000905307220 */ /* 0x080fe20000410000 */
[C---:B------:R-:W-:Y:S01]  /*10c80*/  FFMA.FTZ R38, R4.reuse, R9, -R35 ;  /* 0x0000000904267223 */ /* 0x040fe20000010823 */
[----:B------:R-:W-:Y:S01]  /*10c90*/  HADD2.F32 R29, -RZ, R25.H1_H1 ;  /* 0x30000019ff1d7230 */ /* 0x000fe20000004100 */
[----:B------:R-:W-:Y:S01]  /*10ca0*/  F2FP.F16.E4M3.UNPACK_B R9, R12.H1 ;  /* 0x0000000cff09723e */ /* 0x000fe200030006ff */
[----:B------:R-:W-:Y:S02]  /*10cb0*/  HADD2.F32 R34, -RZ, R34.H1_H1 ;  /* 0x30000022ff227230 */ /* 0x000fe40000004100 */
[----:B------:R-:W-:Y:S01]  /*10cc0*/  FFMA.FTZ R48, R4, R37, R48 ;  /* 0x0000002504307223 */ /* 0x000fe20000010030 */
        /* <DEDUP_REMOVED lines=11> */
[-C--:B------:R-:W-:Y:S01]  /*10d80*/  FMUL.FTZ R56, R5, R25.reuse ;  /* 0x0000001905387220 */ /* 0x080fe20000410000 */
[----:B------:R-:W-:Y:S02]  /*10d90*/  HADD2.F32 R27, -RZ, R32.H1_H1 ;  /* 0x30000020ff1b7230 */ /* 0x000fe40000004100 */
[C---:B------:R-:W-:Y:S01]  /*10da0*/  FFMA.FTZ R34, R4.reuse, R25, -R45 ;  /* 0x0000001904227223 */ /* 0x040fe2000001082d */
[----:B------:R-:W-:Y:S01]  /*10db0*/  HADD2.F32 R10, -RZ, R10.H1_H1 ;  /* 0x3000000aff0a7230 */ /* 0x000fe20000004100 */
[----:B------:R-:W-:Y:S01]  /*10dc0*/  F2FP.F16.E4M3.UNPACK_B R25, R15 ;  /* 0x0000000fff19723e */ /* 0x000fe200020006ff */
[----:B------:R-:W-:Y:S02]  /*10dd0*/  HADD2.F32 R9, -RZ, R9.H1_H1 ;  /* 0x30000009ff097230 */ /* 0x000fe40000004100 */
[----:B------:R-:W-:Y:S01]  /*10de0*/  FFMA.FTZ R56, R4, R35, R56 ;  /* 0x0000002304387223 */ /* 0x000fe20000010038 */
[----:B------:R-:W-:Y:S01]  /*10df0*/  HADD2.F32 R6, -RZ, R6.H1_H1 ;  /* 0x30000006ff067230 */ /* 0x000fe20000004100 */
[----:B------:R-:W-:Y:S01]  /*10e00*/  F2FP.F16.E4M3.UNPACK_B R8, R12 ;  /* 0x0000000cff08723e */ /* 0x000fe200020006ff */
[C---:B------:R-:W-:Y:S01]  /*10e10*/  FMUL.FTZ R35, R10.reuse, R27 ;  /* 0x0000001b0a237220 */ /* 0x040fe20000410000 */
[----:B------:R-:W-:Y:S01]  /*10e20*/  FMUL.FTZ R4, R10, R9 ;  /* 0x000000090a047220 */ /* 0x000fe20000410000 */
[----:B------:R-:W-:-:S02]  /*10e30*/  HADD2.F32 R10, -RZ, R25.H0_H0 ;  /* 0x20000019ff0a7230 */ /* 0x000fc40000004100 */
[----:B------:R-:W-:Y:S02]  /*10e40*/  HADD2.F32 R5, -RZ, R36.H0_H0 ;  /* 0x20000024ff057230 */ /* 0x000fe40000004100 */
[C---:B------:R-:W-:Y:S01]  /*10e50*/  FFMA.FTZ R53, R6.reuse, R9, -R35 ;  /* 0x0000000906357223 */ /* 0x040fe20000010823 */
[----:B------:R-:W-:Y:S01]  /*10e60*/  FFMA.FTZ R55, R6, R27, R4 ;  /* 0x0000001b06377223 */ /* 0x000fe20000010004 */
[----:B------:R-:W-:Y:S02]  /*10e70*/  HADD2.F32 R6, -RZ, R8.H0_H0 ;  /* 0x20000008ff067230 */ /* 0x000fe40000004100 */
[----:B------:R-:W-:Y:S02]  /*10e80*/  HADD2.F32 R4, -RZ, R30.H0_H0 ;  /* 0x2000001eff047230 */ /* 0x000fe40000004100 */
[C---:B------:R-:W-:Y:S01]  /*10e90*/  FMUL.FTZ R9, R5.reuse, R10 ;  /* 0x0000000a05097220 */ /* 0x040fe20000410000 */
[----:B------:R-:W-:Y:S02]  /*10ea0*/  HADD2.F32 R25, -RZ, R25.H1_H1 ;  /* 0x30000019ff197230 */ /* 0x000fe40000004100 */
[----:B------:R-:W-:Y:S01]  /*10eb0*/  FMUL.FTZ R35, R5, R6 ;  /* 0x0000000605237220 */ /* 0x000fe20000410000 */
[----:B------:R-:W-:-:S02]  /*10ec0*/  HADD2.F32 R36, -RZ, R36.H1_H1 ;  /* 0x30000024ff247230 */ /* 0x000fc40000004100 */
[----:B------:R-:W-:Y:S01]  /*10ed0*/  FFMA.FTZ R27, R4, R6, -R9 ;  /* 0x00000006041b7223 */ /* 0x000fe20000010809 */
[----:B------:R-:W-:Y:S01]  /*10ee0*/  HADD2.F32 R5, -RZ, R8.H1_H1 ;  /* 0x30000008ff057230 */ /* 0x000fe20000004100 */
[----:B------:R-:W-:Y:S01]  /*10ef0*/  F2FP.F16.E4M3.UNPACK_B R9, R20.H1 ;  /* 0x00000014ff09723e */ /* 0x000fe200030006ff */
[----:B------:R-:W-:Y:S02]  /*10f00*/  HADD2.F32 R30, -RZ, R30.H1_H1 ;  /* 0x3000001eff1e7230 */ /* 0x000fe40000004100 */
[----:B------:R-:W-:Y:S01]  /*10f10*/  FMUL.FTZ R45, R36, R25 ;  /* 0x00000019242d7220 */ /* 0x000fe20000410000 */
[----:B------:R-:W-:Y:S01]  /*10f20*/  FFMA.FTZ R35, R4, R10, R35 ;  /* 0x0000000a04237223 */ /* 0x000fe20000010023 */
[----:B------:R-:W-:Y:S01]  /*10f30*/  F2FP.F16.E4M3.UNPACK_B R4, R26.H1 ;  /* 0x0000001aff04723e */ /* 0x000fe200030006ff */
[-C--:B------:R-:W-:Y:S01]  /*10f40*/  FMUL.FTZ R36, R36, R5.reuse ;  /* 0x0000000524247220 */ /* 0x080fe20000410000 */
[----:B------:R-:W-:Y:S01]  /*10f50*/  FFMA.FTZ R32, R30, R5, -R45 ;  /* 0x000000051e207223 */ /* 0x000fe2000001082d */
[----:B------:R-:W-:-:S02]  /*10f60*/  HADD2.F32 R10, -RZ, R9.H0_H0 ;  /* 0x20000009ff0a7230 */ /* 0x000fc40000004100 */
[----:B------:R-:W-:Y:S02]  /*10f70*/  HADD2.F32 R5, -RZ, R11.H0_H0 ;  /* 0x2000000bff057230 */ /* 0x000fe40000004100 */
[----:B------:R-:W-:Y:S01]  /*10f80*/  FFMA.FTZ R36, R30, R25, R36 ;  /* 0x000000191e247223 */ /* 0x000fe20000010024 */
[--C-:B------:R-:W-:Y:S02]  /*10f90*/  HADD2.F32 R6, -RZ, R4.reuse.H0_H0 ;  /* 0x20000004ff067230 */ /* 0x100fe40000004100 */
[----:B------:R-:W-:Y:S02]  /*10fa0*/  HADD2.F32 R8, -RZ, R4.H1_H1 ;  /* 0x30000004ff087230 */ /* 0x000fe40000004100 */
[----:B------:R-:W-:Y:S01]  /*10fb0*/  FMUL.FTZ R25, R5, R10 ;  /* 0x0000000a05197220 */ /* 0x000fe20000410000 */
[----:B------:R-:W-:Y:S02]  /*10fc0*/  HADD2.F32 R4, -RZ, R7.H0_H0 ;  /* 0x20000007ff047230 */ /* 0x000fe40000004100 */
[----:B------:R-:W-:-:S02]  /*10fd0*/  HADD2.F32 R30, -RZ, R9.H1_H1 ;  /* 0x30000009ff1e7230 */ /* 0x000fc40000004100 */
[-C--:B------:R-:W-:Y:S01]  /*10fe0*/  FMUL.FTZ R9, R5, R6.reuse ;  /* 0x0000000605097220 */ /* 0x080fe20000410000 */
[----:B------:R-:W-:Y:S02]  /*10ff0*/  HADD2.F32 R11, -RZ, R11.H1_H1 ;  /* 0x3000000bff0b7230 */ /* 0x000fe40000004100 */
[C---:B------:R-:W-:Y:S01]  /*11000*/  FFMA.FTZ R25, R4.reuse, R6, -R25 ;  /* 0x0000000604197223 */ /* 0x040fe20000010819 */
[----:B------:R-:W-:Y:S01]  /*11010*/  HADD2.F32 R7, -RZ, R7.H1_H1 ;  /* 0x30000007ff077230 */ /* 0x000fe20000004100 */
[----:B------:R-:W-:Y:S01]  /*11020*/  F2FP.F16.E4M3.UNPACK_B R5, R26 ;  /* 0x0000001aff05723e */ /* 0x000fe200020006ff */
[----:B------:R-:W-:Y:S01]  /*11030*/  FFMA.FTZ R45, R4, R10, R9 ;  /* 0x0000000a042d7223 */ /* 0x000fe20000010009 */
[C---:B------:R-:W-:Y:S01]  /*11040*/  FMUL.FTZ R6, R11.reuse, R30 ;  /* 0x0000001e0b067220 */ /* 0x040fe20000410000 */
[----:B------:R-:W-:Y:S01]  /*11050*/  FMUL.FTZ R11, R11, R8 ;  /* 0x000000080b0b7220 */ /* 0x000fe20000410000 */
[----:B------:R-:W-:Y:S02]  /*11060*/  F2FP.F16.E4M3.UNPACK_B R4, R20 ;  /* 0x00000014ff04723e */ /* 0x000fe400020006ff */
[----:B------:R-:W-:Y:S01]  /*11070*/  FFMA.FTZ R58, R7, R8, -R6 ;  /* 0x00000008073a7223 */ /* 0x000fe20000010806 */
[----:B------:R-:W-:-:S02]  /*11080*/  HADD2.F32 R6, -RZ, R5.H0_H0 ;  /* 0x20000005ff067230 */ /* 0x000fc40000004100 */
[----:B------:R-:W-:Y:S01]  /*11090*/  FFMA.FTZ R60, R7, R30, R11 ;  /* 0x0000001e073c7223 */ /* 0x000fe2000001000b */
[----:B------:R-:W-:Y:S02]  /*110a0*/  HADD2.F32 R8, -RZ, R5.H1_H1 ;  /* 0x30000005ff087230 */ /* 0x000fe40000004100 */
[--C-:B------:R-:W-:Y:S02]  /*110b0*/  HADD2.F32 R5, -RZ, R33.reuse.H0_H0 ;  /* 0x20000021ff057230 */ /* 0x100fe40000004100 */
[--C-:B------:R-:W-:Y:S01]  /*110c0*/  HADD2.F32 R7, -RZ, R4.reuse.H0_H0 ;  /* 0x20000004ff077230 */ /* 0x100fe20000004100 */
[----:B------:R-:W-:Y:S01]  /*110d0*/  F2FP.SATFINITE.E4M3.F32.PACK_AB_MERGE_C R45, R60, R45, RZ ;  /* 0x0000002d3c2d723e */ /* 0x000fe200048070ff */
[----:B------:R-:W-:Y:S02]  /*110e0*/  HADD2.F32 R10, -RZ, R4.H1_H1 ;  /* 0x30000004ff0a7230 */ /* 0x000fe40000004100 */
[----:B------:R-:W-:Y:S01]  /*110f0*/  FMUL.FTZ R30, R5, R6 ;  /* 0x00000006051e7220 */ /* 0x000fe20000410000 */
[----:B------:R-:W-:-:S02]  /*11100*/  HADD2.F32 R33, -RZ, R33.H1_H1 ;  /* 0x30000021ff217230 */ /* 0x000fc40000004100 */
[----:B------:R-:W-:Y:S01]  /*11110*/  FMUL.FTZ R9, R5, R7 ;  /* 0x0000000705097220 */ /* 0x000fe20000410000 */
[--C-:B------:R-:W-:Y:S01]  /*11120*/  HADD2.F32 R4, -RZ, R31.reuse.H0_H0 ;  /* 0x2000001fff047230 */ /* 0x100fe20000004100 */
[----:B------:R-:W-:Y:S01]  /*11130*/  F2FP.SATFINITE.E4M3.F32.PACK_AB_MERGE_C R5, R52, R51, RZ ;  /* 0x000000333405723e */ /* 0x000fe200048070ff */
[----:B------:R-:W-:Y:S02]  /*11140*/  HADD2.F32 R31, -RZ, R31.H1_H1 ;  /* 0x3000001fff1f7230 */ /* 0x000fe40000004100 */
[C---:B------:R-:W-:Y:S01]  /*11150*/  FMUL.FTZ R50, R33.reuse, R10 ;  /* 0x0000000a21327220 */ /* 0x040fe20000410000 */
[----:B------:R-:W-:Y:S01]  /*11160*/  FMUL.FTZ R33, R33, R8 ;  /* 0x0000000821217220 */ /* 0x000fe20000410000 */
[C---:B------:R-:W-:Y:S01]  /*11170*/  FFMA.FTZ R11, R4.reuse, R6, -R9 ;  /* 0x00000006040b7223 */ /* 0x040fe20000010809 */
[----:B------:R-:W-:Y:S01]  /*11180*/  FFMA.FTZ R30, R4, R7, R30 ;  /* 0x00000007041e7223 */ /* 0x000fe2000001001e */
[C---:B------:R-:W-:Y:S01]  /*11190*/  FFMA.FTZ R50, R31.reuse, R8, -R50 ;  /* 0x000000081f327223 */ /* 0x040fe20000010832 */
[----:B------:R-:W-:Y:S01]  /*111a0*/  FFMA.FTZ R33, R31, R10, R33 ;  /* 0x0000000a1f217223 */ /* 0x000fe20000010021 */
[----:B------:R-:W-:-:S02]  /*111b0*/  F2FP.SATFINITE.E4M3.F32.PACK_AB_MERGE_C R4, R47, R44, RZ ;  /* 0x0000002c2f04723e */ /* 0x000fc400048070ff */
[----:B------:R-:W-:Y:S02]  /*111c0*/  F2FP.SATFINITE.E4M3.F32.PACK_AB_MERGE_C R6, R53, R34, RZ ;  /* 0x000000223506723e */ /* 0x000fe400048070ff */
[----:B------:R-:W-:Y:S02]  /*111d0*/  F2FP.SATFINITE.E4M3.F32.PACK_AB_MERGE_C R7, R58, R25, RZ ;  /* 0x000000193a07723e */ /* 0x000fe400048070ff */
[----:B------:R-:W-:Y:S02]  /*111e0*/  F2FP.SATFINITE.E4M3.F32.PACK_AB_MERGE_C R8, R49, R46, RZ ;  /* 0x0000002e3108723e */ /* 0x000fe400048070ff */
[----:B------:R-:W-:Y:S02]  /*111f0*/  F2FP.SATFINITE.E4M3.F32.PACK_AB_MERGE_C R9, R54, R39, RZ ;  /* 0x000000273609723e */ /* 0x000fe400048070ff */
[----:B------:R-:W-:Y:S02]  /*11200*/  F2FP.SATFINITE.E4M3.F32.PACK_AB_MERGE_C R10, R55, R56, RZ ;  /* 0x00000038370a723e */ /* 0x000fe400048070ff */
[----:B------:R-:W-:-:S02]  /*11210*/  F2FP.SATFINITE.E4M3.F32.PACK_AB_MERGE_C R4, R42, R43, R4 ;  /* 0x0000002b2a04723e */ /* 0x000fc40004807004 */
[----:B------:R-:W-:Y:S02]  /*11220*/  F2FP.SATFINITE.E4M3.F32.PACK_AB_MERGE_C R5, R37, R38, R5 ;  /* 0x000000262505723e */ /* 0x000fe40004807005 */
[----:B------:R-:W-:Y:S02]  /*11230*/  F2FP.SATFINITE.E4M3.F32.PACK_AB_MERGE_C R6, R32, R27, R6 ;  /* 0x0000001b2006723e */ /* 0x000fe40004807006 */
[----:B------:R-:W-:Y:S02]  /*11240*/  F2FP.SATFINITE.E4M3.F32.PACK_AB_MERGE_C R7, R50, R11, R7 ;  /* 0x0000000b3207723e */ /* 0x000fe40004807007 */
[----:B------:R-:W-:Y:S02]  /*11250*/  F2FP.SATFINITE.E4M3.F32.PACK_AB_MERGE_C R8, R40, R41, R8 ;  /* 0x000000292808723e */ /* 0x000fe40004807008 */
[----:B------:R-:W-:Y:S01]  /*11260*/  F2FP.SATFINITE.E4M3.F32.PACK_AB_MERGE_C R9, R29, R48, R9 ;  /* 0x000000301d09723e */ /* 0x000fe20004807009 */
[----:B------:R1:W-:Y:S01]  /*11270*/  STS.128 [R62+0x20400], R4 ;  /* 0x020400043e007388 */ /* 0x0003e20000000c00 */
[----:B------:R-:W-:-:S02]  /*11280*/  F2FP.SATFINITE.E4M3.F32.PACK_AB_MERGE_C R10, R36, R35, R10 ;  /* 0x00000023240a723e */ /* 0x000fc4000480700a */
[----:B------:R-:W-:-:S05]  /*11290*/  F2FP.SATFINITE.E4M3.F32.PACK_AB_MERGE_C R11, R33, R30, R45 ;  /* 0x0000001e210b723e */ /* 0x000fca000480702d */
[----:B------:R1:W-:Y:S02]  /*112a0*/  STS.128 [R21+0x20400], R8 ;  /* 0x0204000815007388 */ /* 0x0003e40000000c00 */
.L_x_634:
[----:B------:R-:W-:Y:S05]  /*112b0*/  BSYNC B1 ;  /* 0x0000000000017941 */ /* 0x000fea0003800000 */
.L_x_633:
[----:B------:R-:W-:Y:S04]  /*112c0*/  BSSY B1, `(.L_x_635) ;  /* 0x00000c5000017945 */ /* 0x000fe80003800000 */
[----:B------:R-:W-:Y:S05]  /*112d0*/  @P2 BRA `(.L_x_636) ;  /* 0x0000000c000c2947 */ /* 0x000fea0003800000 */
[----:B-1----:R-:W2:Y:S04]  /*112e0*/  LDL R8, [R1+0x20] ;  /* 0x0000200001087983 */ /* 0x002ea80000100800 */
[----:B------:R-:W3:Y:S01]  /*112f0*/  LDL R60, [R1+0x44] ;  /* 0x00004400013c7983 */ /* 0x000ee20000100800 */
[----:B------:R-:W-:Y:S01]  /*11300*/  LEA.HI R4, R3, R59, RZ, 0x1c ;  /* 0x0000003b03047211 */ /* 0x000fe200078fe0ff */
[----:B------:R-:W-:Y:S01]  /*11310*/  IMAD.SHL.U32 R5, R57, 0x80, RZ ;  /* 0x0000008039057824 */ /* 0x000fe200078e00ff */
[----:B------:R-:W-:Y:S02]  /*11320*/  F2FP.F16.E4M3.UNPACK_B R37, R0.H1 ;  /* 0x00000000ff25723e */ /* 0x000fe400030006ff */
[----:B------:R-:W-:Y:S02]  /*11330*/  SHF.R.S32.HI R7, RZ, 0x1f, R4 ;  /* 0x0000001fff077819 */ /* 0x000fe40000011404 */
[----:B------:R-:W-:Y:S01]  /*11340*/  LOP3.LUT R6, R5, 0x380, RZ, 0xc0, !PT ;  /* 0x0000038005067812 */ /* 0x000fe200078ec0ff */
[----:B------:R-:W-:Y:S01]  /*11350*/  HADD2.F32 R39, -RZ, R37.H0_H0 ;  /* 0x20000025ff277230 */ /* 0x000fe20000004100 */
[----:B------:R-:W-:-:S02]  /*11360*/  LEA.HI R7, R7, R4, RZ, 0x3 ;  /* 0x0000000407077211 */ /* 0x000fc400078f18ff */
[----:B------:R-:W-:Y:S02]  /*11370*/  SHF.L.U32 R5, R4, 0x4, RZ ;  /* 0x0000000404057819 */ /* 0x000fe400000006ff */
[----:B------:R-:W-:Y:S01]  /*11380*/  F2FP.F16.E4M3.UNPACK_B R41, R13.H1 ;  /* 0x0000000dff29723e */ /* 0x000fe200030006ff */
[----:B------:R-:W-:Y:S01]  /*11390*/  IMAD.SHL.U32 R7, R7, 0x800, RZ ;  /* 0x0000080007077824 */ /* 0x000fe200078e00ff */
[----:B------:R-:W-:Y:S02]  /*113a0*/  LOP3.LUT R4, R6, 0x70, R5, 0xf8, !PT ;  /* 0x0000007006047812 */ /* 0x000fe400078ef805 */
[----:B------:R-:W-:Y:S01]  /*113b0*/  SHF.R.U32.HI R5, RZ, 0x3, R6 ;  /* 0x00000003ff057819 */ /* 0x000fe20000011606 */
[--C-:B------:R-:W-:Y:S01]  /*113c0*/  HADD2.F32 R43, -RZ, R41.reuse.H0_H0 ;  /* 0x20000029ff2b7230 */ /* 0x100fe20000004100 */
[----:B------:R-:W-:Y:S01]  /*113d0*/  LOP3.LUT R7, R7, 0xffffc000, RZ, 0xc0, !PT ;  /* 0xffffc00007077812 */ /* 0x000fe200078ec0ff */
[----:B------:R-:W-:Y:S01]  /*113e0*/  HADD2.F32 R41, -RZ, R41.H1_H1 ;  /* 0x30000029ff297230 */ /* 0x000fe20000004100 */
[----:B------:R-:W-:-:S02]  /*113f0*/  LOP3.LUT R4, R4, R5, RZ, 0x3c, !PT ;  /* 0x0000000504047212 */ /* 0x000fc400078e3cff */
[----:B------:R-:W-:Y:S02]  /*11400*/  F2FP.F16.E4M3.UNPACK_B R46, R13 ;  /* 0x0000000dff2e723e */ /* 0x000fe400020006ff */
[----:B------:R-:W-:Y:S02]  /*11410*/  F2FP.F16.E4M3.UNPACK_B R49, R14 ;  /* 0x0000000eff31723e */ /* 0x000fe400020006ff */
[----:B------:R-:W-:Y:S01]  /*11420*/  F2FP.F16.E4M3.UNPACK_B R55, R20.H1 ;  /* 0x00000014ff37723e */ /* 0x000fe200030006ff */
[--C-:B------:R-:W-:Y:S02]  /*11430*/  HADD2.F32 R48, -RZ, R46.reuse.H0_H0 ;  /* 0x2000002eff307230 */ /* 0x100fe40000004100 */
[----:B------:R-:W-:Y:S02]  /*11440*/  HADD2.F32 R47, -RZ, R46.H1_H1 ;  /* 0x3000002eff2f7230 */ /* 0x000fe40000004100 */
[----:B------:R-:W-:Y:S02]  /*11450*/  HADD2.F32 R52, -RZ, R49.H0_H0 ;  /* 0x20000031ff347230 */ /* 0x000fe40000004100 */
[----:B------:R-:W-:Y:S01]  /*11460*/  HADD2.F32 R57, -RZ, R55.H1_H1 ;  /* 0x30000037ff397230 */ /* 0x000fe20000004100 */
[----:B--2---:R-:W-:-:S02]  /*11470*/  IADD3 R8, R4, R7, R8 ;  /* 0x0000000704087210 */ /* 0x004fc40007ffe008 */
[----:B---3--:R-:W1:Y:S03]  /*11480*/  LDS.128 R4, [R60+0x20400] ;  /* 0x020400003c047984 */ /* 0x008e660000000c00 */
[----:B------:R-:W-:-:S05]  /*11490*/  IMAD.IADD R21, R23, 0x1, R8 ;  /* 0x0000000117157824 */ /* 0x000fca00078e0208 */
[----:B------:R-:W2:Y:S01]  /*114a0*/  LDS.128 R8, [R21+0x20400] ;  /* 0x0204000015087984 */ /* 0x000ea20000000c00 */
[-C--:B-1----:R-:W-:Y:S02]  /*114b0*/  F2FP.F16.E4M3.UNPACK_B R25, R4.reuse ;  /* 0x00000004ff19723e */ /* 0x082fe400020006ff */
[----:B------:R-:W-:Y:S02]  /*114c0*/  F2FP.F16.E4M3.UNPACK_B R4, R4.H1 ;  /* 0x00000004ff04723e */ /* 0x000fe400030006ff */
[-C--:B------:R-:W-:Y:S02]  /*114d0*/  F2FP.F16.E4M3.UNPACK_B R27, R5.reuse ;  /* 0x00000005ff1b723e */ /* 0x080fe400020006ff */
[-C--:B--2---:R-:W-:Y:S02]  /*114e0*/  F2FP.F16.E4M3.UNPACK_B R32, R8.reuse.H1 ;  /* 0x00000008ff20723e */ /* 0x084fe400030006ff */
[----:B------:R-:W-:Y:S01]  /*114f0*/  F2FP.F16.E4M3.UNPACK_B R29, R5.H1 ;  /* 0x00000005ff1d723e */ /* 0x000fe200030006ff */
[----:B------:R-:W-:Y:S01]  /*11500*/  HADD2.F32 R5, -RZ, R4.H0_H0 ;  /* 0x20000004ff057230 */ /* 0x000fe20000004100 */
[----:B------:R-:W-:Y:S01]  /*11510*/  F2FP.F16.E4M3.UNPACK_B R8, R8 ;  /* 0x00000008ff08723e */ /* 0x000fe200020006ff */
[--C-:B------:R-:W-:Y:S01]  /*11520*/  HADD2.F32 R33, -RZ, R32.reuse.H0_H0 ;  /* 0x20000020ff217230 */ /* 0x100fe20000004100 */
[-C--:B0-----:R-:W-:Y:S01]  /*11530*/  F2FP.F16.E4M3.UNPACK_B R34, R9.reuse ;  /* 0x00000009ff22723e */ /* 0x081fe200020006ff */
[----:B------:R-:W-:Y:S01]  /*11540*/  HADD2.F32 R32, -RZ, R32.H1_H1 ;  /* 0x30000020ff207230 */ /* 0x000fe20000004100 */
[----:B------:R-:W-:Y:S01]  /*11550*/  F2FP.F16.E4M3.UNPACK_B R35, R9.H1 ;  /* 0x00000009ff23723e */ /* 0x000fe200030006ff */
[----:B------:R-:W-:-:S02]  /*11560*/  HADD2.F32 R9, -RZ, R8.H0_H0 ;  /* 0x20000008ff097230 */ /* 0x000fc40000004100 */
[-C--:B------:R-:W-:Y:S01]  /*11570*/  FMUL.FTZ R40, R39, R33.reuse ;  /* 0x0000002127287220 */ /* 0x080fe20000410000 */
[----:B------:R-:W-:Y:S01]  /*11580*/  FMUL.FTZ R38, R43, R33 ;  /* 0x000000212b267220 */ /* 0x000fe20000410000 */
[----:B------:R-:W-:Y:S01]  /*11590*/  FMUL.FTZ R42, R41, R32 ;  /* 0x00000020292a7220 */ /* 0x000fe20000410000 */
[----:B------:R-:W-:Y:S02]  /*115a0*/  HADD2.F32 R8, -RZ, R8.H1_H1 ;  /* 0x30000008ff087230 */ /* 0x000fe40000004100 */
[-C--:B------:R-:W-:Y:S01]  /*115b0*/  FFMA.FTZ R40, R43, R5.reuse, R40 ;  /* 0x000000052b287223 */ /* 0x080fe20000010028 */
[----:B------:R-:W-:Y:S01]  /*115c0*/  F2FP.F16.E4M3.UNPACK_B R43, R0 ;  /* 0x00000000ff2b723e */ /* 0x000fe200020006ff */
[----:B------:R-:W-:Y:S01]  /*115d0*/  FFMA.FTZ R38, R39, R5, -R38 ;  /* 0x0000000527267223 */ /* 0x000fe20000010826 */
[----:B------:R-:W-:Y:S02]  /*115e0*/  HADD2.F32 R39, -RZ, R37.H1_H1 ;  /* 0x30000025ff277230 */ /* 0x000fe40000004100 */
[----:B------:R-:W-:Y:S01]  /*115f0*/  FMUL.FTZ R37, R48, R9 ;  /* 0x0000000930257220 */ /* 0x000fe20000410000 */
[----:B------:R-:W-:Y:S01]  /*11600*/  HADD2.F32 R5, -RZ, R4.H1_H1 ;  /* 0x30000004ff057230 */ /* 0x000fe20000004100 */
[----:B------:R-:W-:Y:S01]  /*11610*/  F2FP.F16.E4M3.UNPACK_B R36, R10 ;  /* 0x0000000aff24723e */ /* 0x000fe200020006ff */
[----:B------:R-:W-:-:S02]  /*11620*/  HADD2.F32 R44, -RZ, R43.H0_H0 ;  /* 0x2000002bff2c7230 */ /* 0x000fc40000004100 */
[C---:B------:R-:W-:Y:S01]  /*11630*/  FMUL.FTZ R32, R39.reuse, R32 ;  /* 0x0000002027207220 */ /* 0x040fe20000410000 */
[----:B------:R-:W-:Y:S02]  /*11640*/  HADD2.F32 R4, -RZ, R25.H0_H0 ;  /* 0x20000019ff047230 */ /* 0x000fe40000004100 */
[----:B------:R-:W-:Y:S01]  /*11650*/  FFMA.FTZ R39, R39, R5, -R42 ;  /* 0x0000000527277223 */ /* 0x000fe2000001082a */
[----:B------:R-:W-:Y:S01]  /*11660*/  F2FP.F16.E4M3.UNPACK_B R42, R24.H1 ;  /* 0x00000018ff2a723e */ /* 0x000fe200030006ff */
[C---:B------:R-:W-:Y:S01]  /*11670*/  FMUL.FTZ R9, R44.reuse, R9 ;  /* 0x000000092c097220 */ /* 0x040fe20000410000 */
[----:B------:R-:W-:Y:S01]  /*11680*/  FFMA.FTZ R41, R41, R5, R32 ;  /* 0x0000000529297223 */ /* 0x000fe20000010020 */
[-C--:B------:R-:W-:Y:S01]  /*11690*/  FFMA.FTZ R37, R44, R4.reuse, -R37 ;  /* 0x000000042c257223 */ /* 0x080fe20000010825 */
[----:B------:R-:W-:Y:S02]  /*116a0*/  HADD2.F32 R5, -RZ, R35.H0_H0 ;  /* 0x20000023ff057230 */ /* 0x000fe40000004100 */
[----:B------:R-:W-:Y:S01]  /*116b0*/  FFMA.FTZ R9, R48, R4, R9 ;  /* 0x0000000430097223 */ /* 0x000fe20000010009 */
[----:B------:R-:W-:Y:S01]  /*116c0*/  F2FP.F16.E4M3.UNPACK_B R48, R14.H1 ;  /* 0x0000000eff30723e */ /* 0x000fe200030006ff */
[----:B------:R-:W-:-:S02]  /*116d0*/  HADD2.F32 R45, -RZ, R43.H1_H1 ;  /* 0x3000002bff2d7230 */ /* 0x000fc40000004100 */
[----:B------:R-:W-:Y:S01]  /*116e0*/  FMUL.FTZ R32, R47, R8 ;  /* 0x000000082f207220 */ /* 0x000fe20000410000 */
[----:B------:R-:W-:Y:S01]  /*116f0*/  HADD2.F32 R44, -RZ, R42.H0_H0 ;  /* 0x2000002aff2c7230 */ /* 0x000fe20000004100 */
[----:B------:R-:W-:Y:S01]  /*11700*/  F2FP.F16.E4M3.UNPACK_B R10, R10.H1 ;  /* 0x0000000aff0a723e */ /* 0x000fe200030006ff */
[----:B------:R-:W-:Y:S02]  /*11710*/  HADD2.F32 R46, -RZ, R48.H0_H0 ;  /* 0x20000030ff2e7230 */ /* 0x000fe40000004100 */
[C---:B------:R-:W-:Y:S01]  /*11720*/  FMUL.FTZ R8, R45.reuse, R8 ;  /* 0x000000082d087220 */ /* 0x040fe20000410000 */
[----:B------:R-:W-:Y:S01]  /*11730*/  HADD2.F32 R25, -RZ, R25.H1_H1 ;  /* 0x30000019ff197230 */ /* 0x000fe20000004100 */
[----:B------:R-:W-:Y:S01]  /*11740*/  F2FP.F16.E4M3.UNPACK_B R30, R6 ;  /* 0x00000006ff1e723e */ /* 0x000fe200020006ff */
[----:B------:R-:W-:Y:S02]  /*11750*/  HADD2.F32 R4, -RZ, R29.H0_H0 ;  /* 0x2000001dff047230 */ /* 0x000fe40000004100 */
[-C--:B------:R-:W-:Y:S01]  /*11760*/  FMUL.FTZ R43, R46, R5.reuse ;  /* 0x000000052e2b7220 */ /* 0x080fe20000410000 */
[C---:B------:R-:W-:Y:S01]  /*11770*/  FMUL.FTZ R5, R44.reuse, R5 ;  /* 0x000000052c057220 */ /* 0x040fe20000410000 */
[-C--:B------:R-:W-:Y:S01]  /*11780*/  FFMA.FTZ R32, R45, R25.reuse, -R32 ;  /* 0x000000192d207223 */ /* 0x080fe20000010820 */
[----:B------:R-:W-:Y:S01]  /*11790*/  FFMA.FTZ R8, R47, R25, R8 ;  /* 0x000000192f087223 */ /* 0x000fe20000010008 */
[-C--:B------:R-:W-:Y:S01]  /*117a0*/  FFMA.FTZ R43, R44, R4.reuse, -R43 ;  /* 0x000000042c2b7223 */ /* 0x080fe2000001082b */
[----:B------:R-:W-:Y:S01]  /*117b0*/  FFMA.FTZ R44, R46, R4, R5 ;  /* 0x000000042e2c7223 */ /* 0x000fe20000010005 */
[----:B------:R-:W-:Y:S01]  /*117c0*/  F2FP.F16.E4M3.UNPACK_B R45, R24 ;  /* 0x00000018ff2d723e */ /* 0x000fe200020006ff */
[----:B------:R-:W-:Y:S01]  /*117d0*/  HADD2.F32 R47, -RZ, R42.H1_H1 ;  /* 0x3000002aff2f7230 */ /* 0x000fe20000004100 */
[----:B------:R-:W-:Y:S01]  /*117e0*/  F2FP.F16.E4M3.UNPACK_B R6, R6.H1 ;  /* 0x00000006ff06723e */ /* 0x000fe200030006ff */
[----:B------:R-:W-:Y:S01]  /*117f0*/  HADD2.F32 R35, -RZ, R35.H1_H1 ;  /* 0x30000023ff237230 */ /* 0x000fe20000004100 */
[-C--:B------:R-:W-:Y:S01]  /*11800*/  F2FP.F16.E4M3.UNPACK_B R33, R11.reuse ;  /* 0x0000000bff21723e */ /* 0x080fe200020006ff */
[----:B------:R-:W-:Y:S01]  /*11810*/  HADD2.F32 R5, -RZ, R34.H0_H0 ;  /* 0x20000022ff057230 */ /* 0x000fe20000004100 */
[----:B------:R-:W-:Y:S01]  /*11820*/  F2FP.F16.E4M3.UNPACK_B R11, R11.H1 ;  /* 0x0000000bff0b723e */ /* 0x000fe200030006ff */
[----:B------:R-:W-:-:S02]  /*11830*/  HADD2.F32 R51, -RZ, R48.H1_H1 ;  /* 0x30000030ff337230 */ /* 0x000fc40000004100 */
[----:B------:R-:W-:Y:S01]  /*11840*/  FMUL.FTZ R48, R47, R35 ;  /* 0x000000232f307220 */ /* 0x000fe20000410000 */
[----:B------:R-:W-:Y:S02]  /*11850*/  HADD2.F32 R29, -RZ, R29.H1_H1 ;  /* 0x3000001dff1d7230 */ /* 0x000fe40000004100 */
[----:B------:R-:W-:Y:S01]  /*11860*/  FMUL.FTZ R25, R52, R5 ;  /* 0x0000000534197220 */ /* 0x000fe20000410000 */
[----:B------:R-:W-:Y:S02]  /*11870*/  HADD2.F32 R50, -RZ, R45.H0_H0 ;  /* 0x2000002dff327230 */ /* 0x000fe40000004100 */
[C---:B------:R-:W-:Y:S01]  /*11880*/  FMUL.FTZ R42, R51.reuse, R35 ;  /* 0x00000023332a7220 */ /* 0x040fe20000410000 */
[----:B------:R-:W-:Y:S02]  /*11890*/  HADD2.F32 R4, -RZ, R27.H0_H0 ;  /* 0x2000001bff047230 */ /* 0x000fe40000004100 */
[----:B------:R-:W-:Y:S01]  /*118a0*/  FFMA.FTZ R35, R51, R29, R48 ;  /* 0x0000001d33237223 */ /* 0x000fe20000010030 */
[----:B------:R-:W-:-:S02]  /*118b0*/  HADD2.F32 R51, -RZ, R49.H1_H1 ;  /* 0x30000031ff337230 */ /* 0x000fc40000004100 */
[C---:B------:R-:W-:Y:S01]  /*118c0*/  FMUL.FTZ R5, R50.reuse, R5 ;  /* 0x0000000532057220 */ /* 0x040fe20000410000 */
[----:B------:R-:W-:Y:S01]  /*118d0*/  F2FP.F16.E4M3.UNPACK_B R49, R12.H1 ;  /* 0x0000000cff31723e */ /* 0x000fe200030006ff */
[-C--:B------:R-:W-:Y:S01]  /*118e0*/  FFMA.FTZ R25, R50, R4.reuse, -R25 ;  /* 0x0000000432197223 */ /* 0x080fe20000010819 */
[----:B------:R-:W-:Y:S01]  /*118f0*/  F2FP.F16.E4M3.UNPACK_B R50, R15.H1 ;  /* 0x0000000fff32723e */ /* 0x000fe200030006ff */
[----:B------:R-:W-:Y:S01]  /*11900*/  FFMA.FTZ R46, R47, R29, -R42 ;  /* 0x0000001d2f2e7223 */ /* 0x000fe2000001082a */
[----:B------:R-:W-:Y:S01]  /*11910*/  FFMA.FTZ R29, R52, R4, R5 ;  /* 0x00000004341d7223 */ /* 0x000fe20000010005 */
[----:B------:R-:W-:Y:S01]  /*11920*/  HADD2.F32 R34, -RZ, R34.H1_H1 ;  /* 0x30000022ff227230 */ /* 0x000fe20000004100 */
[-C--:B------:R-:W-:Y:S01]  /*11930*/  F2FP.F16.E4M3.UNPACK_B R31, R7.reuse ;  /* 0x00000007ff1f723e */ /* 0x080fe200020006ff */
[----:B------:R-:W-:Y:S01]  /*11940*/  HADD2.F32 R52, -RZ, R50.H0_H0 ;  /* 0x20000032ff347230 */ /* 0x000fe20000004100 */
[----:B------:R-:W-:Y:S01]  /*11950*/  F2FP.F16.E4M3.UNPACK_B R7, R7.H1 ;  /* 0x00000007ff07723e */ /* 0x000fe200030006ff */
[----:B------:R-:W-:-:S02]  /*11960*/  HADD2.F32 R5, -RZ, R10.H0_H0 ;  /* 0x2000000aff057230 */ /* 0x000fc40000004100 */
[----:B------:R-:W-:Y:S01]  /*11970*/  FMUL.FTZ R42, R51, R34 ;  /* 0x00000022332a7220 */ /* 0x000fe20000410000 */
[----:B------:R-:W-:Y:S01]  /*11980*/  HADD2.F32 R48, -RZ, R49.H0_H0 ;  /* 0x20000031ff307230 */ /* 0x000fe20000004100 */
[----:B------:R-:W-:Y:S01]  /*11990*/  F2FP.SATFINITE.E4M3.F32.PACK_AB_MERGE_C R40, R41, R40, RZ ;  /* 0x000000282928723e */ /* 0x000fe200048070ff */
[----:B------:R-:W-:Y:S02]  /*119a0*/  HADD2.F32 R47, -RZ, R45.H1_H1 ;  /* 0x3000002dff2f7230 */ /* 0x000fe40000004100 */
[-C--:B------:R-:W-:Y:S01]  /*119b0*/  FMUL.FTZ R45, R52, R5.reuse ;  /* 0x00000005342d7220 */ /* 0x080fe20000410000 */
[----:B------:R-:W-:Y:S02]  /*119c0*/  HADD2.F32 R27, -RZ, R27.H1_H1 ;  /* 0x3000001bff1b7230 */ /* 0x000fe40000004100 */
[----:B------:R-:W-:Y:S01]  /*119d0*/  FMUL.FTZ R5, R48, R5 ;  /* 0x0000000530057220 */ /* 0x000fe20000410000 */
[----:B------:R-:W-:Y:S02]  /*119e0*/  HADD2.F32 R4, -RZ, R6.H0_H0 ;  /* 0x20000006ff047230 */ /* 0x000fe40000004100 */
[----:B------:R-:W-:Y:S01]  /*119f0*/  FMUL.FTZ R34, R47, R34 ;  /* 0x000000222f227220 */ /* 0x000fe20000410000 */
[----:B------:R-:W-:-:S02]  /*11a00*/  HADD2.F32 R10, -RZ, R10.H1_H1 ;  /* 0x3000000aff0a7230 */ /* 0x000fc40000004100 */
[-C--:B------:R-:W-:Y:S01]  /*11a10*/  FFMA.FTZ R42, R47, R27.reuse, -R42 ;  /* 0x0000001b2f2a7223 */ /* 0x080fe2000001082a */
[----:B------:R-:W-:Y:S02]  /*11a20*/  HADD2.F32 R6, -RZ, R6.H1_H1 ;  /* 0x30000006ff067230 */ /* 0x000fe40000004100 */
[-C--:B------:R-:W-:Y:S01]  /*11a30*/  FFMA.FTZ R47, R48, R4.reuse, -R45 ;  /* 0x00000004302f7223 */ /* 0x080fe2000001082d */
[----:B------:R-:W-:Y:S01]  /*11a40*/  FFMA.FTZ R48, R52, R4, R5 ;  /* 0x0000000434307223 */ /* 0x000fe20000010005 */
[----:B------:R-:W-:Y:S02]  /*11a50*/  HADD2.F32 R4, -RZ, R50.H1_H1 ;  /* 0x30000032ff047230 */ /* 0x000fe40000004100 */
[----:B------:R-:W-:Y:S01]  /*11a60*/  FFMA.FTZ R34, R51, R27, R34 ;  /* 0x0000001b33227223 */ /* 0x000fe20000010022 */
[----:B------:R-:W-:Y:S01]  /*11a70*/  HADD2.F32 R50, -RZ, R49.H1_H1 ;  /* 0x30000031ff327230 */ /* 0x000fe20000004100 */
[----:B------:R-:W-:Y:S01]  /*11a80*/  F2FP.F16.E4M3.UNPACK_B R52, R15 ;  /* 0x0000000fff34723e */ /* 0x000fe200020006ff */
[----:B------:R-:W-:Y:S01]  /*11a90*/  HADD2.F32 R5, -RZ, R36.H0_H0 ;  /* 0x20000024ff057230 */ /* 0x000fe20000004100 */
[----:B------:R-:W-:Y:S01]  /*11aa0*/  F2FP.F16.E4M3.UNPACK_B R51, R12 ;  /* 0x0000000cff33723e */ /* 0x000fe200020006ff */
[-C--:B------:R-:W-:Y:S01]  /*11ab0*/  FMUL.FTZ R27, R4, R10.reuse ;  /* 0x0000000a041b7220 */ /* 0x080fe20000410000 */
[C---:B------:R-:W-:Y:S01]  /*11ac0*/  FMUL.FTZ R45, R50.reuse, R10 ;  /* 0x0000000a322d7220 */ /* 0x040fe20000410000 */
[----:B------:R-:W-:Y:S01]  /*11ad0*/  HADD2.F32 R10, -RZ, R52.H0_H0 ;  /* 0x20000034ff0a7230 */ /* 0x000fe20000004100 */
[----:B------:R-:W-:Y:S01]  /*11ae0*/  F2FP.SATFINITE.E4M3.F32.PACK_AB_MERGE_C R35, R35, R44, RZ ;  /* 0x0000002c2323723e */ /* 0x000fe200048070ff */
[-C--:B------:R-:W-:Y:S01]  /*11af0*/  FFMA.FTZ R50, R50, R6.reuse, -R27 ;  /* 0x0000000632327223 */ /* 0x080fe2000001081b */
[----:B------:R-:W-:Y:S01]  /*11b00*/  FFMA.FTZ R49, R4, R6, R45 ;  /* 0x0000000604317223 */ /* 0x000fe2000001002d */
[----:B------:R-:W-:-:S02]  /*11b10*/  HADD2.F32 R6, -RZ, R51.H0_H0 ;  /* 0x20000033ff067230 */ /* 0x000fc40000004100 */
[----:B------:R-:W-:Y:S01]  /*11b20*/  FMUL.FTZ R27, R10, R5 ;  /* 0x000000050a1b7220 */ /* 0x000fe20000410000 */
[----:B------:R-:W-:Y:S01]  /*11b30*/  HADD2.F32 R4, -RZ, R30.H0_H0 ;  /* 0x2000001eff047230 */ /* 0x000fe20000004100 */
[----:B------:R-:W-:Y:S01]  /*11b40*/  F2FP.SATFINITE.E4M3.F32.PACK_AB_MERGE_C R47, R50, R47, RZ ;  /* 0x0000002f322f723e */ /* 0x000fe200048070ff */
[----:B------:R-:W-:Y:S02]  /*11b50*/  HADD2.F32 R54, -RZ, R52.H1_H1 ;  /* 0x30000034ff367230 */ /* 0x000fe40000004100 */
[C---:B------:R-:W-:Y:S01]  /*11b60*/  FMUL.FTZ R5, R6.reuse, R5 ;  /* 0x0000000506057220 */ /* 0x040fe20000410000 */
[----:B------:R-:W-:Y:S02]  /*11b70*/  HADD2.F32 R36, -RZ, R36.H1_H1 ;  /* 0x30000024ff247230 */ /* 0x000fe40000004100 */
[-C--:B------:R-:W-:Y:S01]  /*11b80*/  FFMA.FTZ R6, R6, R4.reuse, -R27 ;  /* 0x0000000406067223 */ /* 0x080fe2000001081b */
[----:B------:R-:W-:Y:S02]  /*11b90*/  HADD2.F32 R52, -RZ, R51.H1_H1 ;  /* 0x30000033ff347230 */ /* 0x000fe40000004100 */
[----:B------:R-:W-:Y:S01]  /*11ba0*/  FFMA.FTZ R10, R10, R4, R5 ;  /* 0x000000040a0a7223 */ /* 0x000fe20000010005 */
[----:B------:R-:W-:-:S02]  /*11bb0*/  HADD2.F32 R30, -RZ, R30.H1_H1 ;  /* 0x3000001eff1e7230 */ /* 0x000fc40000004100 */
[----:B------:R-:W-:Y:S01]  /*11bc0*/  FMUL.FTZ R27, R54, R36 ;  /* 0x00000024361b7220 */ /* 0x000fe20000410000 */
[----:B------:R-:W-:Y:S01]  /*11bd0*/  F2FP.F16.E4M3.UNPACK_B R4, R26.H1 ;  /* 0x0000001aff04723e */ /* 0x000fe200030006ff */
[C---:B------:R-:W-:Y:S01]  /*11be0*/  FMUL.FTZ R45, R52.reuse, R36 ;  /* 0x00000024342d7220 */ /* 0x040fe20000410000 */
[----:B------:R-:W-:Y:S02]  /*11bf0*/  HADD2.F32 R5, -RZ, R11.H0_H0 ;  /* 0x2000000bff057230 */ /* 0x000fe40000004100 */
[-C--:B------:R-:W-:Y:S01]  /*11c00*/  FFMA.FTZ R27, R52, R30.reuse, -R27 ;  /* 0x0000001e341b7223 */ /* 0x080fe2000001081b */
[----:B------:R-:W-:Y:S02]  /*11c10*/  HADD2.F32 R52, -RZ, R55.H0_H0 ;  /* 0x20000037ff347230 */ /* 0x000fe40000004100 */
[----:B------:R-:W-:Y:S01]  /*11c20*/  FFMA.FTZ R45, R54, R30, R45 ;  /* 0x0000001e362d7223 */ /* 0x000fe2000001002d */
[--C-:B------:R-:W-:Y:S01]  /*11c30*/  HADD2.F32 R30, -RZ, R4.reuse.H0_H0 ;  /* 0x20000004ff1e7230 */ /* 0x100fe20000004100 */
[----:B------:R-:W-:Y:S01]  /*11c40*/  F2FP.F16.E4M3.UNPACK_B R55, R26 ;  /* 0x0000001aff37723e */ /* 0x000fe200020006ff */
[----:B------:R-:W-:-:S02]  /*11c50*/  HADD2.F32 R53, -RZ, R4.H1_H1 ;  /* 0x30000004ff357230 */ /* 0x000fc40000004100 */
[-C--:B------:R-:W-:Y:S01]  /*11c60*/  FMUL.FTZ R51, R52, R5.reuse ;  /* 0x0000000534337220 */ /* 0x080fe20000410000 */
[----:B------:R-:W-:Y:S02]  /*11c70*/  HADD2.F32 R4, -RZ, R7.H0_H0 ;  /* 0x20000007ff047230 */ /* 0x000fe40000004100 */
[C---:B------:R-:W-:Y:S01]  /*11c80*/  FMUL.FTZ R5, R30.reuse, R5 ;  /* 0x000000051e057220 */ /* 0x040fe20000410000 */
[----:B------:R-:W-:Y:S01]  /*11c90*/  HADD2.F32 R11, -RZ, R11.H1_H1 ;  /* 0x3000000bff0b7230 */ /* 0x000fe20000004100 */
[----:B------:R-:W-:Y:S01]  /*11ca0*/  F2FP.SATFINITE.E4M3.F32.PACK_AB_MERGE_C R48, R49, R48, RZ ;  /* 0x000000303130723e */ /* 0x000fe200048070ff */
[----:B------:R-:W-:Y:S02]  /*11cb0*/  HADD2.F32 R7, -RZ, R7.H1_H1 ;  /* 0x30000007ff077230 */ /* 0x000fe40000004100 */
[-C--:B------:R-:W-:Y:S01]  /*11cc0*/  FFMA.FTZ R51, R30, R4.reuse, -R51 ;  /* 0x000000041e337223 */ /* 0x080fe20000010833 */
[----:B------:R-:W-:Y:S01]  /*11cd0*/  FFMA.FTZ R52, R52, R4, R5 ;  /* 0x0000000434347223 */ /* 0x000fe20000010005 */
[-C--:B------:R-:W-:Y:S01]  /*11ce0*/  FMUL.FTZ R30, R57, R11.reuse ;  /* 0x0000000b391e7220 */ /* 0x080fe20000410000 */
[----:B------:R-:W-:Y:S01]  /*11cf0*/  F2FP.F16.E4M3.UNPACK_B R4, R20 ;  /* 0x00000014ff04723e */ /* 0x000fe200020006ff */
[----:B------:R-:W-:Y:S01]  /*11d00*/  FMUL.FTZ R36, R53, R11 ;  /* 0x0000000b35247220 */ /* 0x000fe20000410000 */
[----:B------:R-:W-:-:S02]  /*11d10*/  HADD2.F32 R5, -RZ, R33.H0_H0 ;  /* 0x20000021ff057230 */ /* 0x000fc40000004100 */
[-C--:B------:R-:W-:Y:S01]  /*11d20*/  FFMA.FTZ R54, R53, R7.reuse, -R30 ;  /* 0x0000000735367223 */ /* 0x080fe2000001081e */
[----:B------:R-:W-:Y:S02]  /*11d30*/  HADD2.F32 R56, -RZ, R55.H0_H0 ;  /* 0x20000037ff387230 */ /* 0x000fe40000004100 */
[----:B------:R-:W-:Y:S01]  /*11d40*/  FFMA.FTZ R53, R57, R7, R36 ;  /* 0x0000000739357223 */ /* 0x000fe20000010024 */
[--C-:B------:R-:W-:Y:S01]  /*11d50*/  HADD2.F32 R58, -RZ, R4.reuse.H0_H0 ;  /* 0x20000004ff3a7230 */ /* 0x100fe20000004100 */
[----:B------:R-:W-:Y:S01]  /*11d60*/  F2FP.SATFINITE.E4M3.F32.PACK_AB_MERGE_C R8, R8, R9, R40 ;  /* 0x000000090808723e */ /* 0x000fe20004807028 */
[----:B------:R-:W-:Y:S01]  /*11d70*/  HADD2.F32 R57, -RZ, R4.H1_H1 ;  /* 0x30000004ff397230 */ /* 0x000fe20000004100 */
[----:B------:R-:W-:Y:S01]  /*11d80*/  F2FP.SATFINITE.E4M3.F32.PACK_AB_MERGE_C R51, R54, R51, RZ ;  /* 0x000000333633723e */ /* 0x000fe200048070ff */
[----:B------:R-:W-:Y:S02]  /*11d90*/  HADD2.F32 R33, -RZ, R33.H1_H1 ;  /* 0x30000021ff217230 */ /* 0x000fe40000004100 */
[----:B------:R-:W-:Y:S01]  /*11da0*/  FMUL.FTZ R7, R58, R5 ;  /* 0x000000053a077220 */ /* 0x000fe20000410000 */
[----:B------:R-:W-:-:S02]  /*11db0*/  HADD2.F32 R55, -RZ, R55.H1_H1 ;  /* 0x30000037ff377230 */ /* 0x000fc40000004100 */
[C---:B------:R-:W-:Y:S01]  /*11dc0*/  FMUL.FTZ R5, R56.reuse, R5 ;  /* 0x0000000538057220 */ /* 0x040fe20000410000 */
[--C-:B------:R-:W-:Y:S02]  /*11dd0*/  HADD2.F32 R4, -RZ, R31.reuse.H0_H0 ;  /* 0x2000001fff047230 */ /* 0x100fe40000004100 */
[-C--:B------:R-:W-:Y:S01]  /*11de0*/  FMUL.FTZ R30, R57, R33.reuse ;  /* 0x00000021391e7220 */ /* 0x080fe20000410000 */
[----:B------:R-:W-:Y:S02]  /*11df0*/  HADD2.F32 R31, -RZ, R31.H1_H1 ;  /* 0x3000001fff1f7230 */ /* 0x000fe40000004100 */
        /* <DEDUP_REMOVED lines=11> */
[----:B------:R-:W-:Y:S02]  /*11eb0*/  F2FP.SATFINITE.E4M3.F32.PACK_AB_MERGE_C R7, R30, R7, R51 ;  /* 0x000000071e07723e */ /* 0x000fe40004807033 */
[----:B------:R-:W-:-:S02]  /*11ec0*/  F2FP.SATFINITE.E4M3.F32.PACK_AB_MERGE_C R9, R34, R29, R35 ;  /* 0x0000001d2209723e */ /* 0x000fc40004807023 */
[----:B------:R-:W-:Y:S01]  /*11ed0*/  F2FP.SATFINITE.E4M3.F32.PACK_AB_MERGE_C R10, R45, R10, R48 ;  /* 0x0000000a2d0a723e */ /* 0x000fe20004807030 */
[----:B------:R2:W-:Y:S01]  /*11ee0*/  STS.128 [R60+0x20400], R4 ;  /* 0x020400043c007388 */ /* 0x0005e20000000c00 */
[----:B------:R-:W-:-:S05]  /*11ef0*/  F2FP.SATFINITE.E4M3.F32.PACK_AB_MERGE_C R11, R36, R11, R52 ;  /* 0x0000000b240b723e */ /* 0x000fca0004807034 */
[----:B------:R2:W-:Y:S02]  /*11f00*/  STS.128 [R21+0x20400], R8 ;  /* 0x0204000815007388 */ /* 0x0005e40000000c00 */
.L_x_636:
[----:B------:R-:W-:Y:S05]  /*11f10*/  BSYNC B1 ;  /* 0x0000000000017941 */ /* 0x000fea0003800000 */
.L_x_635:
[----:B------:R-:W-:Y:S04]  /*11f20*/  BSSY B1, `(.L_x_637) ;  /* 0x00000c5000017945 */ /* 0x000fe80003800000 */
[----:B------:R-:W-:Y:S05]  /*11f30*/  @P3 BRA `(.L_x_638) ;  /* 0x0000000c000c3947 */ /* 0x000fea0003800000 */
[----:B-12---:R-:W2:Y:S04]  /*11f40*/  LDL R8, [R1+0x1c] ;  /* 0x00001c0001087983 */ /* 0x006ea80000100800 */
        /* <DEDUP_REMOVED lines=194> */
.L_x_638:
[----:B------:R-:W-:Y:S05]  /*12b70*/  BSYNC B1 ;  /* 0x0000000000017941 */ /* 0x000fea0003800000 */
.L_x_637:
[----:B------:R-:W-:Y:S05]  /*12b80*/  @P0 BRA `(.L_x_625) ;  /* 0x0000000c00100947 */ /* 0x000fea0003800000 */
[----:B-123--:R-:W2:Y:S04]  /*12b90*/  LDL R5, [R1+0x18] ;  /* 0x0000180001057983 */ /* 0x00eea80000100800 */
[----:B------:R-:W3:Y:S01]  /*12ba0*/  LDL R49, [R1+0x3c] ;  /* 0x00003c0001317983 */ /* 0x000ee20000100800 */
[----:B------:R-:W-:Y:S01]  /*12bb0*/  LEA.HI R3, R3, R59, RZ, 0x1c ;  /* 0x0000003b03037211 */ /* 0x000fe200078fe0ff */
[----:B------:R-:W-:Y:S01]  /*12bc0*/  VIADD R7, R219, 0x60 ;  /* 0x00000060db077836 */ /* 0x000fe20000000000 */
[----:B------:R-:W-:Y:S02]  /*12bd0*/  F2FP.F16.E4M3.UNPACK_B R37, R0.H1 ;  /* 0x00000000ff25723e */ /* 0x000fe400030006ff */
[----:B------:R-:W-:Y:S01]  /*12be0*/  SHF.R.S32.HI R6, RZ, 0x1f, R3 ;  /* 0x0000001fff067819 */ /* 0x000fe20000011403 */
[----:B------:R-:W-:Y:S01]  /*12bf0*/  IMAD.SHL.U32 R4, R3, 0x10, RZ ;  /* 0x0000001003047824 */ /* 0x000fe200078e00ff */
[----:B------:R-:W-:Y:S01]  /*12c00*/  SHF.L.U32 R7, R7, 0x7, RZ ;  /* 0x0000000707077819 */ /* 0x000fe200000006ff */
[--C-:B------:R-:W-:Y:S01]  /*12c10*/  HADD2.F32 R35, -RZ, R37.reuse.H0_H0 ;  /* 0x20000025ff237230 */ /* 0x100fe20000004100 */
[----:B------:R-:W-:Y:S01]  /*12c20*/  LEA.HI R6, R6, R3, RZ, 0x3 ;  /* 0x0000000306067211 */ /* 0x000fe200078f18ff */
[----:B------:R-:W-:Y:S01]  /*12c30*/  HADD2.F32 R40, -RZ, R37.H1_H1 ;  /* 0x30000025ff287230 */ /* 0x000fe20000004100 */
[----:B------:R-:W-:-:S02]  /*12c40*/  LOP3.LUT R7, R7, 0x380, RZ, 0xc0, !PT ;  /* 0x0000038007077812 */ /* 0x000fc400078ec0ff */
[----:B------:R-:W-:Y:S01]  /*12c50*/  F2FP.F16.E4M3.UNPACK_B R41, R13.H1 ;  /* 0x0000000dff29723e */ /* 0x000fe200030006ff */
[----:B------:R-:W-:Y:S01]  /*12c60*/  IMAD.SHL.U32 R6, R6, 0x800, RZ ;  /* 0x0000080006067824 */ /* 0x000fe200078e00ff */
[----:B------:R-:W-:Y:S02]  /*12c70*/  SHF.R.U32.HI R8, RZ, 0x3, R7 ;  /* 0x00000003ff087819 */ /* 0x000fe40000011607 */
[----:B------:R-:W-:Y:S01]  /*12c80*/  LOP3.LUT R3, R7, 0x70, R4, 0xf8, !PT ;  /* 0x0000007007037812 */ /* 0x000fe200078ef804 */
[--C-:B------:R-:W-:Y:S01]  /*12c90*/  HADD2.F32 R39, -RZ, R41.reuse.H0_H0 ;  /* 0x20000029ff277230 */ /* 0x100fe20000004100 */
[----:B------:R-:W-:Y:S01]  /*12ca0*/  LOP3.LUT R6, R6, 0xffffc000, RZ, 0xc0, !PT ;  /* 0xffffc00006067812 */ /* 0x000fe200078ec0ff */
[----:B------:R-:W-:Y:S01]  /*12cb0*/  HADD2.F32 R46, -RZ, R41.H1_H1 ;  /* 0x30000029ff2e7230 */ /* 0x000fe20000004100 */
[----:B------:R-:W-:Y:S02]  /*12cc0*/  LOP3.LUT R3, R3, R8, RZ, 0x3c, !PT ;  /* 0x0000000803037212 */ /* 0x000fe400078e3cff */
[----:B------:R-:W-:-:S02]  /*12cd0*/  F2FP.F16.E4M3.UNPACK_B R45, R14 ;  /* 0x0000000eff2d723e */ /* 0x000fc400020006ff */
[----:B--2---:R-:W-:Y:S02]  /*12ce0*/  IADD3 R8, R3, R6, R5 ;  /* 0x0000000603087210 */ /* 0x004fe40007ffe005 */
        /* <DEDUP_REMOVED lines=8> */
[--C-:B------:R-:W-:Y:S01]  /*12d70*/  HADD2.F32 R5, -RZ, R4.reuse.H0_H0 ;  /* 0x20000004ff057230 */ /* 0x100fe20000004100 */
[----:B------:R-:W-:Y:S01]  /*12d80*/  F2FP.F16.E4M3.UNPACK_B R8, R8 ;  /* 0x00000008ff08723e */ /* 0x000fe200020006ff */
[--C-:B------:R-:W-:Y:S01]  /*12d90*/  HADD2.F32 R32, -RZ, R31.reuse.H0_H0 ;  /* 0x2000001fff207230 */ /* 0x100fe20000004100 */
[-C--:B------:R-:W-:Y:S01]  /*12da0*/  F2FP.F16.E4M3.UNPACK_B R33, R9.reuse ;  /* 0x00000009ff21723e */ /* 0x080fe200020006ff */
[----:B------:R-:W-:Y:S01]  /*12db0*/  HADD2.F32 R31, -RZ, R31.H1_H1 ;  /* 0x3000001fff1f7230 */ /* 0x000fe20000004100 */
[----:B------:R-:W-:Y:S01]  /*12dc0*/  F2FP.F16.E4M3.UNPACK_B R9, R9.H1 ;  /* 0x00000009ff09723e */ /* 0x000fe200030006ff */
[----:B------:R-:W-:-:S02]  /*12dd0*/  HADD2.F32 R4, -RZ, R4.H1_H1 ;  /* 0x30000004ff047230 */ /* 0x000fc40000004100 */
[-C--:B------:R-:W-:Y:S01]  /*12de0*/  FMUL.FTZ R38, R35, R32.reuse ;  /* 0x0000002023267220 */ /* 0x080fe20000410000 */
[C---:B------:R-:W-:Y:S01]  /*12df0*/  FMUL.FTZ R36, R39.reuse, R32 ;  /* 0x0000002027247220 */ /* 0x040fe20000410000 */
[-C--:B------:R-:W-:Y:S01]  /*12e00*/  FMUL.FTZ R37, R46, R31.reuse ;  /* 0x0000001f2e257220 */ /* 0x080fe20000410000 */
[----:B------:R-:W-:Y:S01]  /*12e10*/  FMUL.FTZ R31, R40, R31 ;  /* 0x0000001f281f7220 */ /* 0x000fe20000410000 */
[----:B------:R-:W-:Y:S01]  /*12e20*/  FFMA.FTZ R38, R39, R5, R38 ;  /* 0x0000000527267223 */ /* 0x000fe20000010026 */
[----:B------:R-:W-:Y:S01]  /*12e30*/  F2FP.F16.E4M3.UNPACK_B R39, R13 ;  /* 0x0000000dff27723e */ /* 0x000fe200020006ff */
[----:B------:R-:W-:Y:S01]  /*12e40*/  FFMA.FTZ R35, R35, R5, -R36 ;  /* 0x0000000523237223 */ /* 0x000fe20000010824 */
[----:B------:R-:W-:Y:S01]  /*12e50*/  F2FP.F16.E4M3.UNPACK_B R36, R0 ;  /* 0x00000000ff24723e */ /* 0x000fe200020006ff */
[----:B------:R-:W-:Y:S02]  /*12e60*/  HADD2.F32 R5, -RZ, R8.H0_H0 ;  /* 0x20000008ff057230 */ /* 0x000fe40000004100 */
[----:B------:R-:W-:Y:S01]  /*12e70*/  FFMA.FTZ R31, R46, R4, R31 ;  /* 0x000000042e1f7223 */ /* 0x000fe2000001001f */
[----:B------:R-:W-:-:S02]  /*12e80*/  HADD2.F32 R44, -RZ, R39.H0_H0 ;  /* 0x20000027ff2c7230 */ /* 0x000fc40000004100 */
[----:B------:R-:W-:Y:S01]  /*12e90*/  FFMA.FTZ R40, R40, R4, -R37 ;  /* 0x0000000428287223 */ /* 0x000fe20000010825 */
[----:B------:R-:W-:Y:S01]  /*12ea0*/  HADD2.F32 R42, -RZ, R36.H0_H0 ;  /* 0x20000024ff2a7230 */ /* 0x000fe20000004100 */
[----:B------:R-:W-:Y:S01]  /*12eb0*/  F2FP.F16.E4M3.UNPACK_B R46, R14.H1 ;  /* 0x0000000eff2e723e */ /* 0x000fe200030006ff */
[----:B------:R-:W-:Y:S02]  /*12ec0*/  HADD2.F32 R0, -RZ, R21.H0_H0 ;  /* 0x20000015ff007230 */ /* 0x000fe40000004100 */
[-C--:B------:R-:W-:Y:S01]  /*12ed0*/  FMUL.FTZ R13, R44, R5.reuse ;  /* 0x000000052c0d7220 */ /* 0x080fe20000410000 */
[----:B------:R-:W-:Y:S02]  /*12ee0*/  HADD2.F32 R43, -RZ, R39.H1_H1 ;  /* 0x30000027ff2b7230 */ /* 0x000fe40000004100 */
[C---:B------:R-:W-:Y:S01]  /*12ef0*/  FMUL.FTZ R5, R42.reuse, R5 ;  /* 0x000000052a057220 */ /* 0x040fe20000410000 */
[----:B------:R-:W-:Y:S02]  /*12f00*/  HADD2.F32 R8, -RZ, R8.H1_H1 ;  /* 0x30000008ff087230 */ /* 0x000fe40000004100 */
[----:B------:R-:W-:Y:S01]  /*12f10*/  FFMA.FTZ R13, R42, R0, -R13 ;  /* 0x000000002a0d7223 */ /* 0x000fe2000001080d */
[----:B------:R-:W-:Y:S01]  /*12f20*/  HADD2.F32 R41, -RZ, R36.H1_H1 ;  /* 0x30000024ff297230 */ /* 0x000fe20000004100 */
[----:B------:R-:W-:Y:S01]  /*12f30*/  F2FP.F16.E4M3.UNPACK_B R42, R24.H1 ;  /* 0x00000018ff2a723e */ /* 0x000fe200030006ff */
[----:B------:R-:W-:Y:S01]  /*12f40*/  FFMA.FTZ R5, R44, R0, R5 ;  /* 0x000000002c057223 */ /* 0x000fe20000010005 */
[----:B------:R-:W-:-:S02]  /*12f50*/  HADD2.F32 R21, -RZ, R21.H1_H1 ;  /* 0x30000015ff157230 */ /* 0x000fc40000004100 */
[-C--:B------:R-:W-:Y:S01]  /*12f60*/  FMUL.FTZ R36, R43, R8.reuse ;  /* 0x000000082b247220 */ /* 0x080fe20000410000 */
[----:B------:R-:W-:Y:S02]  /*12f70*/  HADD2.F32 R4, -RZ, R9.H0_H0 ;  /* 0x20000009ff047230 */ /* 0x000fe40000004100 */
[C---:B------:R-:W-:Y:S01]  /*12f80*/  FMUL.FTZ R8, R41.reuse, R8 ;  /* 0x0000000829087220 */ /* 0x040fe20000410000 */
[----:B------:R-:W-:Y:S02]  /*12f90*/  HADD2.F32 R44, -RZ, R42.H0_H0 ;  /* 0x2000002aff2c7230 */ /* 0x000fe40000004100 */
[-C--:B------:R-:W-:Y:S01]  /*12fa0*/  FFMA.FTZ R36, R41, R21.reuse, -R36 ;  /* 0x0000001529247223 */ /* 0x080fe20000010824 */
[----:B------:R-:W-:Y:S02]  /*12fb0*/  HADD2.F32 R48, -RZ, R46.H0_H0 ;  /* 0x2000002eff307230 */ /* 0x000fe40000004100 */
[----:B------:R-:W-:Y:S01]  /*12fc0*/  FFMA.FTZ R8, R43, R21, R8 ;  /* 0x000000152b087223 */ /* 0x000fe20000010008 */
[----:B------:R-:W-:-:S02]  /*12fd0*/  HADD2.F32 R0, -RZ, R27.H0_H0 ;  /* 0x2000001bff007230 */ /* 0x000fc40000004100 */
[----:B------:R-:W-:Y:S01]  /*12fe0*/  FMUL.FTZ R39, R44, R4 ;  /* 0x000000042c277220 */ /* 0x000fe20000410000 */
[----:B------:R-:W-:Y:S01]  /*12ff0*/  HADD2.F32 R43, -RZ, R42.H1_H1 ;  /* 0x3000002aff2b7230 */ /* 0x000fe20000004100 */
[----:B------:R-:W-:Y:S01]  /*13000*/  F2FP.F16.E4M3.UNPACK_B R41, R24 ;  /* 0x00000018ff29723e */ /* 0x000fe200020006ff */
[----:B------:R-:W-:Y:S02]  /*13010*/  HADD2.F32 R47, -RZ, R46.H1_H1 ;  /* 0x3000002eff2f7230 */ /* 0x000fe40000004100 */
[C---:B------:R-:W-:Y:S01]  /*13020*/  FMUL.FTZ R37, R48.reuse, R4 ;  /* 0x0000000430257220 */ /* 0x040fe20000410000 */
[----:B------:R-:W-:Y:S02]  /*13030*/  HADD2.F32 R9, -RZ, R9.H1_H1 ;  /* 0x30000009ff097230 */ /* 0x000fe40000004100 */
[-C--:B------:R-:W-:Y:S01]  /*13040*/  FFMA.FTZ R39, R48, R0.reuse, R39 ;  /* 0x0000000030277223 */ /* 0x080fe20000010027 */
[----:B------:R-:W-:Y:S02]  /*13050*/  HADD2.F32 R27, -RZ, R27.H1_H1 ;  /* 0x3000001bff1b7230 */ /* 0x000fe40000004100 */
[----:B------:R-:W-:Y:S01]  /*13060*/  FFMA.FTZ R37, R44, R0, -R37 ;  /* 0x000000002c257223 */ /* 0x000fe20000010825 */
[----:B------:R-:W-:-:S02]  /*13070*/  HADD2.F32 R48, -RZ, R45.H0_H0 ;  /* 0x2000002dff307230 */ /* 0x000fc40000004100 */
[-C--:B------:R-:W-:Y:S01]  /*13080*/  FMUL.FTZ R14, R47, R9.reuse ;  /* 0x000000092f0e7220 */ /* 0x080fe20000410000 */
[----:B------:R-:W-:Y:S02]  /*13090*/  HADD2.F32 R4, -RZ, R33.H0_H0 ;  /* 0x20000021ff047230 */ /* 0x000fe40000004100 */
[C---:B------:R-:W-:Y:S01]  /*130a0*/  FMUL.FTZ R24, R43.reuse, R9 ;  /* 0x000000092b187220 */ /* 0x040fe20000410000 */
[----:B------:R-:W-:Y:S01]  /*130b0*/  HADD2.F32 R46, -RZ, R41.H0_H0 ;  /* 0x20000029ff2e7230 */ /* 0x000fe20000004100 */
[-C--:B0-----:R-:W-:Y:S01]  /*130c0*/  F2FP.F16.E4M3.UNPACK_B R34, R10.reuse ;  /* 0x0000000aff22723e */ /* 0x081fe200020006ff */
[----:B------:R-:W-:Y:S02]  /*130d0*/  HADD2.F32 R0, -RZ, R25.H0_H0 ;  /* 0x20000019ff007230 */ /* 0x000fe40000004100 */
[-C--:B------:R-:W-:Y:S01]  /*130e0*/  FFMA.FTZ R42, R43, R27.reuse, -R14 ;  /* 0x0000001b2b2a7223 */ /* 0x080fe2000001080e */
[----:B------:R-:W-:Y:S01]  /*130f0*/  FFMA.FTZ R44, R47, R27, R24 ;  /* 0x0000001b2f2c7223 */ /* 0x000fe20000010018 */
[----:B------:R-:W-:Y:S01]  /*13100*/  F2FP.F16.E4M3.UNPACK_B R10, R10.H1 ;  /* 0x0000000aff0a723e */ /* 0x000fe200030006ff */
[-C--:B------:R-:W-:Y:S01]  /*13110*/  FMUL.FTZ R9, R48, R4.reuse ;  /* 0x0000000430097220 */ /* 0x080fe20000410000 */
[C---:B------:R-:W-:Y:S01]  /*13120*/  FMUL.FTZ R21, R46.reuse, R4 ;  /* 0x000000042e157220 */ /* 0x040fe20000410000 */
[----:B------:R-:W-:Y:S01]  /*13130*/  F2FP.F16.E4M3.UNPACK_B R47, R15.H1 ;  /* 0x0000000fff2f723e */ /* 0x000fe200030006ff */
[----:B------:R-:W-:Y:S01]  /*13140*/  HADD2.F32 R41, -RZ, R41.H1_H1 ;  /* 0x30000029ff297230 */ /* 0x000fe20000004100 */
[----:B------:R-:W-:Y:S01]  /*13150*/  F2FP.F16.E4M3.UNPACK_B R43, R12.H1 ;  /* 0x0000000cff2b723e */ /* 0x000fe200030006ff */
[----:B------:R-:W-:Y:S01]  /*13160*/  FFMA.FTZ R9, R46, R0, -R9 ;  /* 0x000000002e097223 */ /* 0x000fe20000010809 */
[----:B------:R-:W-:Y:S01]  /*13170*/  F2FP.F16.E4M3.UNPACK_B R29, R6 ;  /* 0x00000006ff1d723e */ /* 0x000fe200020006ff */
[----:B------:R-:W-:Y:S01]  /*13180*/  FFMA.FTZ R21, R48, R0, R21 ;  /* 0x0000000030157223 */ /* 0x000fe20000010015 */
[----:B------:R-:W-:Y:S01]  /*13190*/  F2FP.F16.E4M3.UNPACK_B R6, R6.H1 ;  /* 0x00000006ff06723e */ /* 0x000fe200030006ff */
[----:B------:R-:W-:Y:S01]  /*131a0*/  HADD2.F32 R45, -RZ, R45.H1_H1 ;  /* 0x3000002dff2d7230 */ /* 0x000fe20000004100 */
[-C--:B------:R-:W-:Y:S01]  /*131b0*/  F2FP.F16.E4M3.UNPACK_B R32, R11.reuse ;  /* 0x0000000bff20723e */ /* 0x080fe200020006ff */
[----:B------:R-:W-:Y:S01]  /*131c0*/  HADD2.F32 R33, -RZ, R33.H1_H1 ;  /* 0x30000021ff217230 */ /* 0x000fe20000004100 */
[----:B------:R-:W-:Y:S01]  /*131d0*/  F2FP.F16.E4M3.UNPACK_B R11, R11.H1 ;  /* 0x0000000bff0b723e */ /* 0x000fe200030006ff */
[----:B------:R-:W-:Y:S01]  /*131e0*/  HADD2.F32 R48, -RZ, R47.H0_H0 ;  /* 0x2000002fff307230 */ /* 0x000fe20000004100 */
[----:B------:R-:W-:Y:S01]  /*131f0*/  F2FP.F16.E4M3.UNPACK_B R30, R7 ;  /* 0x00000007ff1e723e */ /* 0x000fe200020006ff */
[----:B------:R-:W-:-:S02]  /*13200*/  HADD2.F32 R4, -RZ, R10.H0_H0 ;  /* 0x2000000aff047230 */ /* 0x000fc40000004100 */
[-C--:B------:R-:W-:Y:S01]  /*13210*/  FMUL.FTZ R14, R45, R33.reuse ;  /* 0x000000212d0e7220 */ /* 0x080fe20000410000 */
[----:B------:R-:W-:Y:S02]  /*13220*/  HADD2.F32 R46, -RZ, R43.H0_H0 ;  /* 0x2000002bff2e7230 */ /* 0x000fe40000004100 */
[----:B------:R-:W-:Y:S01]  /*13230*/  FMUL.FTZ R24, R41, R33 ;  /* 0x0000002129187220 */ /* 0x000fe20000410000 */
[----:B------:R-:W-:Y:S02]  /*13240*/  HADD2.F32 R0, -RZ, R6.H0_H0 ;  /* 0x20000006ff007230 */ /* 0x000fe40000004100 */
[-C--:B------:R-:W-:Y:S01]  /*13250*/  FMUL.FTZ R27, R48, R4.reuse ;  /* 0x00000004301b7220 */ /* 0x080fe20000410000 */
[----:B------:R-:W-:Y:S02]  /*13260*/  HADD2.F32 R25, -RZ, R25.H1_H1 ;  /* 0x30000019ff197230 */ /* 0x000fe40000004100 */
[----:B------:R-:W-:Y:S01]  /*13270*/  FMUL.FTZ R33, R46, R4 ;  /* 0x000000042e217220 */ /* 0x000fe20000410000 */
[----:B------:R-:W-:-:S02]  /*13280*/  HADD2.F32 R10, -RZ, R10.H1_H1 ;  /* 0x3000000aff0a7230 */ /* 0x000fc40000004100 */
[-C--:B------:R-:W-:Y:S01]  /*13290*/  FFMA.FTZ R27, R46, R0.reuse, -R27 ;  /* 0x000000002e1b7223 */ /* 0x080fe2000001081b */
[----:B------:R-:W-:Y:S02]  /*132a0*/  HADD2.F32 R46, -RZ, R47.H1_H1 ;  /* 0x3000002fff2e7230 */ /* 0x000fe40000004100 */
[----:B------:R-:W-:Y:S01]  /*132b0*/  FFMA.FTZ R33, R48, R0, R33 ;  /* 0x0000000030217223 */ /* 0x000fe20000010021 */
[----:B------:R-:W-:Y:S02]  /*132c0*/  HADD2.F32 R0, -RZ, R43.H1_H1 ;  /* 0x3000002bff007230 */ /* 0x000fe40000004100 */
[-C--:B------:R-:W-:Y:S01]  /*132d0*/  FFMA.FTZ R14, R41, R25.reuse, -R14 ;  /* 0x00000019290e7223 */ /* 0x080fe2000001080e */
[----:B------:R-:W-:Y:S01]  /*132e0*/  FFMA.FTZ R24, R45, R25, R24 ;  /* 0x000000192d187223 */ /* 0x000fe20000010018 */
[----:B------:R-:W-:Y:S01]  /*132f0*/  F2FP.F16.E4M3.UNPACK_B R43, R15 ;  /* 0x0000000fff2b723e */ /* 0x000fe200020006ff */
[----:B------:R-:W-:Y:S01]  /*13300*/  HADD2.F32 R6, -RZ, R6.H1_H1 ;  /* 0x30000006ff067230 */ /* 0x000fe20000004100 */
[----:B------:R-:W-:Y:S01]  /*13310*/  F2FP.F16.E4M3.UNPACK_B R41, R12 ;  /* 0x0000000cff29723e */ /* 0x000fe200020006ff */
[-C--:B------:R-:W-:Y:S01]  /*13320*/  FMUL.FTZ R15, R46, R10.reuse ;  /* 0x0000000a2e0f7220 */ /* 0x080fe20000410000 */
[C---:B------:R-:W-:Y:S01]  /*13330*/  FMUL.FTZ R25, R0.reuse, R10 ;  /* 0x0000000a00197220 */ /* 0x040fe20000410000 */
[----:B------:R-:W-:Y:S01]  /*13340*/  HADD2.F32 R10, -RZ, R43.H0_H0 ;  /* 0x2000002bff0a7230 */ /* 0x000fe20000004100 */
[----:B------:R-:W-:Y:S01]  /*13350*/  F2FP.F16.E4M3.UNPACK_B R45, R20.H1 ;  /* 0x00000014ff2d723e */ /* 0x000fe200030006ff */
[-C--:B------:R-:W-:Y:S01]  /*13360*/  FFMA.FTZ R12, R0, R6.reuse, -R15 ;  /* 0x00000006000c7223 */ /* 0x080fe2000001080f */
[----:B------:R-:W-:Y:S01]  /*13370*/  FFMA.FTZ R46, R46, R6, R25 ;  /* 0x000000062e2e7223 */ /* 0x000fe20000010019 */
[----:B------:R-:W-:Y:S01]  /*13380*/  HADD2.F32 R4, -RZ, R34.H0_H0 ;  /* 0x20000022ff047230 */ /* 0x000fe20000004100 */
[----:B------:R-:W-:Y:S01]  /*13390*/  F2FP.F16.E4M3.UNPACK_B R7, R7.H1 ;  /* 0x00000007ff07723e */ /* 0x000fe200030006ff */
[----:B------:R-:W-:Y:S01]  /*133a0*/  HADD2.F32 R6, -RZ, R41.H0_H0 ;  /* 0x20000029ff067230 */ /* 0x000fe20000004100 */
[----:B------:R-:W-:Y:S01]  /*133b0*/  F2FP.SATFINITE.E4M3.F32.PACK_AB_MERGE_C R31, R31, R38, RZ ;  /* 0x000000261f1f723e */ /* 0x000fe200048070ff */
[----:B------:R-:W-:-:S02]  /*133c0*/  HADD2.F32 R43, -RZ, R43.H1_H1 ;  /* 0x3000002bff2b7230 */ /* 0x000fc40000004100 */
[-C--:B------:R-:W-:Y:S01]  /*133d0*/  FMUL.FTZ R15, R10, R4.reuse ;  /* 0x000000040a0f7220 */ /* 0x080fe20000410000 */
[----:B------:R-:W-:Y:S02]  /*133e0*/  HADD2.F32 R34, -RZ, R34.H1_H1 ;  /* 0x30000022ff227230 */ /* 0x000fe40000004100 */
[----:B------:R-:W-:Y:S01]  /*133f0*/  FMUL.FTZ R25, R6, R4 ;  /* 0x0000000406197220 */ /* 0x000fe20000410000 */
[----:B------:R-:W-:Y:S01]  /*13400*/  HADD2.F32 R0, -RZ, R29.H0_H0 ;  /* 0x2000001dff007230 */ /* 0x000fe20000004100 */
[----:B------:R-:W-:Y:S01]  /*13410*/  F2FP.SATFINITE.E4M3.F32.PACK_AB_MERGE_C R37, R42, R37, RZ ;  /* 0x000000252a25723e */ /* 0x000fe200048070ff */
[----:B------:R-:W-:Y:S02]  /*13420*/  HADD2.F32 R41, -RZ, R41.H1_H1 ;  /* 0x30000029ff297230 */ /* 0x000fe40000004100 */
[----:B------:R-:W-:Y:S01]  /*13430*/  FMUL.FTZ R4, R43, R34 ;  /* 0x000000222b047220 */ /* 0x000fe20000410000 */
[----:B------:R-:W-:Y:S02]  /*13440*/  HADD2.F32 R29, -RZ, R29.H1_H1 ;  /* 0x3000001dff1d7230 */ /* 0x000fe40000004100 */
[-C--:B------:R-:W-:Y:S01]  /*13450*/  FFMA.FTZ R6, R6, R0.reuse, -R15 ;  /* 0x0000000006067223 */ /* 0x080fe2000001080f */
[----:B------:R-:W-:Y:S01]  /*13460*/  FFMA.FTZ R10, R10, R0, R25 ;  /* 0x000000000a0a7223 */ /* 0x000fe20000010019 */
[----:B------:R-:W-:Y:S01]  /*13470*/  F2FP.F16.E4M3.UNPACK_B R0, R26.H1 ;  /* 0x0000001aff00723e */ /* 0x000fe200030006ff */
[C---:B------:R-:W-:Y:S01]  /*13480*/  FMUL.FTZ R34, R41.reuse, R34 ;  /* 0x0000002229227220 */ /* 0x040fe20000410000 */
[----:B------:R-:W-:Y:S01]  /*13490*/  FFMA.FTZ R15, R41, R29, -R4 ;  /* 0x0000001d290f7223 */ /* 0x000fe20000010804 */
[----:B------:R-:W-:Y:S01]  /*134a0*/  HADD2.F32 R50, -RZ, R45.H0_H0 ;  /* 0x2000002dff327230 */ /* 0x000fe20000004100 */
[----:B------:R-:W-:Y:S01]  /*134b0*/  F2FP.SATFINITE.E4M3.F32.PACK_AB_MERGE_C R12, R12, R27, RZ ;  /* 0x0000001b0c0c723e */ /* 0x000fe200048070ff */
[----:B------:R-:W-:-:S02]  /*134c0*/  HADD2.F32 R4, -RZ, R11.H0_H0 ;  /* 0x2000000bff047230 */ /* 0x000fc40000004100 */
[----:B------:R-:W-:Y:S01]  /*134d0*/  FFMA.FTZ R29, R43, R29, R34 ;  /* 0x0000001d2b1d7223 */ /* 0x000fe20000010022 */
[--C-:B------:R-:W-:Y:S01]  /*134e0*/  HADD2.F32 R34, -RZ, R0.reuse.H0_H0 ;  /* 0x20000000ff227230 */ /* 0x100fe20000004100 */
[----:B------:R-:W-:Y:S01]  /*134f0*/  F2FP.SATFINITE.E4M3.F32.PACK_AB_MERGE_C R39, R44, R39, RZ ;  /* 0x000000272c27723e */ /* 0x000fe200048070ff */
[----:B------:R-:W-:Y:S02]  /*13500*/  HADD2.F32 R43, -RZ, R0.H1_H1 ;  /* 0x30000000ff2b7230 */ /* 0x000fe40000004100 */
[-C--:B------:R-:W-:Y:S01]  /*13510*/  FMUL.FTZ R25, R50, R4.reuse ;  /* 0x0000000432197220 */ /* 0x080fe20000410000 */
[----:B------:R-:W-:Y:S02]  /*13520*/  HADD2.F32 R0, -RZ, R7.H0_H0 ;  /* 0x20000007ff007230 */ /* 0x000fe40000004100 */
[----:B------:R-:W-:Y:S01]  /*13530*/  FMUL.FTZ R41, R34, R4 ;  /* 0x0000000422297220 */ /* 0x000fe20000410000 */
[----:B------:R-:W-:Y:S01]  /*13540*/  HADD2.F32 R45, -RZ, R45.H1_H1 ;  /* 0x3000002dff2d7230 */ /* 0x000fe20000004100 */
[----:B------:R-:W-:Y:S01]  /*13550*/  F2FP.SATFINITE.E4M3.F32.PACK_AB_MERGE_C R33, R46, R33, RZ ;  /* 0x000000212e21723e */ /* 0x000fe200048070ff */
[----:B------:R-:W-:-:S02]  /*13560*/  HADD2.F32 R11, -RZ, R11.H1_H1 ;  /* 0x3000000bff0b7230 */ /* 0x000fc40000004100 */
[----:B------:R-:W-:Y:S01]  /*13570*/  FFMA.FTZ R34, R34, R0, -R25 ;  /* 0x0000000022227223 */ /* 0x000fe20000010819 */
[----:B------:R-:W-:Y:S01]  /*13580*/  F2FP.F16.E4M3.UNPACK_B R25, R26 ;  /* 0x0000001aff19723e */ /* 0x000fe200020006ff */
[----:B------:R-:W-:Y:S02]  /*13590*/  HADD2.F32 R7, -RZ, R7.H1_H1 ;  /* 0x30000007ff077230 */ /* 0x000fe40000004100 */
[----:B------:R-:W-:Y:S01]  /*135a0*/  FFMA.FTZ R26, R50, R0, R41 ;  /* 0x00000000321a7223 */ /* 0x000fe20000010029 */
[-C--:B------:R-:W-:Y:S01]  /*135b0*/  FMUL.FTZ R4, R45, R11.reuse ;  /* 0x0000000b2d047220 */ /* 0x080fe20000410000 */
[----:B------:R-:W-:Y:S01]  /*135c0*/  F2FP.F16.E4M3.UNPACK_B R0, R20 ;  /* 0x00000014ff00723e */ /* 0x000fe200020006ff */
[C---:B------:R-:W-:Y:S01]  /*135d0*/  FMUL.FTZ R48, R43.reuse, R11 ;  /* 0x0000000b2b307220 */ /* 0x040fe20000410000 */
[----:B------:R-:W-:Y:S02]  /*135e0*/  HADD2.F32 R20, -RZ, R25.H0_H0 ;  /* 0x20000019ff147230 */ /* 0x000fe40000004100 */
[----:B------:R-:W-:Y:S01]  /*135f0*/  FFMA.FTZ R43, R43, R7, -R4 ;  /* 0x000000072b2b7223 */ /* 0x000fe20000010804 */
[----:B------:R-:W-:-:S02]  /*13600*/  HADD2.F32 R4, -RZ, R32.H0_H0 ;  /* 0x20000020ff047230 */ /* 0x000fc40000004100 */
[----:B------:R-:W-:Y:S01]  /*13610*/  FFMA.FTZ R45, R45, R7, R48 ;  /* 0x000000072d2d7223 */ /* 0x000fe20000010030 */
[--C-:B------:R-:W-:Y:S01]  /*13620*/  HADD2.F32 R50, -RZ, R0.reuse.H0_H0 ;  /* 0x20000000ff327230 */ /* 0x100fe20000004100 */
[----:B------:R-:W-:Y:S01]  /*13630*/  F2FP.SATFINITE.E4M3.F32.PACK_AB_MERGE_C R8, R8, R5, R31 ;  /* 0x000000050808723e */ /* 0x000fe2000480701f */
[----:B------:R-:W-:Y:S02]  /*13640*/  HADD2.F32 R52, -RZ, R0.H1_H1 ;  /* 0x30000000ff347230 */ /* 0x000fe40000004100 */
[-C--:B------:R-:W-:Y:S01]  /*13650*/  FMUL.FTZ R11, R20, R4.reuse ;  /* 0x00000004140b7220 */ /* 0x080fe20000410000 */
[----:B------:R-:W-:Y:S02]  /*13660*/  HADD2.F32 R32, -RZ, R32.H1_H1 ;  /* 0x30000020ff207230 */ /* 0x000fe40000004100 */
[----:B------:R-:W-:Y:S01]  /*13670*/  FMUL.FTZ R7, R50, R4 ;  /* 0x0000000432077220 */ /* 0x000fe20000410000 */
[----:B------:R-:W-:Y:S01]  /*13680*/  HADD2.F32 R48, -RZ, R25.H1_H1 ;  /* 0x30000019ff307230 */ /* 0x000fe20000004100 */
[----:B------:R-:W-:Y:S01]  /*13690*/  F2FP.SATFINITE.E4M3.F32.PACK_AB_MERGE_C R4, R40, R35, RZ ;  /* 0x000000232804723e */ /* 0x000fe200048070ff */
[----:B------:R-:W-:-:S02]  /*136a0*/  HADD2.F32 R0, -RZ, R30.H0_H0 ;  /* 0x2000001eff007230 */ /* 0x000fc40000004100 */
        /* <DEDUP_REMOVED lines=16> */
[----:B------:R-:W-:-:S05]  /*137b0*/  F2FP.SATFINITE.E4M3.F32.PACK_AB_MERGE_C R11, R30, R11, R26 ;  /* 0x0000000b1e0b723e */ /* 0x000fca000480701a */
[----:B------:R4:W-:Y:S02]  /*137c0*/  STS.128 [R3+0x20400], R8 ;  /* 0x0204000803007388 */ /* 0x0009e40000000c00 */
.L_x_625:
[----:B------:R-:W-:Y:S05]  /*137d0*/  BSYNC B0 ;  /* 0x0000000000007941 */ /* 0x000fea0003800000 */
.L_x_606:
[----:B------:R-:W-:Y:S01]  /*137e0*/  @!PT LDS RZ, [RZ] ;  /* 0x00000000fffff984 */ /* 0x000fe20000000800 */
[----:B------:R-:W-:Y:S01]  /*137f0*/  @!PT LDS RZ, [RZ] ;  /* 0x00000000fffff984 */ /* 0x000fe20000000800 */
[----:B------:R-:W-:Y:S01]  /*13800*/  @!PT LDS RZ, [RZ] ;  /* 0x00000000fffff984 */ /* 0x000fe20000000800 */
[----:B------:R-:W-:Y:S01]  /*13810*/  @!PT LDS RZ, [RZ] ;  /* 0x00000000fffff984 */ /* 0x000fe20000000800 */
[----:B------:R1:W-:Y:S06]  /*13820*/  MEMBAR.ALL.CTA ;  /* 0x0000000000007992 */ /* 0x0003ec0000008000 */
[----:B-1----:R-:W1:Y:S01]  /*13830*/  FENCE.VIEW.ASYNC.S ;  /* 0x00000000000073c6 */ /* 0x002e620000000000 */
[----:B------:R-:W-:Y:S05]  /*13840*/  WARPSYNC.ALL ;  /* 0x0000000000007948 */ /* 0x000fea0003800000 */
[----:B-1----:R-:W-:Y:S06]  /*13850*/  BAR.SYNC.DEFER_BLOCKING 0xd, 0x100 ;  /* 0x0344000000007b1d */ /* 0x002fec0000010000 */
.L_x_604:
[----:B-12---:R-:W1:Y:S01]  /*13860*/  S2R R0, SR_TID.X ;  /* 0x0000000000007919 */ /* 0x006e620000002100 */
[----:B------:R-:W-:Y:S05]  /*13870*/  WARPSYNC.ALL ;  /* 0x0000000000007948 */ /* 0x000fea0003800000 */
[----:B-1----:R-:W-:-:S04]  /*13880*/  SHF.R.U32.HI R0, RZ, 0x7, R0 ;  /* 0x00000007ff007819 */ /* 0x002fc80000011600 */
[----:B---34-:R-:W-:Y:S01]  /*13890*/  IADD3 R8, R0, 0x8, RZ ;  /* 0x0000000800087810 */ /* 0x018fe20007ffe0ff */
[----:B------:R-:W-:-:S04]  /*138a0*/  IMAD.U32 R0, RZ, RZ, UR39 ;  /* 0x00000027ff007e24 */ /* 0x000fc8000f8e00ff */
[----:B------:R1:W-:Y:S01]  /*138b0*/  BAR.SYNC.DEFER_BLOCKING R8, 0x100 ;  /* 0x000400080000751d */ /* 0x0003e20000010000 */
[----:B------:R-:W-:-:S13]  /*138c0*/  ISETP.NE.AND P0, PT, R0, 0x3, PT ;  /* 0x000000030000780c */ /* 0x000fda0003f05270 */
[----:B-1----:R-:W-:Y:S05]  /*138d0*/  @!P0 BRA `(.L_x_639) ;  /* 0x0000000000048947 */ /* 0x002fea0003800000 */
[----:B------:R-:W-:Y:S01]  /*138e0*/  BPT.TRAP 0x1 ;  /* 0x000000040000795c */ /* 0x000fe20000300000 */
.L_x_639:
[----:B------:R-:W-:Y:S01]  /*138f0*/  IMAD R3, R225, 0x8, R23 ;  /* 0x00000008e1037824 */ /* 0x000fe200078e0217 */
[----:B0-----:R-:W-:-:S04]  /*13900*/  SHF.L.U32 R6, R226, 0x1f, RZ ;  /* 0x0000001fe2067819 */ /* 0x001fc800000006ff */
[----:B------:R0:W1:Y:S01]  /*13910*/  SYNCS.PHASECHK.TRANS64.TRYWAIT P1, [R3+URZ+0x38830], R6 ;  /* 0x03883006030075a7 */ /* 0x000062000802017f */
[----:B------:R-:W-:Y:S05]  /*13920*/  @!P0 BRA `(.L_x_640) ;  /* 0x0000000000048947 */ /* 0x000fea0003800000 */
[----:B------:R-:W-:Y:S01]  /*13930*/  BPT.TRAP 0x1 ;  /* 0x000000040000795c */ /* 0x000fe20000300000 */
.L_x_640:
[----:B-1----:R-:W-:Y:S05]  /*13940*/  @P1 BRA `(.L_x_641) ;  /* 0x0000000000081947 */ /* 0x002fea0003800000 */
[----:B------:R-:W1:Y:S02]  /*13950*/  SYNCS.PHASECHK.TRANS64.TRYWAIT P1, [R3+URZ+0x38830], R6 ;  /* 0x03883006030075a7 */ /* 0x000e64000802017f */
[----:B-1----:R-:W-:Y:S05]  /*13960*/  @!P1 BRA `(.L_x_642) ;  /* 0x0000012000189947 */ /* 0x002fea0003800000 */
.L_x_641:
[----:B------:R-:W-:Y:S05]  /*13970*/  WARPSYNC.ALL ;  /* 0x0000000000007948 */ /* 0x000fea0003800000 */
[----:B------:R-:W-:Y:S01]  /*13980*/  R2UR UR4, R23 ;  /* 0x00000000170472ca */ /* 0x000fe200000e0000 */
[----:B------:R-:W-:Y:S01]  /*13990*/  IMAD.MOV.U32 R5, RZ, RZ, 0x40000040 ;  /* 0x40000040ff057424 */ /* 0x000fe200078e00ff */
[----:B------:R-:W-:Y:S01]  /*139a0*/  R2UR UR5, R28 ;  /* 0x000000001c0572ca */ /* 0x000fe200000e0000 */
[----:B------:R-:W-:Y:S01]  /*139b0*/  UMOV UR9, 0x40000040 ;  /* 0x4000004000097882 */ /* 0x000fe20000000000 */
[----:B-----5:R-:W-:Y:S01]  /*139c0*/  WARPGROUP.ARRIVE ;  /* 0x00000000000079c5 */ /* 0x020fe20000000000 */
[----:B------:R-:W-:Y:S01]  /*139d0*/  IMAD.MOV.U32 R11, RZ, RZ, 0x40000040 ;  /* 0x40000040ff0b7424 */ /* 0x000fe200078e00ff */
[----:B------:R-:W-:Y:S01]  /*139e0*/  R2UR UR11, R5 ;  /* 0x00000000050b72ca */ /* 0x000fe200000e0000 */
[----:B------:R-:W-:Y:S01]  /*139f0*/  IMAD.U32 R13, RZ, RZ, UR9 ;  /* 0x00000009ff0d7e24 */ /* 0x000fe2000f8e00ff */
[----:B------:R-:W-:Y:S01]  /*13a00*/  UMOV UR57, 0x40000040 ;  /* 0x4000004000397882 */ /* 0x000fe20000000000 */
[----:B------:R-:W-:Y:S01]  /*13a10*/  UMOV UR53, 0x40000040 ;  /* 0x4000004000357882 */ /* 0x000fe20000000000 */
[----:B------:R-:W-:Y:S01]  /*13a20*/  UMOV UR49, 0x40000040 ;  /* 0x4000004000317882 */ /* 0x000fe20000000000 */
[----:B------:R-:W-:Y:S01]  /*13a30*/  UMOV UR45, 0x40000040 ;  /* 0x40000040002d7882 */ /* 0x000fe20000000000 */
[----:B------:R-:W-:Y:S01]  /*13a40*/  IMAD.MOV.U32 R5, RZ, RZ, 0x40000040 ;  /* 0x40000040ff057424 */ /* 0x000fe200078e00ff */
[----:B------:R-:W-:Y:S01]  /*13a50*/  UIADD3 UR4, UR4, 0x28400, URZ ;  /* 0x0002840004047890 */ /* 0x000fe2000fffe03f */
[----:B------:R-:W2:Y:S01]  /*13a60*/  S2R R0, SR_TID.X ;  /* 0x0000000000007919 */ /* 0x000ea20000002100 */
[----:B------:R-:W-:-:S02]  /*13a70*/  ULOP3.LUT UR5, UR5, 0x10000, URZ, 0xfc, !UPT ;  /* 0x0001000005057892 */ /* 0x000fc4000f8efc3f */
[----:B------:R-:W-:Y:S01]  /*13a80*/  USHF.R.U32.HI UR4, URZ, 0x4, UR4 ;  /* 0x000000043f047899 */ /* 0x000fe20008011604 */
[----:B------:R-:W-:Y:S01]  /*13a90*/  R2UR UR43, R5 ;  /* 0x00000000052b72ca */ /* 0x000fe200000e0000 */
[----:B------:R-:W-:Y:S02]  /*13aa0*/  UIADD3 UR56, UR5, 0x6, URZ ;  /* 0x0000000605387890 */ /* 0x000fe4000fffe03f */
[----:B------:R-:W-:Y:S01]  /*13ab0*/  ULOP3.LUT UR4, UR4, 0x3fff, URZ, 0xc0, !UPT ;  /* 0x00003fff04047892 */ /* 0x000fe2000f8ec03f */
[----:B------:R-:W-:Y:S01]  /*13ac0*/  UMOV UR8, UR5 ;  /* 0x0000000500087c82 */ /* 0x000fe20008000000 */
[----:B------:R-:W-:Y:S01]  /*13ad0*/  UIADD3 UR52, UR5, 0x400, URZ ;  /* 0x0000040005347890 */ /* 0x000fe2000fffe03f */
[----:B------:R-:W-:Y:S01]  /*13ae0*/  MOV R12, UR8 ;  /* 0x00000008000c7c02 */ /* 0x000fe20008000f00 */
[----:B------:R-:W-:Y:S02]  /*13af0*/  ULOP3.LUT UR61, UR4, 0x10000, URZ, 0xfc, !UPT ;  /* 0x00010000043d7892 */ /* 0x000fe4000f8efc3f */
[----:B------:R-:W-:-:S02]  /*13b00*/  UIADD3 UR4, UR5, 0x2, URZ ;  /* 0x0000000205047890 */ /* 0x000fc4000fffe03f */
[----:B------:R3:W-:Y:S01]  /*13b10*/  STL.64 [R1+0x8], R12 ;  /* 0x0000080c01007387 */ /* 0x0007e20000100a00 */
[----:B------:R-:W-:Y:S01]  /*13b20*/  UIADD3 UR48, UR5, 0x402, URZ ;  /* 0x0000040205307890 */ /* 0x000fe2000fffe03f */
[----:B------:R-:W-:Y:S01]  /*13b30*/  LEA R4, R225, UR61, 0xb ;  /* 0x0000003de1047c11 */ /* 0x000fe2000f8e58ff */
[----:B------:R-:W-:Y:S02]  /*13b40*/  UIADD3 UR44, UR5, 0x404, URZ ;  /* 0x00000404052c7890 */ /* 0x000fe4000fffe03f */
[----:B------:R-:W-:Y:S01]  /*13b50*/  UIADD3 UR40, UR5, 0x406, URZ ;  /* 0x0000040605287890 */ /* 0x000fe2000fffe03f */
[C---:B------:R-:W-:Y:S01]  /*13b60*/  R2UR UR10, R4.reuse ;  /* 0x00000000040a72ca */ /* 0x040fe200000e0000 */
[----:B------:R-:W-:Y:S01]  /*13b70*/  VIADD R10, R4, 0x2 ;  /* 0x00000002040a7836 */ /* 0x000fe20000000000 */
[----:B------:R-:W-:Y:S01]  /*13b80*/  UMOV UR41, 0x40000040 ;  /* 0x4000004000297882 */ /* 0x000fe20000000000 */
[----:B--2---:R-:W-:-:S10]  /*13b90*/  SHF.R.U32.HI R0, RZ, 0x7, R0 ;  /* 0x00000007ff007819 */ /* 0x004fd40000011600 */
[----:B------:R-:W-:Y:S01]  /*13ba0*/  QGMMA.64x128x32.F32.E4M3.E4M3 R24, gdesc[UR8], RZ, !UPT, gsb0 ;  /* 0x01e00000081879f3 */ /* 0x000fe2000c0008ff */
[----:B------:R-:W-:Y:S01]  /*13bb0*/  R2UR UR10, R10 ;  /* 0x000000000a0a72ca */ /* 0x000fe200000e0000 */
[----:B------:R-:W-:Y:S01]  /*13bc0*/  UMOV UR8, UR4 ;  /* 0x0000000400087c82 */ /* 0x000fe20008000000 */
[----:B------:R-:W-:Y:S01]  /*13bd0*/  R2UR UR11, R11 ;  /* 0x000000000b0b72ca */ /* 0x000fe200000e0000 */
[----:B------:R-:W-:Y:S01]  /*13be0*/  UMOV UR9, 0x40000040 ;  /* 0x4000004000097882 */ /* 0x000fe20000000000 */
[----:B------:R-:W-:Y:S01]  /*13bf0*/  VIADD R10, R4, 0x4 ;  /* 0x00000004040a7836 */ /* 0x000fe20000000000 */
[----:B------:R-:W-:Y:S01]  /*13c00*/  UIADD3 UR4, UR5, 0x4, URZ ;  /* 0x0000000405047890 */ /* 0x000fe2000fffe03f */
[----:B------:R-:W-:Y:S01]  /*13c10*/  IMAD.MOV.U32 R11, RZ, RZ, 0x40000040 ;  /* 0x40000040ff0b7424 */ /* 0x000fe200078e00ff */
[----:B---3--:R-:W-:Y:S01]  /*13c20*/  MOV R12, UR8 ;  /* 0x00000008000c7c02 */ /* 0x008fe20008000f00 */
[----:B------:R-:W-:Y:S01]  /*13c30*/  IMAD.U32 R13, RZ, RZ, UR9 ;  /* 0x00000009ff0d7e24 */ /* 0x000fe2000f8e00ff */
[----:B------:R-:W-:-:S04]  /*13c40*/  IADD3 R9, -R0, 0xb, RZ ;  /* 0x0000000b00097810 */ /* 0x000fc80007ffe1ff */
[----:B------:R2:W-:Y:S01]  /*13c50*/  STL.64 [R1], R12 ;  /* 0x0000000c01007387 */ /* 0x0005e20000100a00 */
[----:B------:R-:W-:Y:S02]  /*13c60*/  WARPGROUP.DEPBAR.LE gsb0, 0x0 ;  /* 0x00008000000079c5 */ /* 0x000fe40000010000 */
[----:B------:R-:W-:-:S06]  /*13c70*/  WARPGROUP.ARRIVE ;  /* 0x00000000000079c5 */ /* 0x000fcc0000000000 */
[----:B------:R-:W-:Y:S01]  /*13c80*/  QGMMA.64x128x32.F32.E4M3.E4M3 R24, gdesc[UR8], R24, gsb0 ;  /* 0x01e00000081879f3 */ /* 0x000fe20008000818 */
[----:B------:R-:W-:Y:S01]  /*13c90*/  R2UR UR10, R10 ;  /* 0x000000000a0a72ca */ /* 0x000fe200000e0000 */
[----:B------:R-:W-:Y:S01]  /*13ca0*/  UMOV UR8, UR4 ;  /* 0x0000000400087c82 */ /* 0x000fe20008000000 */
[----:B------:R-:W-:Y:S01]  /*13cb0*/  R2UR UR11, R11 ;  /* 0x000000000b0b72ca */ /* 0x000fe200000e0000 */
[----:B------:R-:W-:Y:S01]  /*13cc0*/  UMOV UR9, 0x40000040 ;  /* 0x4000004000097882 */ /* 0x000fe20000000000 */
[----:B------:R-:W-:Y:S01]  /*13cd0*/  VIADD R10, R4, 0x6 ;  /* 0x00000006040a7836 */ /* 0x000fe20000000000 */
[----:B------:R-:W-:Y:S01]  /*13ce0*/  MOV R228, UR8 ;  /* 0x0000000800e47c02 */ /* 0x000fe20008000f00 */
[----:B------:R-:W-:Y:S02]  /*13cf0*/  IMAD.MOV.U32 R11, RZ, RZ, 0x40000040 ;  /* 0x40000040ff0b7424 */ /* 0x000fe400078e00ff */
[----:B------:R-:W-:Y:S01]  /*13d00*/  IMAD.U32 R229, RZ, RZ, UR9 ;  /* 0x00000009ffe57e24 */ /* 0x000fe2000f8e00ff */
[----:B------:R-:W-:-:S02]  /*13d10*/  R2UR UR58, R10 ;  /* 0x000000000a3a72ca */ /* 0x000fc400000e0000 */
[----:B------:R-:W-:Y:S01]  /*13d20*/  R2UR UR59, R11 ;  /* 0x000000000b3b72ca */ /* 0x000fe200000e0000 */
[----:B------:R-:W-:Y:S01]  /*13d30*/  IMAD.MOV.U32 R11, RZ, RZ, 0x40000040 ;  /* 0x40000040ff0b7424 */ /* 0x000fe200078e00ff */
[----:B------:R-:W-:-:S04]  /*13d40*/  IADD3 R10, R4, 0x400, RZ ;  /* 0x00000400040a7810 */ /* 0x000fc80007ffe0ff */
[----:B------:R-:W-:Y:S01]  /*13d50*/  R2UR UR54, R10 ;  /* 0x000000000a3672ca */ /* 0x000fe200000e0000 */
[----:B------:R-:W-:Y:S01]  /*13d60*/  VIADD R10, R4, 0x402 ;  /* 0x00000402040a7836 */ /* 0x000fe20000000000 */
[----:B------:R-:W-:Y:S01]  /*13d70*/  R2UR UR55, R11 ;  /* 0x000000000b3772ca */ /* 0x000fe200000e0000 */
[----:B------:R-:W-:-:S03]  /*13d80*/  IMAD.MOV.U32 R11, RZ, RZ, 0x40000040 ;  /* 0x40000040ff0b7424 */ /* 0x000fc600078e00ff */
[----:B------:R-:W-:Y:S02]  /*13d90*/  R2UR UR50, R10 ;  /* 0x000000000a3272ca */ /* 0x000fe400000e0000 */
[----:B------:R-:W-:Y:S01]  /*13da0*/  R2UR UR51, R11 ;  /* 0x000000000b3372ca */ /* 0x000fe200000e0000 */
[----:B------:R-:W-:Y:S01]  /*13db0*/  IMAD.MOV.U32 R11, RZ, RZ, 0x40000040 ;  /* 0x40000040ff0b7424 */ /* 0x000fe200078e00ff */
[C---:B------:R-:W-:Y:S01]  /*13dc0*/  IADD3 R10, R4.reuse, 0x404, RZ ;  /* 0x00000404040a7810 */ /* 0x040fe20007ffe0ff */
[----:B------:R-:W-:-:S03]  /*13dd0*/  VIADD R4, R4, 0x406 ;  /* 0x0000040604047836 */ /* 0x000fc60000000000 */
[----:B------:R-:W-:Y:S02]  /*13de0*/  R2UR UR46, R10 ;  /* 0x000000000a2e72ca */ /* 0x000fe400000e0000 */
[----:B------:R-:W-:Y:S02]  /*13df0*/  R2UR UR47, R11 ;  /* 0x000000000b2f72ca */ /* 0x000fe400000e0000 */
[----:B------:R-:W-:Y:S01]  /*13e00*/  R2UR UR42, R4 ;  /* 0x00000000042a72ca */ /* 0x000fe200000e0000 */
        /* <DEDUP_REMOVED lines=22> */
.L_x_643:
[----:B------:R-:W3:Y:S01]  /*13f70*/  S2R R0, SR_TID.X ;  /* 0x0000000000007919 */ /* 0x000ee20000002100 */
[----:B------:R-:W-:Y:S02]  /*13f80*/  LOP3.LUT R88, R88, 0xffffff80, RZ, 0xc0, !PT ;  /* 0xffffff8058587812 */ /* 0x000fe400078ec0ff */
[----:B------:R-:W-:Y:S02]  /*13f90*/  P2R R90, PR, RZ, 0x1 ;  /* 0x00000001ff5a7803 */ /* 0x000fe40000000000 */
[----:B---3--:R-:W-:-:S05]  /*13fa0*/  IADD3 R0, R0, -0x80, RZ ;  /* 0xffffff8000007810 */ /* 0x008fca0007ffe0ff */
[----:B------:R-:W-:Y:S02]  /*13fb0*/  IMAD.IADD R88, R0, 0x1, -R88 ;  /* 0x0000000100587824 */ /* 0x000fe400078e0a58 */
[----:B------:R-:W-:-:S03]  /*13fc0*/  IMAD R0, R169, -0x80, R168 ;  /* 0xffffff80a9007824 */ /* 0x000fc600078e02a8 */
[----:B------:R-:W-:Y:S01]  /*13fd0*/  SHF.R.S32.HI R5, RZ, 0x1f, R88 ;  /* 0x0000001fff057819 */ /* 0x000fe20000011458 */
[----:B------:R-:W-:-:S03]  /*13fe0*/  VIADD R0, R0, 0x80 ;  /* 0x0000008000007836 */ /* 0x000fc60000000000 */
[----:B------:R-:W-:-:S04]  /*13ff0*/  LEA.HI R5, R5, R88, RZ, 0x2 ;  /* 0x0000005805057211 */ /* 0x000fc800078f10ff */
[----:B------:R-:W-:-:S05]  /*14000*/  LOP3.LUT R5, R5, 0x7ffffffc, RZ, 0xc0, !PT ;  /* 0x7ffffffc05057812 */ /* 0x000fca00078ec0ff */
[----:B------:R-:W-:-:S04]  /*14010*/  IMAD.IADD R5, R88, 0x1, -R5 ;  /* 0x0000000158057824 */ /* 0x000fc800078e0a05 */
[----:B------:R-:W-:-:S05]  /*14020*/  IMAD R4, R5, -0x2, R0 ;  /* 0xfffffffe05047824 */ /* 0x000fca00078e0200 */
[C---:B------:R-:W-:Y:S02]  /*14030*/  ISETP.GT.AND P3, PT, R4.reuse, RZ, PT ;  /* 0x000000ff0400720c */ /* 0x040fe40003f64270 */
[C---:B------:R-:W-:Y:S02]  /*14040*/  ISETP.GT.AND P1, PT, R4.reuse, 0x1, PT ;  /* 0x000000010400780c */ /* 0x040fe40003f24270 */
[----:B------:R-:W-:Y:S02]  /*14050*/  ISETP.GT.AND P2, PT, R4, 0x8, PT ;  /* 0x000000080400780c */ /* 0x000fe40003f44270 */
        /* <DEDUP_REMOVED lines=8> */
[----:B------:R-:W-:-:S02]  /*140e0*/  FSEL R5, R26, -INF , P3 ;  /* 0xff8000001a057808 */ /* 0x000fc40001800000 */
[----:B------:R-:W-:Y:S02]  /*140f0*/  ISETP.GT.AND P3, PT, R4, 0x11, PT ;  /* 0x000000110400780c */ /* 0x000fe40003f64270 */
[----:B------:R-:W-:Y:S02]  /*14100*/  FSEL R111, R32, -INF , P4 ;  /* 0xff800000206f7808 */ /* 0x000fe40002000000 */
[----:B------:R-:W-:Y:S02]  /*14110*/  FMNMX.FTZ R0, R109, R0, !PT ;  /* 0x000000006d007209 */ /* 0x000fe40007810000 */
[----:B------:R-:W-:Y:S02]  /*14120*/  FSEL R27, R27, -INF , P1 ;  /* 0xff8000001b1b7808 */ /* 0x000fe40000800000 */
[----:B------:R-:W-:Y:S02]  /*14130*/  ISETP.GT.AND P1, PT, R4, 0x18, PT ;  /* 0x000000180400780c */ /* 0x000fe40003f24270 */
[----:B------:R-:W-:-:S02]  /*14140*/  FSEL R113, R33, -INF , P3 ;  /* 0xff80000021717808 */ /* 0x000fc40001800000 */
[----:B------:R-:W-:Y:S02]  /*14150*/  FMNMX.FTZ R0, R111, R0, !PT ;  /* 0x000000006f007209 */ /* 0x000fe40007810000 */
[----:B------:R-:W-:Y:S02]  /*14160*/  FSEL R7, R30, -INF , P2 ;  /* 0xff8000001e077808 */ /* 0x000fe40001000000 */
        /* <DEDUP_REMOVED lines=15> */
[----:B--2---:R-:W-:-:S02]  /*14260*/  FSEL R13, R38, -INF , P1 ;  /* 0xff800000260d7808 */ /* 0x004fc40000800000 */
        /* <DEDUP_REMOVED lines=44> */
[C---:B------:R-:W-:Y:S02]  /*14530*/  ISETP.GT.AND P2, PT, R4.reuse, 0x58, PT ;  /* 0x000000580400780c */ /* 0x040fe40003f44270 */
[----:B------:R-:W-:Y:S02]  /*14540*/  FSEL R65, R65, -INF , P1 ;  /* 0xff80000041417808 */ /* 0x000fe40000800000 */
[----:B------:R-:W-:Y:S02]  /*14550*/  FMNMX.FTZ R0, R53, R0, !PT ;  /* 0x0000000035007209 */ /* 0x000fe40007810000 */
[----:B------:R-:W-:-:S02]  /*14560*/  ISETP.GT.AND P0, PT, R4, 0x59, PT ;  /* 0x000000590400780c */ /* 0x000fc40003f04270 */
[----:B------:R-:W-:Y:S02]  /*14570*/  FSEL R89, R68, -INF , P2 ;  /* 0xff80000044597808 */ /* 0x000fe40001000000 */
[----:B------:R-:W-:Y:S02]  /*14580*/  FMNMX.FTZ R0, R65, R0, !PT ;  /* 0x0000000041007209 */ /* 0x000fe40007810000 */
[C---:B------:R-:W-:Y:S02]  /*14590*/  ISETP.GT.AND P6, PT, R4.reuse, 0x60, PT ;  /* 0x000000600400780c */ /* 0x040fe40003fc4270 */
        /* <DEDUP_REMOVED lines=21> */
[----:B------:R-:W-:Y:S01]  /*146f0*/  FSEL R41, R62, -INF , P5 ;  /* 0xff8000003e297808 */ /* 0x000fe20002800000 */
[----:B------:R-:W-:Y:S01]  /*14700*/  IMAD.U32 R62, RZ, RZ, UR60 ;  /* 0x0000003cff3e7e24 */ /* 0x000fe2000f8e00ff */
[----:B------:R-:W-:Y:S02]  /*14710*/  FSEL R101, R81, -INF , P4 ;  /* 0xff80000051657808 */ /* 0x000fe40002000000 */
[----:B------:R-:W-:Y:S02]  /*14720*/  FMNMX.FTZ R0, R97, R0, !PT ;  /* 0x0000000061007209 */ /* 0x000fe40007810000 */
[----:B------:R-:W-:Y:S02]  /*14730*/  ISETP.GT.AND P5, PT, R4, 0x78, PT ;  /* 0x000000780400780c */ /* 0x000fe40003fa4270 */
[----:B------:R-:W-:Y:S02]  /*14740*/  FMNMX.FTZ R0, R101, R0, !PT ;  /* 0x0000000065007209 */ /* 0x000fe40007810000 */
[----:B------:R-:W-:-:S02]  /*14750*/  FSEL R99, R84, -INF , P5 ;  /* 0xff80000054637808 */ /* 0x000fc40002800000 */
[----:B------:R-:W-:Y:S02]  /*14760*/  ISETP.GT.AND P6, PT, R4, 0x79, PT ;  /* 0x000000790400780c */ /* 0x000fe40003fc4270 */
[----:B------:R-:W-:Y:S02]  /*14770*/  FMNMX.FTZ R0, R99, R0, !PT ;  /* 0x0000000063007209 */ /* 0x000fe40007810000 */
[----:B------:R-:W-:Y:S02]  /*14780*/  FSEL R103, R85, -INF , P6 ;  /* 0xff80000055677808 */ /* 0x000fe40003000000 */
[----:B------:R-:W-:Y:S02]  /*14790*/  P2R R24, PR, RZ, 0x4 ;  /* 0x00000004ff187803 */ /* 0x000fe40000000000 */
[----:B------:R-:W-:Y:S02]  /*147a0*/  FMNMX.FTZ R12, R103, R0, !PT ;  /* 0x00000000670c7209 */ /* 0x000fe40007810000 */
[----:B------:R-:W-:-:S02]  /*147b0*/  P2R R26, PR, RZ, 0x2 ;  /* 0x00000002ff1a7803 */ /* 0x000fc40000000000 */
[C---:B------:R-:W-:Y:S01]  /*147c0*/  ISETP.GT.AND P1, PT, R4.reuse, 0x59, PT ;  /* 0x000000590400780c */ /* 0x040fe20003f24270 */
[----:B------:R-:W2:Y:S01]  /*147d0*/  SHFL.BFLY PT, R77, R12, 0x2, 0x1f ;  /* 0x0c401f000c4d7f89 */ /* 0x000ea200000e0000 */
[----:B------:R-:W-:Y:S02]  /*147e0*/  P2R R28, PR, RZ, 0x1 ;  /* 0x00000001ff1c7803 */ /* 0x000fe40000000000 */
[----:B------:R-:W-:Y:S02]  /*147f0*/  ISETP.GT.AND P0, PT, R4, 0x60, PT ;  /* 0x000000600400780c */ /* 0x000fe40003f04270 */
[----:B------:R-:W-:Y:S02]  /*14800*/  FSEL R71, R71, -INF , P1 ;  /* 0xff80000047477808 */ /* 0x000fe40000800000 */
[----:B------:R-:W-:Y:S02]  /*14810*/  ISETP.NE.AND P1, PT, R26, RZ, PT ;  /* 0x000000ff1a00720c */ /* 0x000fe40003f25270 */
[----:B------:R-:W-:-:S02]  /*14820*/  FSEL R83, R83, -INF , P4 ;  /* 0xff80000053537808 */ /* 0x000fc40002000000 */
[----:B------:R-:W-:Y:S02]  /*14830*/  FSEL R81, R78, -INF , P1 ;  /* 0xff8000004e517808 */ /* 0x000fe40000800000 */
[----:B------:R-:W-:Y:S02]  /*14840*/  FSEL R87, R87, -INF , P6 ;  /* 0xff80000057577808 */ /* 0x000fe40003000000 */
[----:B--2---:R-:W-:-:S05]  /*14850*/  FMNMX.FTZ R14, R12, R77, !PT ;  /* 0x0000004d0c0e7209 */ /* 0x004fca0007810000 */
[----:B------:R-:W2:Y:S02]  /*14860*/  SHFL.BFLY PT, R77, R14, 0x1, 0x1f ;  /* 0x0c201f000e4d7f89 */ /* 0x000ea400000e0000 */
[----:B--2---:R-:W-:Y:S02]  /*14870*/  FMNMX.FTZ R0, R14, R77, !PT ;  /* 0x0000004d0e007209 */ /* 0x004fe40007810000 */
[----:B------:R-:W-:Y:S02]  /*14880*/  FSEL R77, R74, -INF , P0 ;  /* 0xff8000004a4d7808 */ /* 0x000fe40000000000 */
[----:B------:R-:W-:Y:S01]  /*14890*/  FSETP.NEU.FTZ.AND P2, PT, R0, -INF , PT ;  /* 0xff8000000000780b */ /* 0x000fe20003f5d000 */
[----:B------:R-:W-:-:S01]  /*148a0*/  FFMA.FTZ R20, R2, R0, -8 ;  /* 0xc100000002147423 */ /* 0x000fc20000010000 */
[----:B------:R-:W-:-:S04]  /*148b0*/  ISETP.NE.AND P0, PT, R28, RZ, PT ;  /* 0x000000ff1c00720c */ /* 0x000fc80003f05270 */
[----:B------:R-:W-:Y:S02]  /*148c0*/  FSEL R137, R20, RZ, P2 ;  /* 0x000000ff14897208 */ /* 0x000fe40001000000 */
[----:B------:R-:W-:Y:S02]  /*148d0*/  FSEL R75, R75, -INF , P0 ;  /* 0xff8000004b4b7808 */ /* 0x000fe40000000000 */
[----:B------:R-:W-:Y:S01]  /*148e0*/  ISETP.NE.AND P2, PT, R24, RZ, PT ;  /* 0x000000ff1800720c */ /* 0x000fe20003f45270 */
[----:B------:R-:W-:-:S01]  /*148f0*/  FFMA.FTZ R85, R2, R10, -R137 ;  /* 0x0000000a02557223 */ /* 0x000fc20000010889 */
[----:B------:R-:W-:Y:S01]  /*14900*/  FMNMX.FTZ R10, R5, R27, !PT ;  /* 0x0000001b050a7209 */ /* 0x000fe20007810000 */
[----:B------:R-:W-:-:S01]  /*14910*/  FFMA.FTZ R164, R2, R105, -R137 ;  /* 0x0000006902a47223 */ /* 0x000fc20000010889 */
[C-C-:B------:R-:W-:Y:S01]  /*14920*/  FFMA.FTZ R105, R2.reuse, R109, -R137.reuse ;  /* 0x0000006d02697223 */ /* 0x140fe20000010889 */
[----:B------:R-:W-:-:S01]  /*14930*/  FFMA.FTZ R109, R2, R119, -R137 ;  /* 0x00000077026d7223 */ /* 0x000fc20000010889 */
[----:B------:R-:W-:Y:S01]  /*14940*/  FMNMX.FTZ R10, R7, R10, !PT ;  /* 0x0000000a070a7209 */ /* 0x000fe20007810000 */
[----:B------:R-:W-:-:S01]  /*14950*/  FFMA.FTZ R24, R2, R117, -R137 ;  /* 0x0000007502187223 */ /* 0x000fc20000010889 */
[----:B------:R-:W-:Y:S01]  /*14960*/  FSEL R119, R79, -INF , P2 ;  /* 0xff8000004f777808 */ /* 0x000fe20001000000 */
[----:B------:R-:W-:-:S01]  /*14970*/  FFMA.FTZ R156, R2, R121, -R137 ;  /* 0x00000079029c7223 */ /* 0x000fc20000010889 */
[----:B------:R-:W-:Y:S01]  /*14980*/  FMNMX.FTZ R10, R31, R10, !PT ;  /* 0x0000000a1f0a7209 */ /* 0x000fe20007810000 */
[----:B------:R-:W-:-:S01]  /*14990*/  FFMA.FTZ R28, R2, R15, -R137 ;  /* 0x0000000f021c7223 */ /* 0x000fc20000010889 */
[----:B------:R-:W-:Y:S01]  /*149a0*/  FSEL R117, R82, -INF , P3 ;  /* 0xff80000052757808 */ /* 0x000fe20001800000 */
[----:B------:R-:W-:-:S01]  /*149b0*/  FFMA.FTZ R4, R2, R107, -R137 ;  /* 0x0000006b02047223 */ /* 0x000fc20000010889 */
[----:B------:R-:W-:Y:S01]  /*149c0*/  FMNMX.FTZ R10, R11, R10, !PT ;  /* 0x0000000a0b0a7209 */ /* 0x000fe20007810000 */
[----:B------:R-:W-:Y:S01]  /*149d0*/  MUFU.EX2 R164, R164 ;  /* 0x000000a400a47308 */ /* 0x000fe20000000800 */
[----:B------:R-:W-:Y:S01]  /*149e0*/  FSEL R121, R86, -INF , P5 ;  /* 0xff80000056797808 */ /* 0x000fe20002800000 */
[C-C-:B------:R-:W-:Y:S01]  /*149f0*/  FFMA.FTZ R166, R2.reuse, R111, -R137.reuse ;  /* 0x0000006f02a67223 */ /* 0x140fe20000010889 */
[----:B------:R-:W-:Y:S01]  /*14a00*/  FMNMX.FTZ R10, R35, R10, !PT ;  /* 0x0000000a230a7209 */ /* 0x000fe20007810000 */
[C-C-:B------:R-:W-:Y:S01]  /*14a10*/  FFMA.FTZ R107, R2.reuse, R113, -R137.reuse ;  /* 0x00000071026b7223 */ /* 0x140fe20000010889 */
[----:B------:R-:W-:-:S01]  /*14a20*/  FFMA.FTZ R115, R2, R115, -R137 ;  /* 0x0000007302737223 */ /* 0x000fc20000010889 */
[C-C-:B------:R-:W-:Y:S01]  /*14a30*/  FFMA.FTZ R160, R2.reuse, R123, -R137.reuse ;  /* 0x0000007b02a07223 */ /* 0x140fe20000010889 */
[----:B------:R-:W-:Y:S01]  /*14a40*/  FMNMX.FTZ R10, R13, R10, !PT ;  /* 0x0000000a0d0a7209 */ /* 0x000fe20007810000 */
[----:B------:R-:W2:Y:S01]  /*14a50*/  MUFU.EX2 R85, R85 ;  /* 0x0000005500557308 */ /* 0x000ea20000000800 */
[----:B------:R-:W-:-:S01]  /*14a60*/  FFMA.FTZ R111, R2, R125, -R137 ;  /* 0x0000007d026f7223 */ /* 0x000fc20000010889 */
[C-C-:B------:R-:W-:Y:S01]  /*14a70*/  FFMA.FTZ R127, R2.reuse, R127, -R137.reuse ;  /* 0x0000007f027f7223 */ /* 0x140fe20000010889 */
[----:B------:R-:W-:Y:S01]  /*14a80*/  FMNMX.FTZ R12, R39, R10, !PT ;  /* 0x0000000a270c7209 */ /* 0x000fe20007810000 */
[C-C-:B------:R-:W-:Y:S01]  /*14a90*/  FFMA.FTZ R113, R2.reuse, R129, -R137.reuse ;  /* 0x0000008102717223 */ /* 0x140fe20000010889 */
[----:B------:R-:W-:-:S01]  /*14aa0*/  FFMA.FTZ R162, R2, R131, -R137 ;  /* 0x0000008302a27223 */ /* 0x000fc20000010889 */
[C-C-:B------:R-:W-:Y:S01]  /*14ab0*/  FFMA.FTZ R135, R2.reuse, R135, -R137.reuse ;  /* 0x0000008702877223 */ /* 0x140fe20000010889 */
[----:B------:R-:W-:Y:S01]  /*14ac0*/  FMNMX.FTZ R12, R21, R12, !PT ;  /* 0x0000000c150c7209 */ /* 0x000fe20007810000 */
[----:B------:R-:W3:Y:S01]  /*14ad0*/  MUFU.EX2 R4, R4 ;  /* 0x0000000400047308 */ /* 0x000ee20000000800 */
[----:B------:R-:W-:-:S01]  /*14ae0*/  FFMA.FTZ R57, R2, R57, -R137 ;  /* 0x0000003902397223 */ /* 0x000fc20000010889 */
[C-C-:B------:R-:W-:Y:S01]  /*14af0*/  FFMA.FTZ R61, R2.reuse, R61, -R137.reuse ;  /* 0x0000003d023d7223 */ /* 0x140fe20000010889 */
[----:B------:R-:W-:Y:S01]  /*14b00*/  FMNMX.FTZ R12, R43, R12, !PT ;  /* 0x0000000c2b0c7209 */ /* 0x000fe20007810000 */
[C-C-:B------:R-:W-:Y:S01]  /*14b10*/  FFMA.FTZ R158, R2.reuse, R53, -R137.reuse ;  /* 0x00000035029e7223 */ /* 0x140fe20000010889 */
[----:B------:R-:W-:-:S01]  /*14b20*/  FFMA.FTZ R53, R2, R65, -R137 ;  /* 0x0000004102357223 */ /* 0x000fc20000010889 */
[C-C-:B------:R-:W-:Y:S01]  /*14b30*/  FFMA.FTZ R69, R2.reuse, R69, -R137.reuse ;  /* 0x0000004502457223 */ /* 0x140fe20000010889 */
[----:B------:R-:W-:Y:S01]  /*14b40*/  FMNMX.FTZ R12, R25, R12, !PT ;  /* 0x0000000c190c7209 */ /* 0x000fe20007810000 */
[----:B------:R-:W4:Y:S01]  /*14b50*/  MUFU.EX2 R105, R105 ;  /* 0x0000006900697308 */ /* 0x000f220000000800 */
[----:B------:R-:W-:-:S01]  /*14b60*/  FFMA.FTZ R152, R2, R91, -R137 ;  /* 0x0000005b02987223 */ /* 0x000fc20000010889 */
[C-C-:B------:R-:W-:Y:S01]  /*14b70*/  FFMA.FTZ R65, R2.reuse, R73, -R137.reuse ;  /* 0x0000004902417223 */ /* 0x140fe20000010889 */
[----:B------:R-:W-:Y:S01]  /*14b80*/  FMNMX.FTZ R12, R47, R12, !PT ;  /* 0x0000000c2f0c7209 */ /* 0x000fe20007810000 */
[C-C-:B------:R-:W-:Y:S01]  /*14b90*/  FFMA.FTZ R154, R2.reuse, R97, -R137.reuse ;  /* 0x00000061029a7223 */ /* 0x140fe20000010889 */
[----:B------:R-:W-:-:S01]  /*14ba0*/  FFMA.FTZ R73, R2, R101, -R137 ;  /* 0x0000006502497223 */ /* 0x000fc20000010889 */
[C-C-:B------:R-:W-:Y:S01]  /*14bb0*/  FFMA.FTZ R30, R2.reuse, R99, -R137.reuse ;  /* 0x00000063021e7223 */ /* 0x140fe20000010889 */
[----:B------:R-:W-:Y:S01]  /*14bc0*/  FMNMX.FTZ R12, R29, R12, !PT ;  /* 0x0000000c1d0c7209 */ /* 0x000fe20007810000 */
[----:B------:R-:W5:Y:S01]  /*14bd0*/  MUFU.EX2 R166, R166 ;  /* 0x000000a600a67308 */ /* 0x000f620000000800 */
[----:B------:R-:W-:-:S01]  /*14be0*/  FFMA.FTZ R91, R2, R103, -R137 ;  /* 0x00000067025b7223 */ /* 0x000fc20000010889 */
[----:B------:R-:W-:-:S02]  /*14bf0*/  ISETP.NE.AND P0, PT, R90, RZ, PT ;  /* 0x000000ff5a00720c */ /* 0x000fc40003f05270 */
[----:B------:R-:W-:-:S04]  /*14c00*/  FMNMX.FTZ R12, R51, R12, !PT ;  /* 0x0000000c330c7209 */ /* 0x000fc80007810000 */
[----:B------:R-:W-:Y:S01]  /*14c10*/  FMNMX.FTZ R12, R33, R12, !PT ;  /* 0x0000000c210c7209 */ /* 0x000fe20007810000 */
[----:B------:R-:W0:Y:S03]  /*14c20*/  MUFU.EX2 R107, R107 ;  /* 0x0000006b006b7308 */ /* 0x000e260000000800 */
[----:B------:R-:W-:-:S04]  /*14c30*/  FMNMX.FTZ R14, R55, R12, !PT ;  /* 0x0000000c370e7209 */ /* 0x000fc80007810000 */
[----:B------:R-:W-:Y:S01]  /*14c40*/  FMNMX.FTZ R14, R37, R14, !PT ;  /* 0x0000000e250e7209 */ /* 0x000fe20007810000 */
[----:B------:R1:W0:Y:S03]  /*14c50*/  MUFU.EX2 R10, R115 ;  /* 0x00000073000a7308 */ /* 0x0002260000000800 */
[----:B------:R-:W-:-:S04]  /*14c60*/  FMNMX.FTZ R14, R59, R14, !PT ;  /* 0x0000000e3b0e7209 */ /* 0x000fc80007810000 */
[----:B------:R-:W-:Y:S01]  /*14c70*/  FMNMX.FTZ R14, R41, R14, !PT ;  /* 0x0000000e290e7209 */ /* 0x000fe20007810000 */
[----:B------:R-:W-:Y:S01]  /*14c80*/  MUFU.EX2 R109, R109 ;  /* 0x0000006d006d7308 */ /* 0x000fe20000000800 */
[----:B-1----:R-:W-:-:S02]  /*14c90*/  FFMA.FTZ R115, R2, R133, -R137 ;  /* 0x0000008502737223 */ /* 0x002fc40000010889 */
[----:B------:R-:W-:-:S04]  /*14ca0*/  FMNMX.FTZ R14, R63, R14, !PT ;  /* 0x0000000e3f0e7209 */ /* 0x000fc80007810000 */
[----:B------:R-:W-:Y:S01]  /*14cb0*/  FMNMX.FTZ R14, R45, R14, !PT ;  /* 0x0000000e2d0e7209 */ /* 0x000fe20007810000 */
[----:B------:R-:W-:Y:S03]  /*14cc0*/  MUFU.EX2 R160, R160 ;  /* 0x000000a000a07308 */ /* 0x000fe60000000800 */
        /* <DEDUP_REMOVED lines=15> */
[----:B------:R-:W-:-:S05]  /*14dc0*/  FMNMX.FTZ R15, R87, R20, !PT ;  /* 0x00000014570f7209 */ /* 0x000fca0007810000 */
[----:B------:R-:W1:Y:S01]  /*14dd0*/  SHFL.BFLY PT, R26, R15, 0x2, 0x1f ;  /* 0x0c401f000f1a7f89 */ /* 0x000e6200000e0000 */
[----:B------:R1:W-:Y:S08]  /*14de0*/  MUFU.EX2 R20, R28 ;  /* 0x0000001c00147308 */ /* 0x0003f00000000800 */
[----:B------:R-:W-:Y:S08]  /*14df0*/  MUFU.EX2 R14, R135 ;  /* 0x00000087000e7308 */ /* 0x000ff00000000800 */
[----:B------:R2:W-:Y:S01]  /*14e00*/  MUFU.EX2 R79, R24 ;  /* 0x00000018004f7308 */ /* 0x0005e20000000800 */
[----:B-1----:R-:W-:-:S07]  /*14e10*/  FMNMX.FTZ R28, R15, R26, !PT ;  /* 0x0000001a0f1c7209 */ /* 0x002fce0007810000 */
[----:B------:R-:W-:Y:S01]  /*14e20*/  MUFU.EX2 R156, R156 ;  /* 0x0000009c009c7308 */ /* 0x000fe20000000800 */
[----:B--2---:R-:W-:-:S01]  /*14e30*/  FFMA.FTZ R24, R2, R89, -R137 ;  /* 0x0000005902187223 */ /* 0x004fc20000010889 */
[C-C-:B------:R-:W-:Y:S01]  /*14e40*/  FFMA.FTZ R26, R2.reuse, R93, -R137.reuse ;  /* 0x0000005d021a7223 */ /* 0x140fe20000010889 */
[----:B------:R-:W-:-:S01]  /*14e50*/  FFMA.FTZ R89, R2, R95, -R137 ;  /* 0x0000005f02597223 */ /* 0x000fc20000010889 */
[----:B------:R-:W1:Y:S04]  /*14e60*/  SHFL.BFLY PT, R15, R28, 0x1, 0x1f ;  /* 0x0c201f001c0f7f89 */ /* 0x000e6800000e0000 */
[----:B------:R-:W-:Y:S08]  /*14e70*/  MUFU.EX2 R57, R57 ;  /* 0x0000003900397308 */ /* 0x000ff00000000800 */
[----:B------:R-:W-:Y:S08]  /*14e80*/  MUFU.EX2 R61, R61 ;  /* 0x0000003d003d7308 */ /* 0x000ff00000000800 */
[----:B------:R-:W-:Y:S01]  /*14e90*/  MUFU.EX2 R158, R158 ;  /* 0x0000009e009e7308 */ /* 0x000fe20000000800 */
[----:B-1----:R-:W-:-:S04]  /*14ea0*/  FMNMX.FTZ R15, R28, R15, !PT ;  /* 0x0000000f1c0f7209 */ /* 0x002fc80007810000 */
[----:B------:R-:W-:Y:S01]  /*14eb0*/  FSETP.NEU.FTZ.AND P1, PT, R15, -INF , PT ;  /* 0xff8000000f00780b */ /* 0x000fe20003f3d000 */
[----:B------:R-:W-:-:S02]  /*14ec0*/  FFMA.FTZ R28, R2, R15, -8 ;  /* 0xc1000000021c7423 */ /* 0x000fc4000001000f */
[----:B------:R-:W-:Y:S03]  /*14ed0*/  MUFU.EX2 R53, R53 ;  /* 0x0000003500357308 */ /* 0x000fe60000000800 */
[----:B------:R-:W-:-:S05]  /*14ee0*/  FSEL R44, R28, RZ, P1 ;  /* 0x000000ff1c2c7208 */ /* 0x000fca0000800000 */
[----:B------:R-:W-:Y:S01]  /*14ef0*/  MUFU.EX2 R24, R24 ;  /* 0x0000001800187308 */ /* 0x000fe20000000800 */
[----:B------:R-:W-:-:S01]  /*14f00*/  FFMA.FTZ R165, R2, R5, -R44 ;  /* 0x0000000502a57223 */ /* 0x000fc2000001082c */
[C-C-:B------:R-:W-:Y:S01]  /*14f10*/  FFMA.FTZ R28, R2.reuse, R27, -R44.reuse ;  /* 0x0000001b021c7223 */ /* 0x140fe2000001082c */
[----:B------:R-:W-:-:S01]  /*14f20*/  FFMA.FTZ R5, R2, R7, -R44 ;  /* 0x0000000702057223 */ /* 0x000fc2000001082c */
[C-C-:B------:R-:W-:Y:S01]  /*14f30*/  FFMA.FTZ R38, R2.reuse, R31, -R44.reuse ;  /* 0x0000001f02267223 */ /* 0x140fe2000001082c */
[----:B------:R-:W-:-:S01]  /*14f40*/  FFMA.FTZ R167, R2, R11, -R44 ;  /* 0x0000000b02a77223 */ /* 0x000fc2000001082c */
[C-C-:B------:R-:W-:Y:S01]  /*14f50*/  FFMA.FTZ R32, R2.reuse, R35, -R44.reuse ;  /* 0x0000002302207223 */ /* 0x140fe2000001082c */
[----:B------:R-:W-:-:S01]  /*14f60*/  FFMA.FTZ R7, R2, R13, -R44 ;  /* 0x0000000d02077223 */ /* 0x000fc2000001082c */
[----:B------:R-:W-:Y:S01]  /*14f70*/  MUFU.EX2 R165, R165 ;  /* 0x000000a500a57308 */ /* 0x000fe20000000800 */
[----:B------:R-:W-:-:S01]  /*14f80*/  FADD.FTZ R11, R164, R85 ;  /* 0x00000055a40b7221 */ /* 0x000fc20000010000 */
[C-C-:B------:R-:W-:Y:S01]  /*14f90*/  FFMA.FTZ R42, R2.reuse, R39, -R44.reuse ;  /* 0x00000027022a7223 */ /* 0x140fe2000001082c */
[----:B------:R-:W-:-:S01]  /*14fa0*/  FFMA.FTZ R161, R2, R21, -R44 ;  /* 0x0000001502a17223 */ /* 0x000fc2000001082c */
[----:B------:R-:W-:Y:S01]  /*14fb0*/  FFMA.FTZ R34, R2, R43, -R44 ;  /* 0x0000002b02227223 */ /* 0x000fe2000001082c */
[----:B---3--:R-:W-:-:S01]  /*14fc0*/  FADD.FTZ R52, R4, R11 ;  /* 0x0000000b04347221 */ /* 0x008fc20000010000 */
[C-C-:B------:R-:W-:Y:S01]  /*14fd0*/  FFMA.FTZ R25, R2.reuse, R25, -R44.reuse ;  /* 0x0000001902197223 */ /* 0x140fe2000001082c */
[----:B------:R-:W-:-:S01]  /*14fe0*/  FFMA.FTZ R47, R2, R47, -R44 ;  /* 0x0000002f022f7223 */ /* 0x000fc2000001082c */
[----:B------:R-:W1:Y:S01]  /*14ff0*/  MUFU.EX2 R28, R28 ;  /* 0x0000001c001c7308 */ /* 0x000e620000000800 */
[----:B----4-:R-:W-:-:S01]  /*15000*/  FADD.FTZ R13, R105, R52 ;  /* 0x00000034690d7221 */ /* 0x010fc20000010000 */
[C-C-:B------:R-:W-:Y:S01]  /*15010*/  FFMA.FTZ R163, R2.reuse, R29, -R44.reuse ;  /* 0x0000001d02a37223 */ /* 0x140fe2000001082c */
[----:B------:R-:W-:-:S01]  /*15020*/  FFMA.FTZ R36, R2, R51, -R44 ;  /* 0x0000003302247223 */ /* 0x000fc2000001082c */
[----:B------:R-:W-:Y:S01]  /*15030*/  FFMA.FTZ R33, R2, R33, -R44 ;  /* 0x0000002102217223 */ /* 0x000fe2000001082c */
[----:B-----5:R-:W-:-:S01]  /*15040*/  FADD.FTZ R54, R166, R13 ;  /* 0x0000000da6367221 */ /* 0x020fc20000010000 */
[C-C-:B------:R-:W-:Y:S01]  /*15050*/  FFMA.FTZ R55, R2.reuse, R55, -R44.reuse ;  /* 0x0000003702377223 */ /* 0x140fe2000001082c */
[----:B------:R-:W-:-:S01]  /*15060*/  FFMA.FTZ R157, R2, R37, -R44 ;  /* 0x00000025029d7223 */ /* 0x000fc2000001082c */
[----:B------:R-:W2:Y:S01]  /*15070*/  MUFU.EX2 R5, R5 ;  /* 0x0000000500057308 */ /* 0x000ea20000000800 */
[----:B0-----:R-:W-:-:S01]  /*15080*/  FADD.FTZ R13, R107, R54 ;  /* 0x000000366b0d7221 */ /* 0x001fc20000010000 */
[C-C-:B------:R-:W-:Y:S01]  /*15090*/  FFMA.FTZ R40, R2.reuse, R59, -R44.reuse ;  /* 0x0000003b02287223 */ /* 0x140fe2000001082c */
[----:B------:R-:W-:-:S01]  /*150a0*/  FFMA.FTZ R41, R2, R41, -R44 ;  /* 0x0000002902297223 */ /* 0x000fc2000001082c */
[----:B------:R-:W-:Y:S01]  /*150b0*/  FFMA.FTZ R63, R2, R63, -R44 ;  /* 0x0000003f023f7223 */ /* 0x000fe2000001082c */
[----:B------:R-:W-:-:S01]  /*150c0*/  FADD.FTZ R54, R10, R13 ;  /* 0x0000000d0a367221 */ /* 0x000fc20000010000 */
[C-C-:B------:R-:W-:Y:S01]  /*150d0*/  FFMA.FTZ R45, R2.reuse, R45, -R44.reuse ;  /* 0x0000002d022d7223 */ /* 0x140fe2000001082c */
[----:B------:R-:W-:-:S01]  /*150e0*/  FFMA.FTZ R67, R2, R67, -R44 ;  /* 0x0000004302437223 */ /* 0x000fc2000001082c */
[----:B------:R-:W0:Y:S01]  /*150f0*/  MUFU.EX2 R38, R38 ;  /* 0x0000002600267308 */ /* 0x000e220000000800 */
[----:B-1----:R-:W-:-:S01]  /*15100*/  FADD.FTZ R50, R165, R28 ;  /* 0x0000001ca5327221 */ /* 0x002fc20000010000 */
[----:B------:R-:W-:Y:S01]  /*15110*/  FADD.FTZ R13, R109, R54 ;  /* 0x000000366d0d7221 */ /* 0x000fe20000010000 */
[----:B------:R-:W-:-:S01]  /*15120*/  FFMA.FTZ R49, R2, R49, -R44 ;  /* 0x0000003102317223 */ /* 0x000fc2000001082c */
[C-C-:B------:R-:W-:Y:S01]  /*15130*/  FFMA.FTZ R71, R2.reuse, R71, -R44.reuse ;  /* 0x0000004702477223 */ /* 0x140fe2000001082c */
[----:B------:R-:W-:-:S01]  /*15140*/  FFMA.FTZ R77, R2, R77, -R44 ;  /* 0x0000004d024d7223 */ /* 0x000fc2000001082c */
[----:B------:R-:W-:Y:S01]  /*15150*/  FADD.FTZ R56, R160, R13 ;  /* 0x0000000da0387221 */ /* 0x000fe20000010000 */
[----:B------:R-:W-:-:S01]  /*15160*/  FFMA.FTZ R75, R2, R75, -R44 ;  /* 0x0000004b024b7223 */ /* 0x000fc2000001082c */
[----:B------:R-:W1:Y:S01]  /*15170*/  MUFU.EX2 R167, R167 ;  /* 0x000000a700a77308 */ /* 0x000e620000000800 */
[----:B--2---:R-:W-:-:S01]  /*15180*/  FADD.FTZ R11, R5, R50 ;  /* 0x00000032050b7221 */ /* 0x004fc20000010000 */
[----:B------:R-:W-:Y:S01]  /*15190*/  FADD.FTZ R13, R111, R56 ;  /* 0x000000386f0d7221 */ /* 0x000fe20000010000 */
[----:B------:R-:W-:-:S01]  /*151a0*/  FFMA.FTZ R81, R2, R81, -R44 ;  /* 0x0000005102517223 */ /* 0x000fc2000001082c */
[C-C-:B------:R-:W-:Y:S01]  /*151b0*/  FFMA.FTZ R119, R2.reuse, R119, -R44.reuse ;  /* 0x0000007702777223 */ /* 0x140fe2000001082c */
[----:B------:R-:W-:-:S01]  /*151c0*/  FFMA.FTZ R117, R2, R117, -R44 ;  /* 0x0000007502757223 */ /* 0x000fc2000001082c */
[----:B------:R-:W-:Y:S01]  /*151d0*/  FADD.FTZ R56, R12, R13 ;  /* 0x0000000d0c387221 */ /* 0x000fe20000010000 */
[----:B------:R-:W-:Y:S01]  /*151e0*/  F2FP.SATFINITE.E4M3.F32.PACK_AB_MERGE_C R105, R105, R4, RZ ;  /* 0x000000046969723e */ /* 0x000fe200048070ff */
[----:B------:R-:W2:Y:S01]  /*151f0*/  MUFU.EX2 R32, R32 ;  /* 0x0000002000207308 */ /* 0x000ea20000000800 */
[----:B0-----:R-:W-:-:S01]  /*15200*/  FADD.FTZ R52, R38, R11 ;  /* 0x0000000b26347221 */ /* 0x001fc20000010000 */
[----:B------:R-:W-:Y:S01]  /*15210*/  FADD.FTZ R13, R113, R56 ;  /* 0x00000038710d7221 */ /* 0x000fe20000010000 */
[----:B------:R-:W-:Y:S01]  /*15220*/  F2FP.SATFINITE.E4M3.F32.PACK_AB_MERGE_C R109, R109, R10, RZ ;  /* 0x0000000a6d6d723e */ /* 0x000fe200048070ff */
[C-C-:B------:R-:W-:Y:S01]  /*15230*/  FFMA.FTZ R83, R2.reuse, R83, -R44.reuse ;  /* 0x0000005302537223 */ /* 0x140fe2000001082c */
[----:B------:R-:W-:-:S01]  /*15240*/  FFMA.FTZ R121, R2, R121, -R44 ;  /* 0x0000007902797223 */ /* 0x000fc2000001082c */
[----:B------:R-:W-:Y:S01]  /*15250*/  FADD.FTZ R58, R162, R13 ;  /* 0x0000000da23a7221 */ /* 0x000fe20000010000 */
[----:B------:R-:W-:-:S01]  /*15260*/  FFMA.FTZ R87, R2, R87, -R44 ;  /* 0x0000005702577223 */ /* 0x000fc2000001082c */
[----:B------:R-:W0:Y:S01]  /*15270*/  MUFU.EX2 R7, R7 ;  /* 0x0000000700077308 */ /* 0x000e220000000800 */
[----:B-1----:R-:W-:-:S01]  /*15280*/  FADD.FTZ R11, R167, R52 ;  /* 0x00000034a70b7221 */ /* 0x002fc20000010000 */
[----:B------:R-:W-:Y:S01]  /*15290*/  FADD.FTZ R13, R115, R58 ;  /* 0x0000003a730d7221 */ /* 0x000fe20000010000 */
[----:B------:R-:W-:-:S02]  /*152a0*/  F2FP.SATFINITE.E4M3.F32.PACK_AB_MERGE_C R113, R113, R12, RZ ;  /* 0x0000000c7171723e */ /* 0x000fc400048070ff */
[----:B------:R-:W-:Y:S01]  /*152b0*/  F2FP.SATFINITE.E4M3.F32.PACK_AB_MERGE_C R38, R38, R5, RZ ;  /* 0x000000052626723e */ /* 0x000fe200048070ff */
[----:B------:R-:W-:-:S01]  /*152c0*/  FADD.FTZ R58, R14, R13 ;  /* 0x0000000d0e3a7221 */ /* 0x000fc20000010000 */
[----:B------:R-:W-:Y:S01]  /*152d0*/  F2FP.SATFINITE.E4M3.F32.PACK_AB_MERGE_C R14, R79, R14, RZ ;  /* 0x0000000e4f0e723e */ /* 0x000fe200048070ff */
[----:B------:R-:W1:Y:S01]  /*152e0*/  MUFU.EX2 R42, R42 ;  /* 0x0000002a002a7308 */ /* 0x000e620000000800 */
[----:B--2---:R-:W-:-:S01]  /*152f0*/  FADD.FTZ R52, R32, R11 ;  /* 0x0000000b20347221 */ /* 0x004fc20000010000 */
[----:B------:R-:W-:Y:S01]  /*15300*/  FADD.FTZ R13, R79, R58 ;  /* 0x0000003a4f0d7221 */ /* 0x000fe20000010000 */
[----:B------:R-:W-:Y:S02]  /*15310*/  F2FP.SATFINITE.E4M3.F32.PACK_AB_MERGE_C R164, R85, R164, R105 ;  /* 0x000000a455a4723e */ /* 0x000fe40004807069 */
[----:B------:R-:W-:Y:S01]  /*15320*/  F2FP.SATFINITE.E4M3.F32.PACK_AB_MERGE_C R166, R107, R166, R109 ;  /* 0x000000a66ba6723e */ /* 0x000fe2000480706d */
[----:B------:R-:W-:-:S01]  /*15330*/  FADD.FTZ R60, R156, R13 ;  /* 0x0000000d9c3c7221 */ /* 0x000fc20000010000 */
[----:B------:R-:W-:Y:S01]  /*15340*/  F2FP.SATFINITE.E4M3.F32.PACK_AB_MERGE_C R160, R111, R160, R113 ;  /* 0x000000a06fa0723e */ /* 0x000fe20004807071 */
[----:B------:R-:W2:Y:S01]  /*15350*/  MUFU.EX2 R161, R161 ;  /* 0x000000a100a17308 */ /* 0x000ea20000000800 */
[----:B0-----:R-:W-:-:S01]  /*15360*/  FADD.FTZ R11, R7, R52 ;  /* 0x00000034070b7221 */ /* 0x001fc20000010000 */
[----:B------:R-:W-:Y:S01]  /*15370*/  FADD.FTZ R21, R57, R60 ;  /* 0x0000003c39157221 */ /* 0x000fe20000010000 */
[----:B------:R-:W-:-:S02]  /*15380*/  F2FP.SATFINITE.E4M3.F32.PACK_AB_MERGE_C R162, R115, R162, R14 ;  /* 0x000000a273a2723e */ /* 0x000fc4000480700e */
[----:B------:R-:W-:Y:S01]  /*15390*/  F2FP.SATFINITE.E4M3.F32.PACK_AB_MERGE_C R165, R28, R165, R38 ;  /* 0x000000a51ca5723e */ /* 0x000fe20004807026 */
[----:B------:R-:W-:-:S01]  /*153a0*/  FADD.FTZ R60, R20, R21 ;  /* 0x00000015143c7221 */ /* 0x000fc20000010000 */
[----:B------:R-:W-:Y:S01]  /*153b0*/  F2FP.SATFINITE.E4M3.F32.PACK_AB_MERGE_C R20, R61, R20, RZ ;  /* 0x000000143d14723e */ /* 0x000fe200048070ff */
[----:B------:R-:W0:Y:S01]  /*153c0*/  MUFU.EX2 R34, R34 ;  /* 0x0000002200227308 */ /* 0x000e220000000800 */
[----:B-1----:R-:W-:-:S01]  /*153d0*/  FADD.FTZ R54, R42, R11 ;  /* 0x0000000b2a367221 */ /* 0x002fc20000010000 */
[----:B------:R-:W-:Y:S01]  /*153e0*/  FADD.FTZ R21, R61, R60 ;  /* 0x0000003c3d157221 */ /* 0x000fe20000010000 */
[----:B------:R-:W-:Y:S02]  /*153f0*/  F2FP.SATFINITE.E4M3.F32.PACK_AB_MERGE_C R42, R42, R7, RZ ;  /* 0x000000072a2a723e */ /* 0x000fe400048070ff */
[----:B------:R-:W-:Y:S02]  /*15400*/  F2FP.SATFINITE.E4M3.F32.PACK_AB_MERGE_C R156, R57, R156, R20 ;  /* 0x0000009c399c723e */ /* 0x000fe40004807014 */
[----:B------:R-:W-:Y:S01]  /*15410*/  F2FP.SATFINITE.E4M3.F32.PACK_AB_MERGE_C R167, R32, R167, R42 ;  /* 0x000000a720a7723e */ /* 0x000fe2000480702a */
[----:B------:R-:W1:Y:S01]  /*15420*/  MUFU.EX2 R25, R25 ;  /* 0x0000001900197308 */ /* 0x000e620000000800 */
[----:B--2---:R-:W-:-:S07]  /*15430*/  FADD.FTZ R11, R161, R54 ;  /* 0x00000036a10b7221 */ /* 0x004fce0000010000 */
[----:B------:R-:W2:Y:S01]  /*15440*/  MUFU.EX2 R46, R47 ;  /* 0x0000002f002e7308 */ /* 0x000ea20000000800 */
[----:B0-----:R-:W-:-:S07]  /*15450*/  FADD.FTZ R54, R34, R11 ;  /* 0x0000000b22367221 */ /* 0x001fce0000010000 */
[----:B------:R-:W0:Y:S01]  /*15460*/  MUFU.EX2 R163, R163 ;  /* 0x000000a300a37308 */ /* 0x000e220000000800 */
[----:B-1----:R-:W-:-:S07]  /*15470*/  FADD.FTZ R11, R25, R54 ;  /* 0x00000036190b7221 */ /* 0x002fce0000010000 */
[----:B------:R-:W1:Y:S01]  /*15480*/  MUFU.EX2 R36, R36 ;  /* 0x0000002400247308 */ /* 0x000e620000000800 */
[----:B--2---:R-:W-:-:S01]  /*15490*/  FADD.FTZ R56, R46, R11 ;  /* 0x0000000b2e387221 */ /* 0x004fc20000010000 */
[----:B------:R-:W-:-:S04]  /*154a0*/  F2FP.SATFINITE.E4M3.F32.PACK_AB_MERGE_C R25, R46, R25, RZ ;  /* 0x000000192e19723e */ /* 0x000fc800048070ff */
[----:B------:R-:W-:Y:S02]  /*154b0*/  F2FP.SATFINITE.E4M3.F32.PACK_AB_MERGE_C R161, R34, R161, R25 ;  /* 0x000000a122a1723e */ /* 0x000fe40004807019 */
[----:B------:R-:W2:Y:S01]  /*154c0*/  MUFU.EX2 R33, R33 ;  /* 0x0000002100217308 */ /* 0x000ea20000000800 */
[----:B0-----:R-:W-:-:S07]  /*154d0*/  FADD.FTZ R11, R163, R56 ;  /* 0x00000038a30b7221 */ /* 0x001fce0000010000 */
[----:B------:R-:W0:Y:S01]  /*154e0*/  MUFU.EX2 R48, R55 ;  /* 0x0000003700307308 */ /* 0x000e220000000800 */
[----:B-1----:R-:W-:-:S07]  /*154f0*/  FADD.FTZ R56, R36, R11 ;  /* 0x0000000b24387221 */ /* 0x002fce0000010000 */
[----:B------:R-:W1:Y:S01]  /*15500*/  MUFU.EX2 R157, R157 ;  /* 0x0000009d009d7308 */ /* 0x000e620000000800 */
[----:B--2---:R-:W-:-:S07]  /*15510*/  FADD.FTZ R11, R33, R56 ;  /* 0x00000038210b7221 */ /* 0x004fce0000010000 */
[----:B------:R-:W2:Y:S01]  /*15520*/  MUFU.EX2 R40, R40 ;  /* 0x0000002800287308 */ /* 0x000ea20000000800 */
[----:B0-----:R-:W-:-:S01]  /*15530*/  FADD.FTZ R58, R48, R11 ;  /* 0x0000000b303a7221 */ /* 0x001fc20000010000 */
[----:B------:R-:W-:Y:S02]  /*15540*/  IADD3 R11, R3, 0x38840, RZ ;  /* 0x00038840030b7810 */ /* 0x000fe40007ffe0ff */
[----:B------:R-:W-:Y:S02]  /*15550*/  F2FP.SATFINITE.E4M3.F32.PACK_AB_MERGE_C R33, R48, R33, RZ ;  /* 0x000000213021723e */ /* 0x000fe400048070ff */
[----:B------:R-:W-:Y:S01]  /*15560*/  PRMT R11, R62, 0x654, R11 ;  /* 0x000006543e0b7816 */ /* 0x000fe2000000000b */
[----:B------:R-:W-:-:S01]  /*15570*/  FADD.FTZ R62, R158, R21 ;  /* 0x000000159e3e7221 */ /* 0x000fc20000010000 */
[----:B------:R-:W0:Y:S01]  /*15580*/  MUFU.EX2 R41, R41 ;  /* 0x0000002900297308 */ /* 0x000e220000000800 */
[----:B-1----:R-:W-:-:S01]  /*15590*/  FADD.FTZ R13, R157, R58 ;  /* 0x0000003a9d0d7221 */ /* 0x002fc20000010000 */
[----:B------:R1:W-:Y:S01]  /*155a0*/  SYNCS.ARRIVE.TRANS64.RED.A1T0 RZ, [R11+URZ], RZ ;  /* 0x000000ff0bff79a7 */ /* 0x0003e2000810043f */
[----:B------:R-:W-:-:S05]  /*155b0*/  F2FP.SATFINITE.E4M3.F32.PACK_AB_MERGE_C R163, R36, R163, R33 ;  /* 0x000000a324a3723e */ /* 0x000fca0004807021 */
[----:B------:R-:W3:Y:S01]  /*155c0*/  MUFU.EX2 R50, R63 ;  /* 0x0000003f00327308 */ /* 0x000ee20000000800 */
[----:B--2---:R-:W-:-:S07]  /*155d0*/  FADD.FTZ R58, R40, R13 ;  /* 0x0000000d283a7221 */ /* 0x004fce0000010000 */
[----:B------:R-:W1:Y:S01]  /*155e0*/  MUFU.EX2 R45, R45 ;  /* 0x0000002d002d7308 */ /* 0x000e620000000800 */
[----:B0-----:R-:W-:-:S07]  /*155f0*/  FADD.FTZ R13, R41, R58 ;  /* 0x0000003a290d7221 */ /* 0x001fce0000010000 */
[----:B------:R-:W0:Y:S01]  /*15600*/  MUFU.EX2 R52, R67 ;  /* 0x0000004300347308 */ /* 0x000e220000000800 */
[----:B---3--:R-:W-:-:S01]  /*15610*/  FADD.FTZ R60, R50, R13 ;  /* 0x0000000d323c7221 */ /* 0x008fc20000010000 */
[----:B------:R-:W-:Y:S01]  /*15620*/  FADD.FTZ R13, R53, R62 ;  /* 0x0000003e350d7221 */ /* 0x000fe20000010000 */
[----:B------:R-:W-:-:S03]  /*15630*/  F2FP.SATFINITE.E4M3.F32.PACK_AB_MERGE_C R41, R50, R41, RZ ;  /* 0x000000293229723e */ /* 0x000fc600048070ff */
[----:B------:R-:W-:Y:S01]  /*15640*/  FADD.FTZ R62, R24, R13 ;  /* 0x0000000d183e7221 */ /* 0x000fe20000010000 */
[----:B------:R-:W-:Y:S01]  /*15650*/  F2FP.SATFINITE.E4M3.F32.PACK_AB_MERGE_C R157, R40, R157, R41 ;  /* 0x0000009d289d723e */ /* 0x000fe20004807029 */
[----:B------:R-:W2:Y:S01]  /*15660*/  MUFU.EX2 R49, R49 ;  /* 0x0000003100317308 */ /* 0x000ea20000000800 */
[----:B-1----:R-:W-:-:S07]  /*15670*/  FADD.FTZ R11, R45, R60 ;  /* 0x0000003c2d0b7221 */ /* 0x002fce0000010000 */
[----:B------:R-:W1:Y:S01]  /*15680*/  MUFU.EX2 R54, R71 ;  /* 0x0000004700367308 */ /* 0x000e620000000800 */
[----:B0-----:R-:W-:-:S07]  /*15690*/  FADD.FTZ R60, R52, R11 ;  /* 0x0000000b343c7221 */ /* 0x001fce0000010000 */
[----:B------:R-:W0:Y:S01]  /*156a0*/  MUFU.EX2 R69, R69 ;  /* 0x0000004500457308 */ /* 0x000e220000000800 */
[----:B--2---:R-:W-:-:S07]  /*156b0*/  FADD.FTZ R11, R49, R60 ;  /* 0x0000003c310b7221 */ /* 0x004fce0000010000 */
[----:B------:R-:W2:Y:S01]  /*156c0*/  MUFU.EX2 R77, R77 ;  /* 0x0000004d004d7308 */ /* 0x000ea20000000800 */
[----:B-1----:R-:W-:-:S01]  /*156d0*/  FADD.FTZ R4, R54, R11 ;  /* 0x0000000b36047221 */ /* 0x002fc20000010000 */
[----:B------:R-:W-:-:S04]  /*156e0*/  F2FP.SATFINITE.E4M3.F32.PACK_AB_MERGE_C R49, R54, R49, RZ ;  /* 0x000000313631723e */ /* 0x000fc800048070ff */
[----:B------:R-:W-:Y:S02]  /*156f0*/  F2FP.SATFINITE.E4M3.F32.PACK_AB_MERGE_C R159, R52, R45, R49 ;  /* 0x0000002d349f723e */ /* 0x000fe40004807031 */
[----:B------:R-:W1:Y:S01]  /*15700*/  MUFU.EX2 R152, R152 ;  /* 0x0000009800987308 */ /* 0x000e620000000800 */
[----:B0-----:R-:W-:-:S01]  /*15710*/  FADD.FTZ R13, R69, R62 ;  /* 0x0000003e450d7221 */ /* 0x001fc20000010000 */
[----:B------:R-:W-:-:S04]  /*15720*/  F2FP.SATFINITE.E4M3.F32.PACK_AB_MERGE_C R24, R69, R24, RZ ;  /* 0x000000184518723e */ /* 0x000fc800048070ff */
[----:B------:R-:W-:Y:S02]  /*15730*/  F2FP.SATFINITE.E4M3.F32.PACK_AB_MERGE_C R158, R53, R158, R24 ;  /* 0x0000009e359e723e */ /* 0x000fe40004807018 */
        /* <DEDUP_REMOVED lines=13> */
[C---:B--2---:R-:W-:Y:S01]  /*15810*/  F2FP.SATFINITE.E4M3.F32.PACK_AB_MERGE_C R26, R89.reuse, R26, RZ ;  /* 0x0000001a591a723e */ /* 0x044fe200048070ff */
[----:B------:R-:W-:-:S03]  /*15820*/  FADD.FTZ R89, R89, R10 ;  /* 0x0000000a59597221 */ /* 0x000fc60000010000 */
[----:B------:R-:W-:-:S03]  /*15830*/  F2FP.SATFINITE.E4M3.F32.PACK_AB_MERGE_C R152, R65, R152, R26 ;  /* 0x000000984198723e */ /* 0x000fc6000480701a */
        /* <DEDUP_REMOVED lines=16> */
[C---:B0-----:R-:W-:Y:S01]  /*15940*/  F2FP.SATFINITE.E4M3.F32.PACK_AB_MERGE_C R30, R91.reuse, R30, RZ ;  /* 0x0000001e5b1e723e */ /* 0x041fe200048070ff */
[----:B------:R-:W-:-:S03]  /*15950*/  FADD.FTZ R5, R91, R12 ;  /* 0x0000000c5b057221 */ /* 0x000fc60000010000 */
[----:B------:R-:W-:Y:S02]  /*15960*/  F2FP.SATFINITE.E4M3.F32.PACK_AB_MERGE_C R154, R73, R154, R30 ;  /* 0x0000009a499a723e */ /* 0x000fe4000480701e */
[C---:B--2---:R-:W-:Y:S01]  /*15970*/  F2FP.SATFINITE.E4M3.F32.PACK_AB_MERGE_C R121, R4.reuse, R121, RZ ;  /* 0x000000790479723e */ /* 0x044fe200048070ff */
[----:B------:R-:W-:-:S03]  /*15980*/  FADD.FTZ R4, R4, R7 ;  /* 0x0000000704047221 */ /* 0x000fc60000010000 */
[----:B------:R-:W-:Y:S01]  /*15990*/  F2FP.SATFINITE.E4M3.F32.PACK_AB_MERGE_C R155, R44, R117, R121 ;  /* 0x000000752c9b723e */ /* 0x000fe20004807079 */
[----:B------:R-:W-:Y:S06]  /*159a0*/  @!P0 BRA `(.L_x_644) ;  /* 0x0000000000048947 */ /* 0x000fec0003800000 */
[----:B------:R-:W-:Y:S01]  /*159b0*/  BPT.TRAP 0x1 ;  /* 0x000000040000795c */ /* 0x000fe20000300000 */
.L_x_644:
[----:B------:R0:W1:Y:S01]  /*159c0*/  SYNCS.PHASECHK.TRANS64.TRYWAIT P1, [R3+URZ+0x38850], R6 ;  /* 0x03885006030075a7 */ /* 0x000062000802017f */
[----:B------:R-:W-:Y:S05]  /*159d0*/  @!P0 BRA `(.L_x_645) ;  /* 0x0000000000048947 */ /* 0x000fea0003800000 */
[----:B------:R-:W-:Y:S01]  /*159e0*/  BPT.TRAP 0x1 ;  /* 0x000000040000795c */ /* 0x000fe20000300000 */
.L_x_645:
[----:B------:R-:W-:Y:S04]  /*159f0*/  BSSY B0, `(.L_x_646) ;  /* 0x0000004000007945 */ /* 0x000fe80003800000 */
[----:B-1----:R-:W-:Y:S05]  /*15a00*/  @P1 BRA `(.L_x_647) ;  /* 0x0000000000081947 */ /* 0x002fea0003800000 */
[----:B------:R-:W1:Y:S02]  /*15a10*/  SYNCS.PHASECHK.TRANS64.TRYWAIT P1, [R3+URZ+0x38850], R6 ;  /* 0x03885006030075a7 */ /* 0x000e64000802017f */
[----:B-1----:R-:W-:Y:S05]  /*15a20*/  @!P1 BRA `(.L_x_648) ;  /* 0x000000fc00fc9947 */ /* 0x002fea0003800000 */
.L_x_647:
[----:B------:R-:W-:Y:S05]  /*15a30*/  BSYNC B0 ;  /* 0x0000000000007941 */ /* 0x000fea0003800000 */
.L_x_646:
[----:B------:R-:W-:Y:S05]  /*15a40*/  WARPSYNC.ALL ;  /* 0x0000000000007948 */ /* 0x000fea0003800000 */
[----:B------:R-:W-:Y:S01]  /*15a50*/  R2UR UR4, R23 ;  /* 0x00000000170472ca */ /* 0x000fe200000e0000 */
[----:B------:R2:W-:Y:S01]  /*15a60*/  BAR.SYNC.DEFER_BLOCKING R8, 0x100 ;  /* 0x000400080000751d */ /* 0x0005e20000010000 */
[----:B------:R-:W-:Y:S01]  /*15a70*/  IMAD.MOV.U32 R7, RZ, RZ, 0x40000040 ;  /* 0x40000040ff077424 */ /* 0x000fe200078e00ff */
[----:B------:R-:W-:-:S04]  /*15a80*/  MOV R11, 0x40000040 ;  /* 0x40000040000b7802 */ /* 0x000fc80000000f00 */
[----:B------:R-:W-:Y:S02]  /*15a90*/  R2UR UR7, R7 ;  /* 0x00000000070772ca */ /* 0x000fe400000e0000 */
[----:B------:R-:W-:-:S04]  /*15aa0*/  MOV R7, 0x40000040 ;  /* 0x4000004000077802 */ /* 0x000fc80000000f00 */
[----:B------:R-:W-:-:S04]  /*15ab0*/  UIADD3 UR4, UR4, 0x400, URZ ;  /* 0x0000040004047890 */ /* 0x000fc8000fffe03f */
[----:B------:R-:W-:-:S04]  /*15ac0*/  USHF.R.U32.HI UR4, URZ, 0x4, UR4 ;  /* 0x000000043f047899 */ /* 0x000fc80008011604 */
[----:B------:R-:W-:-:S04]  /*15ad0*/  ULOP3.LUT UR4, UR4, 0x3fff, URZ, 0xc0, !UPT ;  /* 0x00003fff04047892 */ /* 0x000fc8000f8ec03f */
[----:B------:R-:W-:Y:S01]  /*15ae0*/  ULOP3.LUT UR42, UR4, 0x10000, URZ, 0xfc, !UPT ;  /* 0x00010000042a7892 */ /* 0x000fe2000f8efc3f */
[----:B------:R-:W-:-:S05]  /*15af0*/  WARPGROUP.ARRIVE ;  /* 0x00000000000079c5 */ /* 0x000fca0000000000 */
[----:B01----:R-:W-:-:S04]  /*15b00*/  LEA R6, R225, UR42, 0xb ;  /* 0x0000002ae1067c11 */ /* 0x003fc8000f8e58ff */
[C---:B------:R-:W-:Y:S01]  /*15b10*/  R2UR UR6, R6.reuse ;  /* 0x00000000060672ca */ /* 0x040fe200000e0000 */
[----:B------:R-:W-:-:S12]  /*15b20*/  VIADD R10, R6, 0x2 ;  /* 0x00000002060a7836 */ /* 0x000fd80000000000 */
[----:B------:R-:W-:Y:S01]  /*15b30*/  QGMMA.64x256x32.F32.E4M3.E4M3 R24, R164, gdesc[UR4], RZ, !UPT, gsb0 ;  /* 0x03e00004a4187df3 */ /* 0x000fe2000c0008ff */
[----:B------:R-:W-:Y:S01]  /*15b40*/  R2UR UR6, R10 ;  /* 0x000000000a0672ca */ /* 0x000fe200000e0000 */
[C---:B------:R-:W-:Y:S01]  /*15b50*/  VIADD R10, R6.reuse, 0x4 ;  /* 0x00000004060a7836 */ /* 0x040fe20000000000 */
[----:B------:R-:W-:Y:S01]  /*15b60*/  R2UR UR7, R11 ;  /* 0x000000000b0772ca */ /* 0x000fe200000e0000 */
[----:B------:R-:W-:Y:S02]  /*15b70*/  IMAD.MOV.U32 R11, RZ, RZ, 0x40000040 ;  /* 0x40000040ff0b7424 */ /* 0x000fe400078e00ff */
[----:B------:R-:W-:Y:S01]  /*15b80*/  VIADD R6, R6, 0x6 ;  /* 0x0000000606067836 */ /* 0x000fe20000000000 */
[----:B------:R-:W-:Y:S02]  /*15b90*/  WARPGROUP.DEPBAR.LE gsb0, 0x0 ;  /* 0x00008000000079c5 */ /* 0x000fe40000010000 */
[----:B------:R-:W-:-:S15]  /*15ba0*/  WARPGROUP.ARRIVE ;  /* 0x00000000000079c5 */ /* 0x000fde0000000000 */
[----:B------:R-:W-:-:S04]  /*15bb0*/  NOP ;  /* 0x0000000000007918 */ /* 0x000fc80000000000 */
[----:B------:R-:W-:Y:S01]  /*15bc0*/  QGMMA.64x256x32.F32.E4M3.E4M3 R24, R160, gdesc[UR4], R24, gsb0 ;  /* 0x03e00004a0187df3 */ /* 0x000fe20008000818 */
[----:B------:R-:W-:Y:S02]  /*15bd0*/  R2UR UR6, R10 ;  /* 0x000000000a0672ca */ /* 0x000fe400000e0000 */
[----:B------:R-:W-:Y:S01]  /*15be0*/  R2UR UR7, R11 ;  /* 0x000000000b0772ca */ /* 0x000fe200000e0000 */
[----:B------:R-:W-:Y:S02]  /*15bf0*/  WARPGROUP.DEPBAR.LE gsb0, 0x0 ;  /* 0x00008000000079c5 */ /* 0x000fe40000010000 */
[----:B------:R-:W-:-:S15]  /*15c00*/  WARPGROUP.ARRIVE ;  /* 0x00000000000079c5 */ /* 0x000fde0000000000 */
[----:B------:R-:W-:-:S07]  /*15c10*/  NOP ;  /* 0x0000000000007918 */ /* 0x000fce0000000000 */
[----:B------:R-:W-:Y:S01]  /*15c20*/  QGMMA.64x256x32.F32.E4M3.E4M3 R24, R156, gdesc[UR4], R24, gsb0 ;  /* 0x03e000049c187df3 */ /* 0x000fe20008000818 */
[----:B------:R-:W-:Y:S02]  /*15c30*/  R2UR UR6, R6 ;  /* 0x00000000060672ca */ /* 0x000fe400000e0000 */
[----:B------:R-:W-:Y:S01]  /*15c40*/  R2UR UR7, R7 ;  /* 0x00000000070772ca */ /* 0x000fe200000e0000 */
[----:B------:R-:W-:Y:S02]  /*15c50*/  WARPGROUP.DEPBAR.LE gsb0, 0x0 ;  /* 0x00008000000079c5 */ /* 0x000fe40000010000 */
[----:B------:R-:W-:-:S15]  /*15c60*/  WARPGROUP.ARRIVE ;  /* 0x00000000000079c5 */ /* 0x000fde0000000000 */
[----:B------:R-:W-:-:S07]  /*15c70*/  NOP ;  /* 0x0000000000007918 */ /* 0x000fce0000000000 */
[----:B------:R-:W-:Y:S03]  /*15c80*/  QGMMA.64x256x32.F32.E4M3.E4M3 R24, R152, gdesc[UR4], R24, gsb0 ;  /* 0x03e0000498187df3 */ /* 0x000fe60008000818 */
[----:B------:R-:W-:Y:S02]  /*15c90*/  WARPGROUP.DEPBAR.LE gsb0, 0x0 ;  /* 0x00008000000079c5 */ /* 0x000fe40000010000 */
[----:B--2---:R-:W-:Y:S05]  /*15ca0*/  @!P0 BRA `(.L_x_649) ;  /* 0x0000000000048947 */ /* 0x004fea0003800000 */
[----:B------:R-:W-:Y:S01]  /*15cb0*/  BPT.TRAP 0x1 ;  /* 0x000000040000795c */ /* 0x000fe20000300000 */
.L_x_649:
[----:B------:R-:W-:Y:S01]  /*15cc0*/  ISETP.GE.AND P1, PT, R168, 0x81, PT ;  /* 0x00000081a800780c */ /* 0x000fe20003f26270 */
[----:B------:R-:W-:Y:S02]  /*15cd0*/  VIADD R3, R3, 0x38860 ;  /* 0x0003886003037836 */ /* 0x000fe40000000000 */
[----:B------:R-:W-:-:S05]  /*15ce0*/  IMAD.U32 R6, RZ, RZ, UR60 ;  /* 0x0000003cff067e24 */ /* 0x000fca000f8e00ff */
[----:B------:R-:W-:-:S04]  /*15cf0*/  PRMT R3, R6, 0x654, R3 ;  /* 0x0000065406037816 */ /* 0x000fc80000000003 */
[----:B------:R0:W-:Y:S01]  /*15d00*/  SYNCS.ARRIVE.TRANS64.RED.A1T0 RZ, [R3+URZ], RZ ;  /* 0x000000ff03ff79a7 */ /* 0x0001e2000810043f */
[----:B------:R-:W-:Y:S05]  /*15d10*/  @!P1 BRA `(.L_x_650) ;  /* 0x0000002400409947 */ /* 0x000fea0003800000 */
[----:B0-----:R-:W-:Y:S01]  /*15d20*/  VIADD R3, R169, 0xfffffffe ;  /* 0xfffffffea9037836 */ /* 0x001fe20000000000 */
[----:B------:R-:W-:Y:S01]  /*15d30*/  MOV R10, R15 ;  /* 0x0000000f000a7202 */ /* 0x000fe20000000f00 */
[----:B------:R-:W-:-:S07]  /*15d40*/  IMAD.MOV.U32 R12, RZ, RZ, R0 ;  /* 0x000000ffff0c7224 */ /* 0x000fce00078e0000 */
.L_x_662:
[----:B------:R-:W-:Y:S01]  /*15d50*/  VIADD R225, R225, 0x1 ;  /* 0x00000001e1e17836 */ /* 0x000fe20000000000 */
[----:B------:R-:W-:Y:S05]  /*15d60*/  YIELD ;  /* 0x0000000000007946 */ /* 0x000fea0003800000 */
[----:B------:R-:W-:-:S04]  /*15d70*/  ISETP.NE.AND P1, PT, R225, 0x2, PT ;  /* 0x00000002e100780c */ /* 0x000fc80003f25270 */
[----:B------:R-:W-:Y:S02]  /*15d80*/  SEL R7, RZ, 0x1, P1 ;  /* 0x00000001ff077807 */ /* 0x000fe40000800000 */
[----:B------:R-:W-:Y:S02]  /*15d90*/  SEL R8, R225, RZ, P1 ;  /* 0x000000ffe1087207 */ /* 0x000fe40000800000 */
[C---:B------:R-:W-:Y:S01]  /*15da0*/  ISETP.GT.AND P1, PT, R3.reuse, RZ, PT ;  /* 0x000000ff0300720c */ /* 0x040fe20003f24270 */
[----:B------:R-:W-:Y:S01]  /*15db0*/  VIADD R3, R3, 0xffffffff ;  /* 0xffffffff03037836 */ /* 0x000fe20000000000 */
[----:B------:R-:W-:Y:S02]  /*15dc0*/  LOP3.LUT R226, R226, R7, RZ, 0x3c, !PT ;  /* 0x00000007e2e27212 */ /* 0x000fe400078e3cff */
[----:B------:R-:W-:Y:S01]  /*15dd0*/  MOV R225, R8 ;  /* 0x0000000800e17202 */ /* 0x000fe20000000f00 */
[----:B-12---:R-:W-:Y:S08]  /*15de0*/  @!P0 BRA `(.L_x_651) ;  /* 0x0000000000048947 */ /* 0x006ff00003800000 */
[----:B------:R-:W-:Y:S01]  /*15df0*/  BPT.TRAP 0x1 ;  /* 0x000000040000795c */ /* 0x000fe20000300000 */
.L_x_651:
[----:B------:R-:W-:Y:S01]  /*15e00*/  IMAD R6, R225, 0x8, R23 ;  /* 0x00000008e1067824 */ /* 0x000fe200078e0217 */
[----:B------:R-:W-:-:S04]  /*15e10*/  SHF.L.U32 R7, R226, 0x1f, RZ ;  /* 0x0000001fe2077819 */ /* 0x000fc800000006ff */
[----:B------:R0:W1:Y:S01]  /*15e20*/  SYNCS.PHASECHK.TRANS64.TRYWAIT P2, [R6+URZ+0x38830], R7 ;  /* 0x03883007060075a7 */ /* 0x000062000804017f */
[----:B------:R-:W-:Y:S05]  /*15e30*/  @!P0 BRA `(.L_x_652) ;  /* 0x0000000000048947 */ /* 0x000fea0003800000 */
[----:B------:R-:W-:Y:S01]  /*15e40*/  BPT.TRAP 0x1 ;  /* 0x000000040000795c */ /* 0x000fe20000300000 */
.L_x_652:
[----:B------:R-:W-:Y:S02]  /*15e50*/  LEA R14, R8, UR61, 0xb ;  /* 0x0000003d080e7c11 */ /* 0x000fe4000f8e58ff */
[----:B------:R-:W-:-:S03]  /*15e60*/  MOV R15, 0x40000040 ;  /* 0x40000040000f7802 */ /* 0x000fc60000000f00 */
[C---:B------:R-:W-:Y:S02]  /*15e70*/  VIADD R20, R14.reuse, 0x2 ;  /* 0x000000020e147836 */ /* 0x040fe40000000000 */
[----:B------:R-:W-:Y:S01]  /*15e80*/  VIADD R0, R14, 0x4 ;  /* 0x000000040e007836 */ /* 0x000fe20000000000 */
[----:B-1----:R-:W-:Y:S06]  /*15e90*/  @P2 BRA `(.L_x_653) ;  /* 0x0000000000082947 */ /* 0x002fec0003800000 */
[----:B------:R-:W1:Y:S02]  /*15ea0*/  SYNCS.PHASECHK.TRANS64.TRYWAIT P2, [R6+URZ+0x38830], R7 ;  /* 0x03883007060075a7 */ /* 0x000e64000804017f */
[----:B-1----:R-:W-:Y:S05]  /*15eb0*/  @!P2 BRA `(.L_x_654) ;  /* 0x000000f800eca947 */ /* 0x002fea0003800000 */
.L_x_653:
[----:B------:R-:W2:Y:S04]  /*15ec0*/  LDL.64 R156, [R1+0x8] ;  /* 0x00000800019c7983 */ /* 0x000ea80000100a00 */
[----:B------:R-:W3:Y:S01]  /*15ed0*/  LDL.64 R220, [R1] ;  /* 0x0000000001dc7983 */ /* 0x000ee20000100a00 */
[C---:B------:R-:W-:Y:S01]  /*15ee0*/  VIADD R152, R14.reuse, 0x6 ;  /* 0x000000060e987836 */ /* 0x040fe20000000000 */
[----:B------:R-:W-:Y:S05]  /*15ef0*/  WARPSYNC.ALL ;  /* 0x0000000000007948 */ /* 0x000fea0003800000 */
[C---:B------:R-:W-:Y:S01]  /*15f00*/  R2UR UR10, R14.reuse ;  /* 0x000000000e0a72ca */ /* 0x040fe200000e0000 */
[----:B------:R-:W-:Y:S01]  /*15f10*/  IMAD.MOV.U32 R153, RZ, RZ, 0x40000040 ;  /* 0x40000040ff997424 */ /* 0x000fe200078e00ff */
[----:B------:R-:W-:Y:S01]  /*15f20*/  R2UR UR11, R15 ;  /* 0x000000000f0b72ca */ /* 0x000fe200000e0000 */
[----:B------:R-:W-:Y:S01]  /*15f30*/  VIADD R154, R14, 0x404 ;  /* 0x000004040e9a7836 */ /* 0x000fe20000000000 */
[----:B------:R-:W-:Y:S01]  /*15f40*/  R2UR UR18, R152 ;  /* 0x00000000981272ca */ /* 0x000fe200000e0000 */
[----:B------:R-:W-:Y:S01]  /*15f50*/  VIADD R152, R14, 0x402 ;  /* 0x000004020e987836 */ /* 0x000fe20000000000 */
[C---:B------:R-:W-:Y:S01]  /*15f60*/  R2UR UR19, R153.reuse ;  /* 0x00000000991372ca */ /* 0x040fe200000e0000 */
[----:B------:R-:W-:Y:S01]  /*15f70*/  IMAD.MOV.U32 R155, RZ, RZ, 0x40000040 ;  /* 0x40000040ff9b7424 */ /* 0x000fe200078e00ff */
[----:B------:R-:W-:Y:S01]  /*15f80*/  R2UR UR27, R153 ;  /* 0x00000000991b72ca */ /* 0x000fe200000e0000 */
[----:B------:R-:W-:Y:S01]  /*15f90*/  IMAD.MOV.U32 R21, RZ, RZ, 0x40000040 ;  /* 0x40000040ff157424 */ /* 0x000fe200078e00ff */
[----:B------:R-:W-:Y:S01]  /*15fa0*/  R2UR UR26, R152 ;  /* 0x00000000981a72ca */ /* 0x000fe200000e0000 */
[----:B------:R-:W-:Y:S01]  /*15fb0*/  UMOV UR16, UR56 ;  /* 0x0000003800107c82 */ /* 0x000fe20008000000 */
[----:B------:R-:W-:Y:S01]  /*15fc0*/  R2UR UR30, R154 ;  /* 0x000000009a1e72ca */ /* 0x000fe200000e0000 */
[----:B------:R-:W-:Y:S01]  /*15fd0*/  UMOV UR17, UR57 ;  /* 0x0000003900117c82 */ /* 0x000fe20008000000 */
[----:B------:R-:W-:Y:S01]  /*15fe0*/  R2UR UR31, R155 ;  /* 0x000000009b1f72ca */ /* 0x000fe200000e0000 */
[----:B------:R-:W-:Y:S01]  /*15ff0*/  UMOV UR20, UR52 ;  /* 0x0000003400147c82 */ /* 0x000fe20008000000 */
[----:B------:R-:W-:Y:S01]  /*16000*/  R2UR UR6, R20 ;  /* 0x00000000140672ca */ /* 0x000fe200000e0000 */
[----:B------:R-:W-:Y:S01]  /*16010*/  IMAD.MOV.U32 R20, RZ, RZ, R0 ;  /* 0x000000ffff147224 */ /* 0x000fe200078e0000 */
[C---:B------:R-:W-:Y:S01]  /*16020*/  R2UR UR7, R21.reuse ;  /* 0x00000000150772ca */ /* 0x040fe200000e0000 */
[----:B------:R-:W-:Y:S01]  /*16030*/  UMOV UR21, UR53 ;  /* 0x0000003500157c82 */ /* 0x000fe20008000000 */
[----:B------:R-:W-:Y:S01]  /*16040*/  R2UR UR15, R21 ;  /* 0x00000000150f72ca */ /* 0x000fe200000e0000 */
[----:B------:R-:W-:Y:S01]  /*16050*/  UMOV UR24, UR48 ;  /* 0x0000003000187c82 */ /* 0x000fe20008000000 */
[----:B------:R-:W-:Y:S01]  /*16060*/  R2UR UR14, R20 ;  /* 0x00000000140e72ca */ /* 0x000fe200000e0000 */
[----:B------:R-:W-:Y:S01]  /*16070*/  UMOV UR25, UR49 ;  /* 0x0000003100197c82 */ /* 0x000fe20008000000 */
[----:B------:R-:W-:Y:S01]  /*16080*/  R2UR UR12, R228 ;  /* 0x00000000e40c72ca */ /* 0x000fe200000e0000 */
[----:B------:R-:W-:Y:S01]  /*16090*/  UMOV UR28, UR44 ;  /* 0x0000002c001c7c82 */ /* 0x000fe20008000000 */
[----:B------:R-:W-:Y:S01]  /*160a0*/  R2UR UR13, R229 ;  /* 0x00000000e50d72ca */ /* 0x000fe200000e0000 */
[----:B------:R-:W-:Y:S01]  /*160b0*/  UMOV UR29, UR45 ;  /* 0x0000002d001d7c82 */ /* 0x000fe20008000000 */
[----:B------:R-:W-:Y:S01]  /*160c0*/  IADD3 R20, R14, 0x400, RZ ;  /* 0x000004000e147810 */ /* 0x000fe20007ffe0ff */
[----:B------:R-:W-:Y:S01]  /*160d0*/  IMAD.MOV.U32 R15, RZ, RZ, 0x40000040 ;  /* 0x40000040ff0f7424 */ /* 0x000fe200078e00ff */
[----:B------:R-:W-:Y:S01]  /*160e0*/  R2UR UR23, R21 ;  /* 0x00000000151772ca */ /* 0x000fe200000e0000 */
[----:B------:R-:W-:Y:S01]  /*160f0*/  UMOV UR32, UR40 ;  /* 0x0000002800207c82 */ /* 0x000fe20008000000 */
[----:B------:R-:W-:Y:S01]  /*16100*/  R2UR UR22, R20 ;  /* 0x00000000141672ca */ /* 0x000fe200000e0000 */
[----:B------:R-:W-:Y:S01]  /*16110*/  UMOV UR33, UR41 ;  /* 0x0000002900217c82 */ /* 0x000fe20008000000 */
[----:B------:R-:W-:Y:S01]  /*16120*/  IADD3 R14, R14, 0x406, RZ ;  /* 0x000004060e0e7810 */ /* 0x000fe20007ffe0ff */
[----:B------:R-:W4:Y:S01]  /*16130*/  S2R R9, SR_TID.X ;  /* 0x0000000000097919 */ /* 0x000f220000002100 */
[----:B------:R-:W-:-:S02]  /*16140*/  R2UR UR35, R15 ;  /* 0x000000000f2372ca */ /* 0x000fc400000e0000 */
[----:B------:R-:W-:Y:S02]  /*16150*/  R2UR UR34, R14 ;  /* 0x000000000e2272ca */ /* 0x000fe400000e0000 */
[----:B----4-:R-:W-:-:S04]  /*16160*/  SHF.R.U32.HI R9, RZ, 0x7, R9 ;  /* 0x00000007ff097819 */ /* 0x010fc80000011609 */
[----:B------:R-:W-:Y:S02]  /*16170*/  IADD3 R9, -R9, 0xb, RZ ;  /* 0x0000000b09097810 */ /* 0x000fe40007ffe1ff */
[----:B--2---:R-:W-:Y:S02]  /*16180*/  R2UR UR8, R156 ;  /* 0x000000009c0872ca */ /* 0x004fe400000e0000 */
[----:B------:R-:W-:Y:S02]  /*16190*/  R2UR UR9, R157 ;  /* 0x000000009d0972ca */ /* 0x000fe400000e0000 */
[----:B------:R-:W-:Y:S01]  /*161a0*/  WARPGROUP.ARRIVE ;  /* 0x00000000000079c5 */ /* 0x000fe20000000000 */
[----:B---3--:R-:W-:Y:S02]  /*161b0*/  R2UR UR4, R220 ;  /* 0x00000000dc0472ca */ /* 0x008fe400000e0000 */
[----:B------:R-:W-:-:S08]  /*161c0*/  R2UR UR5, R221 ;  /* 0x00000000dd0572ca */ /* 0x000fd000000e0000 */
[----:B------:R-:W-:Y:S03]  /*161d0*/  QGMMA.64x128x32.F32.E4M3.E4M3 R152, gdesc[UR8], RZ, !UPT, gsb0 ;  /* 0x01e00000089879f3 */ /* 0x000fe6000c0008ff */
        /* <DEDUP_REMOVED lines=25> */
.L_x_655:
        /* <DEDUP_REMOVED lines=64> */
[----:B------:R-:W-:Y:S01]  /*16770*/  MOV R20, UR60 ;  /* 0x0000003c00147c02 */ /* 0x000fe20008000f00 */
[----:B------:R-:W3:Y:S04]  /*16780*/  SHFL.BFLY PT, R11, R0, 0x2, 0x1f ;  /* 0x0c401f00000b7f89 */ /* 0x000ee800000e0000 */
[----:B------:R-:W4:Y:S01]  /*16790*/  SHFL.BFLY PT, R15, R14, 0x2, 0x1f ;  /* 0x0c401f000e0f7f89 */ /* 0x000f2200000e0000 */
[----:B---3--:R-:W-:-:S02]  /*167a0*/  FMNMX.FTZ R0, R0, R11, !PT ;  /* 0x0000000b00007209 */ /* 0x008fc40007810000 */
[----:B----4-:R-:W-:-:S03]  /*167b0*/  FMNMX.FTZ R15, R14, R15, !PT ;  /* 0x0000000f0e0f7209 */ /* 0x010fc60007810000 */
[----:B------:R-:W3:Y:S04]  /*167c0*/  SHFL.BFLY PT, R11, R0, 0x1, 0x1f ;  /* 0x0c201f00000b7f89 */ /* 0x000ee800000e0000 */
[----:B------:R-:W4:Y:S01]  /*167d0*/  SHFL.BFLY PT, R14, R15, 0x1, 0x1f ;  /* 0x0c201f000f0e7f89 */ /* 0x000f2200000e0000 */
[----:B---3--:R-:W-:Y:S02]  /*167e0*/  FMNMX.FTZ R0, R0, R11, !PT ;  /* 0x0000000b00007209 */ /* 0x008fe40007810000 */
[----:B----4-:R-:W-:-:S03]  /*167f0*/  FMNMX.FTZ R15, R15, R14, !PT ;  /* 0x0000000e0f0f7209 */ /* 0x010fc60007810000 */
[----:B------:R-:W-:Y:S01]  /*16800*/  FFMA.FTZ R11, R2, R0, -8 ;  /* 0xc1000000020b7423 */ /* 0x000fe20000010000 */
[----:B------:R-:W-:-:S01]  /*16810*/  FADD.FTZ R12, -R0, R12 ;  /* 0x0000000c000c7221 */ /* 0x000fc20000010100 */
[----:B------:R-:W-:Y:S02]  /*16820*/  VIADD R14, R6, 0x38840 ;  /* 0x00038840060e7836 */ /* 0x000fe40000000000 */
[----:B------:R-:W-:-:S01]  /*16830*/  FFMA.FTZ R152, R2, R152, -R11 ;  /* 0x0000009802987223 */ /* 0x000fc2000001080b */
[C---:B------:R-:W-:Y:S01]  /*16840*/  FMUL.FTZ R12, R2.reuse, R12 ;  /* 0x0000000c020c7220 */ /* 0x040fe20000410000 */
[----:B------:R-:W-:-:S01]  /*16850*/  FFMA.FTZ R21, R2, R15, -8 ;  /* 0xc100000002157423 */ /* 0x000fc2000001000f */
[----:B------:R-:W-:Y:S01]  /*16860*/  FADD.FTZ R10, -R15, R10 ;  /* 0x0000000a0f0a7221 */ /* 0x000fe20000010100 */
[----:B------:R-:W-:-:S01]  /*16870*/  FFMA.FTZ R153, R2, R153, -R11 ;  /* 0x0000009902997223 */ /* 0x000fc2000001080b */
[C---:B------:R-:W-:Y:S01]  /*16880*/  FFMA.FTZ R156, R2.reuse, R156, -R11 ;  /* 0x0000009c029c7223 */ /* 0x040fe2000001080b */
[----:B------:R-:W-:-:S01]  /*16890*/  FFMA.FTZ R154, R2, R154, -R21 ;  /* 0x0000009a029a7223 */ /* 0x000fc20000010815 */
[C---:B------:R-:W-:Y:S01]  /*168a0*/  FMUL.FTZ R10, R2.reuse, R10 ;  /* 0x0000000a020a7220 */ /* 0x040fe20000410000 */
[----:B------:R-:W-:Y:S01]  /*168b0*/  MUFU.EX2 R12, R12 ;  /* 0x0000000c000c7308 */ /* 0x000fe20000000800 */
[----:B------:R-:W-:-:S01]  /*168c0*/  FFMA.FTZ R155, R2, R155, -R21 ;  /* 0x0000009b029b7223 */ /* 0x000fc20000010815 */
[C---:B------:R-:W-:Y:S01]  /*168d0*/  FFMA.FTZ R157, R2.reuse, R157, -R11 ;  /* 0x0000009d029d7223 */ /* 0x040fe2000001080b */
[----:B------:R-:W-:-:S01]  /*168e0*/  FFMA.FTZ R158, R2, R158, -R21 ;  /* 0x0000009e029e7223 */ /* 0x000fc20000010815 */
[C---:B------:R-:W-:Y:S01]  /*168f0*/  FFMA.FTZ R160, R2.reuse, R160, -R11 ;  /* 0x000000a002a07223 */ /* 0x040fe2000001080b */
[----:B------:R-:W-:-:S01]  /*16900*/  FFMA.FTZ R159, R2, R159, -R21 ;  /* 0x0000009f029f7223 */ /* 0x000fc20000010815 */
[C---:B------:R-:W-:Y:S01]  /*16910*/  FFMA.FTZ R161, R2.reuse, R161, -R11 ;  /* 0x000000a102a17223 */ /* 0x040fe2000001080b */
[----:B------:R-:W-:-:S01]  /*16920*/  FFMA.FTZ R162, R2, R162, -R21 ;  /* 0x000000a202a27223 */ /* 0x000fc20000010815 */
[----:B------:R-:W3:Y:S01]  /*16930*/  MUFU.EX2 R152, R152 ;  /* 0x0000009800987308 */ /* 0x000ee20000000800 */
[----:B------:R-:W-:-:S01]  /*16940*/  FFMA.FTZ R13, R2, R164, -R11 ;  /* 0x000000a4020d7223 */ /* 0x000fc2000001080b */
[C---:B------:R-:W-:Y:S01]  /*16950*/  FFMA.FTZ R163, R2.reuse, R163, -R21 ;  /* 0x000000a302a37223 */ /* 0x040fe20000010815 */
[----:B------:R-:W-:-:S01]  /*16960*/  FFMA.FTZ R165, R2, R165, -R11 ;  /* 0x000000a502a57223 */ /* 0x000fc2000001080b */
[C---:B------:R-:W-:Y:S01]  /*16970*/  FFMA.FTZ R166, R2.reuse, R166, -R21 ;  /* 0x000000a602a67223 */ /* 0x040fe20000010815 */
[----:B------:R-:W-:-:S01]  /*16980*/  FFMA.FTZ R168, R2, R168, -R11 ;  /* 0x000000a802a87223 */ /* 0x000fc2000001080b */
[C---:B------:R-:W-:Y:S01]  /*16990*/  FFMA.FTZ R167, R2.reuse, R167, -R21 ;  /* 0x000000a702a77223 */ /* 0x040fe20000010815 */
[----:B------:R-:W-:-:S01]  /*169a0*/  FFMA.FTZ R169, R2, R169, -R11 ;  /* 0x000000a902a97223 */ /* 0x000fc2000001080b */
[----:B------:R-:W4:Y:S01]  /*169b0*/  MUFU.EX2 R153, R153 ;  /* 0x0000009900997308 */ /* 0x000f220000000800 */
[----:B------:R-:W-:-:S01]  /*169c0*/  FFMA.FTZ R170, R2, R170, -R21 ;  /* 0x000000aa02aa7223 */ /* 0x000fc20000010815 */
[C---:B------:R-:W-:Y:S01]  /*169d0*/  FFMA.FTZ R172, R2.reuse, R172, -R11 ;  /* 0x000000ac02ac7223 */ /* 0x040fe2000001080b */
[----:B------:R-:W-:-:S01]  /*169e0*/  FFMA.FTZ R171, R2, R171, -R21 ;  /* 0x000000ab02ab7223 */ /* 0x000fc20000010815 */
[C---:B------:R-:W-:Y:S01]  /*169f0*/  FFMA.FTZ R173, R2.reuse, R173, -R11 ;  /* 0x000000ad02ad7223 */ /* 0x040fe2000001080b */
[----:B------:R-:W-:-:S01]  /*16a00*/  FFMA.FTZ R174, R2, R174, -R21 ;  /* 0x000000ae02ae7223 */ /* 0x000fc20000010815 */
[C---:B------:R-:W-:Y:S01]  /*16a10*/  FFMA.FTZ R176, R2.reuse, R176, -R11 ;  /* 0x000000b002b07223 */ /* 0x040fe2000001080b */
[----:B------:R-:W-:-:S01]  /*16a20*/  FFMA.FTZ R175, R2, R175, -R21 ;  /* 0x000000af02af7223 */ /* 0x000fc20000010815 */
[----:B------:R-:W-:Y:S01]  /*16a30*/  MUFU.EX2 R10, R10 ;  /* 0x0000000a000a7308 */ /* 0x000fe20000000800 */
[----:B---3--:R-:W-:-:S01]  /*16a40*/  FFMA.FTZ R5, R12, R5, R152 ;  /* 0x000000050c057223 */ /* 0x008fc20000010098 */
[C---:B------:R-:W-:Y:S01]  /*16a50*/  FFMA.FTZ R177, R2.reuse, R177, -R11 ;  /* 0x000000b102b17223 */ /* 0x040fe2000001080b */
[----:B------:R-:W-:-:S01]  /*16a60*/  FFMA.FTZ R178, R2, R178, -R21 ;  /* 0x000000b202b27223 */ /* 0x000fc20000010815 */
[C---:B------:R-:W-:Y:S01]  /*16a70*/  FFMA.FTZ R180, R2.reuse, R180, -R11 ;  /* 0x000000b402b47223 */ /* 0x040fe2000001080b */
[----:B------:R-:W-:-:S01]  /*16a80*/  FFMA.FTZ R179, R2, R179, -R21 ;  /* 0x000000b302b37223 */ /* 0x000fc20000010815 */
[----:B------:R-:W-:Y:S01]  /*16a90*/  PRMT R14, R20, 0x654, R14 ;  /* 0x00000654140e7816 */ /* 0x000fe2000000000e */
[----:B------:R-:W-:-:S01]  /*16aa0*/  FFMA.FTZ R181, R2, R181, -R11 ;  /* 0x000000b502b57223 */ /* 0x000fc2000001080b */
[----:B------:R-:W3:Y:S01]  /*16ab0*/  MUFU.EX2 R154, R154 ;  /* 0x0000009a009a7308 */ /* 0x000ee20000000800 */
[----:B----4-:R-:W-:-:S01]  /*16ac0*/  FADD.FTZ R5, R153, R5 ;  /* 0x0000000599057221 */ /* 0x010fc20000010000 */
[C---:B------:R-:W-:Y:S01]  /*16ad0*/  FFMA.FTZ R182, R2.reuse, R182, -R21 ;  /* 0x000000b602b67223 */ /* 0x040fe20000010815 */
[----:B------:R4:W-:Y:S01]  /*16ae0*/  SYNCS.ARRIVE.TRANS64.RED.A1T0 RZ, [R14+URZ], RZ ;  /* 0x000000ff0eff79a7 */ /* 0x0009e2000810043f */
[----:B------:R-:W-:-:S01]  /*16af0*/  FFMA.FTZ R184, R2, R184, -R11 ;  /* 0x000000b802b87223 */ /* 0x000fc2000001080b */
[C---:B------:R-:W-:Y:S01]  /*16b00*/  FFMA.FTZ R183, R2.reuse, R183, -R21 ;  /* 0x000000b702b77223 */ /* 0x040fe20000010815 */
[----:B------:R-:W-:-:S01]  /*16b10*/  FFMA.FTZ R185, R2, R185, -R11 ;  /* 0x000000b902b97223 */ /* 0x000fc2000001080b */
[C---:B------:R-:W-:Y:S01]  /*16b20*/  FFMA.FTZ R186, R2.reuse, R186, -R21 ;  /* 0x000000ba02ba7223 */ /* 0x040fe20000010815 */
[----:B------:R-:W5:Y:S01]  /*16b30*/  MUFU.EX2 R156, R156 ;  /* 0x0000009c009c7308 */ /* 0x000f620000000800 */
[----:B------:R-:W-:-:S01]  /*16b40*/  FFMA.FTZ R188, R2, R188, -R11 ;  /* 0x000000bc02bc7223 */ /* 0x000fc2000001080b */
[C---:B------:R-:W-:Y:S01]  /*16b50*/  FFMA.FTZ R187, R2.reuse, R187, -R21 ;  /* 0x000000bb02bb7223 */ /* 0x040fe20000010815 */
[----:B------:R-:W-:-:S01]  /*16b60*/  FFMA.FTZ R189, R2, R189, -R11 ;  /* 0x000000bd02bd7223 */ /* 0x000fc2000001080b */
[C---:B------:R-:W-:Y:S01]  /*16b70*/  FFMA.FTZ R190, R2.reuse, R190, -R21 ;  /* 0x000000be02be7223 */ /* 0x040fe20000010815 */
[----:B------:R-:W-:-:S01]  /*16b80*/  FFMA.FTZ R192, R2, R192, -R11 ;  /* 0x000000c002c07223 */ /* 0x000fc2000001080b */
[C---:B------:R-:W-:Y:S01]  /*16b90*/  FFMA.FTZ R191, R2.reuse, R191, -R21 ;  /* 0x000000bf02bf7223 */ /* 0x040fe20000010815 */
[----:B------:R-:W-:-:S01]  /*16ba0*/  FFMA.FTZ R193, R2, R193, -R11 ;  /* 0x000000c102c17223 */ /* 0x000fc2000001080b */
[----:B------:R-:W0:Y:S01]  /*16bb0*/  MUFU.EX2 R155, R155 ;  /* 0x0000009b009b7308 */ /* 0x000e220000000800 */
[----:B---3--:R-:W-:-:S01]  /*16bc0*/  FFMA.FTZ R4, R10, R4, R154 ;  /* 0x000000040a047223 */ /* 0x008fc2000001009a */
[C---:B------:R-:W-:Y:S01]  /*16bd0*/  FFMA.FTZ R194, R2.reuse, R194, -R21 ;  /* 0x000000c202c27223 */ /* 0x040fe20000010815 */
[----:B------:R-:W-:-:S01]  /*16be0*/  FFMA.FTZ R196, R2, R196, -R11 ;  /* 0x000000c402c47223 */ /* 0x000fc2000001080b */
[C---:B------:R-:W-:Y:S01]  /*16bf0*/  FFMA.FTZ R195, R2.reuse, R195, -R21 ;  /* 0x000000c302c37223 */ /* 0x040fe20000010815 */
[----:B------:R-:W-:-:S01]  /*16c00*/  FFMA.FTZ R197, R2, R197, -R11 ;  /* 0x000000c502c57223 */ /* 0x000fc2000001080b */
[C---:B------:R-:W-:Y:S01]  /*16c10*/  FFMA.FTZ R198, R2.reuse, R198, -R21 ;  /* 0x000000c602c67223 */ /* 0x040fe20000010815 */
[----:B------:R-:W-:-:S01]  /*16c20*/  FFMA.FTZ R200, R2, R200, -R11 ;  /* 0x000000c802c87223 */ /* 0x000fc2000001080b */
[----:B------:R-:W3:Y:S01]  /*16c30*/  MUFU.EX2 R157, R157 ;  /* 0x0000009d009d7308 */ /* 0x000ee20000000800 */
[----:B-----5:R-:W-:-:S01]  /*16c40*/  FADD.FTZ R5, R156, R5 ;  /* 0x000000059c057221 */ /* 0x020fc20000010000 */
[C---:B------:R-:W-:Y:S01]  /*16c50*/  FFMA.FTZ R199, R2.reuse, R199, -R21 ;  /* 0x000000c702c77223 */ /* 0x040fe20000010815 */
[----:B------:R-:W-:-:S01]  /*16c60*/  FFMA.FTZ R201, R2, R201, -R11 ;  /* 0x000000c902c97223 */ /* 0x000fc2000001080b */
[C---:B------:R-:W-:Y:S01]  /*16c70*/  FFMA.FTZ R202, R2.reuse, R202, -R21 ;  /* 0x000000ca02ca7223 */ /* 0x040fe20000010815 */
[----:B------:R-:W-:-:S01]  /*16c80*/  FFMA.FTZ R204, R2, R204, -R11 ;  /* 0x000000cc02cc7223 */ /* 0x000fc2000001080b */
[C---:B------:R-:W-:Y:S01]  /*16c90*/  FFMA.FTZ R203, R2.reuse, R203, -R21 ;  /* 0x000000cb02cb7223 */ /* 0x040fe20000010815 */
[----:B------:R-:W-:-:S01]  /*16ca0*/  FFMA.FTZ R205, R2, R205, -R11 ;  /* 0x000000cd02cd7223 */ /* 0x000fc2000001080b */
[----:B------:R-:W5:Y:S01]  /*16cb0*/  MUFU.EX2 R158, R158 ;  /* 0x0000009e009e7308 */ /* 0x000f620000000800 */
[----:B0-----:R-:W-:-:S01]  /*16cc0*/  FADD.FTZ R4, R155, R4 ;  /* 0x000000049b047221 */ /* 0x001fc20000010000 */
[C---:B------:R-:W-:Y:S01]  /*16cd0*/  FFMA.FTZ R206, R2.reuse, R206, -R21 ;  /* 0x000000ce02ce7223 */ /* 0x040fe20000010815 */
[----:B------:R-:W-:-:S01]  /*16ce0*/  FFMA.FTZ R208, R2, R208, -R11 ;  /* 0x000000d002d07223 */ /* 0x000fc2000001080b */
[C---:B------:R-:W-:Y:S01]  /*16cf0*/  FFMA.FTZ R207, R2.reuse, R207, -R21 ;  /* 0x000000cf02cf7223 */ /* 0x040fe20000010815 */
[----:B------:R-:W-:-:S01]  /*16d00*/  FFMA.FTZ R209, R2, R209, -R11 ;  /* 0x000000d102d17223 */ /* 0x000fc2000001080b */
[C---:B------:R-:W-:Y:S01]  /*16d10*/  FFMA.FTZ R210, R2.reuse, R210, -R21 ;  /* 0x000000d202d27223 */ /* 0x040fe20000010815 */
[----:B------:R-:W-:-:S01]  /*16d20*/  FFMA.FTZ R212, R2, R212, -R11 ;  /* 0x000000d402d47223 */ /* 0x000fc2000001080b */
[----:B------:R-:W0:Y:S01]  /*16d30*/  MUFU.EX2 R160, R160 ;  /* 0x000000a000a07308 */ /* 0x000e220000000800 */
[----:B---3--:R-:W-:-:S01]  /*16d40*/  FADD.FTZ R5, R157, R5 ;  /* 0x000000059d057221 */ /* 0x008fc20000010000 */
[C---:B------:R-:W-:Y:S01]  /*16d50*/  FFMA.FTZ R211, R2.reuse, R211, -R21 ;  /* 0x000000d302d37223 */ /* 0x040fe20000010815 */
[----:B------:R-:W-:-:S01]  /*16d60*/  FFMA.FTZ R11, R2, R213, -R11 ;  /* 0x000000d5020b7223 */ /* 0x000fc2000001080b */
[C-C-:B------:R-:W-:Y:S01]  /*16d70*/  FFMA.FTZ R214, R2.reuse, R214, -R21.reuse ;  /* 0x000000d602d67223 */ /* 0x140fe20000010815 */
[----:B------:R-:W-:-:S01]  /*16d80*/  FFMA.FTZ R21, R2, R215, -R21 ;  /* 0x000000d702157223 */ /* 0x000fc20000010815 */
[----:B------:R-:W-:Y:S01]  /*16d90*/  F2FP.SATFINITE.E4M3.F32.PACK_AB_MERGE_C R156, R157, R156, RZ ;  /* 0x0000009c9d9c723e */ /* 0x000fe200048070ff */
[----:B------:R-:W-:Y:S01]  /*16da0*/  FMUL.FTZ R24, R24, R12 ;  /* 0x0000000c18187220 */ /* 0x000fe20000410000 */
[----:B------:R-:W3:Y:S01]  /*16db0*/  MUFU.EX2 R159, R159 ;  /* 0x0000009f009f7308 */ /* 0x000ee20000000800 */
[----:B-----5:R-:W-:-:S01]  /*16dc0*/  FADD.FTZ R4, R158, R4 ;  /* 0x000000049e047221 */ /* 0x020fc20000010000 */
[----:B------:R-:W-:Y:S01]  /*16dd0*/  F2FP.SATFINITE.E4M3.F32.PACK_AB_MERGE_C R164, R153, R152, R156 ;  /* 0x0000009899a4723e */ /* 0x000fe2000480709c */
[-C--:B------:R-:W-:Y:S01]  /*16de0*/  FMUL.FTZ R25, R25, R12.reuse ;  /* 0x0000000c19197220 */ /* 0x080fe20000410000 */
[-C--:B------:R-:W-:Y:S01]  /*16df0*/  FMUL.FTZ R28, R28, R12.reuse ;  /* 0x0000000c1c1c7220 */ /* 0x080fe20000410000 */
[-C--:B------:R-:W-:Y:S01]  /*16e00*/  FMUL.FTZ R29, R29, R12.reuse ;  /* 0x0000000c1d1d7220 */ /* 0x080fe20000410000 */
[-C--:B------:R-:W-:Y:S01]  /*16e10*/  FMUL.FTZ R32, R32, R12.reuse ;  /* 0x0000000c20207220 */ /* 0x080fe20000410000 */
[----:B------:R-:W-:Y:S01]  /*16e20*/  FMUL.FTZ R33, R33, R12 ;  /* 0x0000000c21217220 */ /* 0x000fe20000410000 */
[----:B------:R-:W5:Y:S01]  /*16e30*/  MUFU.EX2 R161, R161 ;  /* 0x000000a100a17308 */ /* 0x000f620000000800 */
[----:B0-----:R-:W-:-:S01]  /*16e40*/  FADD.FTZ R5, R160, R5 ;  /* 0x00000005a0057221 */ /* 0x001fc20000010000 */
[-C--:B------:R-:W-:Y:S01]  /*16e50*/  FMUL.FTZ R36, R36, R12.reuse ;  /* 0x0000000c24247220 */ /* 0x080fe20000410000 */
[-C--:B------:R-:W-:Y:S01]  /*16e60*/  FMUL.FTZ R37, R37, R12.reuse ;  /* 0x0000000c25257220 */ /* 0x080fe20000410000 */
[-C--:B------:R-:W-:Y:S01]  /*16e70*/  FMUL.FTZ R40, R40, R12.reuse ;  /* 0x0000000c28287220 */ /* 0x080fe20000410000 */
[-C--:B------:R-:W-:Y:S01]  /*16e80*/  FMUL.FTZ R41, R41, R12.reuse ;  /* 0x0000000c29297220 */ /* 0x080fe20000410000 */
[-C--:B------:R-:W-:Y:S01]  /*16e90*/  FMUL.FTZ R44, R44, R12.reuse ;  /* 0x0000000c2c2c7220 */ /* 0x080fe20000410000 */
[----:B------:R-:W-:Y:S01]  /*16ea0*/  FMUL.FTZ R45, R45, R12 ;  /* 0x0000000c2d2d7220 */ /* 0x000fe20000410000 */
[----:B------:R-:W0:Y:S01]  /*16eb0*/  MUFU.EX2 R162, R162 ;  /* 0x000000a200a27308 */ /* 0x000e220000000800 */
        /* <DEDUP_REMOVED lines=8> */
[----:B-----5:R-:W-:-:S01]  /*16f40*/  FADD.FTZ R5, R161, R5 ;  /* 0x00000005a1057221 */ /* 0x020fc20000010000 */
[-C--:B------:R-:W-:Y:S01]  /*16f50*/  FMUL.FTZ R57, R57, R12.reuse ;  /* 0x0000000c39397220 */ /* 0x080fe20000410000 */
        /* <DEDUP_REMOVED lines=31> */
[----:B------:R-:W-:Y:S01]  /*17150*/  F2FP.SATFINITE.E4M3.F32.PACK_AB_MERGE_C R13, R165, R13, RZ ;  /* 0x0000000da50d723e */ /* 0x000fe200048070ff */
[----:B------:R-:W-:Y:S01]  /*17160*/  FMUL.FTZ R105, R105, R12 ;  /* 0x0000000c69697220 */ /* 0x000fe20000410000 */
[----:B------:R-:W-:Y:S01]  /*17170*/  F2FP.SATFINITE.E4M3.F32.PACK_AB_MERGE_C R165, R155, R154, R158 ;  /* 0x0000009a9ba5723e */ /* 0x000fe2000480709e */
        /* <DEDUP_REMOVED lines=24> */
[----:B------:R-:W-:Y:S01]  /*17300*/  FMUL.FTZ R140, R140, R12 ;  /* 0x0000000c8c8c7220 */ /* 0x000fe20000410000 */
[----:B------:R-:W-:Y:S01]  /*17310*/  F2FP.SATFINITE.E4M3.F32.PACK_AB_MERGE_C R167, R163, R162, R167 ;  /* 0x000000a2a3a7723e */ /* 0x000fe200048070a7 */
[----:B------:R-:W-:Y:S01]  /*17320*/  FMUL.FTZ R141, R141, R12 ;  /* 0x0000000c8d8d7220 */ /* 0x000fe20000410000 */
[----:B------:R-:W4:Y:S01]  /*17330*/  MUFU.EX2 R172, R172 ;  /* 0x000000ac00ac7308 */ /* 0x000f220000000800 */
[----:B---3--:R-:W-:-:S01]  /*17340*/  FADD.FTZ R5, R169, R5 ;  /* 0x00000005a9057221 */ /* 0x008fc20000010000 */
[-C--:B------:R-:W-:Y:S01]  /*17350*/  FMUL.FTZ R144, R144, R12.reuse ;  /* 0x0000000c90907220 */ /* 0x080fe20000410000 */
[-C--:B------:R-:W-:Y:S01]  /*17360*/  FMUL.FTZ R145, R145, R12.reuse ;  /* 0x0000000c91917220 */ /* 0x080fe20000410000 */
[-C--:B------:R-:W-:Y:S01]  /*17370*/  FMUL.FTZ R148, R148, R12.reuse ;  /* 0x0000000c94947220 */ /* 0x080fe20000410000 */
[----:B------:R-:W-:Y:S01]  /*17380*/  FMUL.FTZ R149, R149, R12 ;  /* 0x0000000c95957220 */ /* 0x000fe20000410000 */
[-C--:B------:R-:W-:Y:S01]  /*17390*/  FMUL.FTZ R26, R26, R10.reuse ;  /* 0x0000000a1a1a7220 */ /* 0x080fe20000410000 */
[----:B------:R-:W-:Y:S01]  /*173a0*/  FMUL.FTZ R27, R27, R10 ;  /* 0x0000000a1b1b7220 */ /* 0x000fe20000410000 */
[----:B------:R-:W0:Y:S01]  /*173b0*/  MUFU.EX2 R171, R171 ;  /* 0x000000ab00ab7308 */ /* 0x000e220000000800 */
[----:B-----5:R-:W-:-:S01]  /*173c0*/  FADD.FTZ R4, R170, R4 ;  /* 0x00000004aa047221 */ /* 0x020fc20000010000 */
[-C--:B------:R-:W-:Y:S01]  /*173d0*/  FMUL.FTZ R30, R30, R10.reuse ;  /* 0x0000000a1e1e7220 */ /* 0x080fe20000410000 */
[-C--:B------:R-:W-:Y:S01]  /*173e0*/  FMUL.FTZ R31, R31, R10.reuse ;  /* 0x0000000a1f1f7220 */ /* 0x080fe20000410000 */
[-C--:B------:R-:W-:Y:S01]  /*173f0*/  FMUL.FTZ R34, R34, R10.reuse ;  /* 0x0000000a22227220 */ /* 0x080fe20000410000 */
[-C--:B------:R-:W-:Y:S01]  /*17400*/  FMUL.FTZ R35, R35, R10.reuse ;  /* 0x0000000a23237220 */ /* 0x080fe20000410000 */
[-C--:B------:R-:W-:Y:S01]  /*17410*/  FMUL.FTZ R38, R38, R10.reuse ;  /* 0x0000000a26267220 */ /* 0x080fe20000410000 */
[----:B------:R-:W-:Y:S01]  /*17420*/  FMUL.FTZ R39, R39, R10 ;  /* 0x0000000a27277220 */ /* 0x000fe20000410000 */
[----:B------:R-:W3:Y:S01]  /*17430*/  MUFU.EX2 R173, R173 ;  /* 0x000000ad00ad7308 */ /* 0x000ee20000000800 */
[----:B----4-:R-:W-:-:S01]  /*17440*/  FADD.FTZ R14, R172, R5 ;  /* 0x00000005ac0e7221 */ /* 0x010fc20000010000 */
[-C--:B------:R-:W-:Y:S01]  /*17450*/  FMUL.FTZ R42, R42, R10.reuse ;  /* 0x0000000a2a2a7220 */ /* 0x080fe20000410000 */
[-C--:B------:R-:W-:Y:S01]  /*17460*/  FMUL.FTZ R43, R43, R10.reuse ;  /* 0x0000000a2b2b7220 */ /* 0x080fe20000410000 */
[-C--:B------:R-:W-:Y:S01]  /*17470*/  FMUL.FTZ R46, R46, R10.reuse ;  /* 0x0000000a2e2e7220 */ /* 0x080fe20000410000 */
[-C--:B------:R-:W-:Y:S01]  /*17480*/  FMUL.FTZ R47, R47, R10.reuse ;  /* 0x0000000a2f2f7220 */ /* 0x080fe20000410000 */
[-C--:B------:R-:W-:Y:S01]  /*17490*/  FMUL.FTZ R50, R50, R10.reuse ;  /* 0x0000000a32327220 */ /* 0x080fe20000410000 */
[----:B------:R-:W-:Y:S01]  /*174a0*/  FMUL.FTZ R51, R51, R10 ;  /* 0x0000000a33337220 */ /* 0x000fe20000410000 */
[----:B------:R-:W4:Y:S01]  /*174b0*/  MUFU.EX2 R174, R174 ;  /* 0x000000ae00ae7308 */ /* 0x000f220000000800 */
        /* <DEDUP_REMOVED lines=68> */
[----:B------:R-:W-:Y:S01]  /*17900*/  FMUL.FTZ R151, R151, R10 ;  /* 0x0000000a97977220 */ /* 0x000fe20000410000 */
[----:B------:R-:W-:-:S02]  /*17910*/  F2FP.SATFINITE.E4M3.F32.PACK_AB_MERGE_C R160, R169, R168, R172 ;  /* 0x000000a8a9a0723e */ /* 0x000fc400048070ac */
[----:B------:R-:W4:Y:S01]  /*17920*/  MUFU.EX2 R184, R184 ;  /* 0x000000b800b87308 */ /* 0x000f220000000800 */
[----:B0-----:R-:W-:-:S01]  /*17930*/  FADD.FTZ R4, R181, R4 ;  /* 0x00000004b5047221 */ /* 0x001fc20000010000 */
[----:B------:R-:W-:Y:S02]  /*17940*/  F2FP.SATFINITE.E4M3.F32.PACK_AB_MERGE_C R180, R181, R180, RZ ;  /* 0x000000b4b5b4723e */ /* 0x000fe400048070ff */
[----:B------:R-:W-:Y:S02]  /*17950*/  F2FP.SATFINITE.E4M3.F32.PACK_AB_MERGE_C R161, R171, R170, R174 ;  /* 0x000000aaaba1723e */ /* 0x000fe400048070ae */
[----:B------:R-:W-:Y:S02]  /*17960*/  F2FP.SATFINITE.E4M3.F32.PACK_AB_MERGE_C R162, R177, R176, R180 ;  /* 0x000000b0b1a2723e */ /* 0x000fe400048070b4 */
[----:B------:R-:W0:Y:S01]  /*17970*/  MUFU.EX2 R183, R183 ;  /* 0x000000b700b77308 */ /* 0x000e220000000800 */
[----:B---3--:R-:W-:-:S07]  /*17980*/  FADD.FTZ R5, R182, R5 ;  /* 0x00000005b6057221 */ /* 0x008fce0000010000 */
[----:B------:R-:W3:Y:S01]  /*17990*/  MUFU.EX2 R185, R185 ;  /* 0x000000b900b97308 */ /* 0x000ee20000000800 */
[----:B----4-:R-:W-:-:S07]  /*179a0*/  FADD.FTZ R4, R184, R4 ;  /* 0x00000004b8047221 */ /* 0x010fce0000010000 */
[----:B------:R-:W4:Y:S01]  /*179b0*/  MUFU.EX2 R186, R186 ;  /* 0x000000ba00ba7308 */ /* 0x000f220000000800 */
[----:B0-----:R-:W-:-:S01]  /*179c0*/  FADD.FTZ R5, R183, R5 ;  /* 0x00000005b7057221 */ /* 0x001fc20000010000 */
[----:B------:R-:W-:-:S04]  /*179d0*/  F2FP.SATFINITE.E4M3.F32.PACK_AB_MERGE_C R182, R183, R182, RZ ;  /* 0x000000b6b7b6723e */ /* 0x000fc800048070ff */
[----:B------:R-:W-:Y:S02]  /*179e0*/  F2FP.SATFINITE.E4M3.F32.PACK_AB_MERGE_C R163, R179, R178, R182 ;  /* 0x000000b2b3a3723e */ /* 0x000fe400048070b6 */
[----:B------:R-:W0:Y:S01]  /*179f0*/  MUFU.EX2 R188, R188 ;  /* 0x000000bc00bc7308 */ /* 0x000e220000000800 */
[----:B---3--:R-:W-:-:S07]  /*17a00*/  FADD.FTZ R4, R185, R4 ;  /* 0x00000004b9047221 */ /* 0x008fce0000010000 */
[----:B------:R-:W3:Y:S01]  /*17a10*/  MUFU.EX2 R187, R187 ;  /* 0x000000bb00bb7308 */ /* 0x000ee20000000800 */
[----:B----4-:R-:W-:-:S07]  /*17a20*/  FADD.FTZ R5, R186, R5 ;  /* 0x00000005ba057221 */ /* 0x010fce0000010000 */
[----:B------:R-:W4:Y:S01]  /*17a30*/  MUFU.EX2 R189, R189 ;  /* 0x000000bd00bd7308 */ /* 0x000f220000000800 */
[----:B0-----:R-:W-:-:S07]  /*17a40*/  FADD.FTZ R4, R188, R4 ;  /* 0x00000004bc047221 */ /* 0x001fce0000010000 */
[----:B------:R-:W0:Y:S01]  /*17a50*/  MUFU.EX2 R190, R190 ;  /* 0x000000be00be7308 */ /* 0x000e220000000800 */
[----:B---3--:R-:W-:-:S07]  /*17a60*/  FADD.FTZ R5, R187, R5 ;  /* 0x00000005bb057221 */ /* 0x008fce0000010000 */
[----:B------:R-:W3:Y:S01]  /*17a70*/  MUFU.EX2 R192, R192 ;  /* 0x000000c000c07308 */ /* 0x000ee20000000800 */
[----:B----4-:R-:W-:-:S01]  /*17a80*/  FADD.FTZ R4, R189, R4 ;  /* 0x00000004bd047221 */ /* 0x010fc20000010000 */
[----:B------:R-:W-:-:S04]  /*17a90*/  F2FP.SATFINITE.E4M3.F32.PACK_AB_MERGE_C R156, R189, R188, RZ ;  /* 0x000000bcbd9c723e */ /* 0x000fc800048070ff */
[----:B------:R-:W-:Y:S02]  /*17aa0*/  F2FP.SATFINITE.E4M3.F32.PACK_AB_MERGE_C R156, R185, R184, R156 ;  /* 0x000000b8b99c723e */ /* 0x000fe4000480709c */
        /* <DEDUP_REMOVED lines=13> */
[----:B----4-:R-:W-:-:S07]  /*17b80*/  FADD.FTZ R4, R196, R4 ;  /* 0x00000004c4047221 */ /* 0x010fce0000010000 */
[----:B------:R-:W4:Y:S01]  /*17b90*/  MUFU.EX2 R198, R198 ;  /* 0x000000c600c67308 */ /* 0x000f220000000800 */
[----:B0-----:R-:W-:-:S07]  /*17ba0*/  FADD.FTZ R5, R195, R5 ;  /* 0x00000005c3057221 */ /* 0x001fce0000010000 */
[----:B------:R-:W0:Y:S01]  /*17bb0*/  MUFU.EX2 R200, R200 ;  /* 0x000000c800c87308 */ /* 0x000e220000000800 */
[----:B---3--:R-:W-:-:S01]  /*17bc0*/  FADD.FTZ R4, R197, R4 ;  /* 0x00000004c5047221 */ /* 0x008fc20000010000 */
[----:B------:R-:W-:-:S04]  /*17bd0*/  F2FP.SATFINITE.E4M3.F32.PACK_AB_MERGE_C R196, R197, R196, RZ ;  /* 0x000000c4c5c4723e */ /* 0x000fc800048070ff */
[----:B------:R-:W-:Y:S02]  /*17be0*/  F2FP.SATFINITE.E4M3.F32.PACK_AB_MERGE_C R158, R193, R192, R196 ;  /* 0x000000c0c19e723e */ /* 0x000fe400048070c4 */
        /* <DEDUP_REMOVED lines=39> */
[----:B------:R-:W-:Y:S01]  /*17e60*/  F2FP.SATFINITE.E4M3.F32.PACK_AB_MERGE_C R154, R209, R208, R212 ;  /* 0x000000d0d19a723e */ /* 0x000fe200048070d4 */
[----:B0-----:R-:W-:-:S01]  /*17e70*/  FADD.FTZ R4, R214, R4 ;  /* 0x00000004d6047221 */ /* 0x001fc20000010000 */
[----:B---3--:R-:W-:-:S03]  /*17e80*/  F2FP.SATFINITE.E4M3.F32.PACK_AB_MERGE_C R11, R21, R214, RZ ;  /* 0x000000d6150b723e */ /* 0x008fc600048070ff */
[----:B------:R-:W-:Y:S01]  /*17e90*/  FADD.FTZ R4, R21, R4 ;  /* 0x0000000415047221 */ /* 0x000fe20000010000 */
[----:B------:R-:W-:Y:S01]  /*17ea0*/  F2FP.SATFINITE.E4M3.F32.PACK_AB_MERGE_C R155, R211, R210, R11 ;  /* 0x000000d2d39b723e */ /* 0x000fe2000480700b */
[----:B------:R-:W-:Y:S06]  /*17eb0*/  @!P0 BRA `(.L_x_656) ;  /* 0x0000000000048947 */ /* 0x000fec0003800000 */
[----:B------:R-:W-:Y:S01]  /*17ec0*/  BPT.TRAP 0x1 ;  /* 0x000000040000795c */ /* 0x000fe20000300000 */
.L_x_656:
[----:B------:R0:W3:Y:S01]  /*17ed0*/  SYNCS.PHASECHK.TRANS64.TRYWAIT P2, [R6+URZ+0x38850], R7 ;  /* 0x03885007060075a7 */ /* 0x0000e2000804017f */
[----:B------:R-:W-:Y:S05]  /*17ee0*/  @!P0 BRA `(.L_x_657) ;  /* 0x0000000000048947 */ /* 0x000fea0003800000 */
[----:B------:R-:W-:Y:S01]  /*17ef0*/  BPT.TRAP 0x1 ;  /* 0x000000040000795c */ /* 0x000fe20000300000 */
.L_x_657:
[----:B------:R-:W-:Y:S01]  /*17f00*/  BSSY B0, `(.L_x_658) ;  /* 0x0000006000007945 */ /* 0x000fe20003800000 */
[----:B------:R-:W-:Y:S01]  /*17f10*/  LEA R10, R8, UR42, 0xb ;  /* 0x0000002a080a7c11 */ /* 0x000fe2000f8e58ff */
[----:B------:R-:W-:Y:S02]  /*17f20*/  IMAD.MOV.U32 R11, RZ, RZ, 0x40000040 ;  /* 0x40000040ff0b7424 */ /* 0x000fe400078e00ff */
[----:B---3--:R-:W-:Y:S05]  /*17f30*/  @P2 BRA `(.L_x_659) ;  /* 0x0000000000082947 */ /* 0x008fea0003800000 */
[----:B------:R-:W3:Y:S02]  /*17f40*/  SYNCS.PHASECHK.TRANS64.TRYWAIT P2, [R6+URZ+0x38850], R7 ;  /* 0x03885007060075a7 */ /* 0x000ee4000804017f */
[----:B---3--:R-:W-:Y:S05]  /*17f50*/  @!P2 BRA `(.L_x_660) ;  /* 0x000000d800d8a947 */ /* 0x008fea0003800000 */
.L_x_659:
[----:B------:R-:W-:Y:S05]  /*17f60*/  BSYNC B0 ;  /* 0x0000000000007941 */ /* 0x000fea0003800000 */
.L_x_658:
[----:B------:R-:W4:Y:S01]  /*17f70*/  S2R R8, SR_TID.X ;  /* 0x0000000000087919 */ /* 0x000f220000002100 */
[----:B------:R-:W-:Y:S05]  /*17f80*/  WARPSYNC.ALL ;  /* 0x0000000000007948 */ /* 0x000fea0003800000 */
[C---:B------:R-:W-:Y:S01]  /*17f90*/  R2UR UR6, R10.reuse ;  /* 0x000000000a0672ca */ /* 0x040fe200000e0000 */
[----:B------:R-:W-:Y:S01]  /*17fa0*/  VIADD R12, R10, 0x2 ;  /* 0x000000020a0c7836 */ /* 0x000fe20000000000 */
[----:B------:R-:W-:Y:S02]  /*17fb0*/  R2UR UR7, R11 ;  /* 0x000000000b0772ca */ /* 0x000fe400000e0000 */
[----:B------:R-:W-:-:S02]  /*17fc0*/  MOV R13, 0x40000040 ;  /* 0x40000040000d7802 */ /* 0x000fc40000000f00 */
[----:B------:R-:W-:Y:S02]  /*17fd0*/  MOV R11, 0x40000040 ;  /* 0x40000040000b7802 */ /* 0x000fe40000000f00 */
[----:B----4-:R-:W-:-:S05]  /*17fe0*/  SHF.R.U32.HI R8, RZ, 0x7, R8 ;  /* 0x00000007ff087819 */ /* 0x010fca0000011608 */
[----:B01-3--:R-:W-:-:S05]  /*17ff0*/  VIADD R7, R8, 0x8 ;  /* 0x0000000808077836 */ /* 0x00bfca0000000000 */
[----:B------:R0:W-:Y:S06]  /*18000*/  BAR.SYNC.DEFER_BLOCKING R7, 0x100 ;  /* 0x000400070000751d */ /* 0x0001ec0000010000 */
[----:B------:R-:W-:-:S06]  /*18010*/  WARPGROUP.ARRIVE ;  /* 0x00000000000079c5 */ /* 0x000fcc0000000000 */
[----:B------:R-:W-:Y:S01]  /*18020*/  QGMMA.64x256x32.F32.E4M3.E4M3 R24, R164, gdesc[UR4], R24, gsb0 ;  /* 0x03e00004a4187df3 */ /* 0x000fe20008000818 */
        /* <DEDUP_REMOVED lines=22> */
[----:B0-----:R-:W-:Y:S05]  /*18190*/  @!P0 BRA `(.L_x_661) ;  /* 0x0000000000048947 */ /* 0x001fea0003800000 */
[----:B------:R-:W-:Y:S01]  /*181a0*/  BPT.TRAP 0x1 ;  /* 0x000000040000795c */ /* 0x000fe20000300000 */
.L_x_661:
[----:B------:R-:W-:Y:S01]  /*181b0*/  VIADD R6, R6, 0x38860 ;  /* 0x0003886006067836 */ /* 0x000fe20000000000 */
[----:B------:R-:W-:Y:S01]  /*181c0*/  MOV R12, R0 ;  /* 0x00000000000c7202 */ /* 0x000fe20000000f00 */
[----:B------:R-:W-:Y:S02]  /*181d0*/  IMAD.U32 R7, RZ, RZ, UR60 ;  /* 0x0000003cff077e24 */ /* 0x000fe4000f8e00ff */
[----:B------:R-:W-:-:S03]  /*181e0*/  IMAD.MOV.U32 R10, RZ, RZ, R15 ;  /* 0x000000ffff0a7224 */ /* 0x000fc600078e000f */
[----:B------:R-:W-:-:S04]  /*181f0*/  PRMT R6, R7, 0x654, R6 ;  /* 0x0000065407067816 */ /* 0x000fc80000000006 */
[----:B------:R1:W-:Y:S01]  /*18200*/  SYNCS.ARRIVE.TRANS64.RED.A1T0 RZ, [R6+URZ], RZ ;  /* 0x000000ff06ff79a7 */ /* 0x0003e2000810043f */
[----:B------:R-:W-:Y:S05]  /*18210*/  @P1 BRA `(.L_x_662) ;  /* 0xffffffd800cc1947 */ /* 0x000fea000383ffff */
.L_x_650:
[----:B------:R-:W3:Y:S04]  /*18220*/  LDL R8, [R1+0x30] ;  /* 0x0000300001087983 */ /* 0x000ee80000100800 */
[----:B------:R-:W0:Y:S01]  /*18230*/  LDL R14, [R1+0x14] ;  /* 0x00001400010e7983 */ /* 0x000e220000100800 */
[----:B------:R-:W-:Y:S05]  /*18240*/  WARPSYNC.ALL ;  /* 0x0000000000007948 */ /* 0x000fea0003800000 */
[----:B------:R-:W-:Y:S01]  /*18250*/  ULDC.64 UR4, c[0x0][0x9a0] ;  /* 0x0002680000047ab9 */ /* 0x000fe20000000a00 */
[----:B------:R-:W4:Y:S01]  /*18260*/  LDL.LU R23, [R1+0x34] ;  /* 0x0000340001177983 */ /* 0x000f220000300800 */
[----:B------:R2:W-:Y:S08]  /*18270*/  BAR.ARV R9, 0x100 ;  /* 0x000400090000751d */ /* 0x0005f00000002000 */
[----:B------:R-:W-:Y:S06]  /*18280*/  BAR.ARV 0x8, 0x180 ;  /* 0x0206000000007b1d */ /* 0x000fec0000002000 */
[----:B------:R-:W-:-:S04]  /*18290*/  ISETP.NE.U32.AND P0, PT, RZ, UR4, PT ;  /* 0x00000004ff007c0c */ /* 0x000fc8000bf05070 */
[----:B------:R-:W-:-:S13]  /*182a0*/  ISETP.NE.AND.EX P0, PT, RZ, UR5, PT, P0 ;  /* 0x00000005ff007c0c */ /* 0x000fda000bf05300 */
[----:B------:R-:W3:Y:S01]  /*182b0*/  @P0 LDC.64 R10, c[0x0][0x9c8] ;  /* 0x00027200ff0a0b82 */ /* 0x000ee20000000a00 */
[----:B------:R-:W-:-:S07]  /*182c0*/  @P0 SHF.R.S32.HI R13, RZ, 0x1f, R222 ;  /* 0x0000001fff0d0819 */ /* 0x000fce00000114de */
[----:B-1----:R-:W1:Y:S01]  /*182d0*/  @P0 LDC.64 R6, c[0x0][0x9d0] ;  /* 0x00027400ff060b82 */ /* 0x002e620000000a00 */
[----:B---3--:R-:W-:-:S04]  /*182e0*/  @P0 IMAD R8, R8, R10, RZ ;  /* 0x0000000a08080224 */ /* 0x008fc800078e02ff */
[C---:B0-----:R-:W-:Y:S02]  /*182f0*/  @P0 IMAD R3, R14.reuse, R11, R8 ;  /* 0x0000000b0e030224 */ /* 0x041fe400078e0208 */
[----:B------:R-:W-:-:S04]  /*18300*/  @P0 IMAD.WIDE.U32 R10, R14, R10, RZ ;  /* 0x0000000a0e0a0225 */ /* 0x000fc800078e00ff */
[-C--:B-1----:R-:W-:Y:S02]  /*18310*/  @P0 IMAD R8, R13, R6.reuse, RZ ;  /* 0x000000060d080224 */ /* 0x082fe400078e02ff */
[----:B------:R-:W-:Y:S02]  /*18320*/  @P0 IMAD.IADD R11, R11, 0x1, R3 ;  /* 0x000000010b0b0824 */ /* 0x000fe400078e0203 */
[C---:B------:R-:W-:Y:S02]  /*18330*/  @P0 IMAD R3, R222.reuse, R7, R8 ;  /* 0x00000007de030224 */ /* 0x040fe400078e0208 */
[----:B------:R-:W-:-:S04]  /*18340*/  @P0 IMAD.WIDE.U32 R6, R222, R6, R10 ;  /* 0x00000006de060225 */ /* 0x000fc800078e000a */
[----:B------:R-:W-:Y:S01]  /*18350*/  @P0 IMAD.IADD R3, R7, 0x1, R3 ;  /* 0x0000000107030824 */ /* 0x000fe200078e0203 */
[----:B------:R-:W-:Y:S01]  /*18360*/  @P0 LEA R10, P1, R6, UR4, 0x2 ;  /* 0x00000004060a0c11 */ /* 0x000fe2000f8210ff */
[----:B------:R-:W-:-:S03]  /*18370*/  IMAD.MOV.U32 R7, RZ, RZ, 0x3f800000 ;  /* 0x3f800000ff077424 */ /* 0x000fc600078e00ff */
[----:B------:R-:W-:-:S05]  /*18380*/  @P0 LEA.HI.X R11, R6, UR5, R3, 0x2, P1 ;  /* 0x00000005060b0c11 */ /* 0x000fca00088f1403 */
[----:B------:R0:W3:Y:S04]  /*18390*/  @P0 LDG.E R7, desc[UR36][R10.64] ;  /* 0x000000240a070981 */ /* 0x0000e8000c1e1900 */
[----:B------:R-:W1:Y:S04]  /*183a0*/  SHFL.BFLY PT, R6, R5, 0x2, 0x1f ;  /* 0x0c401f0005067f89 */ /* 0x000e6800000e0000 */
[----:B------:R-:W5:Y:S01]  /*183b0*/  SHFL.BFLY PT, R3, R4, 0x2, 0x1f ;  /* 0x0c401f0004037f89 */ /* 0x000f6200000e0000 */
[----:B-1----:R-:W-:Y:S01]  /*183c0*/  FADD.FTZ R6, R6, R5 ;  /* 0x0000000506067221 */ /* 0x002fe20000010000 */
[----:B-----5:R-:W-:-:S04]  /*183d0*/  FADD.FTZ R8, R3, R4 ;  /* 0x0000000403087221 */ /* 0x020fc80000010000 */
[----:B------:R-:W1:Y:S04]  /*183e0*/  SHFL.BFLY PT, R3, R6, 0x1, 0x1f ;  /* 0x0c201f0006037f89 */ /* 0x000e6800000e0000 */
[----:B------:R-:W5:Y:S01]  /*183f0*/  SHFL.BFLY PT, R13, R8, 0x1, 0x1f ;  /* 0x0c201f00080d7f89 */ /* 0x000f6200000e0000 */
[----:B0-----:R-:W-:Y:S01]  /*18400*/  MOV R10, RZ ;  /* 0x000000ff000a7202 */ /* 0x001fe20000000f00 */
[----:B-1----:R-:W-:-:S05]  /*18410*/  FADD.FTZ R12, R6, R3 ;  /* 0x00000003060c7221 */ /* 0x002fca0000010000 */
[C---:B------:R-:W-:Y:S01]  /*18420*/  FSETP.NE.FTZ.AND P0, PT, R12.reuse, RZ, PT ;  /* 0x000000ff0c00720b */ /* 0x040fe20003f15000 */
[----:B------:R-:W-:Y:S01]  /*18430*/  FMUL.FTZ R14, R12, 0.00390625 ;  /* 0x3b8000000c0e7820 */ /* 0x000fe20000410000 */
[----:B-----5:R-:W-:-:S04]  /*18440*/  FADD.FTZ R13, R8, R13 ;  /* 0x0000000d080d7221 */ /* 0x020fc80000010000 */
[----:B------:R-:W-:Y:S01]  /*18450*/  FSETP.NE.FTZ.AND P1, PT, R14, RZ, PT ;  /* 0x000000ff0e00720b */ /* 0x000fe20003f35000 */
[----:B------:R-:W-:-:S06]  /*18460*/  FMUL.FTZ R11, R13, 0.00390625 ;  /* 0x3b8000000d0b7820 */ /* 0x000fcc0000410000 */
[----:B------:R-:W-:Y:S01]  /*18470*/  @P0 MUFU.RCP R10, R12 ;  /* 0x0000000c000a0308 */ /* 0x000fe20000001000 */
[----:B------:R-:W-:Y:S01]  /*18480*/  FSETP.NE.FTZ.AND P0, PT, R13, RZ, PT ;  /* 0x000000ff0d00720b */ /* 0x000fe20003f15000 */
[----:B------:R-:W-:Y:S01]  /*18490*/  IMAD.MOV.U32 R6, RZ, RZ, RZ ;  /* 0x000000ffff067224 */ /* 0x000fe200078e00ff */
[----:B------:R-:W-:-:S05]  /*184a0*/  FSETP.NE.FTZ.AND P2, PT, R11, RZ, PT ;  /* 0x000000ff0b00720b */ /* 0x000fca0003f55000 */
[----:B------:R-:W0:Y:S08]  /*184b0*/  @P1 MUFU.LG2 R4, R14 ;  /* 0x0000000e00041308 */ /* 0x000e300000000c00 */
[----:B------:R-:W-:Y:S01]  /*184c0*/  @P0 MUFU.RCP R6, R13 ;  /* 0x0000000d00060308 */ /* 0x000fe20000001000 */
[----:B----4-:R-:W-:Y:S02]  /*184d0*/  VIADD R23, R23, 0x1 ;  /* 0x0000000117177836 */ /* 0x010fe40000000000 */
[----:B------:R-:W-:-:S05]  /*184e0*/  @P1 FMUL.FTZ R5, R2, 0.69314718246459960938 ;  /* 0x3f31721802051820 */ /* 0x000fca0000410000 */
[----:B------:R-:W1:Y:S01]  /*184f0*/  @P2 MUFU.LG2 R8, R11 ;  /* 0x0000000b00082308 */ /* 0x000e620000000c00 */
[----:B0-----:R-:W-:Y:S01]  /*18500*/  @P1 FMUL.FTZ R4, R4, 0.69314718246459960938 ;  /* 0x3f31721804041820 */ /* 0x001fe20000410000 */
[----:B------:R0:W-:Y:S01]  /*18510*/  STL [R1+0x34], R23 ;  /* 0x0000341701007387 */ /* 0x0001e20000100800 */
[----:B------:R-:W-:Y:S01]  /*18520*/  @P2 FMUL.FTZ R21, R2, 0.69314718246459960938 ;  /* 0x3f31721802152820 */ /* 0x000fe20000410000 */
[----:B------:R-:W-:Y:S02]  /*18530*/  IMAD.MOV.U32 R3, RZ, RZ, -0x800000 ;  /* 0xff800000ff037424 */ /* 0x000fe400078e00ff */
[----:B------:R-:W-:Y:S01]  /*18540*/  @P1 FFMA.FTZ R3, R5, R0, R4 ;  /* 0x0000000005031223 */ /* 0x000fe20000010004 */
[----:B------:R-:W-:-:S05]  /*18550*/  VIADD R225, R225, 0x1 ;  /* 0x00000001e1e17836 */ /* 0x000fca0000000000 */
[----:B------:R-:W-:Y:S02]  /*18560*/  ISETP.NE.AND P3, PT, R225, 0x2, PT ;  /* 0x00000002e100780c */ /* 0x000fe40003f65270 */
[----:B------:R-:W-:Y:S02]  /*18570*/  MOV R20, 0xff800000 ;  /* 0xff80000000147802 */ /* 0x000fe40000000f00 */
[----:B--2---:R-:W-:Y:S01]  /*18580*/  SEL R9, RZ, 0x1, P3 ;  /* 0x00000001ff097807 */ /* 0x004fe20001800000 */
[----:B-1----:R-:W-:-:S03]  /*18590*/  @P2 FMUL.FTZ R8, R8, 0.69314718246459960938 ;  /* 0x3f31721808082820 */ /* 0x002fc60000410000 */
[----:B------:R-:W-:Y:S01]  /*185a0*/  LOP3.LUT R226, R226, R9, RZ, 0x3c, !PT ;  /* 0x00000009e2e27212 */ /* 0x000fe200078e3cff */
[----:B------:R-:W-:Y:S01]  /*185b0*/  @P2 FFMA.FTZ R20, R21, R15, R8 ;  /* 0x0000000f15142223 */ /* 0x000fe20000010008 */
[----:B------:R-:W-:Y:S02]  /*185c0*/  PLOP3.LUT P0, PT, PT, PT, PT, 0x8, 0x0 ;  /* 0x000000000000781c */ /* 0x000fe40003f0e170 */
[----:B------:R-:W-:Y:S01]  /*185d0*/  SEL R225, R225, RZ, P3 ;  /* 0x000000ffe1e17207 */ /* 0x000fe20001800000 */
[-C--:B---3--:R-:W-:Y:S01]  /*185e0*/  FMUL.FTZ R2, R10, R7.reuse ;  /* 0x000000070a027220 */ /* 0x088fe20000410000 */
[----:B------:R-:W-:-:S03]  /*185f0*/  FMUL.FTZ R0, R6, R7 ;  /* 0x0000000706007220 */ /* 0x000fc60000410000 */
[-C--:B------:R-:W-:Y:S01]  /*18600*/  FMUL.FTZ R12, R61, R2.reuse ;  /* 0x000000023d0c7220 */ /* 0x080fe20000410000 */
[----:B------:R-:W-:Y:S01]  /*18610*/  FMUL.FTZ R61, R116, R2 ;  /* 0x00000002743d7220 */ /* 0x000fe20000410000 */
[----:B------:R-:W-:Y:S01]  /*18620*/  FMUL.FTZ R116, R30, R0 ;  /* 0x000000001e747220 */ /* 0x000fe20000410000 */
[----:B------:R-:W-:Y:S01]  /*18630*/  FMUL.FTZ R5, R28, R2 ;  /* 0x000000021c057220 */ /* 0x000fe20000410000 */
[----:B------:R-:W-:Y:S01]  /*18640*/  FMUL.FTZ R30, R31, R0 ;  /* 0x000000001f1e7220 */ /* 0x000fe20000410000 */
[----:B------:R-:W-:Y:S01]  /*18650*/  FMUL.FTZ R28, R77, R2 ;  /* 0x000000024d1c7220 */ /* 0x000fe20000410000 */
[----:B------:R-:W-:Y:S01]  /*18660*/  FMUL.FTZ R31, R38, R0 ;  /* 0x00000000261f7220 */ /* 0x000fe20000410000 */
        /* <DEDUP_REMOVED lines=9> */
[-C--:B------:R-:W-:Y:S01]  /*18700*/  FMUL.FTZ R54, R55, R0.reuse ;  /* 0x0000000037367220 */ /* 0x080fe20000410000 */
[----:B------:R-:W-:Y:S01]  /*18710*/  FMUL.FTZ R103, R110, R0 ;  /* 0x000000006e677220 */ /* 0x000fe20000410000 */
[-C--:B------:R-:W-:Y:S01]  /*18720*/  FMUL.FTZ R15, R68, R2.reuse ;  /* 0x00000002440f7220 */ /* 0x080fe20000410000 */
[----:B------:R-:W-:Y:S01]  /*18730*/  FMUL.FTZ R69, R124, R2 ;  /* 0x000000027c457220 */ /* 0x000fe20000410000 */
        /* <DEDUP_REMOVED lines=107> */
[----:B0-----:R-:W-:-:S07]  /*18df0*/  FMUL.FTZ R142, R151, R0 ;  /* 0x00000000978e7220 */ /* 0x001fce0000410000 */
.L_x_597:
[----:B------:R-:W-:Y:S05]  /*18e00*/  WARPSYNC.ALL ;  /* 0x0000000000007948 */ /* 0x000fea0003800000 */
[----:B------:R-:W0:Y:S08]  /*18e10*/  S2UR UR60, SR_CgaCtaId ;  /* 0x00000000003c79c3 */ /* 0x000e300000008800 */
[----:B------:R-:W-:Y:S06]  /*18e20*/  BAR.SYNC.DEFER_BLOCKING 0x5, 0x180 ;  /* 0x0146000000007b1d */ /* 0x000fec0000010000 */
[----:B------:R-:W-:Y:S01]  /*18e30*/  UMOV UR4, 0x400 ;  /* 0x0000040000047882 */ /* 0x000fe20000000000 */
[----:B------:R-:W-:Y:S01]  /*18e40*/  BSSY B0, `(.L_x_663) ;  /* 0x00003ce000007945 */ /* 0x000fe20003800000 */
[----:B0-----:R-:W-:-:S06]  /*18e50*/  ULEA UR4, UR60, UR4, 0x18 ;  /* 0x000000043c047291 */ /* 0x001fcc000f8ec03f */
[----:B------:R-:W-:-:S05]  /*18e60*/  IMAD.U32 R23, RZ, RZ, UR4 ;  /* 0x00000004ff177e24 */ /* 0x000fca000f8e00ff */
[----:B------:R0:W1:Y:S01]  /*18e70*/  LDS.128 R220, [R23+0x388d0] ;  /* 0x0388d00017dc7984 */ /* 0x0000620000000c00 */
[----:B------:R-:W-:Y:S06]  /*18e80*/  BAR.ARV 0x4, 0x180 ;  /* 0x0106000000007b1d */ /* 0x000fec0000002000 */
[----:B------:R-:W-:Y:S05]  /*18e90*/  @P0 BRA `(.L_x_664) ;  /* 0x0000002c008c0947 */ /* 0x000fea0003800000 */
[----:B------:R-:W2:Y:S04]  /*18ea0*/  LDL R141, [R1+0x48] ;  /* 0x00004800018d7983 */ /* 0x000ea80000100800 */
[----:B------:R-:W3:Y:S04]  /*18eb0*/  LDL R96, [R1+0x14] ;  /* 0x0000140001607983 */ /* 0x000ee80000100800 */
[----:B-----5:R-:W4:Y:S01]  /*18ec0*/  LDL R94, [R1+0x30] ;  /* 0x00003000015e7983 */ /* 0x020f220000100800 */
[----:B------:R-:W-:Y:S01]  /*18ed0*/  F2FP.BF16.F32.PACK_AB R25, R4, R25 ;  /* 0x000000190419723e */ /* 0x000fe200000010ff */
[----:B------:R-:W-:Y:S01]  /*18ee0*/  ULDC.64 UR4, c[0x4][0x38] ;  /* 0x01000e0000047ab9 */ /* 0x000fe20000000a00 */
[----:B------:R-:W0:Y:S01]  /*18ef0*/  S2R R4, SR_SWINHI ;  /* 0x0000000000047919 */ /* 0x000e220000002f00 */
[----:B------:R-:W1:Y:S01]  /*18f00*/  S2R R148, SR_TID.X ;  /* 0x0000000000947919 */ /* 0x000e620000002100 */
        /* <DEDUP_REMOVED lines=10> */
[----:B------:R-:W-:Y:S02]  /*18fb0*/  MOV R76, R23 ;  /* 0x00000017004c7202 */ /* 0x000fe40000000f00 */
[----:B0-----:R-:W-:Y:S02]  /*18fc0*/  MOV R77, R4 ;  /* 0x00000004004d7202 */ /* 0x001fe40000000f00 */
        /* <DEDUP_REMOVED lines=9> */
[----:B------:R-:W-:Y:S01]  /*19060*/  F2FP.BF16.F32.PACK_AB R12, R37, R88 ;  /* 0x00000058250c723e */ /* 0x000fe200000010ff */
[----:B-1----:R-:W-:Y:S01]  /*19070*/  IMAD.SHL.U32 R0, R148, 0x4, RZ ;  /* 0x0000000494007824 */ /* 0x002fe200078e00ff */
[----:B------:R-:W-:Y:S02]  /*19080*/  F2FP.BF16.F32.PACK_AB R50, R47, R50 ;  /* 0x000000322f32723e */ /* 0x000fe400000010ff */
[----:B------:R-:W-:Y:S02]  /*19090*/  F2FP.BF16.F32.PACK_AB R124, R124, R75 ;  /* 0x0000004b7c7c723e */ /* 0x000fe400000010ff */
[----:B------:R-:W-:-:S02]  /*190a0*/  F2FP.BF16.F32.PACK_AB R47, R52, R97 ;  /* 0x00000061342f723e */ /* 0x000fc400000010ff */
[----:B------:R-:W-:Y:S02]  /*190b0*/  F2FP.BF16.F32.PACK_AB R120, R69, R120 ;  /* 0x000000784578723e */ /* 0x000fe400000010ff */
[----:B------:R-:W-:Y:S02]  /*190c0*/  F2FP.BF16.F32.PACK_AB R24, R13, R56 ;  /* 0x000000380d18723e */ /* 0x000fe400000010ff */
[----:B------:R-:W-:Y:S02]  /*190d0*/  F2FP.BF16.F32.PACK_AB R14, R14, R65 ;  /* 0x000000410e0e723e */ /* 0x000fe400000010ff */
[----:B------:R-:W-:Y:S02]  /*190e0*/  LOP3.LUT R0, R0, 0xc, RZ, 0xc0, !PT ;  /* 0x0000000c00007812 */ /* 0x000fe400078ec0ff */
[----:B------:R-:W-:Y:S02]  /*190f0*/  F2FP.BF16.F32.PACK_AB R56, R61, R112 ;  /* 0x000000703d38723e */ /* 0x000fe400000010ff */
[----:B------:R-:W-:-:S02]  /*19100*/  F2FP.BF16.F32.PACK_AB R71, R71, R74 ;  /* 0x0000004a4747723e */ /* 0x000fc400000010ff */
[----:B------:R-:W-:Y:S02]  /*19110*/  F2FP.BF16.F32.PACK_AB R113, R68, R113 ;  /* 0x000000714471723e */ /* 0x000fe400000010ff */
[----:B------:R-:W-:Y:S02]  /*19120*/  F2FP.BF16.F32.PACK_AB R15, R15, R64 ;  /* 0x000000400f0f723e */ /* 0x000fe400000010ff */
[----:B------:R-:W-:Y:S02]  /*19130*/  IADD3 R26, P0, R0, UR4, RZ ;  /* 0x00000004001a7c10 */ /* 0x000fe4000ff1e0ff */
[----:B------:R-:W-:Y:S02]  /*19140*/  F2FP.BF16.F32.PACK_AB R105, R60, R105 ;  /* 0x000000693c69723e */ /* 0x000fe400000010ff */
[----:B------:R-:W-:Y:S02]  /*19150*/  IADD3.X R27, RZ, UR5, RZ, P0, !PT ;  /* 0x00000005ff1b7c10 */ /* 0x000fe400087fe4ff */
[----:B------:R-:W-:-:S02]  /*19160*/  F2FP.BF16.F32.PACK_AB R100, R100, R45 ;  /* 0x0000002d6464723e */ /* 0x000fc400000010ff */
[----:B------:R-:W-:Y:S01]  /*19170*/  F2FP.BF16.F32.PACK_AB R104, R53, R104 ;  /* 0x000000683568723e */ /* 0x000fe200000010ff */
[----:B------:R0:W5:Y:S01]  /*19180*/  LDG.E.CONSTANT R0, desc[UR36][R26.64] ;  /* 0x000000241a007981 */ /* 0x000162000c1e9900 */
[----:B------:R-:W-:Y:S02]  /*19190*/  F2FP.BF16.F32.PACK_AB R42, R39, R42 ;  /* 0x0000002a272a723e */ /* 0x000fe400000010ff */
[----:B------:R-:W-:Y:S02]  /*191a0*/  F2FP.BF16.F32.PACK_AB R40, R9, R40 ;  /* 0x000000280928723e */ /* 0x000fe400000010ff */
[----:B------:R-:W-:Y:S02]  /*191b0*/  F2FP.BF16.F32.PACK_AB R39, R36, R81 ;  /* 0x000000512427723e */ /* 0x000fe400000010ff */
[----:B------:R-:W-:Y:S02]  /*191c0*/  F2FP.BF16.F32.PACK_AB R41, R8, R41 ;  /* 0x000000290829723e */ /* 0x000fe400000010ff */
[----:B------:R-:W-:Y:S01]  /*191d0*/  LOP3.LUT P0, R4, R148, 0x3, RZ, 0xc0, !PT ;  /* 0x0000000394047812 */ /* 0x000fe2000780c0ff */
[----:B------:R-:W-:Y:S01]  /*191e0*/  UMOV UR4, 0xffffffff ;  /* 0xffffffff00047882 */ /* 0x000fe20000000000 */
[----:B------:R-:W-:-:S02]  /*191f0*/  F2FP.BF16.F32.PACK_AB R48, R11, R48 ;  /* 0x000000300b30723e */ /* 0x000fc400000010ff */
[----:B------:R-:W-:Y:S02]  /*19200*/  ISETP.EQ.OR P0, PT, R4, 0x3, !P0 ;  /* 0x000000030400780c */ /* 0x000fe40004702670 */
        /* <DEDUP_REMOVED lines=25> */
[----:B------:R-:W-:Y:S02]  /*193a0*/  SEL R13, R2, R25, P0 ;  /* 0x00000019020d7207 */ /* 0x000fe40000000000 */
[----:B------:R-:W-:Y:S01]  /*193b0*/  SEL R4, R25, R2, P0 ;  /* 0x0000000219047207 */ /* 0x000fe20000000000 */
[----:B--2---:R-:W-:-:S03]  /*193c0*/  IMAD.WIDE R72, R141, 0x2, R76 ;  /* 0x000000028d487825 */ /* 0x004fc600078e024c */
[C---:B------:R-:W-:Y:S02]  /*193d0*/  IADD3 R85, P3, R72.reuse, 0xc060, RZ ;  /* 0x0000c06048557810 */ /* 0x040fe40007f7e0ff */
[C---:B------:R-:W-:Y:S02]  /*193e0*/  IADD3 R83, P2, R72.reuse, 0xc040, RZ ;  /* 0x0000c04048537810 */ /* 0x040fe40007f5e0ff */
[C---:B------:R-:W-:Y:S02]  /*193f0*/  IADD3 R91, P1, R72.reuse, 0xc020, RZ ;  /* 0x0000c020485b7810 */ /* 0x040fe40007f3e0ff */
[C---:B------:R-:W-:Y:S02]  /*19400*/  IADD3 R89, P5, R72.reuse, 0xc000, RZ ;  /* 0x0000c00048597810 */ /* 0x040fe40007fbe0ff */
[----:B------:R-:W-:Y:S02]  /*19410*/  IADD3 R87, P4, R72, 0x8060, RZ ;  /* 0x0000806048577810 */ /* 0x000fe40007f9e0ff */
[----:B------:R-:W-:-:S02]  /*19420*/  LOP3.LUT R84, R85, 0x380, RZ, 0xc0, !PT ;  /* 0x0000038055547812 */ /* 0x000fc400078ec0ff */
[----:B------:R-:W-:Y:S02]  /*19430*/  LOP3.LUT R82, R83, 0x380, RZ, 0xc0, !PT ;  /* 0x0000038053527812 */ /* 0x000fe400078ec0ff */
[----:B------:R-:W-:Y:S02]  /*19440*/  LOP3.LUT R90, R91, 0x380, RZ, 0xc0, !PT ;  /* 0x000003805b5a7812 */ /* 0x000fe400078ec0ff */
[----:B------:R-:W-:Y:S02]  /*19450*/  LOP3.LUT R88, R89, 0x380, RZ, 0xc0, !PT ;  /* 0x0000038059587812 */ /* 0x000fe400078ec0ff */
[----:B------:R-:W-:Y:S02]  /*19460*/  LOP3.LUT R86, R87, 0x380, RZ, 0xc0, !PT ;  /* 0x0000038057567812 */ /* 0x000fe400078ec0ff */
[----:B------:R-:W-:Y:S02]  /*19470*/  SHF.R.U64 R84, R84, 0x3, RZ ;  /* 0x0000000354547819 */ /* 0x000fe400000012ff */
[----:B------:R-:W-:-:S02]  /*19480*/  SHF.R.U64 R82, R82, 0x3, RZ ;  /* 0x0000000352527819 */ /* 0x000fc400000012ff */
[----:B------:R-:W-:Y:S02]  /*19490*/  SHF.R.U64 R90, R90, 0x3, RZ ;  /* 0x000000035a5a7819 */ /* 0x000fe400000012ff */
[----:B------:R-:W-:Y:S02]  /*194a0*/  SHF.R.U64 R88, R88, 0x3, RZ ;  /* 0x0000000358587819 */ /* 0x000fe400000012ff */
[----:B------:R-:W-:Y:S02]  /*194b0*/  SHF.R.U64 R86, R86, 0x3, RZ ;  /* 0x0000000356567819 */ /* 0x000fe400000012ff */
[----:B------:R-:W-:Y:S01]  /*194c0*/  LOP3.LUT R84, R84, R85, RZ, 0x3c, !PT ;  /* 0x0000005554547212 */ /* 0x000fe200078e3cff */
[--C-:B------:R-:W-:Y:S01]  /*194d0*/  IMAD.X R85, RZ, RZ, R73.reuse, P3 ;  /* 0x000000ffff557224 */ /* 0x100fe200018e0649 */
[----:B------:R-:W-:Y:S02]  /*194e0*/  LOP3.LUT R82, R82, R83, RZ, 0x3c, !PT ;  /* 0x0000005352527212 */ /* 0x000fe400078e3cff */
[----:B------:R-:W-:Y:S01]  /*194f0*/  LOP3.LUT R90, R90, R91, RZ, 0x3c, !PT ;  /* 0x0000005b5a5a7212 */ /* 0x000fe200078e3cff */
[----:B------:R-:W-:Y:S01]  /*19500*/  IMAD.X R91, RZ, RZ, R73, P1 ;  /* 0x000000ffff5b7224 */ /* 0x000fe200008e0649 */
[----:B------:R-:W-:-:S02]  /*19510*/  IADD3.X R83, RZ, R73, RZ, P2, !PT ;  /* 0x00000049ff537210 */ /* 0x000fc400017fe4ff */
[----:B------:R-:W-:Y:S01]  /*19520*/  LOP3.LUT R88, R88, R89, RZ, 0x3c, !PT ;  /* 0x0000005958587212 */ /* 0x000fe200078e3cff */
[--C-:B------:R-:W-:Y:S01]  /*19530*/  IMAD.X R89, RZ, RZ, R73.reuse, P5 ;  /* 0x000000ffff597224 */ /* 0x100fe200028e0649 */
[C---:B------:R-:W-:Y:S02]  /*19540*/  IADD3 R97, P3, R72.reuse, 0x8040, RZ ;  /* 0x0000804048617810 */ /* 0x040fe40007f7e0ff */
[----:B------:R-:W-:Y:S02]  /*19550*/  IADD3 R75, P2, R72, 0x8020, RZ ;  /* 0x00008020484b7810 */ /* 0x000fe40007f5e0ff */
[----:B------:R-:W-:Y:S01]  /*19560*/  LOP3.LUT R86, R86, R87, RZ, 0x3c, !PT ;  /* 0x0000005756567212 */ /* 0x000fe200078e3cff */
[----:B------:R-:W-:Y:S01]  /*19570*/  IMAD.X R87, RZ, RZ, R73, P4 ;  /* 0x000000ffff577224 */ /* 0x000fe200020e0649 */
[C---:B------:R-:W-:Y:S02]  /*19580*/  IADD3 R69, P1, R72.reuse, 0x8000, RZ ;  /* 0x0000800048457810 */ /* 0x040fe40007f3e0ff */
[C---:B------:R-:W-:Y:S01]  /*19590*/  IADD3 R65, P5, R72.reuse, 0x4060, RZ ;  /* 0x0000406048417810 */ /* 0x040fe20007fbe0ff */
[----:B---3--:R-:W-:Y:S01]  /*195a0*/  IMAD.MOV.U32 R141, RZ, RZ, R96 ;  /* 0x000000ffff8d7224 */ /* 0x008fe200078e0060 */
[----:B------:R-:W-:-:S02]  /*195b0*/  IADD3 R61, P4, R72, 0x4040, RZ ;  /* 0x00004040483d7810 */ /* 0x000fc40007f9e0ff */
[----:B------:R-:W-:Y:S02]  /*195c0*/  LOP3.LUT R96, R97, 0x380, RZ, 0xc0, !PT ;  /* 0x0000038061607812 */ /* 0x000fe400078ec0ff */
[----:B------:R-:W-:Y:S02]  /*195d0*/  LOP3.LUT R74, R75, 0x380, RZ, 0xc0, !PT ;  /* 0x000003804b4a7812 */ /* 0x000fe400078ec0ff */
[----:B------:R-:W-:Y:S02]  /*195e0*/  LOP3.LUT R68, R69, 0x380, RZ, 0xc0, !PT ;  /* 0x0000038045447812 */ /* 0x000fe400078ec0ff */
[----:B------:R-:W-:Y:S02]  /*195f0*/  LOP3.LUT R64, R65, 0x380, RZ, 0xc0, !PT ;  /* 0x0000038041407812 */ /* 0x000fe400078ec0ff */
[----:B------:R-:W-:Y:S02]  /*19600*/  LOP3.LUT R60, R61, 0x380, RZ, 0xc0, !PT ;  /* 0x000003803d3c7812 */ /* 0x000fe400078ec0ff */
[----:B------:R-:W-:-:S02]  /*19610*/  SHF.R.U64 R96, R96, 0x3, RZ ;  /* 0x0000000360607819 */ /* 0x000fc400000012ff */
[----:B------:R-:W-:Y:S02]  /*19620*/  SHF.R.U64 R74, R74, 0x3, RZ ;  /* 0x000000034a4a7819 */ /* 0x000fe400000012ff */
[----:B------:R-:W-:Y:S02]  /*19630*/  SHF.R.U64 R68, R68, 0x3, RZ ;  /* 0x0000000344447819 */ /* 0x000fe400000012ff */
[----:B------:R-:W-:Y:S02]  /*19640*/  SHF.R.U64 R64, R64, 0x3, RZ ;  /* 0x0000000340407819 */ /* 0x000fe400000012ff */
[----:B------:R-:W-:Y:S02]  /*19650*/  SHF.R.U64 R60, R60, 0x3, RZ ;  /* 0x000000033c3c7819 */ /* 0x000fe400000012ff */
[----:B------:R-:W-:Y:S02]  /*19660*/  LOP3.LUT R96, R96, R97, RZ, 0x3c, !PT ;  /* 0x0000006160607212 */ /* 0x000fe400078e3cff */
[----:B------:R-:W-:Y:S01]  /*19670*/  LOP3.LUT R74, R74, R75, RZ, 0x3c, !PT ;  /* 0x0000004b4a4a7212 */ /* 0x000fe200078e3cff */
[--C-:B------:R-:W-:Y:S01]  /*19680*/  IMAD.X R75, RZ, RZ, R73.reuse, P2 ;  /* 0x000000ffff4b7224 */ /* 0x100fe200010e0649 */
[----:B------:R-:W-:Y:S01]  /*19690*/  LOP3.LUT R68, R68, R69, RZ, 0x3c, !PT ;  /* 0x0000004544447212 */ /* 0x000fe200078e3cff */
[----:B------:R-:W-:Y:S01]  /*196a0*/  IMAD.X R69, RZ, RZ, R73, P1 ;  /* 0x000000ffff457224 */ /* 0x000fe200008e0649 */
[----:B------:R-:W-:-:S02]  /*196b0*/  IADD3.X R97, RZ, R73, RZ, P3, !PT ;  /* 0x00000049ff617210 */ /* 0x000fc40001ffe4ff */
[----:B------:R-:W-:Y:S01]  /*196c0*/  LOP3.LUT R64, R64, R65, RZ, 0x3c, !PT ;  /* 0x0000004140407212 */ /* 0x000fe200078e3cff */
[----:B------:R-:W-:Y:S01]  /*196d0*/  IMAD.X R65, RZ, RZ, R73, P5 ;  /* 0x000000ffff417224 */ /* 0x000fe200028e0649 */
[C---:B------:R-:W-:Y:S02]  /*196e0*/  IADD3 R53, P3, R72.reuse, 0x4020, RZ ;  /* 0x0000402048357810 */ /* 0x040fe40007f7e0ff */
[----:B------:R-:W-:Y:S02]  /*196f0*/  IADD3 R45, P2, R72, 0x4000, RZ ;  /* 0x00004000482d7810 */ /* 0x000fe40007f5e0ff */
[----:B------:R-:W-:Y:S02]  /*19700*/  LOP3.LUT R60, R60, R61, RZ, 0x3c, !PT ;  /* 0x0000003d3c3c7212 */ /* 0x000fe400078e3cff */
[C---:B------:R-:W-:Y:S02]  /*19710*/  IADD3 R37, P1, R72.reuse, 0x60, RZ ;  /* 0x0000006048257810 */ /* 0x040fe40007f3e0ff */
[----:B0-----:R-:W-:-:S02]  /*19720*/  IADD3 R27, P5, R72, 0x40, RZ ;  /* 0x00000040481b7810 */ /* 0x001fc40007fbe0ff */
[----:B------:R-:W-:Y:S02]  /*19730*/  IADD3.X R61, RZ, R73, RZ, P4, !PT ;  /* 0x00000049ff3d7210 */ /* 0x000fe400027fe4ff */
[C---:B------:R-:W-:Y:S02]  /*19740*/  IADD3 R21, P4, R72.reuse, 0x20, RZ ;  /* 0x0000002048157810 */ /* 0x040fe40007f9e0ff */
[----:B------:R-:W-:Y:S02]  /*19750*/  LOP3.LUT R52, R53, 0x380, RZ, 0xc0, !PT ;  /* 0x0000038035347812 */ /* 0x000fe400078ec0ff */
[----:B------:R-:W-:Y:S02]  /*19760*/  LOP3.LUT R44, R45, 0x380, RZ, 0xc0, !PT ;  /* 0x000003802d2c7812 */ /* 0x000fe400078ec0ff */
[----:B------:R-:W-:Y:S02]  /*19770*/  LOP3.LUT R36, R37, 0x380, RZ, 0xc0, !PT ;  /* 0x0000038025247812 */ /* 0x000fe400078ec0ff */
[----:B------:R-:W-:-:S02]  /*19780*/  LOP3.LUT R9, R72, 0x380, RZ, 0xc0, !PT ;  /* 0x0000038048097812 */ /* 0x000fc400078ec0ff */
[----:B------:R-:W-:Y:S02]  /*19790*/  LOP3.LUT R26, R27, 0x380, RZ, 0xc0, !PT ;  /* 0x000003801b1a7812 */ /* 0x000fe400078ec0ff */
[----:B------:R-:W-:Y:S02]  /*197a0*/  LOP3.LUT R8, R21, 0x380, RZ, 0xc0, !PT ;  /* 0x0000038015087812 */ /* 0x000fe400078ec0ff */
[----:B------:R-:W-:Y:S02]  /*197b0*/  SHF.R.U64 R52, R52, 0x3, RZ ;  /* 0x0000000334347819 */ /* 0x000fe400000012ff */
[----:B------:R-:W-:Y:S02]  /*197c0*/  SHF.R.U64 R44, R44, 0x3, RZ ;  /* 0x000000032c2c7819 */ /* 0x000fe400000012ff */
[----:B------:R-:W-:Y:S02]  /*197d0*/  SHF.R.U64 R36, R36, 0x3, RZ ;  /* 0x0000000324247819 */ /* 0x000fe400000012ff */
[----:B------:R-:W-:-:S02]  /*197e0*/  SHF.R.U64 R9, R9, 0x3, RZ ;  /* 0x0000000309097819 */ /* 0x000fc400000012ff */
[----:B------:R-:W-:Y:S02]  /*197f0*/  SHF.R.U64 R26, R26, 0x3, RZ ;  /* 0x000000031a1a7819 */ /* 0x000fe400000012ff */
[----:B------:R-:W-:Y:S01]  /*19800*/  SHF.R.U64 R8, R8, 0x3, RZ ;  /* 0x0000000308087819 */ /* 0x000fe200000012ff */
[----:B----4-:R-:W-:Y:S01]  /*19810*/  IMAD.MOV.U32 R143, RZ, RZ, R94 ;  /* 0x000000ffff8f7224 */ /* 0x010fe200078e005e */
[----:B------:R-:W-:Y:S01]  /*19820*/  LOP3.LUT R52, R52, R53, RZ, 0x3c, !PT ;  /* 0x0000003534347212 */ /* 0x000fe200078e3cff */
[--C-:B------:R-:W-:Y:S01]  /*19830*/  IMAD.X R53, RZ, RZ, R73.reuse, P3 ;  /* 0x000000ffff357224 */ /* 0x100fe200018e0649 */
[----:B------:R-:W-:Y:S01]  /*19840*/  LOP3.LUT R44, R44, R45, RZ, 0x3c, !PT ;  /* 0x0000002d2c2c7212 */ /* 0x000fe200078e3cff */
[--C-:B------:R-:W-:Y:S01]  /*19850*/  IMAD.X R45, RZ, RZ, R73.reuse, P2 ;  /* 0x000000ffff2d7224 */ /* 0x100fe200010e0649 */
[----:B------:R-:W-:Y:S01]  /*19860*/  LOP3.LUT R36, R36, R37, RZ, 0x3c, !PT ;  /* 0x0000002524247212 */ /* 0x000fe200078e3cff */
[--C-:B------:R-:W-:Y:S01]  /*19870*/  IMAD.X R37, RZ, RZ, R73.reuse, P1 ;  /* 0x000000ffff257224 */ /* 0x100fe200008e0649 */
[----:B------:R-:W-:Y:S01]  /*19880*/  LOP3.LUT R72, R9, R72, RZ, 0x3c, !PT ;  /* 0x0000004809487212 */ /* 0x000fe200078e3cff */
[----:B------:R-:W-:Y:S01]  /*19890*/  IMAD.X R9, RZ, RZ, R73, P4 ;  /* 0x000000ffff097224 */ /* 0x000fe200020e0649 */
[----:B------:R-:W-:-:S02]  /*198a0*/  LOP3.LUT R26, R26, R27, RZ, 0x3c, !PT ;  /* 0x0000001b1a1a7212 */ /* 0x000fc400078e3cff */
[----:B------:R-:W-:Y:S02]  /*198b0*/  LOP3.LUT R8, R8, R21, RZ, 0x3c, !PT ;  /* 0x0000001508087212 */ /* 0x000fe400078e3cff */
[-C--:B------:R-:W-:Y:S02]  /*198c0*/  IADD3.X R27, RZ, R73.reuse, RZ, P5, !PT ;  /* 0x00000049ff1b7210 */ /* 0x080fe40002ffe4ff */
[----:B------:R-:W-:Y:S02]  /*198d0*/  MOV R99, R72 ;  /* 0x0000004800637202 */ /* 0x000fe40000000f00 */
[----:B------:R-:W-:Y:S02]  /*198e0*/  MOV R81, R90 ;  /* 0x0000005a00517202 */ /* 0x000fe40000000f00 */
[----:B------:R-:W-:Y:S02]  /*198f0*/  MOV R79, R88 ;  /* 0x00000058004f7202 */ /* 0x000fe40000000f00 */
[----:B------:R-:W-:Y:S01]  /*19900*/  MOV R98, R86 ;  /* 0x0000005600627202 */ /* 0x000fe20000000f00 */
[----:B------:R-:W-:Y:S01]  /*19910*/  IMAD.SHL.U32 R87, R141, 0x4, RZ ;  /* 0x000000048d577824 */ /* 0x000fe200078e00ff */
[----:B------:R-:W-:-:S02]  /*19920*/  MOV R96, R96 ;  /* 0x0000006000607202 */ /* 0x000fc40000000f00 */
[----:B------:R-:W-:Y:S02]  /*19930*/  MOV R85, R84 ;  /* 0x0000005400557202 */ /* 0x000fe40000000f00 */
[----:B------:R-:W-:Y:S02]  /*19940*/  MOV R83, R82 ;  /* 0x0000005200537202 */ /* 0x000fe40000000f00 */
[----:B------:R-:W-:Y:S02]  /*19950*/  MOV R95, R74 ;  /* 0x0000004a005f7202 */ /* 0x000fe40000000f00 */
[----:B------:R-:W-:Y:S02]  /*19960*/  MOV R94, R68 ;  /* 0x00000044005e7202 */ /* 0x000fe40000000f00 */
[----:B------:R-:W-:Y:S02]  /*19970*/  MOV R93, R64 ;  /* 0x00000040005d7202 */ /* 0x000fe40000000f00 */
[----:B------:R-:W-:-:S02]  /*19980*/  MOV R92, R60 ;  /* 0x0000003c005c7202 */ /* 0x000fc40000000f00 */
[----:B------:R-:W-:Y:S02]  /*19990*/  MOV R91, R52 ;  /* 0x00000034005b7202 */ /* 0x000fe40000000f00 */
[----:B------:R-:W-:Y:S02]  /*199a0*/  MOV R90, R44 ;  /* 0x0000002c005a7202 */ /* 0x000fe40000000f00 */
[----:B------:R-:W-:Y:S02]  /*199b0*/  MOV R89, R36 ;  /* 0x0000002400597202 */ /* 0x000fe40000000f00 */
[----:B------:R-:W-:Y:S02]  /*199c0*/  MOV R88, R26 ;  /* 0x0000001a00587202 */ /* 0x000fe40000000f00 */
[----:B------:R-:W-:Y:S02]  /*199d0*/  MOV R73, R8 ;  /* 0x0000000800497202 */ /* 0x000fe40000000f00 */
[----:B------:R-:W-:Y:S01]  /*199e0*/  SHF.L.U64.HI R97, R141, 0x2, R143 ;  /* 0x000000028d617819 */ /* 0x000fe2000001028f */
[----:B------:R-:W-:Y:S06]  /*199f0*/  BRA.DIV UR4, `(.L_x_665) ;  /* 0x000000c204447947 */ /* 0x000fec000b800000 */
[----:B------:R-:W-:Y:S02]  /*19a00*/  SEL R9, R32, R33, P0 ;  /* 0x0000002120097207 */ /* 0x000fe40000000000 */
[----:B------:R-:W-:Y:S02]  /*19a10*/  SEL R6, R33, R32, P0 ;  /* 0x0000002021067207 */ /* 0x000fe40000000000 */
[----:B------:R-:W-:Y:S02]  /*19a20*/  SEL R21, R40, R41, P0 ;  /* 0x0000002928157207 */ /* 0x000fe40000000000 */
[----:B------:R-:W-:Y:S01]  /*19a30*/  SEL R8, R41, R40, P0 ;  /* 0x0000002829087207 */ /* 0x000fe20000000000 */
[----:B-----5:R-:W-:Y:S01]  /*19a40*/  SHFL.IDX PT, R9, R9, R0, 0x1c1f ;  /* 0x001c1f0009097589 */ /* 0x020fe200000e0000 */
[----:B------:R-:W-:Y:S02]  /*19a50*/  SEL R33, R80, R39, P0 ;  /* 0x0000002750217207 */ /* 0x000fe40000000000 */
[----:B------:R-:W-:Y:S01]  /*19a60*/  SEL R40, R39, R80, P0 ;  /* 0x0000005027287207 */ /* 0x000fe20000000000 */
[----:B------:R-:W-:Y:S01]  /*19a70*/  SHFL.IDX PT, R21, R21, R0, 0x1c1f ;  /* 0x001c1f0015157589 */ /* 0x000fe200000e0000 */
[----:B------:R-:W-:-:S02]  /*19a80*/  SEL R53, R34, R5, P0 ;  /* 0x0000000522357207 */ /* 0x000fc40000000000 */
[----:B------:R-:W-:Y:S02]  /*19a90*/  SEL R80, R5, R34, P0 ;  /* 0x0000002205507207 */ /* 0x000fe40000000000 */
[----:B------:R-:W-:Y:S02]  /*19aa0*/  SEL R25, R48, R49, P0 ;  /* 0x0000003130197207 */ /* 0x000fe40000000000 */
[----:B------:R-:W-:Y:S01]  /*19ab0*/  SEL R27, R24, R57, P0 ;  /* 0x00000039181b7207 */ /* 0x000fe20000000000 */
[----:B------:R-:W-:Y:S01]  /*19ac0*/  SHFL.IDX PT, R53, R53, R0, 0x1c1f ;  /* 0x001c1f0035357589 */ /* 0x000fe200000e0000 */
[----:B------:R-:W-:Y:S02]  /*19ad0*/  SEL R31, R38, R35, P0 ;  /* 0x00000023261f7207 */ /* 0x000fe40000000000 */
[----:B------:R-:W-:Y:S01]  /*19ae0*/  LOP3.LUT R5, R0, 0x2, RZ, 0x3c, !PT ;  /* 0x0000000200057812 */ /* 0x000fe200078e3cff */
        /* <DEDUP_REMOVED lines=45> */
[----:B------:R-:W0:Y:S01]  /*19dc0*/  SHFL.IDX PT, R7, R13, R0, 0x1c1f ;  /* 0x001c1f000d077589 */ /* 0x000e2200000e0000 */
[----:B------:R-:W-:-:S02]  /*19dd0*/  SEL R103, R30, R109, P0 ;  /* 0x0000006d1e677207 */ /* 0x000fc40000000000 */
[----:B------:R-:W-:Y:S01]  /*19de0*/  SEL R106, R109, R30, P0 ;  /* 0x0000001e6d6a7207 */ /* 0x000fe20000000000 */
[----:B------:R-:W-:Y:S01]  /*19df0*/  SHFL.IDX PT, R42, R33, R0, 0x1c1f ;  /* 0x001c1f00212a7589 */ /* 0x000fe200000e0000 */
[----:B------:R-:W-:Y:S02]  /*19e00*/  SEL R59, R111, R112, P0 ;  /* 0x000000706f3b7207 */ /* 0x000fe40000000000 */
[----:B------:R-:W-:Y:S01]  /*19e10*/  SEL R63, R114, R123, P0 ;  /* 0x0000007b723f7207 */ /* 0x000fe20000000000 */
[----:B------:R1:W2:Y:S01]  /*19e20*/  SHFL.IDX PT, R30, R8, R5, 0x1c1f ;  /* 0x001c1f05081e7589 */ /* 0x0002a200000e0000 */
[----:B------:R-:W-:Y:S02]  /*19e30*/  SEL R67, R116, R131, P0 ;  /* 0x0000008374437207 */ /* 0x000fe40000000000 */
[----:B------:R-:W-:Y:S01]  /*19e40*/  SEL R71, R118, R139, P0 ;  /* 0x0000008b76477207 */ /* 0x000fe20000000000 */
[----:B------:R-:W-:Y:S01]  /*19e50*/  SHFL.IDX PT, R50, R37, R0, 0x1c1f ;  /* 0x001c1f0025327589 */ /* 0x000fe200000e0000 */
[----:B------:R-:W-:-:S02]  /*19e60*/  SEL R56, R113, R56, P0 ;  /* 0x0000003871387207 */ /* 0x000fc40000000000 */
[----:B------:R-:W-:Y:S01]  /*19e70*/  SEL R60, R121, R120, P0 ;  /* 0x00000078793c7207 */ /* 0x000fe20000000000 */
[----:B------:R-:W3:Y:S01]  /*19e80*/  SHFL.IDX PT, R33, R40, R5, 0x1c1f ;  /* 0x001c1f0528217589 */ /* 0x000ee200000e0000 */
        /* <DEDUP_REMOVED lines=19> */
[----:B0-----:R-:W-:Y:S01]  /*19fc0*/  SEL R4, R7, R26, P0 ;  /* 0x0000001a07047207 */ /* 0x001fe20000000000 */
[----:B------:R-:W0:Y:S01]  /*19fd0*/  SHFL.IDX PT, R35, R44, R5, 0x1c1f ;  /* 0x001c1f052c237589 */ /* 0x000e2200000e0000 */
[----:B------:R-:W-:Y:S02]  /*19fe0*/  SEL R6, R26, R7, P0 ;  /* 0x000000071a067207 */ /* 0x000fe40000000000 */
[----:B-1----:R-:W-:Y:S01]  /*19ff0*/  SEL R8, R9, R28, P0 ;  /* 0x0000001c09087207 */ /* 0x002fe20000000000 */
[----:B------:R-:W1:Y:S01]  /*1a000*/  SHFL.IDX PT, R39, R52, R5, 0x1c1f ;  /* 0x001c1f0534277589 */ /* 0x000e6200000e0000 */
[----:B------:R-:W-:-:S02]  /*1a010*/  SEL R10, R28, R9, P0 ;  /* 0x000000091c0a7207 */ /* 0x000fc40000000000 */
[----:B--2---:R-:W-:Y:S01]  /*1a020*/  SEL R12, R21, R30, P0 ;  /* 0x0000001e150c7207 */ /* 0x004fe20000000000 */
[----:B------:R-:W-:Y:S01]  /*1a030*/  SHFL.IDX PT, R69, R69, R0, 0x1c1f ;  /* 0x001c1f0045457589 */ /* 0x000fe200000e0000 */
[----:B------:R-:W-:Y:S02]  /*1a040*/  SEL R14, R30, R21, P0 ;  /* 0x000000151e0e7207 */ /* 0x000fe40000000000 */
[----:B------:R-:W-:Y:S01]  /*1a050*/  SEL R24, R25, R32, P0 ;  /* 0x0000002019187207 */ /* 0x000fe20000000000 */
[----:B------:R-:W2:Y:S01]  /*1a060*/  SHFL.IDX PT, R41, R56, R5, 0x1c1f ;  /* 0x001c1f0538297589 */ /* 0x000ea200000e0000 */
[----:B------:R-:W-:Y:S02]  /*1a070*/  SEL R26, R32, R25, P0 ;  /* 0x00000019201a7207 */ /* 0x000fe40000000000 */
[----:B------:R-:W-:Y:S01]  /*1a080*/  SEL R28, R27, R34, P0 ;  /* 0x000000221b1c7207 */ /* 0x000fe20000000000 */
[----:B------:R-:W4:Y:S01]  /*1a090*/  SHFL.IDX PT, R43, R60, R5, 0x1c1f ;  /* 0x001c1f053c2b7589 */ /* 0x000f2200000e0000 */
[----:B------:R-:W-:-:S02]  /*1a0a0*/  SEL R30, R34, R27, P0 ;  /* 0x0000001b221e7207 */ /* 0x000fc40000000000 */
[----:B------:R-:W-:Y:S01]  /*1a0b0*/  SEL R32, R29, R36, P0 ;  /* 0x000000241d207207 */ /* 0x000fe20000000000 */
[----:B------:R-:W4:Y:S01]  /*1a0c0*/  SHFL.IDX PT, R45, R64, R5, 0x1c1f ;  /* 0x001c1f05402d7589 */ /* 0x000f2200000e0000 */
[----:B------:R-:W-:Y:S02]  /*1a0d0*/  SEL R34, R36, R29, P0 ;  /* 0x0000001d24227207 */ /* 0x000fe40000000000 */
[----:B------:R-:W-:Y:S01]  /*1a0e0*/  SEL R36, R31, R38, P0 ;  /* 0x000000261f247207 */ /* 0x000fe20000000000 */
[----:B------:R-:W4:Y:S01]  /*1a0f0*/  SHFL.IDX PT, R47, R68, R5, 0x1c1f ;  /* 0x001c1f05442f7589 */ /* 0x000f2200000e0000 */
[----:B---3--:R-:W-:Y:S02]  /*1a100*/  SEL R40, R42, R33, P0 ;  /* 0x000000212a287207 */ /* 0x008fe40000000000 */
[----:B0-----:R-:W-:Y:S01]  /*1a110*/  SEL R44, R46, R35, P0 ;  /* 0x000000232e2c7207 */ /* 0x001fe20000000000 */
[----:B------:R-:W0:Y:S01]  /*1a120*/  SHFL.IDX PT, R49, R72, R5, 0x1c1f ;  /* 0x001c1f0548317589 */ /* 0x000e2200000e0000 */
[----:B------:R-:W-:-:S02]  /*1a130*/  SEL R48, R50, R37, P0 ;  /* 0x0000002532307207 */ /* 0x000fc40000000000 */
[----:B-1----:R-:W-:Y:S01]  /*1a140*/  SEL R52, R54, R39, P0 ;  /* 0x0000002736347207 */ /* 0x002fe20000000000 */
[----:B------:R-:W1:Y:S01]  /*1a150*/  SHFL.IDX PT, R84, R84, R5, 0x1c1f ;  /* 0x001c1f0554547589 */ /* 0x000e6200000e0000 */
[----:B------:R-:W-:Y:S02]  /*1a160*/  SEL R38, R38, R31, P0 ;  /* 0x0000001f26267207 */ /* 0x000fe40000000000 */
[----:B------:R-:W-:Y:S01]  /*1a170*/  SEL R42, R33, R42, P0 ;  /* 0x0000002a212a7207 */ /* 0x000fe20000000000 */
[----:B------:R-:W3:Y:S01]  /*1a180*/  SHFL.IDX PT, R86, R86, R5, 0x1c1f ;  /* 0x001c1f0556567589 */ /* 0x000ee200000e0000 */
[----:B------:R-:W-:Y:S02]  /*1a190*/  SEL R46, R35, R46, P0 ;  /* 0x0000002e232e7207 */ /* 0x000fe40000000000 */
[----:B------:R-:W-:Y:S01]  /*1a1a0*/  SEL R50, R37, R50, P0 ;  /* 0x0000003225327207 */ /* 0x000fe20000000000 */
[----:B------:R-:W3:Y:S01]  /*1a1b0*/  SHFL.IDX PT, R100, R100, R5, 0x1c1f ;  /* 0x001c1f0564647589 */ /* 0x000ee200000e0000 */
[----:B------:R-:W-:-:S02]  /*1a1c0*/  SEL R54, R39, R54, P0 ;  /* 0x0000003627367207 */ /* 0x000fc40000000000 */
[----:B--2---:R-:W-:Y:S01]  /*1a1d0*/  SEL R56, R58, R41, P0 ;  /* 0x000000293a387207 */ /* 0x004fe20000000000 */
[----:B------:R-:W2:Y:S01]  /*1a1e0*/  SHFL.IDX PT, R102, R102, R5, 0x1c1f ;  /* 0x001c1f0566667589 */ /* 0x000ea200000e0000 */
[----:B----4-:R-:W-:Y:S02]  /*1a1f0*/  SEL R60, R62, R43, P0 ;  /* 0x0000002b3e3c7207 */ /* 0x010fe40000000000 */
[----:B------:R-:W-:Y:S01]  /*1a200*/  SEL R64, R66, R45, P0 ;  /* 0x0000002d42407207 */ /* 0x000fe20000000000 */
[----:B------:R-:W-:Y:S01]  /*1a210*/  SHFL.IDX PT, R51, R51, R0, 0x1c1f ;  /* 0x001c1f0033337589 */ /* 0x000fe200000e0000 */
[----:B------:R-:W-:Y:S02]  /*1a220*/  SEL R68, R70, R47, P0 ;  /* 0x0000002f46447207 */ /* 0x000fe40000000000 */
[----:B------:R-:W-:Y:S01]  /*1a230*/  SEL R58, R41, R58, P0 ;  /* 0x0000003a293a7207 */ /* 0x000fe20000000000 */
[----:B------:R-:W-:Y:S01]  /*1a240*/  SHFL.IDX PT, R55, R55, R0, 0x1c1f ;  /* 0x001c1f0037377589 */ /* 0x000fe200000e0000 */
[----:B0-----:R-:W-:-:S02]  /*1a250*/  SEL R72, R74, R49, P0 ;  /* 0x000000314a487207 */ /* 0x001fc40000000000 */
[----:B------:R-:W-:Y:S01]  /*1a260*/  SEL R62, R43, R62, P0 ;  /* 0x0000003e2b3e7207 */ /* 0x000fe20000000000 */
[----:B------:R-:W-:Y:S01]  /*1a270*/  SHFL.IDX PT, R59, R59, R0, 0x1c1f ;  /* 0x001c1f003b3b7589 */ /* 0x000fe200000e0000 */
[----:B-1----:R-:W-:Y:S02]  /*1a280*/  SEL R25, R57, R84, P0 ;  /* 0x0000005439197207 */ /* 0x002fe40000000000 */
[----:B------:R-:W-:Y:S01]  /*1a290*/  SEL R27, R84, R57, P0 ;  /* 0x00000039541b7207 */ /* 0x000fe20000000000 */
[----:B------:R-:W-:Y:S01]  /*1a2a0*/  SHFL.IDX PT, R63, R63, R0, 0x1c1f ;  /* 0x001c1f003f3f7589 */ /* 0x000fe200000e0000 */
[----:B---3--:R-:W-:Y:S02]  /*1a2b0*/  SEL R29, R61, R86, P0 ;  /* 0x000000563d1d7207 */ /* 0x008fe40000000000 */
[----:B------:R-:W-:Y:S01]  /*1a2c0*/  SEL R31, R86, R61, P0 ;  /* 0x0000003d561f7207 */ /* 0x000fe20000000000 */
[----:B------:R-:W-:Y:S01]  /*1a2d0*/  SHFL.IDX PT, R67, R67, R0, 0x1c1f ;  /* 0x001c1f0043437589 */ /* 0x000fe200000e0000 */
[----:B------:R-:W-:-:S02]  /*1a2e0*/  SEL R33, R65, R100, P0 ;  /* 0x0000006441217207 */ /* 0x000fc40000000000 */
[----:B------:R-:W-:Y:S01]  /*1a2f0*/  SEL R35, R100, R65, P0 ;  /* 0x0000004164237207 */ /* 0x000fe20000000000 */
[----:B------:R-:W-:Y:S01]  /*1a300*/  SHFL.IDX PT, R71, R71, R0, 0x1c1f ;  /* 0x001c1f0047477589 */ /* 0x000fe200000e0000 */
[----:B--2---:R-:W-:Y:S02]  /*1a310*/  SEL R37, R69, R102, P0 ;  /* 0x0000006645257207 */ /* 0x004fe40000000000 */
[----:B------:R-:W-:Y:S01]  /*1a320*/  SEL R39, R102, R69, P0 ;  /* 0x0000004566277207 */ /* 0x000fe20000000000 */
[----:B------:R-:W0:Y:S01]  /*1a330*/  SHFL.IDX PT, R78, R78, R5, 0x1c1f ;  /* 0x001c1f054e4e7589 */ /* 0x000e2200000e0000 */
[----:B------:R-:W-:Y:S02]  /*1a340*/  SEL R66, R45, R66, P0 ;  /* 0x000000422d427207 */ /* 0x000fe40000000000 */
[----:B------:R-:W-:Y:S01]  /*1a350*/  SEL R70, R47, R70, P0 ;  /* 0x000000462f467207 */ /* 0x000fe20000000000 */
[----:B------:R-:W1:Y:S01]  /*1a360*/  SHFL.IDX PT, R80, R80, R5, 0x1c1f ;  /* 0x001c1f0550507589 */ /* 0x000e6200000e0000 */
[----:B------:R-:W-:-:S03]  /*1a370*/  SEL R74, R49, R74, P0 ;  /* 0x0000004a314a7207 */ /* 0x000fc60000000000 */
[----:B------:R-:W2:Y:S04]  /*1a380*/  SHFL.IDX PT, R82, R82, R5, 0x1c1f ;  /* 0x001c1f0552527589 */ /* 0x000ea800000e0000 */
[----:B------:R-:W3:Y:S04]  /*1a390*/  SHFL.IDX PT, R112, R112, R5, 0x1c1f ;  /* 0x001c1f0570707589 */ /* 0x000ee800000e0000 */
[----:B------:R-:W4:Y:S04]  /*1a3a0*/  SHFL.IDX PT, R114, R114, R5, 0x1c1f ;  /* 0x001c1f0572727589 */ /* 0x000f2800000e0000 */
[----:B------:R-:W4:Y:S04]  /*1a3b0*/  SHFL.IDX PT, R116, R116, R5, 0x1c1f ;  /* 0x001c1f0574747589 */ /* 0x000f2800000e0000 */
[----:B------:R-:W4:Y:S01]  /*1a3c0*/  SHFL.IDX PT, R118, R118, R5, 0x1c1f ;  /* 0x001c1f0576767589 */ /* 0x000f2200000e0000 */
[----:B0-----:R-:W-:-:S03]  /*1a3d0*/  SEL R7, R78, R51, P0 ;  /* 0x000000334e077207 */ /* 0x001fc60000000000 */
[----:B------:R-:W-:Y:S01]  /*1a3e0*/  SHFL.IDX PT, R101, R101, R0, 0x1c1f ;  /* 0x001c1f0065657589 */ /* 0x000fe200000e0000 */
[----:B-1----:R-:W-:Y:S02]  /*1a3f0*/  SEL R9, R53, R80, P0 ;  /* 0x0000005035097207 */ /* 0x002fe40000000000 */
[----:B------:R-:W-:Y:S01]  /*1a400*/  SEL R11, R80, R53, P0 ;  /* 0x00000035500b7207 */ /* 0x000fe20000000000 */
[----:B------:R-:W-:Y:S01]  /*1a410*/  SHFL.IDX PT, R103, R103, R0, 0x1c1f ;  /* 0x001c1f0067677589 */ /* 0x000fe200000e0000 */
[----:B--2---:R-:W-:Y:S02]  /*1a420*/  SEL R13, R55, R82, P0 ;  /* 0x00000052370d7207 */ /* 0x004fe40000000000 */
[----:B------:R-:W-:Y:S01]  /*1a430*/  SEL R15, R82, R55, P0 ;  /* 0x00000037520f7207 */ /* 0x000fe20000000000 */
[----:B------:R-:W-:Y:S01]  /*1a440*/  SHFL.IDX PT, R105, R105, R0, 0x1c1f ;  /* 0x001c1f0069697589 */ /* 0x000fe200000e0000 */
[----:B---3--:R-:W-:Y:S02]  /*1a450*/  SEL R57, R59, R112, P0 ;  /* 0x000000703b397207 */ /* 0x008fe40000000000 */
[----:B------:R-:W-:Y:S01]  /*1a460*/  SEL R59, R112, R59, P0 ;  /* 0x0000003b703b7207 */ /* 0x000fe20000000000 */
[----:B------:R-:W-:Y:S01]  /*1a470*/  SHFL.IDX PT, R107, R107, R0, 0x1c1f ;  /* 0x001c1f006b6b7589 */ /* 0x000fe200000e0000 */
[----:B----4-:R-:W-:-:S02]  /*1a480*/  SEL R61, R63, R114, P0 ;  /* 0x000000723f3d7207 */ /* 0x010fc40000000000 */
[----:B------:R-:W-:Y:S01]  /*1a490*/  SEL R63, R114, R63, P0 ;  /* 0x0000003f723f7207 */ /* 0x000fe20000000000 */
[----:B------:R-:W0:Y:S01]  /*1a4a0*/  SHFL.IDX PT, R104, R104, R5, 0x1c1f ;  /* 0x001c1f0568687589 */ /* 0x000e2200000e0000 */
[----:B------:R-:W-:Y:S02]  /*1a4b0*/  SEL R65, R67, R116, P0 ;  /* 0x0000007443417207 */ /* 0x000fe40000000000 */
[----:B------:R-:W-:Y:S01]  /*1a4c0*/  SEL R67, R116, R67, P0 ;  /* 0x0000004374437207 */ /* 0x000fe20000000000 */
[----:B------:R-:W1:Y:S01]  /*1a4d0*/  SHFL.IDX PT, R106, R106, R5, 0x1c1f ;  /* 0x001c1f056a6a7589 */ /* 0x000e6200000e0000 */
[----:B------:R-:W-:Y:S02]  /*1a4e0*/  SEL R69, R71, R118, P0 ;  /* 0x0000007647457207 */ /* 0x000fe40000000000 */
[----:B------:R-:W-:Y:S01]  /*1a4f0*/  SEL R71, R118, R71, P0 ;  /* 0x0000004776477207 */ /* 0x000fe20000000000 */
[----:B------:R-:W2:Y:S04]  /*1a500*/  SHFL.IDX PT, R108, R108, R5, 0x1c1f ;  /* 0x001c1f056c6c7589 */ /* 0x000ea800000e0000 */
[----:B------:R-:W3:Y:S04]  /*1a510*/  SHFL.IDX PT, R110, R110, R5, 0x1c1f ;  /* 0x001c1f056e6e7589 */ /* 0x000ee800000e0000 */
[----:B------:R4:W3:Y:S04]  /*1a520*/  SHFL.IDX PT, R2, R2, R5, 0x1c1f ;  /* 0x001c1f0502027589 */ /* 0x0008e800000e0000 */
[----:B------:R1:W3:Y:S01]  /*1a530*/  SHFL.IDX PT, R75, R75, R0, 0x1c1f ;  /* 0x001c1f004b4b7589 */ /* 0x0002e200000e0000 */
[----:B0-----:R-:W-:-:S02]  /*1a540*/  SEL R41, R101, R104, P0 ;  /* 0x0000006865297207 */ /* 0x001fc40000000000 */
[----:B----4-:R-:W-:Y:S02]  /*1a550*/  SEL R5, R51, R78, P0 ;  /* 0x0000004e33057207 */ /* 0x010fe40000000000 */
[----:B------:R-:W-:Y:S02]  /*1a560*/  SEL R43, R104, R101, P0 ;  /* 0x00000065682b7207 */ /* 0x000fe40000000000 */
[----:B-1----:R-:W-:Y:S01]  /*1a570*/  SEL R45, R103, R106, P0 ;  /* 0x0000006a672d7207 */ /* 0x002fe20000000000 */
[----:B------:R-:W-:Y:S01]  /*1a580*/  IMAD.MOV.U32 R0, RZ, RZ, RZ ;  /* 0x000000ffff007224 */ /* 0x000fe200078e00ff */
[----:B------:R-:W-:Y:S02]  /*1a590*/  SEL R47, R106, R103, P0 ;  /* 0x000000676a2f7207 */ /* 0x000fe40000000000 */
[----:B--2---:R-:W-:Y:S02]  /*1a5a0*/  SEL R49, R105, R108, P0 ;  /* 0x0000006c69317207 */ /* 0x004fe40000000000 */
[----:B------:R-:W-:-:S02]  /*1a5b0*/  SEL R51, R108, R105, P0 ;  /* 0x000000696c337207 */ /* 0x000fc40000000000 */
[----:B---3--:R-:W-:Y:S02]  /*1a5c0*/  SEL R53, R107, R110, P0 ;  /* 0x0000006e6b357207 */ /* 0x008fe40000000000 */
[----:B------:R-:W-:-:S07]  /*1a5d0*/  SEL R55, R110, R107, P0 ;  /* 0x0000006b6e377207 */ /* 0x000fce0000000000 */
.L_x_959:
[----:B------:R-:W-:Y:S05]  /*1a5e0*/  WARPSYNC.ALL ;  /* 0x0000000000007948 */ /* 0x000fea0003800000 */
[----:B------:R-:W-:Y:S01]  /*1a5f0*/  BAR.SYNC.DEFER_BLOCKING 0x1, 0x100 ;  /* 0x0044000000007b1d */ /* 0x000fe20000010000 */
[----:B------:R-:W-:-:S05]  /*1a600*/  IADD3 R86, R148, -0x80, RZ ;  /* 0xffffff8094567810 */ /* 0x000fca0007ffe0ff */
[----:B------:R-:W-:Y:S01]  /*1a610*/  ULDC.64 UR4, c[0x0][0xc00] ;  /* 0x0003000000047ab9 */ /* 0x000fe20000000a00 */
[----:B------:R-:W2:Y:S01]  /*1a620*/  LDL R82, [R1+0x38] ;  /* 0x0000380001527983 */ /* 0x000ea20000100800 */
[----:B------:R-:W-:Y:S02]  /*1a630*/  ISETP.NE.U32.AND P1, PT, RZ, UR4, PT ;  /* 0x00000004ff007c0c */ /* 0x000fe4000bf25070 */
[----:B------:R-:W-:Y:S02]  /*1a640*/  IADD3 R100, P2, R87, UR4, RZ ;  /* 0x0000000457647c10 */ /* 0x000fe4000ff5e0ff */
[----:B------:R-:W-:Y:S02]  /*1a650*/  ISETP.NE.AND.EX P1, PT, RZ, UR5, PT, P1 ;  /* 0x00000005ff007c0c */ /* 0x000fe4000bf25310 */
[----:B------:R-:W-:Y:S01]  /*1a660*/  IADD3.X R101, R97, UR5, RZ, P2, !PT ;  /* 0x0000000561657c10 */ /* 0x000fe200097fe4ff */
[----:B------:R-:W-:Y:S01]  /*1a670*/  ULDC.64 UR4, c[0x0][0xc08] ;  /* 0x0003020000047ab9 */ /* 0x000fe20000000a00 */
[----:B------:R0:W-:Y:S04]  /*1a680*/  STSM.16.M88.4 [R99], R4 ;  /* 0x0000000463007844 */ /* 0x0001e80000000200 */
[----:B------:R1:W-:Y:S04]  /*1a690*/  STSM.16.M88.4 [R73], R8 ;  /* 0x0000000849007844 */ /* 0x0003e80000000200 */
[----:B------:R-:W-:Y:S04]  /*1a6a0*/  STSM.16.M88.4 [R88], R12 ;  /* 0x0000000c58007844 */ /* 0x000fe80000000200 */
[----:B------:R-:W-:Y:S01]  /*1a6b0*/  STSM.16.M88.4 [R89], R24 ;  /* 0x0000001859007844 */ /* 0x000fe20000000200 */
[----:B0-----:R-:W-:-:S03]  /*1a6c0*/  SHF.R.S32.HI R4, RZ, 0x1f, R86 ;  /* 0x0000001fff047819 */ /* 0x001fc60000011456 */
[----:B------:R-:W-:Y:S01]  /*1a6d0*/  STSM.16.M88.4 [R90], R28 ;  /* 0x0000001c5a007844 */ /* 0x000fe20000000200 */
[----:B------:R-:W-:-:S03]  /*1a6e0*/  LEA.HI R5, R4, R86, RZ, 0x7 ;  /* 0x0000005604057211 */ /* 0x000fc600078f38ff */
[----:B------:R-:W-:Y:S01]  /*1a6f0*/  STSM.16.M88.4 [R91], R32 ;  /* 0x000000205b007844 */ /* 0x000fe20000000200 */
[----:B-1----:R-:W-:Y:S02]  /*1a700*/  SEL R73, R75, R2, P0 ;  /* 0x000000024b497207 */ /* 0x002fe40000000000 */
[----:B------:R-:W-:Y:S01]  /*1a710*/  LOP3.LUT R6, R5, 0xffffff80, RZ, 0xc0, !PT ;  /* 0xffffff8005067812 */ /* 0x000fe200078ec0ff */
[----:B------:R-:W-:Y:S01]  /*1a720*/  STSM.16.M88.4 [R92], R36 ;  /* 0x000000245c007844 */ /* 0x000fe20000000200 */
[----:B------:R-:W-:-:S03]  /*1a730*/  SEL R75, R2, R75, P0 ;  /* 0x0000004b024b7207 */ /* 0x000fc60000000000 */
[----:B------:R-:W-:Y:S01]  /*1a740*/  IMAD.IADD R8, R86, 0x1, -R6 ;  /* 0x0000000156087824 */ /* 0x000fe200078e0a06 */
[----:B------:R-:W-:Y:S01]  /*1a750*/  STSM.16.M88.4 [R93], R40 ;  /* 0x000000285d007844 */ /* 0x000fe20000000200 */
[----:B------:R-:W-:Y:S01]  /*1a760*/  ISETP.NE.U32.AND P0, PT, RZ, UR4, PT ;  /* 0x00000004ff007c0c */ /* 0x000fe2000bf05070 */
[----:B------:R-:W0:Y:S02]  /*1a770*/  LDC R2, c[0x0][0xbe8] ;  /* 0x0002fa00ff027b82 */ /* 0x000e240000000800 */
[----:B------:R-:W-:Y:S01]  /*1a780*/  SHF.R.S32.HI R7, RZ, 0x1f, R8 ;  /* 0x0000001fff077819 */ /* 0x000fe20000011408 */
[----:B------:R-:W-:Y:S03]  /*1a790*/  STSM.16.M88.4 [R94], R44 ;  /* 0x0000002c5e007844 */ /* 0x000fe60000000200 */
[----:B------:R-:W-:Y:S01]  /*1a7a0*/  LEA.HI R6, R7, R8, RZ, 0x2 ;  /* 0x0000000807067211 */ /* 0x000fe200078f10ff */
[----:B------:R-:W-:Y:S04]  /*1a7b0*/  STSM.16.M88.4 [R95], R48 ;  /* 0x000000305f007844 */ /* 0x000fe80000000200 */
[----:B------:R-:W-:Y:S01]  /*1a7c0*/  STSM.16.M88.4 [R96], R52 ;  /* 0x0000003460007844 */ /* 0x000fe20000000200 */
[----:B------:R-:W-:-:S03]  /*1a7d0*/  SHF.R.S32.HI R9, RZ, 0x2, R6 ;  /* 0x00000002ff097819 */ /* 0x000fc60000011406 */
[----:B------:R-:W-:Y:S01]  /*1a7e0*/  STSM.16.M88.4 [R98], R56 ;  /* 0x0000003862007844 */ /* 0x000fe20000000200 */
[----:B------:R-:W-:-:S03]  /*1a7f0*/  SHF.R.S32.HI R6, RZ, 0x1f, R6 ;  /* 0x0000001fff067819 */ /* 0x000fc60000011406 */
[----:B------:R-:W-:Y:S01]  /*1a800*/  STSM.16.M88.4 [R79], R60 ;  /* 0x0000003c4f007844 */ /* 0x000fe20000000200 */
[----:B------:R-:W-:-:S03]  /*1a810*/  LEA.HI R11, R4, R86, RZ, 0x2 ;  /* 0x00000056040b7211 */ /* 0x000fc600078f10ff */
[----:B------:R1:W-:Y:S01]  /*1a820*/  STSM.16.M88.4 [R81], R64 ;  /* 0x0000004051007844 */ /* 0x0003e20000000200 */
[----:B------:R-:W-:-:S03]  /*1a830*/  LEA.HI R6, R6, R9, RZ, 0x3 ;  /* 0x0000000906067211 */ /* 0x000fc600078f18ff */
[----:B------:R3:W-:Y:S01]  /*1a840*/  STSM.16.M88.4 [R83], R68 ;  /* 0x0000004453007844 */ /* 0x0007e20000000200 */
[----:B------:R-:W-:-:S03]  /*1a850*/  SHF.R.S32.HI R4, RZ, 0x7, R5 ;  /* 0x00000007ff047819 */ /* 0x000fc60000011405 */
[----:B------:R3:W-:Y:S01]  /*1a860*/  STSM.16.M88.4 [R85], R72 ;  /* 0x0000004855007844 */ /* 0x0007e20000000200 */
[----:B------:R-:W-:Y:S01]  /*1a870*/  BAR.SYNC.DEFER_BLOCKING 0x1, 0x100 ;  /* 0x0044000000007b1d */ /* 0x000fe20000010000 */
[----:B------:R-:W-:Y:S02]  /*1a880*/  ISETP.NE.AND.EX P0, PT, RZ, UR5, PT, P0 ;  /* 0x00000005ff007c0c */ /* 0x000fe4000bf05300 */
[----:B------:R-:W-:Y:S02]  /*1a890*/  LOP3.LUT R6, R6, 0xfffffff8, RZ, 0xc0, !PT ;  /* 0xfffffff806067812 */ /* 0x000fe400078ec0ff */
[----:B------:R-:W-:Y:S02]  /*1a8a0*/  LEA.HI R5, R5, R4, RZ, 0x1 ;  /* 0x0000000405057211 */ /* 0x000fe400078f08ff */
[----:B------:R-:W-:Y:S01]  /*1a8b0*/  LEA.HI R7, R7, R8, RZ, 0x5 ;  /* 0x0000000807077211 */ /* 0x000fe200078f28ff */
[----:B------:R-:W-:Y:S01]  /*1a8c0*/  IMAD.IADD R10, R9, 0x1, -R6 ;  /* 0x00000001090a7824 */ /* 0x000fe200078e0a06 */
[----:B------:R-:W-:-:S02]  /*1a8d0*/  LOP3.LUT R5, R5, 0x3fffffe, RZ, 0xc0, !PT ;  /* 0x03fffffe05057812 */ /* 0x000fc400078ec0ff */
[----:B------:R-:W-:Y:S02]  /*1a8e0*/  SHF.R.S32.HI R7, RZ, 0x5, R7 ;  /* 0x00000005ff077819 */ /* 0x000fe40000011407 */
[----:B------:R-:W-:Y:S02]  /*1a8f0*/  IADD3 R5, R4, -R5, RZ ;  /* 0x8000000504057210 */ /* 0x000fe40007ffe0ff */
[----:B------:R-:W-:Y:S01]  /*1a900*/  @P0 IADD3 R4, P3, R87, UR4, RZ ;  /* 0x0000000457040c10 */ /* 0x000fe2000ff7e0ff */
[----:B------:R-:W-:Y:S01]  /*1a910*/  IMAD R10, R7, 0x10, R10 ;  /* 0x00000010070a7824 */ /* 0x000fe200078e020a */
[----:B------:R-:W-:Y:S02]  /*1a920*/  ULDC UR4, c[0x0][0xa88] ;  /* 0x0002a20000047ab9 */ /* 0x000fe40000000800 */
[----:B-1----:R-:W-:Y:S01]  /*1a930*/  MOV R81, UR4 ;  /* 0x0000000400517c02 */ /* 0x002fe20008000f00 */
[----:B------:R-:W-:Y:S01]  /*1a940*/  IMAD R27, R5, 0x40, R10 ;  /* 0x00000040051b7824 */ /* 0x000fe200078e020a */
[----:B------:R-:W-:Y:S01]  /*1a950*/  @P0 IADD3.X R5, R97, UR5, RZ, P3, !PT ;  /* 0x0000000561050c10 */ /* 0x000fe20009ffe4ff */
[----:B------:R3:W5:Y:S01]  /*1a960*/  @P1 LDG.E R0, desc[UR36][R100.64] ;  /* 0x0000002464001981 */ /* 0x000762000c1e1900 */
[----:B0-----:R-:W-:-:S02]  /*1a970*/  ISETP.NE.AND P2, PT, R2, 0x1, PT ;  /* 0x000000010200780c */ /* 0x001fc40003f45270 */
[----:B------:R-:W-:Y:S01]  /*1a980*/  LOP3.LUT R11, R11, 0xfffffffc, RZ, 0xc0, !PT ;  /* 0xfffffffc0b0b7812 */ /* 0x000fe200078ec0ff */
[----:B------:R3:W5:Y:S04]  /*1a990*/  @P0 LDG.E R81, desc[UR36][R4.64] ;  /* 0x0000002404510981 */ /* 0x000768000c1e1900 */
[----:B------:R-:W-:-:S05]  /*1a9a0*/  IMAD.IADD R11, R86, 0x1, -R11 ;  /* 0x00000001560b7824 */ /* 0x000fca00078e0a0b */
[----:B------:R-:W-:Y:S01]  /*1a9b0*/  LEA.HI R12, R11, R11, RZ, 0x1 ;  /* 0x0000000b0b0c7211 */ /* 0x000fe200078f08ff */
[----:B------:R-:W0:Y:S03]  /*1a9c0*/  @P2 LDC R6, c[0x0][0xbec] ;  /* 0x0002fb00ff062b82 */ /* 0x000e260000000800 */
[----:B------:R-:W-:-:S05]  /*1a9d0*/  LOP3.LUT R12, R12, 0x1ffffffe, RZ, 0xc0, !PT ;  /* 0x1ffffffe0c0c7812 */ /* 0x000fca00078ec0ff */
[----:B------:R-:W1:Y:S01]  /*1a9e0*/  @P2 LDC R9, c[0x0][0xbf0] ;  /* 0x0002fc00ff092b82 */ /* 0x000e620000000800 */
[----:B------:R-:W-:-:S04]  /*1a9f0*/  IMAD.IADD R12, R11, 0x1, -R12 ;  /* 0x000000010b0c7824 */ /* 0x000fc800078e0a0c */
[----:B------:R-:W-:-:S04]  /*1aa00*/  IMAD R12, R12, 0x8, R27 ;  /* 0x000000080c0c7824 */ /* 0x000fc800078e021b */
[----:B--2---:R-:W-:Y:S01]  /*1aa10*/  IMAD R15, R82, 0x80, R12 ;  /* 0x00000080520f7824 */ /* 0x004fe200078e020c */
[----:B01-3--:R-:W-:Y:S06]  /*1aa20*/  @P0 BRA `(.L_x_666) ;  /* 0x0000000000100947 */ /* 0x00bfec0003800000 */
[----:B------:R-:W-:Y:S05]  /*1aa30*/  @!P1 BRA `(.L_x_666) ;  /* 0x00000000000c9947 */ /* 0x000fea0003800000 */
[----:B------:R-:W2:Y:S04]  /*1aa40*/  LDG.E R4, desc[UR36][R100.64] ;  /* 0x0000002464047981 */ /* 0x000ea8000c1e1900 */
[----:B-----5:R-:W2:Y:S02]  /*1aa50*/  LDG.E R81, desc[UR36][R100.64+0x4] ;  /* 0x0000042464517981 */ /* 0x020ea4000c1e1900 */
[----:B--2---:R-:W-:-:S07]  /*1aa60*/  IMAD.IADD R81, R81, 0x1, -R4 ;  /* 0x0000000151517824 */ /* 0x004fce00078e0a04 */
.L_x_666:
[----:B------:R-:W2:Y:S01]  /*1aa70*/  LDL.LU R84, [R1+0x2c] ;  /* 0x00002c0001547983 */ /* 0x000ea20000300800 */
[----:B------:R-:W-:Y:S01]  /*1aa80*/  @P2 IMAD.HI.U32 R4, R15, R6, RZ ;  /* 0x000000060f042227 */ /* 0x000fe200078e00ff */
[----:B------:R-:W-:Y:S01]  /*1aa90*/  ULDC.64 UR4, c[0x0][0xb90] ;  /* 0x0002e40000047ab9 */ /* 0x000fe20000000a00 */
[--C-:B-----5:R-:W-:Y:S01]  /*1aaa0*/  SHF.R.S32.HI R79, RZ, 0x1f, R0.reuse ;  /* 0x0000001fff4f7819 */ /* 0x120fe20000011400 */
[----:B------:R-:W0:Y:S01]  /*1aab0*/  @P2 LDC R83, c[0x0][0xbec] ;  /* 0x0002fb00ff532b82 */ /* 0x000e220000000800 */
[----:B------:R-:W-:Y:S01]  /*1aac0*/  IMAD.MOV.U32 R78, RZ, RZ, R0 ;  /* 0x000000ffff4e7224 */ /* 0x000fe200078e0000 */
[----:B------:R-:W-:Y:S01]  /*1aad0*/  MOV R7, R15 ;  /* 0x0000000f00077202 */ /* 0x000fe20000000f00 */
[----:B------:R-:W-:Y:S01]  /*1aae0*/  IMAD R11, R219, 0x40, R18 ;  /* 0x00000040db0b7824 */ /* 0x000fe200078e0212 */
[----:B------:R-:W-:Y:S01]  /*1aaf0*/  @P2 SHF.R.U32.HI R7, RZ, R9, R4 ;  /* 0x00000009ff072219 */ /* 0x000fe20000011604 */
[----:B------:R-:W-:Y:S01]  /*1ab00*/  IMAD R81, R81, R2, RZ ;  /* 0x0000000251517224 */ /* 0x000fe200078e02ff */
[----:B------:R-:W-:Y:S01]  /*1ab10*/  SEL R21, R143, RZ, !P1 ;  /* 0x000000ff8f157207 */ /* 0x000fe20004800000 */
[----:B------:R-:W-:Y:S01]  /*1ab20*/  IMAD.WIDE R76, R11, 0x2, R76 ;  /* 0x000000020b4c7825 */ /* 0x000fe200078e024c */
[----:B------:R-:W-:-:S03]  /*1ab30*/  SHF.R.S32.HI R11, RZ, 0x1f, R7 ;  /* 0x0000001fff0b7819 */ /* 0x000fc60000011407 */
[----:B------:R-:W-:Y:S01]  /*1ab40*/  IMAD.MOV R13, RZ, RZ, -R7 ;  /* 0x000000ffff0d7224 */ /* 0x000fe200078e0a07 */
[C---:B------:R-:W-:Y:S02]  /*1ab50*/  IADD3 R69, P5, R76.reuse, 0x1000, RZ ;  /* 0x000010004c457810 */ /* 0x040fe40007fbe0ff */
[C---:B------:R-:W-:Y:S02]  /*1ab60*/  IADD3 R65, P4, R76.reuse, 0x2000, RZ ;  /* 0x000020004c417810 */ /* 0x040fe40007f9e0ff */
[----:B------:R-:W-:Y:S02]  /*1ab70*/  LOP3.LUT R68, R69, 0x380, RZ, 0xc0, !PT ;  /* 0x0000038045447812 */ /* 0x000fe400078ec0ff */
[----:B------:R-:W-:Y:S02]  /*1ab80*/  LOP3.LUT R64, R65, 0x380, RZ, 0xc0, !PT ;  /* 0x0000038041407812 */ /* 0x000fe400078ec0ff */
[----:B------:R-:W-:Y:S02]  /*1ab90*/  IADD3 R57, P3, R76, 0x4000, RZ ;  /* 0x000040004c397810 */ /* 0x000fe40007f7e0ff */
[----:B------:R-:W-:-:S02]  /*1aba0*/  SHF.R.U64 R68, R68, 0x3, RZ ;  /* 0x0000000344447819 */ /* 0x000fc400000012ff */
[----:B------:R-:W-:Y:S02]  /*1abb0*/  SHF.R.U64 R64, R64, 0x3, RZ ;  /* 0x0000000340407819 */ /* 0x000fe400000012ff */
[----:B------:R-:W-:Y:S02]  /*1abc0*/  LOP3.LUT R56, R57, 0x380, RZ, 0xc0, !PT ;  /* 0x0000038039387812 */ /* 0x000fe400078ec0ff */
[----:B------:R-:W-:Y:S01]  /*1abd0*/  LOP3.LUT R68, R68, R69, RZ, 0x3c, !PT ;  /* 0x0000004544447212 */ /* 0x000fe200078e3cff */
[--C-:B------:R-:W-:Y:S01]  /*1abe0*/  IMAD.X R69, RZ, RZ, R77.reuse, P5 ;  /* 0x000000ffff457224 */ /* 0x100fe200028e064d */
[----:B------:R-:W-:Y:S01]  /*1abf0*/  LOP3.LUT R64, R64, R65, RZ, 0x3c, !PT ;  /* 0x0000004140407212 */ /* 0x000fe200078e3cff */
[----:B------:R-:W-:Y:S01]  /*1ac00*/  IMAD.X R65, RZ, RZ, R77, P4 ;  /* 0x000000ffff417224 */ /* 0x000fe200020e064d */
[C---:B------:R-:W-:Y:S02]  /*1ac10*/  IADD3 R53, P5, R76.reuse, 0x5000, RZ ;  /* 0x000050004c357810 */ /* 0x040fe40007fbe0ff */
[----:B------:R-:W-:-:S02]  /*1ac20*/  IADD3 R49, P4, R76, 0x6000, RZ ;  /* 0x000060004c317810 */ /* 0x000fc40007f9e0ff */
[----:B------:R-:W-:Y:S02]  /*1ac30*/  SHF.R.U64 R56, R56, 0x3, RZ ;  /* 0x0000000338387819 */ /* 0x000fe400000012ff */
[----:B------:R-:W-:Y:S02]  /*1ac40*/  LOP3.LUT R52, R53, 0x380, RZ, 0xc0, !PT ;  /* 0x0000038035347812 */ /* 0x000fe400078ec0ff */
[----:B------:R-:W-:Y:S02]  /*1ac50*/  LOP3.LUT R48, R49, 0x380, RZ, 0xc0, !PT ;  /* 0x0000038031307812 */ /* 0x000fe400078ec0ff */
[----:B------:R-:W-:Y:S01]  /*1ac60*/  LOP3.LUT R56, R56, R57, RZ, 0x3c, !PT ;  /* 0x0000003938387212 */ /* 0x000fe200078e3cff */
[----:B------:R-:W-:Y:S01]  /*1ac70*/  IMAD.X R57, RZ, RZ, R77, P3 ;  /* 0x000000ffff397224 */ /* 0x000fe200018e064d */
        /* <DEDUP_REMOVED lines=23> */
[----:B------:R-:W-:Y:S02]  /*1adf0*/  SHF.R.S32.HI R85, RZ, 0x1f, R86 ;  /* 0x0000001fff557819 */ /* 0x000fe40000011456 */
[----:B------:R-:W-:-:S02]  /*1ae00*/  SHF.R.U64 R24, R24, 0x3, RZ ;  /* 0x0000000318187819 */ /* 0x000fc400000012ff */
[----:B------:R-:W-:Y:S02]  /*1ae10*/  LEA.HI R85, R85, R86, RZ, 0x3 ;  /* 0x0000005655557211 */ /* 0x000fe400078f18ff */
[----:B------:R-:W-:Y:S01]  /*1ae20*/  LOP3.LUT R24, R24, R25, RZ, 0x3c, !PT ;  /* 0x0000001918187212 */ /* 0x000fe200078e3cff */
[----:B------:R-:W-:Y:S01]  /*1ae30*/  IMAD.X R25, RZ, RZ, R77, P3 ;  /* 0x000000ffff197224 */ /* 0x000fe200018e064d */
[----:B------:R-:W-:-:S05]  /*1ae40*/  LOP3.LUT R85, R85, 0xfffffff8, RZ, 0xc0, !PT ;  /* 0xfffffff855557812 */ /* 0x000fca00078ec0ff */
[----:B------:R-:W-:Y:S02]  /*1ae50*/  IMAD.IADD R85, R86, 0x1, -R85 ;  /* 0x0000000156557824 */ /* 0x000fe400078e0a55 */
[C---:B------:R-:W-:Y:S02]  /*1ae60*/  VIADD R86, R18.reuse, 0xc0 ;  /* 0x000000c012567836 */ /* 0x040fe40000000000 */
[----:B------:R-:W-:Y:S01]  /*1ae70*/  VIADD R88, R18, 0x80 ;  /* 0x0000008012587836 */ /* 0x000fe20000000000 */
[----:B------:R-:W-:Y:S01]  /*1ae80*/  BSSY B1, `(.L_x_667) ;  /* 0x00000a0000017945 */ /* 0x000fe20003800000 */
[----:B------:R-:W-:Y:S02]  /*1ae90*/  SHF.R.S32.HI R87, RZ, 0x1f, R218 ;  /* 0x0000001fff577819 */ /* 0x000fe400000114da */
[----:B------:R-:W-:Y:S02]  /*1aea0*/  SHF.R.S32.HI R90, RZ, 0x1f, R18 ;  /* 0x0000001fff5a7819 */ /* 0x000fe40000011412 */
[----:B------:R-:W-:-:S02]  /*1aeb0*/  SHF.R.S32.HI R89, RZ, 0x1f, R88 ;  /* 0x0000001fff597819 */ /* 0x000fc40000011458 */
[----:B--2---:R-:W-:Y:S01]  /*1aec0*/  SHF.R.S32.HI R80, RZ, 0x1f, R84 ;  /* 0x0000001fff507819 */ /* 0x004fe20000011454 */
[----:B------:R-:W-:Y:S01]  /*1aed0*/  IMAD.WIDE.U32 R4, R84, UR4, R78 ;  /* 0x0000000454047c25 */ /* 0x000fe2000f8e004e */
[----:B------:R-:W-:-:S03]  /*1aee0*/  SEL R78, R141, RZ, !P1 ;  /* 0x000000ff8d4e7207 */ /* 0x000fc60004800000 */
[----:B------:R-:W-:-:S04]  /*1aef0*/  IMAD R6, R80, UR4, RZ ;  /* 0x0000000450067c24 */ /* 0x000fc8000f8e02ff */
[----:B------:R-:W-:Y:S01]  /*1af00*/  IMAD R9, R84, UR5, R6 ;  /* 0x0000000554097c24 */ /* 0x000fe2000f8e0206 */
[----:B------:R-:W-:-:S04]  /*1af10*/  ULDC.64 UR4, c[0x0][0xb98] ;  /* 0x0002e60000047ab9 */ /* 0x000fc80000000a00 */
[----:B------:R-:W-:Y:S01]  /*1af20*/  IADD3 R5, R5, R9, RZ ;  /* 0x0000000905057210 */ /* 0x000fe20007ffe0ff */
[----:B------:R-:W-:Y:S01]  /*1af30*/  IMAD R9, R2, R13, R15 ;  /* 0x0000000d02097224 */ /* 0x000fe200078e020f */
[----:B------:R-:W-:Y:S01]  /*1af40*/  IADD3 R15, P3, R76, 0xf000, RZ ;  /* 0x0000f0004c0f7810 */ /* 0x000fe20007f7e0ff */
[----:B------:R-:W-:Y:S02]  /*1af50*/  IMAD R13, R21, UR4, RZ ;  /* 0x00000004150d7c24 */ /* 0x000fe4000f8e02ff */
[----:B------:R-:W-:Y:S01]  /*1af60*/  IMAD.WIDE.U32 R4, R78, UR4, R4 ;  /* 0x000000044e047c25 */ /* 0x000fe2000f8e0004 */
[----:B------:R-:W-:-:S03]  /*1af70*/  SHF.R.S32.HI R6, RZ, 0x1f, R9 ;  /* 0x0000001fff067819 */ /* 0x000fc60000011409 */
[----:B------:R-:W-:Y:S01]  /*1af80*/  IMAD R13, R78, UR5, R13 ;  /* 0x000000054e0d7c24 */ /* 0x000fe2000f8e020d */
[----:B------:R-:W-:Y:S01]  /*1af90*/  IADD3 R4, P0, R7, R4, RZ ;  /* 0x0000000407047210 */ /* 0x000fe20007f1e0ff */
[----:B------:R-:W-:Y:S02]  /*1afa0*/  ULDC.64 UR4, c[0x0][0xb88] ;  /* 0x0002e20000047ab9 */ /* 0x000fe40000000a00 */
[----:B------:R-:W-:Y:S01]  /*1afb0*/  IMAD R6, R6, UR4, RZ ;  /* 0x0000000406067c24 */ /* 0x000fe2000f8e02ff */
[----:B------:R-:W-:Y:S02]  /*1afc0*/  IADD3.X R5, R11, R5, R13, P0, !PT ;  /* 0x000000050b057210 */ /* 0x000fe400007fe40d */
[----:B------:R-:W-:Y:S01]  /*1afd0*/  LOP3.LUT P0, RZ, R8, 0x3, RZ, 0xc0, !PT ;  /* 0x0000000308ff7812 */ /* 0x000fe2000780c0ff */
[C---:B------:R-:W-:Y:S01]  /*1afe0*/  IMAD R7, R9.reuse, UR5, R6 ;  /* 0x0000000509077c24 */ /* 0x040fe2000f8e0206 */
[C---:B------:R-:W-:Y:S01]  /*1aff0*/  IADD3 R13, P5, R76.reuse, 0xd000, RZ ;  /* 0x0000d0004c0d7810 */ /* 0x040fe20007fbe0ff */
[----:B------:R-:W-:Y:S01]  /*1b000*/  IMAD.WIDE.U32 R4, R9, UR4, R4 ;  /* 0x0000000409047c25 */ /* 0x000fe2000f8e0004 */
[----:B------:R-:W-:Y:S01]  /*1b010*/  ULDC.64 UR4, c[0x0][0xb50] ;  /* 0x0002d40000047ab9 */ /* 0x000fe20000000a00 */
[----:B------:R-:W-:-:S02]  /*1b020*/  IADD3 R9, P4, R76, 0xe000, RZ ;  /* 0x0000e0004c097810 */ /* 0x000fc40007f9e0ff */
[----:B------:R-:W-:Y:S01]  /*1b030*/  IMAD.IADD R5, R5, 0x1, R7 ;  /* 0x0000000105057824 */ /* 0x000fe200078e0207 */
[C---:B------:R-:W-:Y:S02]  /*1b040*/  LEA R14, P1, R4.reuse, UR4, 0x2 ;  /* 0x00000004040e7c11 */ /* 0x040fe4000f8210ff */
[----:B------:R-:W-:Y:S02]  /*1b050*/  LOP3.LUT R12, R13, 0x380, RZ, 0xc0, !PT ;  /* 0x000003800d0c7812 */ /* 0x000fe400078ec0ff */
[----:B------:R-:W-:Y:S01]  /*1b060*/  LEA.HI.X R26, R4, UR5, R5, 0x2, P1 ;  /* 0x00000005041a7c11 */ /* 0x000fe200088f1405 */
[----:B------:R-:W-:Y:S01]  /*1b070*/  SHFL.IDX PT, R6, R14, RZ, 0x1c1f ;  /* 0x001c1fff0e067589 */ /* 0x000fe200000e0000 */
[----:B------:R-:W-:Y:S01]  /*1b080*/  IADD3 R61, P1, R76, 0x3000, RZ ;  /* 0x000030004c3d7810 */ /* 0x000fe20007f3e0ff */
[----:B------:R-:W-:Y:S01]  /*1b090*/  ULDC.64 UR4, c[0x0][0xaa0] ;  /* 0x0002a80000047ab9 */ /* 0x000fe20000000a00 */
[----:B------:R-:W-:Y:S01]  /*1b0a0*/  LEA R4, R82, R27, 0x7 ;  /* 0x0000001b52047211 */ /* 0x000fe200078e38ff */
[----:B------:R-:W1:Y:S01]  /*1b0b0*/  SHFL.IDX PT, R7, R26, RZ, 0x1c1f ;  /* 0x001c1fff1a077589 */ /* 0x000e6200000e0000 */
[----:B------:R-:W-:-:S02]  /*1b0c0*/  LOP3.LUT R60, R61, 0x380, RZ, 0xc0, !PT ;  /* 0x000003803d3c7812 */ /* 0x000fc400078ec0ff */
[----:B------:R-:W-:Y:S01]  /*1b0d0*/  LOP3.LUT R5, R76, 0x380, RZ, 0xc0, !PT ;  /* 0x000003804c057812 */ /* 0x000fe200078ec0ff */
[----:B------:R-:W-:Y:S01]  /*1b0e0*/  SHFL.IDX PT, R10, R14, 0x1, 0x1c1f ;  /* 0x003c1f000e0a7f89 */ /* 0x000fe200000e0000 */
[----:B------:R-:W-:Y:S02]  /*1b0f0*/  SHF.R.U64 R60, R60, 0x3, RZ ;  /* 0x000000033c3c7819 */ /* 0x000fe400000012ff */
[----:B------:R-:W-:Y:S01]  /*1b100*/  LOP3.LUT R8, R9, 0x380, RZ, 0xc0, !PT ;  /* 0x0000038009087812 */ /* 0x000fe200078ec0ff */
[----:B------:R-:W2:Y:S01]  /*1b110*/  SHFL.IDX PT, R11, R26, 0x1, 0x1c1f ;  /* 0x003c1f001a0b7f89 */ /* 0x000ea200000e0000 */
[----:B------:R-:W-:Y:S02]  /*1b120*/  LOP3.LUT R60, R60, R61, RZ, 0x3c, !PT ;  /* 0x0000003d3c3c7212 */ /* 0x000fe400078e3cff */
[----:B------:R-:W-:Y:S02]  /*1b130*/  IADD3.X R61, RZ, R77, RZ, P1, !PT ;  /* 0x0000004dff3d7210 */ /* 0x000fe40000ffe4ff */
[----:B------:R-:W-:-:S02]  /*1b140*/  IADD3 R45, P1, R76, 0x7000, RZ ;  /* 0x000070004c2d7810 */ /* 0x000fc40007f3e0ff */
[----:B------:R-:W-:Y:S02]  /*1b150*/  SHF.R.U64 R5, R5, 0x3, RZ ;  /* 0x0000000305057819 */ /* 0x000fe400000012ff */
[----:B------:R-:W-:Y:S02]  /*1b160*/  LOP3.LUT R44, R45, 0x380, RZ, 0xc0, !PT ;  /* 0x000003802d2c7812 */ /* 0x000fe400078ec0ff */
[----:B------:R-:W-:Y:S02]  /*1b170*/  SHF.R.U64 R12, R12, 0x3, RZ ;  /* 0x000000030c0c7819 */ /* 0x000fe400000012ff */
[----:B------:R-:W-:Y:S02]  /*1b180*/  SHF.R.U64 R44, R44, 0x3, RZ ;  /* 0x000000032c2c7819 */ /* 0x000fe400000012ff */
[----:B------:R-:W-:Y:S02]  /*1b190*/  SHF.R.U64 R8, R8, 0x3, RZ ;  /* 0x0000000308087819 */ /* 0x000fe400000012ff */
[----:B------:R-:W-:-:S02]  /*1b1a0*/  LOP3.LUT R44, R44, R45, RZ, 0x3c, !PT ;  /* 0x0000002d2c2c7212 */ /* 0x000fc400078e3cff */
[----:B------:R-:W-:Y:S02]  /*1b1b0*/  IADD3.X R45, RZ, R77, RZ, P1, !PT ;  /* 0x0000004dff2d7210 */ /* 0x000fe40000ffe4ff */
[----:B------:R-:W-:Y:S02]  /*1b1c0*/  IADD3 R29, P1, R76, 0xb000, RZ ;  /* 0x0000b0004c1d7810 */ /* 0x000fe40007f3e0ff */
[----:B------:R-:W-:Y:S01]  /*1b1d0*/  LOP3.LUT R76, R5, R76, RZ, 0x3c, !PT ;  /* 0x0000004c054c7212 */ /* 0x000fe200078e3cff */
[----:B------:R-:W-:Y:S01]  /*1b1e0*/  IMAD.X R5, RZ, RZ, R77, P3 ;  /* 0x000000ffff057224 */ /* 0x000fe200018e064d */
[----:B------:R-:W-:Y:S02]  /*1b1f0*/  LOP3.LUT R28, R29, 0x380, RZ, 0xc0, !PT ;  /* 0x000003801d1c7812 */ /* 0x000fe400078ec0ff */
[----:B------:R-:W-:Y:S02]  /*1b200*/  LOP3.LUT R12, R12, R13, RZ, 0x3c, !PT ;  /* 0x0000000d0c0c7212 */ /* 0x000fe400078e3cff */
[----:B------:R-:W-:-:S02]  /*1b210*/  SHF.R.U64 R28, R28, 0x3, RZ ;  /* 0x000000031c1c7819 */ /* 0x000fc400000012ff */
[----:B------:R-:W-:Y:S01]  /*1b220*/  LOP3.LUT R8, R8, R9, RZ, 0x3c, !PT ;  /* 0x0000000908087212 */ /* 0x000fe200078e3cff */
[--C-:B------:R-:W-:Y:S01]  /*1b230*/  IMAD.X R9, RZ, RZ, R77.reuse, P4 ;  /* 0x000000ffff097224 */ /* 0x100fe200020e064d */
[----:B------:R-:W-:Y:S01]  /*1b240*/  LOP3.LUT R28, R28, R29, RZ, 0x3c, !PT ;  /* 0x0000001d1c1c7212 */ /* 0x000fe200078e3cff */
[----:B------:R-:W-:Y:S01]  /*1b250*/  IMAD.X R29, RZ, RZ, R77, P1 ;  /* 0x000000ffff1d7224 */ /* 0x000fe200008e064d */
[C---:B------:R-:W-:Y:S01]  /*1b260*/  ISETP.GE.OR P1, PT, R4.reuse, R81, P0 ;  /* 0x000000510400720c */ /* 0x040fe20000726670 */
[----:B------:R-:W-:Y:S01]  /*1b270*/  VIADD R4, R4, 0x8 ;  /* 0x0000000804047836 */ /* 0x000fe20000000000 */
[----:B------:R-:W-:-:S04]  /*1b280*/  IADD3.X R13, RZ, R77, RZ, P5, !PT ;  /* 0x0000004dff0d7210 */ /* 0x000fc80002ffe4ff */
[----:B------:R-:W-:Y:S02]  /*1b290*/  ISETP.GE.OR P0, PT, R4, R81, P0 ;  /* 0x000000510400720c */ /* 0x000fe40000706670 */
[----:B------:R-:W-:-:S04]  /*1b2a0*/  LOP3.LUT R4, R15, 0x380, RZ, 0xc0, !PT ;  /* 0x000003800f047812 */ /* 0x000fc800078ec0ff */
[----:B------:R-:W-:Y:S01]  /*1b2b0*/  SHF.R.U64 R4, R4, 0x3, RZ ;  /* 0x0000000304047819 */ /* 0x000fe200000012ff */
[----:B-1----:R1:W-:Y:S03]  /*1b2c0*/  @!P1 ST.E desc[UR36][R6.64], R3 ;  /* 0x0000000306009985 */ /* 0x0023e6000c101924 */
[----:B------:R-:W-:-:S03]  /*1b2d0*/  LOP3.LUT R4, R4, R15, RZ, 0x3c, !PT ;  /* 0x0000000f04047212 */ /* 0x000fc600078e3cff */
[----:B--2---:R2:W-:Y:S04]  /*1b2e0*/  @!P0 ST.E desc[UR36][R10.64], R20 ;  /* 0x000000140a008985 */ /* 0x0045e8000c101924 */
[----:B------:R3:W5:Y:S01]  /*1b2f0*/  LD.E.128 R72, desc[UR36][R76.64] ;  /* 0x000000244c487980 */ /* 0x000762000c101d00 */
[----:B-1----:R-:W-:Y:S02]  /*1b300*/  IMAD R3, R79, UR4, RZ ;  /* 0x000000044f037c24 */ /* 0x002fe4000f8e02ff */
[----:B------:R-:W1:Y:S01]  /*1b310*/  @P2 LDC R79, c[0x0][0xbf0] ;  /* 0x0002fc00ff4f2b82 */ /* 0x000e620000000800 */
[----:B------:R-:W5:Y:S01]  /*1b320*/  LD.E.128 R68, desc[UR36][R68.64] ;  /* 0x0000002444447980 */ /* 0x000f62000c101d00 */
[C---:B------:R-:W-:Y:S02]  /*1b330*/  IMAD R3, R0.reuse, UR5, R3 ;  /* 0x0000000500037c24 */ /* 0x040fe4000f8e0203 */
[----:B--2---:R-:W-:Y:S01]  /*1b340*/  IMAD R20, R85, 0x20, R219 ;  /* 0x0000002055147824 */ /* 0x004fe200078e02db */
[----:B------:R-:W5:Y:S01]  /*1b350*/  LD.E.128 R64, desc[UR36][R64.64] ;  /* 0x0000002440407980 */ /* 0x000f62000c101d00 */
[----:B---3--:R-:W-:Y:S01]  /*1b360*/  IMAD.WIDE.U32 R76, R0, UR4, RZ ;  /* 0x00000004004c7c25 */ /* 0x008fe2000f8e00ff */
[----:B------:R-:W-:-:S02]  /*1b370*/  ULDC.64 UR4, c[0x0][0xae8] ;  /* 0x0002ba0000047ab9 */ /* 0x000fc40000000a00 */
[----:B------:R-:W5:Y:S01]  /*1b380*/  LD.E.128 R60, desc[UR36][R60.64] ;  /* 0x000000243c3c7980 */ /* 0x000f62000c101d00 */
[----:B------:R-:W-:Y:S01]  /*1b390*/  IMAD R80, R80, UR4, RZ ;  /* 0x0000000450507c24 */ /* 0x000fe2000f8e02ff */
[----:B------:R-:W-:Y:S01]  /*1b3a0*/  IADD3 R77, R77, R3, RZ ;  /* 0x000000034d4d7210 */ /* 0x000fe20007ffe0ff */
[----:B------:R-:W-:Y:S01]  /*1b3b0*/  IMAD R20, R82, 0x80, R20 ;  /* 0x0000008052147824 */ /* 0x000fe200078e0214 */
[----:B------:R-:W5:Y:S01]  /*1b3c0*/  LD.E.128 R56, desc[UR36][R56.64] ;  /* 0x0000002438387980 */ /* 0x000f62000c101d00 */
[C---:B------:R-:W-:Y:S02]  /*1b3d0*/  IMAD R3, R84.reuse, UR5, R80 ;  /* 0x0000000554037c24 */ /* 0x040fe4000f8e0250 */
[----:B------:R-:W-:Y:S01]  /*1b3e0*/  IMAD.WIDE.U32 R76, R84, UR4, R76 ;  /* 0x00000004544c7c25 */ /* 0x000fe2000f8e004c */
[----:B------:R-:W-:Y:S01]  /*1b3f0*/  ULDC.64 UR4, c[0x0][0xaf0] ;  /* 0x0002bc0000047ab9 */ /* 0x000fe20000000a00 */
[----:B------:R-:W5:Y:S02]  /*1b400*/  LD.E.128 R52, desc[UR36][R52.64] ;  /* 0x0000002434347980 */ /* 0x000f64000c101d00 */
[----:B0-----:R-:W-:-:S02]  /*1b410*/  @P2 IMAD.HI.U32 R0, R20, R83, RZ ;  /* 0x0000005314002227 */ /* 0x001fc400078e00ff */
[----:B------:R-:W5:Y:S02]  /*1b420*/  LD.E.128 R48, desc[UR36][R48.64] ;  /* 0x0000002430307980 */ /* 0x000f64000c101d00 */
[----:B------:R-:W-:Y:S01]  /*1b430*/  IMAD.IADD R77, R77, 0x1, R3 ;  /* 0x000000014d4d7824 */ /* 0x000fe200078e0203 */
[----:B------:R-:W-:Y:S01]  /*1b440*/  MOV R3, R20 ;  /* 0x0000001400037202 */ /* 0x000fe20000000f00 */
[----:B------:R-:W-:Y:S01]  /*1b450*/  IMAD R21, R21, UR4, RZ ;  /* 0x0000000415157c24 */ /* 0x000fe2000f8e02ff */
[----:B-1----:R-:W-:Y:S01]  /*1b460*/  @P2 SHF.R.U32.HI R3, RZ, R79, R0 ;  /* 0x0000004fff032219 */ /* 0x002fe20000011600 */
[----:B------:R-:W5:Y:S02]  /*1b470*/  LD.E.128 R44, desc[UR36][R44.64] ;  /* 0x000000242c2c7980 */ /* 0x000f64000c101d00 */
[C---:B------:R-:W-:Y:S01]  /*1b480*/  IMAD R21, R78.reuse, UR5, R21 ;  /* 0x000000054e157c24 */ /* 0x040fe2000f8e0215 */
[----:B------:R-:W-:Y:S01]  /*1b490*/  SHF.R.S32.HI R0, RZ, 0x1f, R3 ;  /* 0x0000001fff007819 */ /* 0x000fe20000011403 */
[----:B------:R-:W-:Y:S01]  /*1b4a0*/  IMAD.WIDE.U32 R78, R78, UR4, R76 ;  /* 0x000000044e4e7c25 */ /* 0x000fe2000f8e004c */
[----:B------:R-:W-:Y:S01]  /*1b4b0*/  ULDC.64 UR4, c[0x0][0xae0] ;  /* 0x0002b80000047ab9 */ /* 0x000fe20000000a00 */
[----:B------:R-:W5:Y:S02]  /*1b4c0*/  LD.E.128 R40, desc[UR36][R40.64] ;  /* 0x0000002428287980 */ /* 0x000f64000c101d00 */
[----:B------:R-:W-:-:S02]  /*1b4d0*/  IMAD.MOV R77, RZ, RZ, -R3 ;  /* 0x000000ffff4d7224 */ /* 0x000fc400078e0a03 */
[----:B------:R-:W-:Y:S01]  /*1b4e0*/  IMAD.IADD R79, R79, 0x1, R21 ;  /* 0x000000014f4f7824 */ /* 0x000fe200078e0215 */
[----:B------:R-:W5:Y:S01]  /*1b4f0*/  LD.E.128 R36, desc[UR36][R36.64] ;  /* 0x0000002424247980 */ /* 0x000f62000c101d00 */
[----:B------:R-:W-:Y:S02]  /*1b500*/  IMAD R0, R0, UR4, RZ ;  /* 0x0000000400007c24 */ /* 0x000fe4000f8e02ff */
[----:B------:R-:W-:Y:S01]  /*1b510*/  IMAD R21, R2, R77, R20 ;  /* 0x0000004d02157224 */ /* 0x000fe200078e0214 */
[----:B------:R-:W5:Y:S01]  /*1b520*/  LD.E.128 R32, desc[UR36][R32.64] ;  /* 0x0000002420207980 */ /* 0x000f62000c101d00 */
[C---:B------:R-:W-:Y:S02]  /*1b530*/  IMAD R77, R3.reuse, UR5, R0 ;  /* 0x00000005034d7c24 */ /* 0x040fe4000f8e0200 */
[----:B------:R-:W-:Y:S01]  /*1b540*/  IMAD.WIDE.U32 R2, R3, UR4, R78 ;  /* 0x0000000403027c25 */ /* 0x000fe2000f8e004e */
[----:B------:R-:W-:Y:S01]  /*1b550*/  SHF.R.S32.HI R0, RZ, 0x1f, R21 ;  /* 0x0000001fff007819 */ /* 0x000fe20000011415 */
[----:B------:R-:W-:Y:S01]  /*1b560*/  ULDC.64 UR4, c[0x0][0xad8] ;  /* 0x0002b60000047ab9 */ /* 0x000fe20000000a00 */
[----:B------:R-:W5:Y:S01]  /*1b570*/  LD.E.128 R28, desc[UR36][R28.64] ;  /* 0x000000241c1c7980 */ /* 0x000f62000c101d00 */
[----:B------:R-:W-:-:S02]  /*1b580*/  IMAD.IADD R3, R3, 0x1, R77 ;  /* 0x0000000103037824 */ /* 0x000fc400078e024d */
[----:B------:R-:W-:Y:S01]  /*1b590*/  IMAD R0, R0, UR4, RZ ;  /* 0x0000000400007c24 */ /* 0x000fe2000f8e02ff */
[----:B------:R-:W5:Y:S01]  /*1b5a0*/  LD.E.128 R24, desc[UR36][R24.64] ;  /* 0x0000002418187980 */ /* 0x000f62000c101d00 */
[----:B------:R-:W-:-:S03]  /*1b5b0*/  IMAD.WIDE.U32 R2, R21, UR4, R2 ;  /* 0x0000000415027c25 */ /* 0x000fc6000f8e0002 */
[----:B------:R-:W5:Y:S01]  /*1b5c0*/  LD.E.128 R12, desc[UR36][R12.64] ;  /* 0x000000240c0c7980 */ /* 0x000f62000c101d00 */
[----:B------:R-:W-:Y:S01]  /*1b5d0*/  IMAD R77, R21, UR5, R0 ;  /* 0x00000005154d7c24 */ /* 0x000fe2000f8e0200 */
[----:B------:R-:W-:Y:S02]  /*1b5e0*/  ULDC.64 UR4, c[0x0][0xa80] ;  /* 0x0002a00000047ab9 */ /* 0x000fe40000000a00 */
[----:B------:R-:W5:Y:S04]  /*1b5f0*/  LD.E.128 R8, desc[UR36][R8.64] ;  /* 0x0000002408087980 */ /* 0x000f68000c101d00 */
[----:B------:R-:W5:Y:S01]  /*1b600*/  LD.E.128 R4, desc[UR36][R4.64] ;  /* 0x0000002404047980 */ /* 0x000f62000c101d00 */
[----:B------:R-:W-:Y:S01]  /*1b610*/  IADD3 R3, R3, R77, RZ ;  /* 0x0000004d03037210 */ /* 0x000fe20007ffe0ff */
[----:B------:R-:W-:Y:S01]  /*1b620*/  VIADD R0, R23, 0x38820 ;  /* 0x0003882017007836 */ /* 0x000fe20000000000 */
[----:B------:R-:W-:Y:S01]  /*1b630*/  LEA R80, P2, R2, UR4, 0x1 ;  /* 0x0000000402507c11 */ /* 0x000fe2000f8408ff */
[----:B------:R-:W-:Y:S01]  /*1b640*/  @!PT LDS RZ, [RZ] ;  /* 0x00000000fffff984 */ /* 0x000fe20000000800 */
[----:B------:R-:W-:Y:S01]  /*1b650*/  @!PT LDS RZ, [RZ] ;  /* 0x00000000fffff984 */ /* 0x000fe20000000800 */
[----:B------:R-:W-:Y:S01]  /*1b660*/  @!PT LDS RZ, [RZ] ;  /* 0x00000000fffff984 */ /* 0x000fe20000000800 */
[----:B------:R-:W-:Y:S01]  /*1b670*/  @!PT LDS RZ, [RZ] ;  /* 0x00000000fffff984 */ /* 0x000fe20000000800 */
[----:B------:R0:W-:Y:S06]  /*1b680*/  MEMBAR.ALL.CTA ;  /* 0x0000000000007992 */ /* 0x0001ec0000008000 */
[----:B0-----:R-:W0:Y:S01]  /*1b690*/  FENCE.VIEW.ASYNC.S ;  /* 0x00000000000073c6 */ /* 0x001e220000000000 */
[----:B------:R-:W-:-:S02]  /*1b6a0*/  LEA R84, R82, R219, 0x7 ;  /* 0x000000db52547211 */ /* 0x000fc400078e38ff */
[----:B------:R-:W-:Y:S01]  /*1b6b0*/  LEA.HI.X R82, R2, UR5, R3, 0x1, P2 ;  /* 0x0000000502527c11 */ /* 0x000fe200090f0c03 */
[----:B0-----:R0:W1:Y:S01]  /*1b6c0*/  SHFL.IDX PT, R83, R80, RZ, 0x181f ;  /* 0x00181fff50537589 */ /* 0x00106200000e0000 */
[CC--:B------:R-:W-:Y:S01]  /*1b6d0*/  ISETP.GE.AND P2, PT, R84.reuse, R81.reuse, PT ;  /* 0x000000515400720c */ /* 0x0c0fe20003f46270 */
[C---:B------:R-:W-:Y:S01]  /*1b6e0*/  VIADD R20, R84.reuse, 0x20 ;  /* 0x0000002054147836 */ /* 0x040fe20000000000 */
[----:B------:R-:W-:Y:S01]  /*1b6f0*/  PRMT R0, RZ, 0x654, R0 ;  /* 0x00000654ff007816 */ /* 0x000fe20000000000 */
[----:B------:R-:W-:Y:S01]  /*1b700*/  VIADD R76, R84, 0x40 ;  /* 0x00000040544c7836 */ /* 0x000fe20000000000 */
[----:B------:R0:W2:Y:S01]  /*1b710*/  SHFL.IDX PT, R79, R82, RZ, 0x181f ;  /* 0x00181fff524f7589 */ /* 0x0000a200000e0000 */
[----:B------:R-:W-:Y:S02]  /*1b720*/  SHF.R.S32.HI R85, RZ, 0x1f, R86 ;  /* 0x0000001fff557819 */ /* 0x000fe40000011456 */
[-C--:B------:R-:W-:Y:S02]  /*1b730*/  ISETP.GE.AND P1, PT, R20, R81.reuse, PT ;  /* 0x000000511400720c */ /* 0x080fe40003f26270 */
[----:B------:R-:W-:Y:S01]  /*1b740*/  ISETP.GE.AND P0, PT, R76, R81, PT ;  /* 0x000000514c00720c */ /* 0x000fe20003f06270 */
[----:B------:R0:W-:Y:S03]  /*1b750*/  SYNCS.ARRIVE.TRANS64.RED.A1T0 RZ, [R0+URZ], RZ ;  /* 0x000000ff00ff79a7 */ /* 0x0001e6000810043f */
[----:B------:R-:W-:Y:S09]  /*1b760*/  @P2 BRA `(.L_x_668) ;  /* 0x0000000000442947 */ /* 0x000ff20003800000 */
[----:B------:R-:W-:Y:S02]  /*1b770*/  ULDC UR4, c[0x0][0xac8] ;  /* 0x0002b20000047ab9 */ /* 0x000fe40000000800 */
[----:B------:R-:W-:Y:S02]  /*1b780*/  ISETP.GE.AND P2, PT, R18, UR4, PT ;  /* 0x0000000412007c0c */ /* 0x000fe4000bf46270 */
[----:B------:R-:W-:Y:S02]  /*1b790*/  ISETP.GE.AND P3, PT, R218, UR4, PT ;  /* 0x00000004da007c0c */ /* 0x000fe4000bf66270 */
[----:B------:R-:W-:-:S09]  /*1b7a0*/  ISETP.GE.AND P4, PT, R88, UR4, PT ;  /* 0x0000000458007c0c */ /* 0x000fd2000bf86270 */
[----:B-1----:R-:W-:-:S04]  /*1b7b0*/  @!P2 LEA R2, P5, R18, R83, 0x1 ;  /* 0x000000531202a211 */ /* 0x002fc800078a08ff */
[----:B--2---:R-:W-:Y:S02]  /*1b7c0*/  @!P2 LEA.HI.X R3, R18, R79, R90, 0x1, P5 ;  /* 0x0000004f1203a211 */ /* 0x004fe400028f0c5a */
[----:B------:R-:W-:-:S03]  /*1b7d0*/  ISETP.GE.AND P5, PT, R86, UR4, PT ;  /* 0x0000000456007c0c */ /* 0x000fc6000bfa6270 */
[----:B-----5:R3:W-:Y:S01]  /*1b7e0*/  @!P2 ST.E.128 desc[UR36][R2.64], R72 ;  /* 0x000000480200a985 */ /* 0x0207e2000c101d24 */
[----:B------:R-:W-:-:S04]  /*1b7f0*/  @!P3 LEA R20, P2, R218, R83, 0x1 ;  /* 0x00000053da14b211 */ /* 0x000fc800078408ff */
        /* <DEDUP_REMOVED lines=8> */
.L_x_668:
[----:B------:R-:W-:Y:S05]  /*1b880*/  BSYNC B1 ;  /* 0x0000000000017941 */ /* 0x000fea0003800000 */
.L_x_667:
        /* <DEDUP_REMOVED lines=9> */
[----:B0-----:R-:W-:-:S04]  /*1b920*/  @!P4 LEA R2, P5, R18, R41, 0x1 ;  /* 0x000000291202c211 */ /* 0x001fc800078a08ff */
[----:B----4-:R-:W-:Y:S02]  /*1b930*/  @!P4 LEA.HI.X R3, R18, R27, R90, 0x1, P5 ;  /* 0x0000001b1203c211 */ /* 0x010fe400028f0c5a */
[----:B------:R-:W-:-:S03]  /*1b940*/  @!P3 LEA R20, P5, R218, R41, 0x1 ;  /* 0x00000029da14b211 */ /* 0x000fc600078a08ff */
[----:B------:R0:W-:Y:S01]  /*1b950*/  @!P4 ST.E.128 desc[UR36][R2.64], R68 ;  /* 0x000000440200c985 */ /* 0x0001e2000c101d24 */
        /* <DEDUP_REMOVED lines=8> */
.L_x_670:
[----:B------:R-:W-:Y:S05]  /*1b9e0*/  BSYNC B1 ;  /* 0x0000000000017941 */ /* 0x000fea0003800000 */
.L_x_669:
        /* <DEDUP_REMOVED lines=10> */
[----:B------:R-:W-:Y:S02]  /*1ba90*/  @!P2 LEA R12, P4, R218, R15, 0x1 ;  /* 0x0000000fda0ca211 */ /* 0x000fe400078808ff */
[----:B------:R-:W-:Y:S02]  /*1baa0*/  @!P3 LEA.HI.X R3, R18, R21, R90, 0x1, P5 ;  /* 0x000000151203b211 */ /* 0x000fe400028f0c5a */
        /* <DEDUP_REMOVED lines=9> */
.L_x_672:
[----:B------:R-:W-:Y:S05]  /*1bb40*/  BSYNC B1 ;  /* 0x0000000000017941 */ /* 0x000fea0003800000 */
.L_x_671:
[----:B------:R-:W-:Y:S01]  /*1bb50*/  VIADD R0, R84, 0x60 ;  /* 0x0000006054007836 */ /* 0x000fe20000000000 */
[----:B0-----:R0:W0:Y:S04]  /*1bb60*/  SHFL.IDX PT, R13, R82, 0x3, 0x181f ;  /* 0x00781f00520d7f89 */ /* 0x00102800000e0000 */
        /* <DEDUP_REMOVED lines=8> */
[-C--:B------:R-:W-:Y:S02]  /*1bbf0*/  @!P4 LEA R8, P1, R218, R15.reuse, 0x1 ;  /* 0x0000000fda08c211 */ /* 0x080fe400078208ff */
[----:B------:R-:W-:Y:S02]  /*1bc00*/  @!P5 LEA R10, P2, R88, R15, 0x1 ;  /* 0x0000000f580ad211 */ /* 0x000fe400078408ff */
[-C--:B------:R-:W-:Y:S02]  /*1bc10*/  @!P3 LEA.HI.X R3, R18, R13.reuse, R90, 0x1, P0 ;  /* 0x0000000d1203b211 */ /* 0x080fe400000f0c5a */
        /* <DEDUP_REMOVED lines=11> */
.L_x_664:
[----:B------:R-:W2:Y:S01]  /*1bcd0*/  LDL R9, [R1+0x14] ;  /* 0x0000140001097983 */ /* 0x000ea20000100800 */
[----:B------:R-:W-:-:S03]  /*1bce0*/  ULDC.64 UR4, c[0x0][0xc00] ;  /* 0x0003000000047ab9 */ /* 0x000fc60000000a00 */
[----:B------:R-:W3:Y:S01]  /*1bcf0*/  LDL R8, [R1+0x30] ;  /* 0x0000300001087983 */ /* 0x000ee20000100800 */
[----:B------:R-:W-:Y:S01]  /*1bd00*/  ISETP.NE.U32.AND P0, PT, RZ, UR4, PT ;  /* 0x00000004ff007c0c */ /* 0x000fe2000bf05070 */
[----:B------:R-:W-:Y:S01]  /*1bd10*/  IMAD.MOV.U32 R0, RZ, RZ, RZ ;  /* 0x000000ffff007224 */ /* 0x000fe200078e00ff */
[----:B------:R-:W4:Y:S02]  /*1bd20*/  LDC R25, c[0x0][0xbe8] ;  /* 0x0002fa00ff197b82 */ /* 0x000f240000000800 */
[----:B------:R-:W-:Y:S02]  /*1bd30*/  ISETP.NE.AND.EX P0, PT, RZ, UR5, PT, P0 ;  /* 0x00000005ff007c0c */ /* 0x000fe4000bf05300 */
[C---:B--2---:R-:W-:Y:S02]  /*1bd40*/  SHF.L.U32 R4, R9.reuse, 0x2, RZ ;  /* 0x0000000209047819 */ /* 0x044fe400000006ff */
[----:B---3--:R-:W-:Y:S02]  /*1bd50*/  SHF.L.U64.HI R5, R9, 0x2, R8 ;  /* 0x0000000209057819 */ /* 0x008fe40000010208 */
[----:B------:R-:W-:-:S04]  /*1bd60*/  IADD3 R2, P1, R4, UR4, RZ ;  /* 0x0000000404027c10 */ /* 0x000fc8000ff3e0ff */
[----:B------:R-:W-:Y:S01]  /*1bd70*/  IADD3.X R3, R5, UR5, RZ, P1, !PT ;  /* 0x0000000505037c10 */ /* 0x000fe20008ffe4ff */
[----:B------:R-:W-:Y:S02]  /*1bd80*/  ULDC.64 UR4, c[0x0][0xc08] ;  /* 0x0003020000047ab9 */ /* 0x000fe40000000a00 */
[----:B------:R-:W-:Y:S02]  /*1bd90*/  ISETP.NE.U32.AND P1, PT, RZ, UR4, PT ;  /* 0x00000004ff007c0c */ /* 0x000fe4000bf25070 */
[----:B------:R2:W5:Y:S02]  /*1bda0*/  @P0 LDG.E R0, desc[UR36][R2.64] ;  /* 0x0000002402000981 */ /* 0x000564000c1e1900 */
[----:B------:R-:W-:Y:S01]  /*1bdb0*/  ISETP.NE.AND.EX P1, PT, RZ, UR5, PT, P1 ;  /* 0x00000005ff007c0c */ /* 0x000fe2000bf25310 */
[----:B------:R-:W3:-:S12]  /*1bdc0*/  S2R R7, SR_TID.X ;  /* 0x0000000000077919 */ /* 0x000ed80000002100 */
[----:B------:R-:W-:Y:S01]  /*1bdd0*/  @P1 IADD3 R4, P2, R4, UR4, RZ ;  /* 0x0000000404041c10 */ /* 0x000fe2000ff5e0ff */
[----:B------:R-:W-:Y:S02]  /*1bde0*/  ULDC UR4, c[0x0][0xa88] ;  /* 0x0002a20000047ab9 */ /* 0x000fe40000000800 */
[----:B------:R-:W-:Y:S01]  /*1bdf0*/  IMAD.U32 R6, RZ, RZ, UR4 ;  /* 0x00000004ff067e24 */ /* 0x000fe2000f8e00ff */
[----:B------:R-:W-:-:S05]  /*1be00*/  @P1 IADD3.X R5, R5, UR5, RZ, P2, !PT ;  /* 0x0000000505051c10 */ /* 0x000fca00097fe4ff */
[----:B------:R2:W5:Y:S01]  /*1be10*/  @P1 LDG.E R6, desc[UR36][R4.64] ;  /* 0x0000002404061981 */ /* 0x000562000c1e1900 */
[----:B----4-:R-:W-:Y:S01]  /*1be20*/  ISETP.NE.AND P2, PT, R25, 0x1, PT ;  /* 0x000000011900780c */ /* 0x010fe20003f45270 */
[----:B---3--:R-:W-:-:S12]  /*1be30*/  VIADD R24, R7, 0xffffff80 ;  /* 0xffffff8007187836 */ /* 0x008fd80000000000 */
[----:B------:R-:W3:Y:S01]  /*1be40*/  @P2 LDC R27, c[0x0][0xbec] ;  /* 0x0002fb00ff1b2b82 */ /* 0x000ee20000000800 */
[----:B------:R-:W-:Y:S01]  /*1be50*/  ISETP.GE.AND P3, PT, R24, 0x80, PT ;  /* 0x000000801800780c */ /* 0x000fe20003f66270 */
[----:B--2---:R-:W-:-:S12]  /*1be60*/  @P1 BRA `(.L_x_674) ;  /* 0x0000000000101947 */ /* 0x004fd80003800000 */
[----:B------:R-:W-:Y:S05]  /*1be70*/  @!P0 BRA `(.L_x_674) ;  /* 0x00000000000c8947 */ /* 0x000fea0003800000 */
[----:B------:R-:W2:Y:S04]  /*1be80*/  LDG.E R5, desc[UR36][R2.64] ;  /* 0x0000002402057981 */ /* 0x000ea8000c1e1900 */
[----:B-----5:R-:W2:Y:S02]  /*1be90*/  LDG.E R6, desc[UR36][R2.64+0x4] ;  /* 0x0000042402067981 */ /* 0x020ea4000c1e1900 */
[----:B--2---:R-:W-:-:S07]  /*1bea0*/  IADD3 R6, -R5, R6, RZ ;  /* 0x0000000605067210 */ /* 0x004fce0007ffe1ff */
.L_x_674:
[----:B------:R-:W2:Y:S04]  /*1beb0*/  LDL R20, [R1+0x2c] ;  /* 0x00002c0001147983 */ /* 0x000ea80000100800 */
[----:B------:R4:W5:Y:S01]  /*1bec0*/  LDL R14, [R1+0x38] ;  /* 0x00003800010e7983 */ /* 0x0009620000100800 */
[----:B------:R-:W-:Y:S01]  /*1bed0*/  BSSY B1, `(.L_x_675) ;  /* 0x000002d000017945 */ /* 0x000fe20003800000 */
[----:B------:R-:W-:Y:S02]  /*1bee0*/  SEL R13, R9, RZ, !P0 ;  /* 0x000000ff090d7207 */ /* 0x000fe40004000000 */
[----:B------:R-:W-:Y:S02]  /*1bef0*/  SEL R12, R8, RZ, !P0 ;  /* 0x000000ff080c7207 */ /* 0x000fe40004000000 */
[----:B-----5:R-:W-:-:S02]  /*1bf00*/  SHF.R.S32.HI R11, RZ, 0x1f, R0 ;  /* 0x0000001fff0b7819 */ /* 0x020fc40000011400 */
[----:B--2---:R-:W-:Y:S01]  /*1bf10*/  SHF.R.S32.HI R10, RZ, 0x1f, R20 ;  /* 0x0000001fff0a7819 */ /* 0x004fe20000011414 */
[----:B----4-:R-:W-:Y:S06]  /*1bf20*/  @P3 BRA `(.L_x_676) ;  /* 0x00000000009c3947 */ /* 0x010fec0003800000 */
[----:B------:R-:W2:Y:S01]  /*1bf30*/  LDC R9, c[0x0][0xbe8] ;  /* 0x0002fa00ff097b82 */ /* 0x000ea20000000800 */
[----:B------:R-:W-:-:S04]  /*1bf40*/  IMAD R2, R14, 0x80, R7 ;  /* 0x000000800e027824 */ /* 0x000fc800078e0207 */
[----:B------:R-:W-:Y:S02]  /*1bf50*/  VIADD R8, R2, 0xffffff80 ;  /* 0xffffff8002087836 */ /* 0x000fe40000000000 */
[----:B--2---:R-:W-:-:S05]  /*1bf60*/  IMAD R3, R6, R9, RZ ;  /* 0x0000000906037224 */ /* 0x004fca00078e02ff */
[----:B------:R-:W-:-:S13]  /*1bf70*/  ISETP.GE.AND P0, PT, R8, R3, PT ;  /* 0x000000030800720c */ /* 0x000fda0003f06270 */
[----:B------:R-:W-:Y:S05]  /*1bf80*/  @P0 BRA `(.L_x_676) ;  /* 0x0000000000840947 */ /* 0x000fea0003800000 */
[----:B------:R-:W-:Y:S01]  /*1bf90*/  ISETP.NE.AND P0, PT, R9, 0x1, PT ;  /* 0x000000010900780c */ /* 0x000fe20003f05270 */
[----:B------:R-:W-:Y:S01]  /*1bfa0*/  ULDC.64 UR4, c[0x0][0xb90] ;  /* 0x0002e40000047ab9 */ /* 0x000fe20000000a00 */
[----:B------:R-:W-:Y:S01]  /*1bfb0*/  MOV R2, R0 ;  /* 0x0000000000027202 */ /* 0x000fe20000000f00 */
[----:B------:R-:W-:Y:S02]  /*1bfc0*/  IMAD R7, R10, UR4, RZ ;  /* 0x000000040a077c24 */ /* 0x000fe4000f8e02ff */
[----:B------:R-:W-:Y:S02]  /*1bfd0*/  IMAD.MOV.U32 R3, RZ, RZ, R11 ;  /* 0x000000ffff037224 */ /* 0x000fe400078e000b */
[----:B------:R-:W-:Y:S02]  /*1bfe0*/  IMAD.MOV.U32 R5, RZ, RZ, R8 ;  /* 0x000000ffff057224 */ /* 0x000fe400078e0008 */
[----:B------:R-:W-:-:S04]  /*1bff0*/  IMAD.WIDE.U32 R2, R20, UR4, R2 ;  /* 0x0000000414027c25 */ /* 0x000fc8000f8e0002 */
[----:B------:R-:W2:Y:S01]  /*1c000*/  @P0 LDC R15, c[0x0][0xbec] ;  /* 0x0002fb00ff0f0b82 */ /* 0x000ea20000000800 */
[----:B------:R-:W-:Y:S01]  /*1c010*/  IMAD R7, R20, UR5, R7 ;  /* 0x0000000514077c24 */ /* 0x000fe2000f8e0207 */
[----:B------:R-:W-:-:S03]  /*1c020*/  ULDC.64 UR4, c[0x0][0xb98] ;  /* 0x0002e60000047ab9 */ /* 0x000fc60000000a00 */
[----:B------:R-:W-:-:S03]  /*1c030*/  IMAD.IADD R3, R3, 0x1, R7 ;  /* 0x0000000103037824 */ /* 0x000fc600078e0207 */
[----:B------:R-:W4:Y:S01]  /*1c040*/  @P0 LDC R21, c[0x0][0xbf0] ;  /* 0x0002fc00ff150b82 */ /* 0x000f220000000800 */
[----:B------:R-:W-:-:S04]  /*1c050*/  IMAD.WIDE.U32 R2, R13, UR4, R2 ;  /* 0x000000040d027c25 */ /* 0x000fc8000f8e0002 */
[----:B--2---:R-:W-:-:S05]  /*1c060*/  @P0 IMAD.HI.U32 R4, R8, R15, RZ ;  /* 0x0000000f08040227 */ /* 0x004fca00078e00ff */
[----:B----4-:R-:W-:Y:S01]  /*1c070*/  @P0 SHF.R.U32.HI R5, RZ, R21, R4 ;  /* 0x00000015ff050219 */ /* 0x010fe20000011604 */
[----:B------:R-:W-:-:S03]  /*1c080*/  IMAD R4, R12, UR4, RZ ;  /* 0x000000040c047c24 */ /* 0x000fc6000f8e02ff */
[----:B------:R-:W-:Y:S01]  /*1c090*/  IADD3 R2, P0, R5, R2, RZ ;  /* 0x0000000205027210 */ /* 0x000fe20007f1e0ff */
[----:B------:R-:W-:-:S04]  /*1c0a0*/  IMAD.MOV R7, RZ, RZ, -R5 ;  /* 0x000000ffff077224 */ /* 0x000fc800078e0a05 */
[----:B------:R-:W-:Y:S01]  /*1c0b0*/  IMAD R7, R9, R7, R8 ;  /* 0x0000000709077224 */ /* 0x000fe200078e0208 */
[----:B------:R-:W-:Y:S01]  /*1c0c0*/  SHF.R.S32.HI R9, RZ, 0x1f, R5 ;  /* 0x0000001fff097819 */ /* 0x000fe20000011405 */
[----:B------:R-:W-:Y:S01]  /*1c0d0*/  IMAD R8, R13, UR5, R4 ;  /* 0x000000050d087c24 */ /* 0x000fe2000f8e0204 */
[----:B------:R-:W-:Y:S02]  /*1c0e0*/  ULDC.64 UR4, c[0x0][0xb88] ;  /* 0x0002e20000047ab9 */ /* 0x000fe40000000a00 */
[----:B------:R-:W-:Y:S02]  /*1c0f0*/  SHF.R.S32.HI R4, RZ, 0x1f, R7 ;  /* 0x0000001fff047819 */ /* 0x000fe40000011407 */
[----:B------:R-:W-:-:S03]  /*1c100*/  IADD3.X R3, R9, R3, R8, P0, !PT ;  /* 0x0000000309037210 */ /* 0x000fc600007fe408 */
[----:B------:R-:W-:Y:S02]  /*1c110*/  IMAD R4, R4, UR4, RZ ;  /* 0x0000000404047c24 */ /* 0x000fe4000f8e02ff */
[----:B------:R-:W-:-:S04]  /*1c120*/  IMAD.WIDE.U32 R2, R7, UR4, R2 ;  /* 0x0000000407027c25 */ /* 0x000fc8000f8e0002 */
[----:B------:R-:W-:Y:S01]  /*1c130*/  IMAD R5, R7, UR5, R4 ;  /* 0x0000000507057c24 */ /* 0x000fe2000f8e0204 */
[----:B------:R-:W-:Y:S02]  /*1c140*/  ULDC.64 UR4, c[0x0][0xb50] ;  /* 0x0002d40000047ab9 */ /* 0x000fe40000000a00 */
[----:B------:R-:W-:Y:S02]  /*1c150*/  LEA R4, P0, R2, UR4, 0x2 ;  /* 0x0000000402047c11 */ /* 0x000fe4000f8010ff */
[----:B------:R-:W-:-:S04]  /*1c160*/  IADD3 R3, R3, R5, RZ ;  /* 0x0000000503037210 */ /* 0x000fc80007ffe0ff */
[----:B------:R-:W-:Y:S01]  /*1c170*/  LEA.HI.X R5, R2, UR5, R3, 0x2, P0 ;  /* 0x0000000502057c11 */ /* 0x000fe200080f1403 */
[----:B------:R-:W-:-:S05]  /*1c180*/  IMAD.MOV.U32 R3, RZ, RZ, -0x800000 ;  /* 0xff800000ff037424 */ /* 0x000fca00078e00ff */
[----:B------:R2:W-:Y:S02]  /*1c190*/  STG.E desc[UR36][R4.64], R3 ;  /* 0x0000000304007986 */ /* 0x0005e4000c101924 */
.L_x_676:
[----:B------:R-:W-:Y:S05]  /*1c1a0*/  BSYNC B1 ;  /* 0x0000000000017941 */ /* 0x000fea0003800000 */
.L_x_675:
[----:B--2---:R-:W-:Y:S01]  /*1c1b0*/  SHF.R.S32.HI R4, RZ, 0x1f, R24 ;  /* 0x0000001fff047819 */ /* 0x004fe20000011418 */
[----:B------:R-:W2:Y:S01]  /*1c1c0*/  @P2 LDC R9, c[0x0][0xbf0] ;  /* 0x0002fc00ff092b82 */ /* 0x000ea20000000800 */
[----:B------:R-:W-:Y:S02]  /*1c1d0*/  ULDC.64 UR4, c[0x0][0xaa0] ;  /* 0x0002a80000047ab9 */ /* 0x000fe40000000a00 */
[----:B------:R-:W-:Y:S01]  /*1c1e0*/  LEA.HI R4, R4, R24, RZ, 0x3 ;  /* 0x0000001804047211 */ /* 0x000fe200078f18ff */
[----:B------:R-:W-:-:S03]  /*1c1f0*/  IMAD R3, R11, UR4, RZ ;  /* 0x000000040b037c24 */ /* 0x000fc6000f8e02ff */
[----:B------:R-:W-:Y:S01]  /*1c200*/  LOP3.LUT R4, R4, 0xfffffff8, RZ, 0xc0, !PT ;  /* 0xfffffff804047812 */ /* 0x000fe200078ec0ff */
[C---:B------:R-:W-:Y:S02]  /*1c210*/  IMAD R5, R0.reuse, UR5, R3 ;  /* 0x0000000500057c24 */ /* 0x040fe4000f8e0203 */
[----:B------:R-:W-:Y:S01]  /*1c220*/  IMAD.WIDE.U32 R2, R0, UR4, RZ ;  /* 0x0000000400027c25 */ /* 0x000fe2000f8e00ff */
[----:B------:R-:W-:-:S03]  /*1c230*/  ULDC.64 UR4, c[0x0][0xae8] ;  /* 0x0002ba0000047ab9 */ /* 0x000fc60000000a00 */
[----:B------:R-:W-:Y:S01]  /*1c240*/  IMAD.IADD R4, R24, 0x1, -R4 ;  /* 0x0000000118047824 */ /* 0x000fe200078e0a04 */
[----:B------:R-:W-:Y:S01]  /*1c250*/  IADD3 R3, R3, R5, RZ ;  /* 0x0000000503037210 */ /* 0x000fe20007ffe0ff */
[----:B------:R-:W-:Y:S02]  /*1c260*/  IMAD R0, R10, UR4, RZ ;  /* 0x000000040a007c24 */ /* 0x000fe4000f8e02ff */
[----:B------:R-:W-:Y:S02]  /*1c270*/  IMAD R4, R4, 0x20, R219 ;  /* 0x0000002004047824 */ /* 0x000fe400078e02db */
[----:B------:R-:W-:Y:S02]  /*1c280*/  IMAD R7, R20, UR5, R0 ;  /* 0x0000000514077c24 */ /* 0x000fe4000f8e0200 */
[----:B------:R-:W-:Y:S02]  /*1c290*/  IMAD R8, R14, 0x80, R4 ;  /* 0x000000800e087824 */ /* 0x000fe400078e0204 */
[----:B------:R-:W-:Y:S01]  /*1c2a0*/  IMAD.WIDE.U32 R2, R20, UR4, R2 ;  /* 0x0000000414027c25 */ /* 0x000fe2000f8e0002 */
[----:B------:R-:W-:Y:S01]  /*1c2b0*/  ULDC.64 UR4, c[0x0][0xaf0] ;  /* 0x0002bc0000047ab9 */ /* 0x000fe20000000a00 */
[----:B------:R-:W-:-:S02]  /*1c2c0*/  SHF.R.S32.HI R20, RZ, 0x1f, R18 ;  /* 0x0000001fff147819 */ /* 0x000fc40000011412 */
[----:B---3--:R-:W-:-:S04]  /*1c2d0*/  @P2 IMAD.HI.U32 R0, R8, R27, RZ ;  /* 0x0000001b08002227 */ /* 0x008fc800078e00ff */
[----:B------:R-:W-:Y:S01]  /*1c2e0*/  IMAD.MOV.U32 R5, RZ, RZ, R8 ;  /* 0x000000ffff057224 */ /* 0x000fe200078e0008 */
[----:B--2---:R-:W-:Y:S01]  /*1c2f0*/  @P2 SHF.R.U32.HI R5, RZ, R9, R0 ;  /* 0x00000009ff052219 */ /* 0x004fe20000011600 */
[----:B------:R-:W-:Y:S02]  /*1c300*/  IMAD.IADD R3, R3, 0x1, R7 ;  /* 0x0000000103037824 */ /* 0x000fe400078e0207 */
[----:B------:R-:W-:Y:S01]  /*1c310*/  IMAD R4, R12, UR4, RZ ;  /* 0x000000040c047c24 */ /* 0x000fe2000f8e02ff */
[----:B------:R-:W-:Y:S01]  /*1c320*/  IADD3 R7, -R5, RZ, RZ ;  /* 0x000000ff05077210 */ /* 0x000fe20007ffe1ff */
[----:B------:R-:W-:Y:S01]  /*1c330*/  IMAD.WIDE.U32 R2, R13, UR4, R2 ;  /* 0x000000040d027c25 */ /* 0x000fe2000f8e0002 */
[----:B------:R-:W-:-:S03]  /*1c340*/  SHF.R.S32.HI R0, RZ, 0x1f, R5 ;  /* 0x0000001fff007819 */ /* 0x000fc60000011405 */
[----:B------:R-:W-:Y:S01]  /*1c350*/  IMAD R9, R13, UR5, R4 ;  /* 0x000000050d097c24 */ /* 0x000fe2000f8e0204 */
[----:B------:R-:W-:Y:S01]  /*1c360*/  ULDC.64 UR4, c[0x0][0xae0] ;  /* 0x0002b80000047ab9 */ /* 0x000fe20000000a00 */
[----:B------:R-:W-:Y:S02]  /*1c370*/  IMAD R7, R25, R7, R8 ;  /* 0x0000000719077224 */ /* 0x000fe400078e0208 */
[----:B------:R-:W-:Y:S02]  /*1c380*/  IMAD R4, R0, UR4, RZ ;  /* 0x0000000400047c24 */ /* 0x000fe4000f8e02ff */
[----:B------:R-:W-:Y:S01]  /*1c390*/  IMAD.IADD R3, R3, 0x1, R9 ;  /* 0x0000000103037824 */ /* 0x000fe200078e0209 */
[----:B------:R-:W-:Y:S01]  /*1c3a0*/  SHF.R.S32.HI R0, RZ, 0x1f, R7 ;  /* 0x0000001fff007819 */ /* 0x000fe20000011407 */
[C---:B------:R-:W-:Y:S02]  /*1c3b0*/  IMAD R9, R5.reuse, UR5, R4 ;  /* 0x0000000505097c24 */ /* 0x040fe4000f8e0204 */
[----:B------:R-:W-:Y:S01]  /*1c3c0*/  IMAD.WIDE.U32 R2, R5, UR4, R2 ;  /* 0x0000000405027c25 */ /* 0x000fe2000f8e0002 */
[----:B------:R-:W-:-:S03]  /*1c3d0*/  ULDC.64 UR4, c[0x0][0xad8] ;  /* 0x0002b60000047ab9 */ /* 0x000fc60000000a00 */
[----:B------:R-:W-:Y:S02]  /*1c3e0*/  IMAD R0, R0, UR4, RZ ;  /* 0x0000000400007c24 */ /* 0x000fe4000f8e02ff */
[----:B------:R-:W-:Y:S01]  /*1c3f0*/  IMAD.IADD R3, R3, 0x1, R9 ;  /* 0x0000000103037824 */ /* 0x000fe200078e0209 */
[----:B------:R-:W-:Y:S01]  /*1c400*/  SHF.R.S32.HI R9, RZ, 0x1f, R218 ;  /* 0x0000001fff097819 */ /* 0x000fe200000114da */
[C---:B------:R-:W-:Y:S02]  /*1c410*/  IMAD R5, R7.reuse, UR5, R0 ;  /* 0x0000000507057c24 */ /* 0x040fe4000f8e0200 */
[----:B------:R-:W-:Y:S01]  /*1c420*/  IMAD.WIDE.U32 R2, R7, UR4, R2 ;  /* 0x0000000407027c25 */ /* 0x000fe2000f8e0002 */
[----:B------:R-:W-:-:S03]  /*1c430*/  ULDC.64 UR4, c[0x0][0xa80] ;  /* 0x0002a00000047ab9 */ /* 0x000fc60000000a00 */
[----:B------:R-:W-:Y:S01]  /*1c440*/  IMAD.IADD R3, R3, 0x1, R5 ;  /* 0x0000000103037824 */ /* 0x000fe200078e0205 */
[----:B------:R-:W-:Y:S01]  /*1c450*/  LEA R0, P0, R2, UR4, 0x1 ;  /* 0x0000000402007c11 */ /* 0x000fe2000f8008ff */
[C---:B------:R-:W-:Y:S01]  /*1c460*/  VIADD R7, R18.reuse, 0xc0 ;  /* 0x000000c012077836 */ /* 0x040fe20000000000 */
[----:B------:R-:W-:Y:S01]  /*1c470*/  UMOV UR4, 0xffffffff ;  /* 0xffffffff00047882 */ /* 0x000fe20000000000 */
[----:B------:R-:W-:Y:S01]  /*1c480*/  VIADD R10, R18, 0x80 ;  /* 0x00000080120a7836 */ /* 0x000fe20000000000 */
[----:B------:R-:W-:Y:S02]  /*1c490*/  LEA.HI.X R2, R2, UR5, R3, 0x1, P0 ;  /* 0x0000000502027c11 */ /* 0x000fe400080f0c03 */
[----:B------:R-:W-:Y:S02]  /*1c4a0*/  LEA R5, R14, R219, 0x7 ;  /* 0x000000db0e057211 */ /* 0x000fe400078e38ff */
[----:B------:R-:W-:Y:S02]  /*1c4b0*/  SHF.R.S32.HI R8, RZ, 0x1f, R7 ;  /* 0x0000001fff087819 */ /* 0x000fe40000011407 */
[----:B------:R-:W-:Y:S01]  /*1c4c0*/  SHF.R.S32.HI R21, RZ, 0x1f, R10 ;  /* 0x0000001fff157819 */ /* 0x000fe2000001140a */
[----:B------:R-:W-:Y:S06]  /*1c4d0*/  BRA.DIV UR4, `(.L_x_677) ;  /* 0x000000b6048c7947 */ /* 0x000fec000b800000 */
[----:B------:R2:W3:Y:S04]  /*1c4e0*/  SHFL.IDX PT, R3, R2, RZ, 0x181f ;  /* 0x00181fff02037589 */ /* 0x0004e800000e0000 */
[----:B------:R2:W4:Y:S02]  /*1c4f0*/  SHFL.IDX PT, R14, R0, RZ, 0x181f ;  /* 0x00181fff000e7589 */ /* 0x00052400000e0000 */
.L_x_962:
[----:B------:R-:W-:Y:S01]  /*1c500*/  IMAD R25, R6, R25, RZ ;  /* 0x0000001906197224 */ /* 0x000fe200078e02ff */
[----:B------:R-:W-:Y:S04]  /*1c510*/  BSSY B1, `(.L_x_678) ;  /* 0x0000014000017945 */ /* 0x000fe80003800000 */
[----:B------:R-:W-:-:S13]  /*1c520*/  ISETP.GE.AND P0, PT, R5, R25, PT ;  /* 0x000000190500720c */ /* 0x000fda0003f06270 */
[----:B------:R-:W-:Y:S05]  /*1c530*/  @P0 BRA `(.L_x_679) ;  /* 0x0000000000440947 */ /* 0x000fea0003800000 */
[----:B------:R-:W-:Y:S02]  /*1c540*/  ULDC UR4, c[0x0][0xac8] ;  /* 0x0002b20000047ab9 */ /* 0x000fe40000000800 */
[----:B------:R-:W-:Y:S02]  /*1c550*/  ISETP.GE.AND P3, PT, R18, UR4, PT ;  /* 0x0000000412007c0c */ /* 0x000fe4000bf66270 */
[----:B------:R-:W-:Y:S02]  /*1c560*/  ISETP.GE.AND P2, PT, R218, UR4, PT ;  /* 0x00000004da007c0c */ /* 0x000fe4000bf46270 */
[----:B------:R-:W-:Y:S02]  /*1c570*/  ISETP.GE.AND P1, PT, R10, UR4, PT ;  /* 0x000000040a007c0c */ /* 0x000fe4000bf26270 */
[----:B------:R-:W-:-:S07]  /*1c580*/  ISETP.GE.AND P0, PT, R7, UR4, PT ;  /* 0x0000000407007c0c */ /* 0x000fce000bf06270 */
[-C--:B----4-:R-:W-:Y:S02]  /*1c590*/  @!P3 LEA R12, P5, R18, R14.reuse, 0x1 ;  /* 0x0000000e120cb211 */ /* 0x090fe400078a08ff */
[-C--:B------:R-:W-:Y:S02]  /*1c5a0*/  @!P2 LEA R26, P4, R218, R14.reuse, 0x1 ;  /* 0x0000000eda1aa211 */ /* 0x080fe400078808ff */
[-C--:B---3--:R-:W-:Y:S02]  /*1c5b0*/  @!P3 LEA.HI.X R13, R18, R3.reuse, R20, 0x1, P5 ;  /* 0x00000003120db211 */ /* 0x088fe400028f0c14 */
[-C--:B------:R-:W-:Y:S02]  /*1c5c0*/  @!P1 LEA R28, P5, R10, R14.reuse, 0x1 ;  /* 0x0000000e0a1c9211 */ /* 0x080fe400078a08ff */
        /* <DEDUP_REMOVED lines=8> */
.L_x_679:
[----:B------:R-:W-:Y:S05]  /*1c650*/  BSYNC B1 ;  /* 0x0000000000017941 */ /* 0x000fea0003800000 */
.L_x_678:
[----:B------:R-:W-:-:S03]  /*1c660*/  UMOV UR4, 0xffffffff ;  /* 0xffffffff00047882 */ /* 0x000fc60000000000 */
[----:B------:R-:W-:Y:S05]  /*1c670*/  BRA.DIV UR4, `(.L_x_680) ;  /* 0x000000b604587947 */ /* 0x000fea000b800000 */
[----:B---3--:R3:W0:Y:S04]  /*1c680*/  SHFL.IDX PT, R3, R2, 0x1, 0x181f ;  /* 0x00381f0002037f89 */ /* 0x00862800000e0000 */
[----:B----4-:R3:W4:Y:S02]  /*1c690*/  SHFL.IDX PT, R14, R0, 0x1, 0x181f ;  /* 0x00381f00000e7f89 */ /* 0x01072400000e0000 */
.L_x_966:
[----:B------:R-:W-:Y:S01]  /*1c6a0*/  VIADD R4, R5, 0x20 ;  /* 0x0000002005047836 */ /* 0x000fe20000000000 */
        /* <DEDUP_REMOVED lines=10> */
[-C--:B0-----:R-:W-:Y:S02]  /*1c750*/  @!P3 LEA.HI.X R13, R18, R3.reuse, R20, 0x1, P5 ;  /* 0x00000003120db211 */ /* 0x081fe400028f0c14 */
        /* <DEDUP_REMOVED lines=9> */
.L_x_682:
[----:B------:R-:W-:Y:S05]  /*1c7f0*/  BSYNC B1 ;  /* 0x0000000000017941 */ /* 0x000fea0003800000 */
.L_x_681:
[----:B------:R-:W-:-:S03]  /*1c800*/  UMOV UR4, 0xffffffff ;  /* 0xffffffff00047882 */ /* 0x000fc60000000000 */
[----:B------:R-:W-:Y:S05]  /*1c810*/  BRA.DIV UR4, `(.L_x_683) ;  /* 0x000000b604387947 */ /* 0x000fea000b800000 */
[----:B0-----:R0:W0:Y:S04]  /*1c820*/  SHFL.IDX PT, R3, R2, 0x2, 0x181f ;  /* 0x00581f0002037f89 */ /* 0x00102800000e0000 */
[----:B----4-:R4:W0:Y:S02]  /*1c830*/  SHFL.IDX PT, R14, R0, 0x2, 0x181f ;  /* 0x00581f00000e7f89 */ /* 0x01082400000e0000 */
.L_x_970:
[----:B------:R-:W-:Y:S01]  /*1c840*/  IADD3 R4, R5, 0x40, RZ ;  /* 0x0000004005047810 */ /* 0x000fe20007ffe0ff */
[----:B------:R-:W-:Y:S03]  /*1c850*/  BSSY B1, `(.L_x_684) ;  /* 0x0000014000017945 */ /* 0x000fe60003800000 */
[----:B------:R-:W-:-:S13]  /*1c860*/  ISETP.GE.AND P0, PT, R4, R25, PT ;  /* 0x000000190400720c */ /* 0x000fda0003f06270 */
[----:B------:R-:W-:Y:S05]  /*1c870*/  @P0 BRA `(.L_x_685) ;  /* 0x0000000000440947 */ /* 0x000fea0003800000 */
[----:B------:R-:W-:Y:S02]  /*1c880*/  ULDC UR4, c[0x0][0xac8] ;  /* 0x0002b20000047ab9 */ /* 0x000fe40000000800 */
[----:B------:R-:W-:Y:S02]  /*1c890*/  ISETP.GE.AND P3, PT, R18, UR4, PT ;  /* 0x0000000412007c0c */ /* 0x000fe4000bf66270 */
[----:B------:R-:W-:Y:S02]  /*1c8a0*/  ISETP.GE.AND P2, PT, R218, UR4, PT ;  /* 0x00000004da007c0c */ /* 0x000fe4000bf46270 */
[----:B------:R-:W-:Y:S02]  /*1c8b0*/  ISETP.GE.AND P1, PT, R10, UR4, PT ;  /* 0x000000040a007c0c */ /* 0x000fe4000bf26270 */
[----:B------:R-:W-:-:S07]  /*1c8c0*/  ISETP.GE.AND P0, PT, R7, UR4, PT ;  /* 0x0000000407007c0c */ /* 0x000fce000bf06270 */
[-C--:B0-----:R-:W-:Y:S02]  /*1c8d0*/  @!P3 LEA R12, P5, R18, R14.reuse, 0x1 ;  /* 0x0000000e120cb211 */ /* 0x081fe400078a08ff */
[-C--:B------:R-:W-:Y:S02]  /*1c8e0*/  @!P2 LEA R26, P4, R218, R14.reuse, 0x1 ;  /* 0x0000000eda1aa211 */ /* 0x080fe400078808ff */
[-C--:B------:R-:W-:Y:S02]  /*1c8f0*/  @!P3 LEA.HI.X R13, R18, R3.reuse, R20, 0x1, P5 ;  /* 0x00000003120db211 */ /* 0x080fe400028f0c14 */
        /* <DEDUP_REMOVED lines=9> */
.L_x_685:
[----:B------:R-:W-:Y:S05]  /*1c990*/  BSYNC B1 ;  /* 0x0000000000017941 */ /* 0x000fea0003800000 */
.L_x_684:
[----:B------:R-:W-:-:S03]  /*1c9a0*/  UMOV UR4, 0xffffffff ;  /* 0xffffffff00047882 */ /* 0x000fc60000000000 */
[----:B------:R-:W-:Y:S05]  /*1c9b0*/  BRA.DIV UR4, `(.L_x_686) ;  /* 0x000000b604187947 */ /* 0x000fea000b800000 */
[----:B0-----:R0:W0:Y:S04]  /*1c9c0*/  SHFL.IDX PT, R3, R2, 0x3, 0x181f ;  /* 0x00781f0002037f89 */ /* 0x00102800000e0000 */
[----:B------:R0:W0:Y:S02]  /*1c9d0*/  SHFL.IDX PT, R14, R0, 0x3, 0x181f ;  /* 0x00781f00000e7f89 */ /* 0x00002400000e0000 */
.L_x_974:
[----:B0-234-:R-:W-:-:S05]  /*1c9e0*/  VIADD R0, R5, 0x60 ;  /* 0x0000006005007836 */ /* 0x01dfca0000000000 */
[----:B------:R-:W-:-:S13]  /*1c9f0*/  ISETP.GE.AND P0, PT, R0, R25, PT ;  /* 0x000000190000720c */ /* 0x000fda0003f06270 */
[----:B------:R-:W-:Y:S05]  /*1ca00*/  @P0 BRA `(.L_x_673) ;  /* 0x0000000000440947 */ /* 0x000fea0003800000 */
[----:B------:R-:W-:Y:S02]  /*1ca10*/  ULDC UR4, c[0x0][0xac8] ;  /* 0x0002b20000047ab9 */ /* 0x000fe40000000800 */
[----:B------:R-:W-:Y:S02]  /*1ca20*/  ISETP.GE.AND P3, PT, R18, UR4, PT ;  /* 0x0000000412007c0c */ /* 0x000fe4000bf66270 */
[----:B------:R-:W-:Y:S02]  /*1ca30*/  ISETP.GE.AND P2, PT, R218, UR4, PT ;  /* 0x00000004da007c0c */ /* 0x000fe4000bf46270 */
[----:B------:R-:W-:Y:S02]  /*1ca40*/  ISETP.GE.AND P1, PT, R10, UR4, PT ;  /* 0x000000040a007c0c */ /* 0x000fe4000bf26270 */
[----:B------:R-:W-:-:S07]  /*1ca50*/  ISETP.GE.AND P0, PT, R7, UR4, PT ;  /* 0x0000000407007c0c */ /* 0x000fce000bf06270 */
[-C--:B------:R-:W-:Y:S02]  /*1ca60*/  @!P3 LEA R4, P5, R18, R14.reuse, 0x1 ;  /* 0x0000000e1204b211 */ /* 0x080fe400078a08ff */
        /* <DEDUP_REMOVED lines=11> */
.L_x_673:
[----:B------:R-:W-:Y:S05]  /*1cb20*/  BSYNC B0 ;  /* 0x0000000000007941 */ /* 0x000fea0003800000 */
.L_x_663:
[----:B------:R-:W-:Y:S02]  /*1cb30*/  ULDC UR4, c[0x0][0xc3c] ;  /* 0x00030f0000047ab9 */ /* 0x000fe40000000800 */
[----:B-1----:R-:W-:-:S13]  /*1cb40*/  ISETP.GE.AND P0, PT, R223, UR4, PT ;  /* 0x00000004df007c0c */ /* 0x002fda000bf06270 */
[----:B------:R-:W-:Y:S05]  /*1cb50*/  @!P0 BRA `(.L_x_687) ;  /* 0xfffffe4400388947 */ /* 0x000fea000383ffff */
[----:B------:R-:W-:Y:S05]  /*1cb60*/  BRA `(.L_x_491) ;  /* 0x0000007800947947 */ /* 0x000fea0003800000 */
.L_x_489:
[----:B------:R-:W-:-:S08]  /*1cb70*/  NOP ;  /* 0x0000000000007918 */ /* 0x000fd00000000000 */
[----:B0-----:R-:W0:-:S00]  /*1cb80*/  USETMAXREG.DEALLOC.CTAPOOL 0x28 ;  /* 0x00000028000079c8 */ /* 0x001e0000080e0500 */
        /* <DEDUP_REMOVED lines=8> */
[----:B------:R0:W1:Y:S01]  /*1cc10*/  @P0 LDS.128 R16, [R2+0x388d0] ;  /* 0x0388d00002100984 */ /* 0x0000620000000c00 */
[----:B------:R-:W-:Y:S06]  /*1cc20*/  @P0 BAR.ARV 0x4, 0x180 ;  /* 0x0106000000000b1d */ /* 0x000fec0000002000 */
[----:B------:R-:W-:Y:S05]  /*1cc30*/  @P0 BRA `(.L_x_688) ;  /* 0x0000000800040947 */ /* 0x000fea0003800000 */
[----:B------:R-:W2:Y:S01]  /*1cc40*/  S2R R4, SR_TID.X ;  /* 0x0000000000047919 */ /* 0x000ea20000002100 */
[----:B------:R-:W-:Y:S01]  /*1cc50*/  ULDC UR4, c[0x0][0xc3c] ;  /* 0x00030f0000047ab9 */ /* 0x000fe20000000800 */
[----:B------:R-:W-:Y:S01]  /*1cc60*/  IMAD.MOV.U32 R0, RZ, RZ, RZ ;  /* 0x000000ffff007224 */ /* 0x000fe200078e00ff */
[----:B------:R-:W3:Y:S01]  /*1cc70*/  S2UR UR6, SR_CTAID.X ;  /* 0x00000000000679c3 */ /* 0x000ee20000002500 */
[----:B------:R-:W-:Y:S01]  /*1cc80*/  ULDC UR5, c[0x0][0xc38] ;  /* 0x00030e0000057ab9 */ /* 0x000fe20000000800 */
[----:B--2---:R-:W-:-:S04]  /*1cc90*/  LOP3.LUT R5, R4, 0x1f, RZ, 0xc0, !PT ;  /* 0x0000001f04057812 */ /* 0x004fc800078ec0ff */
[----:B------:R-:W-:-:S04]  /*1cca0*/  ISETP.NE.AND P0, PT, R5, 0x1f, PT ;  /* 0x0000001f0500780c */ /* 0x000fc80003f05270 */
[----:B------:R-:W-:-:S13]  /*1ccb0*/  ISETP.GE.OR P1, PT, R5, UR4, !P0 ;  /* 0x0000000405007c0c */ /* 0x000fda000c726670 */
[----:B0-----:R-:W0:Y:S02]  /*1ccc0*/  @!P1 LDC.64 R2, c[0x0][0xc80] ;  /* 0x00032000ff029b82 */ /* 0x001e240000000a00 */
[----:B0-----:R-:W-:-:S05]  /*1ccd0*/  @!P1 IMAD.WIDE.U32 R2, R5, 0x4, R2 ;  /* 0x0000000405029825 */ /* 0x001fca00078e0002 */
[----:B------:R-:W2:Y:S01]  /*1cce0*/  @!P1 LDG.E R0, desc[UR36][R2.64] ;  /* 0x0000002402009981 */ /* 0x000ea2000c1e1900 */
[C---:B------:R-:W-:Y:S01]  /*1ccf0*/  ISETP.NE.AND P1, PT, R5.reuse, RZ, PT ;  /* 0x000000ff0500720c */ /* 0x040fe20003f25270 */
[----:B------:R-:W-:Y:S01]  /*1cd00*/  UMOV UR4, URZ ;  /* 0x0000003f00047c82 */ /* 0x000fe20008000000 */
[C---:B------:R-:W-:Y:S02]  /*1cd10*/  ISETP.GE.U32.AND P2, PT, R5.reuse, 0x2, PT ;  /* 0x000000020500780c */ /* 0x040fe40003f46070 */
[C---:B------:R-:W-:Y:S02]  /*1cd20*/  ISETP.GE.U32.AND P3, PT, R5.reuse, 0x4, PT ;  /* 0x000000040500780c */ /* 0x040fe40003f66070 */
[C---:B------:R-:W-:Y:S02]  /*1cd30*/  ISETP.GE.U32.AND P4, PT, R5.reuse, 0x8, PT ;  /* 0x000000080500780c */ /* 0x040fe40003f86070 */
[----:B------:R-:W-:Y:S02]  /*1cd40*/  ISETP.GE.U32.AND P5, PT, R5, 0x10, PT ;  /* 0x000000100500780c */ /* 0x000fe40003fa6070 */
[----:B-1----:R-:W-:Y:S01]  /*1cd50*/  MOV R16, RZ ;  /* 0x000000ff00107202 */ /* 0x002fe20000000f00 */
[----:B--2---:R-:W0:Y:S02]  /*1cd60*/  SHFL.UP PT, R4, R0, 0x1, RZ ;  /* 0x0420000000047989 */ /* 0x004e2400000e00ff */
[----:B0-----:R-:W-:-:S05]  /*1cd70*/  SEL R7, R4, RZ, P1 ;  /* 0x000000ff04077207 */ /* 0x001fca0000800000 */
[----:B------:R-:W-:-:S05]  /*1cd80*/  IMAD.IADD R7, R0, 0x1, R7 ;  /* 0x0000000100077824 */ /* 0x000fca00078e0207 */
[----:B------:R-:W0:Y:S02]  /*1cd90*/  SHFL.UP PT, R4, R7, 0x2, RZ ;  /* 0x0440000007047989 */ /* 0x000e2400000e00ff */
[----:B0-----:R-:W-:-:S04]  /*1cda0*/  SEL R4, R4, RZ, P2 ;  /* 0x000000ff04047207 */ /* 0x001fc80001000000 */
[----:B------:R-:W-:-:S05]  /*1cdb0*/  IADD3 R4, R7, R4, RZ ;  /* 0x0000000407047210 */ /* 0x000fca0007ffe0ff */
        /* <DEDUP_REMOVED lines=9> */
[----:B------:R-:W0:Y:S02]  /*1ce50*/  SHFL.IDX PT, R4, R7, 0x1f, 0x1f ;  /* 0x03e01f0007047f89 */ /* 0x000e2400000e0000 */
[----:B0-----:R-:W-:-:S04]  /*1ce60*/  IMAD R4, R4, UR5, RZ ;  /* 0x0000000504047c24 */ /* 0x001fc8000f8e02ff */
[----:B------:R-:W-:Y:S01]  /*1ce70*/  IMAD.MOV.U32 R3, RZ, RZ, R4 ;  /* 0x000000ffff037224 */ /* 0x000fe200078e0004 */
[----:B---3--:R-:W-:-:S13]  /*1ce80*/  ISETP.GT.AND P6, PT, R4, UR6, PT ;  /* 0x0000000604007c0c */ /* 0x008fda000bfc4270 */
[----:B------:R-:W-:Y:S05]  /*1ce90*/  @P6 BRA `(.L_x_689) ;  /* 0x00000000009c6947 */ /* 0x000fea0003800000 */
[----:B------:R-:W0:Y:S01]  /*1cea0*/  LDC R10, c[0x0][0xc3c] ;  /* 0x00030f00ff0a7b82 */ /* 0x000e220000000800 */
[----:B------:R-:W-:Y:S01]  /*1ceb0*/  IMAD.MOV.U32 R4, RZ, RZ, R3 ;  /* 0x000000ffff047224 */ /* 0x000fe200078e0003 */
[----:B------:R-:W-:Y:S01]  /*1cec0*/  UMOV UR4, URZ ;  /* 0x0000003f00047c82 */ /* 0x000fe20008000000 */
[----:B------:R-:W-:Y:S01]  /*1ced0*/  ULDC UR7, c[0x0][0xc3c] ;  /* 0x00030f0000077ab9 */ /* 0x000fe20000000800 */
[----:B------:R-:W-:-:S05]  /*1cee0*/  ULDC UR5, c[0x0][0xc38] ;  /* 0x00030e0000057ab9 */ /* 0x000fca0000000800 */
.L_x_693:
[----:B------:R-:W-:Y:S01]  /*1cef0*/  UIADD3 UR4, UR4, 0x1f, URZ ;  /* 0x0000001f04047890 */ /* 0x000fe2000fffe03f */
[----:B------:R-:W-:-:S05]  /*1cf00*/  IMAD.U32 R19, RZ, RZ, UR7 ;  /* 0x00000007ff137e24 */ /* 0x000fca000f8e00ff */
[----:B0-----:R-:W-:-:S13]  /*1cf10*/  ISETP.LE.AND P6, PT, R10, UR4, PT ;  /* 0x000000040a007c0c */ /* 0x001fda000bfc3270 */
[----:B------:R-:W-:Y:S05]  /*1cf20*/  @P6 BRA `(.L_x_690) ;  /* 0x0000000400246947 */ /* 0x000fea0003800000 */
[----:B------:R-:W-:Y:S01]  /*1cf30*/  IADD3 R7, R5, UR4, RZ ;  /* 0x0000000405077c10 */ /* 0x000fe2000fffe0ff */
[----:B------:R-:W-:Y:S01]  /*1cf40*/  BSSY B0, `(.L_x_691) ;  /* 0x0000007000007945 */ /* 0x000fe20003800000 */
[----:B------:R-:W-:Y:S02]  /*1cf50*/  IMAD.MOV.U32 R0, RZ, RZ, RZ ;  /* 0x000000ffff007224 */ /* 0x000fe400078e00ff */
[----:B------:R-:W-:-:S13]  /*1cf60*/  ISETP.GE.OR P6, PT, R7, R10, !P0 ;  /* 0x0000000a0700720c */ /* 0x000fda00047c6670 */
[----:B------:R-:W-:Y:S05]  /*1cf70*/  @P6 BRA `(.L_x_692) ;  /* 0x00000000000c6947 */ /* 0x000fea0003800000 */
[----:B------:R-:W0:Y:S02]  /*1cf80*/  LDC.64 R2, c[0x0][0xc80] ;  /* 0x00032000ff027b82 */ /* 0x000e240000000a00 */
[----:B0-----:R-:W-:-:S05]  /*1cf90*/  IMAD.WIDE R2, R7, 0x4, R2 ;  /* 0x0000000407027825 */ /* 0x001fca00078e0202 */
[----:B------:R0:W5:Y:S02]  /*1cfa0*/  LDG.E R0, desc[UR36][R2.64] ;  /* 0x0000002402007981 */ /* 0x000164000c1e1900 */
.L_x_692:
[----:B------:R-:W-:Y:S05]  /*1cfb0*/  BSYNC B0 ;  /* 0x0000000000007941 */ /* 0x000fea0003800000 */
.L_x_691:
[----:B0----5:R-:W0:Y:S02]  /*1cfc0*/  SHFL.UP PT, R2, R0, 0x1, RZ ;  /* 0x0420000000027989 */ /* 0x021e2400000e00ff */
[----:B0-----:R-:W-:-:S05]  /*1cfd0*/  SEL R3, R2, RZ, P1 ;  /* 0x000000ff02037207 */ /* 0x001fca0000800000 */
[----:B------:R-:W-:-:S05]  /*1cfe0*/  IMAD.IADD R3, R0, 0x1, R3 ;  /* 0x0000000100037824 */ /* 0x000fca00078e0203 */
[----:B------:R-:W0:Y:S02]  /*1cff0*/  SHFL.UP PT, R2, R3, 0x2, RZ ;  /* 0x0440000003027989 */ /* 0x000e2400000e00ff */
        /* <DEDUP_REMOVED lines=13> */
[----:B------:R-:W-:-:S05]  /*1d0d0*/  IMAD.IADD R4, R3, 0x1, R4 ;  /* 0x0000000103047824 */ /* 0x000fca00078e0204 */
[----:B------:R-:W-:-:S13]  /*1d0e0*/  ISETP.GT.AND P6, PT, R4, UR6, PT ;  /* 0x0000000604007c0c */ /* 0x000fda000bfc4270 */
[----:B------:R-:W-:Y:S05]  /*1d0f0*/  @!P6 BRA `(.L_x_693) ;  /* 0xfffffffc007ce947 */ /* 0x000fea000383ffff */
[----:B------:R-:W-:-:S07]  /*1d100*/  MOV R7, R9 ;  /* 0x0000000900077202 */ /* 0x000fce0000000f00 */
.L_x_689:
[----:B------:R-:W-:-:S04]  /*1d110*/  IMAD.IADD R9, R4, 0x1, -R3 ;  /* 0x0000000104097824 */ /* 0x000fc800078e0a03 */
[----:B------:R-:W-:-:S05]  /*1d120*/  IMAD R2, R7, UR5, R9 ;  /* 0x0000000507027c24 */ /* 0x000fca000f8e0209 */
[----:B------:R-:W-:-:S13]  /*1d130*/  ISETP.GT.AND P0, PT, R2, UR6, PT ;  /* 0x0000000602007c0c */ /* 0x000fda000bf04270 */
[----:B------:R-:W-:-:S04]  /*1d140*/  VOTE.ANY R4, PT, !P0 ;  /* 0x0000000000047806 */ /* 0x000fc800040e0100 */
[----:B------:R-:W0:Y:S01]  /*1d150*/  POPC R19, R4 ;  /* 0x0000000400137309 */ /* 0x000e220000000000 */
[----:B------:R-:W-:Y:S01]  /*1d160*/  ISETP.NE.AND P0, PT, R4, RZ, PT ;  /* 0x000000ff0400720c */ /* 0x000fe20003f05270 */
[----:B0-----:R-:W0:Y:S02]  /*1d170*/  SHFL.IDX PT, R0, R0, R19, 0x1f ;  /* 0x00001f1300007589 */ /* 0x001e2400000e0000 */
[----:B0-----:R-:W-:-:S04]  /*1d180*/  IABS R8, R0 ;  /* 0x0000000000087213 */ /* 0x001fc80000000000 */
[----:B------:R-:W0:Y:S08]  /*1d190*/  I2F.RP R6, R8 ;  /* 0x0000000800067306 */ /* 0x000e300000209400 */
[----:B0-----:R-:W0:Y:S02]  /*1d1a0*/  MUFU.RCP R6, R6 ;  /* 0x0000000600067308 */ /* 0x001e240000001000 */
[----:B0-----:R-:W-:-:S06]  /*1d1b0*/  VIADD R2, R6, 0xffffffe ;  /* 0x0ffffffe06027836 */ /* 0x001fcc0000000000 */
[----:B------:R0:W1:Y:S01]  /*1d1c0*/  F2I.FTZ.U32.TRUNC.NTZ R3, R2 ;  /* 0x0000000200037305 */ /* 0x000062000021f000 */
[----:B------:R-:W-:Y:S05]  /*1d1d0*/  @!P0 BRA `(.L_x_694) ;  /* 0x0000000000088947 */ /* 0x000fea0003800000 */
[----:B------:R-:W-:-:S06]  /*1d1e0*/  VIADD R16, R19, 0xffffffff ;  /* 0xffffffff13107836 */ /* 0x000fcc0000000000 */
[----:B------:R2:W3:Y:S02]  /*1d1f0*/  SHFL.IDX PT, R16, R7, R16, 0x1f ;  /* 0x00001f1007107589 */ /* 0x0004e400000e0000 */
.L_x_694:
[----:B---3--:R-:W-:Y:S01]  /*1d200*/  IMAD R16, R16, UR5, R9 ;  /* 0x0000000510107c24 */ /* 0x008fe2000f8e0209 */
[----:B0-----:R-:W-:Y:S01]  /*1d210*/  IABS R2, R0 ;  /* 0x0000000000027213 */ /* 0x001fe20000000000 */
[----:B------:R-:W-:Y:S01]  /*1d220*/  VIADD R19, R19, UR4 ;  /* 0x0000000413137c36 */ /* 0x000fe20008000000 */
[----:B-12---:R-:W-:Y:S02]  /*1d230*/  IADD3 R7, RZ, -R3, RZ ;  /* 0x80000003ff077210 */ /* 0x006fe40007ffe0ff */
[----:B------:R-:W-:Y:S01]  /*1d240*/  IADD3 R9, -R16, UR6, RZ ;  /* 0x0000000610097c10 */ /* 0x000fe2000fffe1ff */
[----:B------:R-:W-:Y:S02]  /*1d250*/  IMAD.MOV R6, RZ, RZ, -R2 ;  /* 0x000000ffff067224 */ /* 0x000fe400078e0a02 */
[----:B------:R-:W-:Y:S01]  /*1d260*/  IMAD R7, R7, R8, RZ ;  /* 0x0000000807077224 */ /* 0x000fe200078e02ff */
[----:B------:R-:W-:Y:S01]  /*1d270*/  IABS R4, R9 ;  /* 0x0000000900047213 */ /* 0x000fe20000000000 */
[----:B------:R-:W-:-:S04]  /*1d280*/  IMAD.MOV.U32 R2, RZ, RZ, RZ ;  /* 0x000000ffff027224 */ /* 0x000fc800078e00ff */
[----:B------:R-:W-:-:S04]  /*1d290*/  IMAD.HI.U32 R2, R3, R7, R2 ;  /* 0x0000000703027227 */ /* 0x000fc800078e0002 */
[----:B------:R-:W-:Y:S01]  /*1d2a0*/  IMAD.MOV.U32 R3, RZ, RZ, R4 ;  /* 0x000000ffff037224 */ /* 0x000fe200078e0004 */
[----:B------:R-:W-:-:S03]  /*1d2b0*/  MOV R4, R6 ;  /* 0x0000000600047202 */ /* 0x000fc60000000f00 */
        /* <DEDUP_REMOVED lines=10> */
[----:B------:R-:W-:Y:S02]  /*1d360*/  @!P2 IADD3 R2, -R2, RZ, RZ ;  /* 0x000000ff0202a210 */ /* 0x000fe40007ffe1ff */
[----:B------:R-:W-:-:S05]  /*1d370*/  @!P1 LOP3.LUT R2, RZ, R0, RZ, 0x33, !PT ;  /* 0x00000000ff029212 */ /* 0x000fca00078e33ff */
[--C-:B------:R-:W-:Y:S02]  /*1d380*/  IMAD.MOV R17, RZ, RZ, -R2.reuse ;  /* 0x000000ffff117224 */ /* 0x100fe400078e0a02 */
[----:B------:R-:W-:Y:S02]  /*1d390*/  IMAD.MOV.U32 R18, RZ, RZ, R2 ;  /* 0x000000ffff127224 */ /* 0x000fe400078e0002 */
[----:B------:R-:W-:Y:S01]  /*1d3a0*/  IMAD R17, R0, R17, R9 ;  /* 0x0000001100117224 */ /* 0x000fe200078e0209 */
[----:B------:R-:W-:Y:S06]  /*1d3b0*/  BRA `(.L_x_695) ;  /* 0x00000000000c7947 */ /* 0x000fec0003800000 */
.L_x_690:
[----:B------:R-:W-:Y:S01]  /*1d3c0*/  MOV R17, RZ ;  /* 0x000000ff00117202 */ /* 0x000fe20000000f00 */
[----:B------:R-:W-:Y:S02]  /*1d3d0*/  IMAD.U32 R16, RZ, RZ, UR6 ;  /* 0x00000006ff107e24 */ /* 0x000fe4000f8e00ff */
[----:B------:R-:W-:-:S07]  /*1d3e0*/  IMAD.MOV.U32 R18, RZ, RZ, RZ ;  /* 0x000000ffff127224 */ /* 0x000fce00078e00ff */
.L_x_695:
[----:B------:R-:W-:-:S13]  /*1d3f0*/  ISETP.NE.AND P0, PT, R5, RZ, PT ;  /* 0x000000ff0500720c */ /* 0x000fda0003f05270 */
[----:B------:R-:W0:Y:S01]  /*1d400*/  @!P0 S2R R3, SR_CgaCtaId ;  /* 0x0000000000038919 */ /* 0x000e220000008800 */
[----:B------:R-:W-:-:S04]  /*1d410*/  @!P0 MOV R0, 0x400 ;  /* 0x0000040000008802 */ /* 0x000fc80000000f00 */
[----:B0-----:R-:W-:-:S05]  /*1d420*/  @!P0 LEA R0, R3, R0, 0x18 ;  /* 0x0000000003008211 */ /* 0x001fca00078ec0ff */
[----:B------:R2:W-:Y:S01]  /*1d430*/  @!P0 STS.128 [R0+0x388d0], R16 ;  /* 0x0388d01000008388 */ /* 0x0005e20000000c00 */
[----:B------:R-:W-:Y:S06]  /*1d440*/  BAR.ARV 0x5, 0x180 ;  /* 0x0146000000007b1d */ /* 0x000fec0000002000 */
.L_x_688:
[----:B------:R3:W-:Y:S01]  /*1d450*/  STL [R1+0x30], RZ ;  /* 0x000030ff01007387 */ /* 0x0007e20000100800 */
[----:B------:R-:W-:Y:S01]  /*1d460*/  ULDC UR4, c[0x0][0xc3c] ;  /* 0x00030f0000047ab9 */ /* 0x000fe20000000800 */
[----:B------:R-:W-:Y:S01]  /*1d470*/  IMAD.MOV.U32 R32, RZ, RZ, 0x1 ;  /* 0x00000001ff207424 */ /* 0x000fe200078e00ff */
[----:B-1----:R-:W-:Y:S02]  /*1d480*/  ISETP.GE.AND P0, PT, R19, UR4, PT ;  /* 0x0000000413007c0c */ /* 0x002fe4000bf06270 */
[----:B------:R-:W-:-:S11]  /*1d490*/  MOV R28, RZ ;  /* 0x000000ff001c7202 */ /* 0x000fd60000000f00 */
[----:B---3--:R-:W-:Y:S05]  /*1d4a0*/  @P0 BRA `(.L_x_696) ;  /* 0x0000006c00400947 */ /* 0x008fea0003800000 */
[----:B--2---:R-:W2:Y:S01]  /*1d4b0*/  LDL R0, [R1+0x50] ;  /* 0x0000500001007983 */ /* 0x004ea20000100800 */
[----:B------:R-:W1:Y:S01]  /*1d4c0*/  S2UR UR4, SR_CgaCtaId ;  /* 0x00000000000479c3 */ /* 0x000e620000008800 */
[----:B------:R-:W-:Y:S01]  /*1d4d0*/  MOV R23, 0x400 ;  /* 0x0000040000177802 */ /* 0x000fe20000000f00 */
[----:B------:R-:W-:Y:S01]  /*1d4e0*/  IMAD.MOV.U32 R37, RZ, RZ, 0x40 ;  /* 0x00000040ff257424 */ /* 0x000fe200078e00ff */
[----:B------:R-:W0:Y:S01]  /*1d4f0*/  S2R R11, SR_TID.X ;  /* 0x00000000000b7919 */ /* 0x000e220000002100 */
[----:B------:R-:W-:Y:S01]  /*1d500*/  IMAD.MOV.U32 R36, RZ, RZ, 0x20 ;  /* 0x00000020ff247424 */ /* 0x000fe200078e00ff */
[----:B------:R-:W-:Y:S01]  /*1d510*/  BSSY B7, `(.L_x_696) ;  /* 0x00006c9000077945 */ /* 0x000fe20003800000 */
[----:B------:R-:W-:Y:S01]  /*1d520*/  MOV R33, 0x1 ;  /* 0x0000000100217802 */ /* 0x000fe20000000f00 */
[----:B------:R-:W-:Y:S01]  /*1d530*/  IMAD.MOV.U32 R30, RZ, RZ, RZ ;  /* 0x000000ffff1e7224 */ /* 0x000fe200078e00ff */
[----:B------:R-:W-:Y:S01]  /*1d540*/  MOV R32, 0x1 ;  /* 0x0000000100207802 */ /* 0x000fe20000000f00 */
[----:B------:R-:W-:Y:S01]  /*1d550*/  IMAD.MOV.U32 R28, RZ, RZ, RZ ;  /* 0x000000ffff1c7224 */ /* 0x000fe200078e00ff */
[----:B------:R-:W-:Y:S01]  /*1d560*/  ULDC.64 UR40, c[0x0][0x198] ;  /* 0x0000660000287ab9 */ /* 0x000fe20000000a00 */
[----:B------:R-:W-:Y:S01]  /*1d570*/  ULDC UR39, c[0x0][0xc] ;  /* 0x0000030000277ab9 */ /* 0x000fe20000000800 */
[C---:B0-----:R-:W-:Y:S01]  /*1d580*/  IMAD.SHL.U32 R2, R11.reuse, 0x80, RZ ;  /* 0x000000800b027824 */ /* 0x041fe200078e00ff */
[----:B------:R-:W-:Y:S01]  /*1d590*/  SHF.R.U32.HI R4, RZ, 0x1, R11 ;  /* 0x00000001ff047819 */ /* 0x000fe2000001160b */
[C---:B------:R-:W-:Y:S01]  /*1d5a0*/  IMAD.SHL.U32 R6, R11.reuse, 0x2, RZ ;  /* 0x000000020b067824 */ /* 0x040fe200078e00ff */
[----:B------:R-:W-:-:S02]  /*1d5b0*/  LOP3.LUT R10, R11, 0x7f, RZ, 0xc0, !PT ;  /* 0x0000007f0b0a7812 */ /* 0x000fc400078ec0ff */
[----:B------:R-:W-:Y:S02]  /*1d5c0*/  LOP3.LUT R3, R2, 0x380, RZ, 0xc0, !PT ;  /* 0x0000038002037812 */ /* 0x000fe400078ec0ff */
[----:B------:R-:W-:Y:S02]  /*1d5d0*/  SHF.L.U32 R7, R10, 0x6, RZ ;  /* 0x000000060a077819 */ /* 0x000fe400000006ff */
[----:B------:R-:W-:-:S05]  /*1d5e0*/  R2P PR, R11, 0x6 ;  /* 0x000000060b007804 */ /* 0x000fca0000000000 */
[----:B------:R-:W-:Y:S02]  /*1d5f0*/  SEL R37, R37, 0xffffffc0, !P2 ;  /* 0xffffffc025257807 */ /* 0x000fe40005000000 */
[----:B------:R-:W-:Y:S02]  /*1d600*/  SEL R36, R36, 0xffffffe0, !P1 ;  /* 0xffffffe024247807 */ /* 0x000fe40004800000 */
[----:B--2---:R-:W-:Y:S01]  /*1d610*/  R2UR UR5, R0 ;  /* 0x00000000000572ca */ /* 0x004fe200000e0000 */
[----:B------:R-:W-:-:S05]  /*1d620*/  IMAD.SHL.U32 R0, R11, 0x10, RZ ;  /* 0x000000100b007824 */ /* 0x000fca00078e00ff */
[C---:B------:R-:W-:Y:S02]  /*1d630*/  LOP3.LUT R5, R0.reuse, 0x3f0, RZ, 0xc0, !PT ;  /* 0x000003f000057812 */ /* 0x040fe400078ec0ff */
[----:B------:R-:W-:Y:S02]  /*1d640*/  LOP3.LUT R31, R0, 0x70, RZ, 0xc0, !PT ;  /* 0x00000070001f7812 */ /* 0x000fe400078ec0ff */
[----:B------:R-:W-:Y:S01]  /*1d650*/  LOP3.LUT R9, R5, 0x70, R6, 0x78, !PT ;  /* 0x0000007005097812 */ /* 0x000fe200078e7806 */
[----:B------:R-:W-:Y:S01]  /*1d660*/  IMAD.SHL.U32 R6, R10, 0x10, RZ ;  /* 0x000000100a067824 */ /* 0x000fe200078e00ff */
[C---:B------:R-:W-:Y:S01]  /*1d670*/  LOP3.LUT R5, R3.reuse, 0x30, R4, 0xf8, !PT ;  /* 0x0000003003057812 */ /* 0x040fe200078ef804 */
[----:B------:R-:W-:Y:S01]  /*1d680*/  ULOP3.LUT UR42, UR5, 0x2, URZ, 0xfc, !UPT ;  /* 0x00000002052a7892 */ /* 0x000fe2000f8efc3f */
[----:B------:R-:W-:Y:S01]  /*1d690*/  LOP3.LUT R4, R2, 0x400, RZ, 0xc0, !PT ;  /* 0x0000040002047812 */ /* 0x000fe200078ec0ff */
[----:B------:R-:W-:Y:S01]  /*1d6a0*/  ULOP3.LUT UR38, UR5, 0x1, URZ, 0xfc, !UPT ;  /* 0x0000000105267892 */ /* 0x000fe2000f8efc3f */
[----:B------:R-:W-:-:S02]  /*1d6b0*/  LOP3.LUT R3, R3, 0x10, R11, 0xf8, !PT ;  /* 0x0000001003037812 */ /* 0x000fc400078ef80b */
[--C-:B------:R-:W-:Y:S02]  /*1d6c0*/  LOP3.LUT R5, R5, 0x70, R0.reuse, 0x78, !PT ;  /* 0x0000007005057812 */ /* 0x100fe400078e7800 */
[----:B------:R-:W-:Y:S02]  /*1d6d0*/  LOP3.LUT R4, R4, 0x1800, R7, 0xf8, !PT ;  /* 0x0000180004047812 */ /* 0x000fe400078ef807 */
[----:B------:R-:W-:Y:S02]  /*1d6e0*/  LOP3.LUT R3, R3, 0x70, R0, 0x78, !PT ;  /* 0x0000007003037812 */ /* 0x000fe400078e7800 */
[----:B------:R-:W-:Y:S02]  /*1d6f0*/  LOP3.LUT R5, R5, 0xc00, R2, 0xf8, !PT ;  /* 0x00000c0005057812 */ /* 0x000fe400078ef802 */
[----:B------:R-:W-:Y:S02]  /*1d700*/  LOP3.LUT R8, R9, 0x400, R6, 0xf8, !PT ;  /* 0x0000040009087812 */ /* 0x000fe400078ef806 */
[----:B------:R-:W-:Y:S01]  /*1d710*/  LOP3.LUT R2, R4, R3, RZ, 0xfc, !PT ;  /* 0x0000000304027212 */ /* 0x000fe200078efcff */
[----:B------:R-:W-:Y:S01]  /*1d720*/  STL [R1+0x14], R5 ;  /* 0x0000140501007387 */ /* 0x000fe20000100800 */
[----:B------:R-:W-:-:S03]  /*1d730*/  SHF.R.U32.HI R3, RZ, 0x3, R10 ;  /* 0x00000003ff037819 */ /* 0x000fc6000001160a */
[----:B------:R-:W-:Y:S01]  /*1d740*/  STL [R1+0xc], R8 ;  /* 0x00000c0801007387 */ /* 0x000fe20000100800 */
[----:B------:R-:W-:-:S03]  /*1d750*/  LOP3.LUT R0, R3, 0x70, R0, 0xf8, !PT ;  /* 0x0000007003007812 */ /* 0x000fc600078ef800 */
[----:B------:R1:W-:Y:S04]  /*1d760*/  STL [R1+0x10], R2 ;  /* 0x0000100201007387 */ /* 0x0003e80000100800 */
[----:B------:R-:W-:Y:S01]  /*1d770*/  STL [R1+0x30], RZ ;  /* 0x000030ff01007387 */ /* 0x000fe20000100800 */
[----:B-1----:R-:W-:-:S05]  /*1d780*/  IMAD.U32 R2, RZ, RZ, UR4 ;  /* 0x00000004ff027e24 */ /* 0x002fca000f8e00ff */
[----:B------:R-:W-:Y:S01]  /*1d790*/  LEA R23, R2, R23, 0x18 ;  /* 0x0000001702177211 */ /* 0x000fe200078ec0ff */
[----:B------:R0:W-:Y:S04]  /*1d7a0*/  STL [R1+0x8], R2 ;  /* 0x0000080201007387 */ /* 0x0001e80000100800 */
[----:B------:R-:W-:-:S05]  /*1d7b0*/  IMAD.IADD R0, R23, 0x1, R8 ;  /* 0x0000000117007824 */ /* 0x000fca00078e0208 */
[----:B------:R1:W-:Y:S01]  /*1d7c0*/  STL [R1+0x18], R0 ;  /* 0x0000180001007387 */ /* 0x0003e20000100800 */
[----:B0-----:R-:W-:-:S07]  /*1d7d0*/  LOP3.LUT R2, R31, 0x80, RZ, 0xfc, !PT ;  /* 0x000000801f027812 */ /* 0x001fce00078efcff */
.L_x_810:
[----:B0-----:R-:W0:Y:S02]  /*1d7e0*/  LDC.64 R24, c[0x0][0xc88] ;  /* 0x00032200ff187b82 */ /* 0x001e240000000a00 */
[----:B0-----:R-:W-:-:S06]  /*1d7f0*/  IMAD.WIDE R24, R19, 0x4, R24 ;  /* 0x0000000413187825 */ /* 0x001fcc00078e0218 */
[----:B-1----:R-:W1:Y:S01]  /*1d800*/  LDG.E R24, desc[UR36][R24.64] ;  /* 0x0000002418187981 */ /* 0x002e62000c1e1900 */
[----:B------:R-:W-:Y:S05]  /*1d810*/  YIELD ;  /* 0x0000000000007946 */ /* 0x000fea0003800000 */
[----:B------:R-:W-:Y:S01]  /*1d820*/  ULDC.64 UR4, c[0x0][0xa28] ;  /* 0x00028a0000047ab9 */ /* 0x000fe20000000a00 */
[----:B------:R-:W-:Y:S01]  /*1d830*/  ULDC.64 UR8, c[0x0][0xa18] ;  /* 0x0002860000087ab9 */ /* 0x000fe20000000a00 */
[----:B------:R-:W-:Y:S01]  /*1d840*/  ISETP.NE.U32.AND P0, PT, RZ, UR4, PT ;  /* 0x00000004ff007c0c */ /* 0x000fe2000bf05070 */
[----:B------:R-:W-:Y:S01]  /*1d850*/  IMAD.MOV.U32 R9, RZ, RZ, RZ ;  /* 0x000000ffff097224 */ /* 0x000fe200078e00ff */
[----:B------:R-:W-:-:S02]  /*1d860*/  ULDC.64 UR6, c[0x0][0xa10] ;  /* 0x0002840000067ab9 */ /* 0x000fc40000000a00 */
[----:B------:R-:W-:Y:S02]  /*1d870*/  ISETP.NE.AND.EX P0, PT, RZ, UR5, PT, P0 ;  /* 0x00000005ff007c0c */ /* 0x000fe4000bf05300 */
[----:B------:R-:W-:-:S04]  /*1d880*/  ISETP.NE.U32.AND P2, PT, RZ, UR8, PT ;  /* 0x00000008ff007c0c */ /* 0x000fc8000bf45070 */
[----:B------:R-:W-:Y:S02]  /*1d890*/  ISETP.NE.AND.EX P2, PT, RZ, UR9, PT, P2 ;  /* 0x00000009ff007c0c */ /* 0x000fe4000bf45320 */
[----:B------:R-:W-:Y:S02]  /*1d8a0*/  MOV R29, RZ ;  /* 0x000000ff001d7202 */ /* 0x000fe40000000f00 */
[----:B-12---:R-:W-:-:S03]  /*1d8b0*/  SHF.R.S32.HI R0, RZ, 0x1f, R24 ;  /* 0x0000001fff007819 */ /* 0x006fc60000011418 */
[C---:B------:R-:W-:Y:S01]  /*1d8c0*/  @P0 LEA R2, P1, R24.reuse, UR4, 0x2 ;  /* 0x0000000418020c11 */ /* 0x040fe2000f8210ff */
[C---:B------:R-:W-:Y:S01]  /*1d8d0*/  IMAD.SHL.U32 R25, R24.reuse, 0x4, RZ ;  /* 0x0000000418197824 */ /* 0x040fe200078e00ff */
[C-C-:B------:R-:W-:Y:S01]  /*1d8e0*/  SHF.L.U64.HI R26, R24.reuse, 0x2, R0.reuse ;  /* 0x00000002181a7819 */ /* 0x140fe20000010200 */
[----:B------:R0:W-:Y:S01]  /*1d8f0*/  STL [R1+0x1c], R0 ;  /* 0x00001c0001007387 */ /* 0x0001e20000100800 */
[----:B------:R-:W-:Y:S01]  /*1d900*/  @P0 LEA.HI.X R3, R24, UR5, R0, 0x2, P1 ;  /* 0x0000000518030c11 */ /* 0x000fe200088f1400 */
[----:B------:R-:W-:-:S04]  /*1d910*/  ULDC.64 UR4, c[0x0][0xa00] ;  /* 0x0002800000047ab9 */ /* 0x000fc80000000a00 */
[----:B------:R1:W2:Y:S01]  /*1d920*/  @P0 LDG.E R9, desc[UR36][R2.64] ;  /* 0x0000002402090981 */ /* 0x0002a2000c1e1900 */
[----:B------:R-:W-:Y:S02]  /*1d930*/  ISETP.NE.U32.AND P0, PT, RZ, UR4, PT ;  /* 0x00000004ff007c0c */ /* 0x000fe4000bf05070 */
[----:B------:R-:W-:Y:S01]  /*1d940*/  ISETP.NE.U32.AND P1, PT, RZ, UR6, PT ;  /* 0x00000006ff007c0c */ /* 0x000fe2000bf25070 */
[----:B0-----:R-:W-:Y:S01]  /*1d950*/  IMAD.MOV.U32 R0, RZ, RZ, RZ ;  /* 0x000000ffff007224 */ /* 0x001fe200078e00ff */
[----:B------:R-:W-:Y:S02]  /*1d960*/  ISETP.NE.AND.EX P0, PT, RZ, UR5, PT, P0 ;  /* 0x00000005ff007c0c */ /* 0x000fe4000bf05300 */
[----:B------:R-:W-:Y:S02]  /*1d970*/  ISETP.NE.AND.EX P1, PT, RZ, UR7, PT, P1 ;  /* 0x00000007ff007c0c */ /* 0x000fe4000bf25310 */
[C---:B------:R-:W-:Y:S02]  /*1d980*/  IADD3 R4, P4, R25.reuse, UR6, RZ ;  /* 0x0000000619047c10 */ /* 0x040fe4000ff9e0ff */
[----:B-1----:R-:W-:Y:S01]  /*1d990*/  IADD3 R2, P3, R25, UR4, RZ ;  /* 0x0000000419027c10 */ /* 0x002fe2000ff7e0ff */
[----:B------:R-:W-:Y:S01]  /*1d9a0*/  ULDC UR4, c[0x0][0x288] ;  /* 0x0000a20000047ab9 */ /* 0x000fe20000000800 */
[----:B------:R-:W-:-:S02]  /*1d9b0*/  IADD3.X R5, R26, UR7, RZ, P4, !PT ;  /* 0x000000071a057c10 */ /* 0x000fc4000a7fe4ff */
[C---:B------:R-:W-:Y:S02]  /*1d9c0*/  IADD3.X R3, R26.reuse, UR5, RZ, P3, !PT ;  /* 0x000000051a037c10 */ /* 0x040fe40009ffe4ff */
[----:B------:R-:W-:Y:S01]  /*1d9d0*/  @P2 IADD3 R6, P3, R25, UR8, RZ ;  /* 0x0000000819062c10 */ /* 0x000fe2000ff7e0ff */
[----:B------:R-:W-:Y:S01]  /*1d9e0*/  IMAD.U32 R8, RZ, RZ, UR4 ;  /* 0x00000004ff087e24 */ /* 0x000fe2000f8e00ff */
[----:B------:R-:W-:Y:S01]  /*1d9f0*/  ULDC.64 UR4, c[0x0][0x418] ;  /* 0x0001060000047ab9 */ /* 0x000fe20000000a00 */
[----:B------:R-:W5:Y:S01]  /*1da00*/  @P0 LDG.E R29, desc[UR36][R2.64] ;  /* 0x00000024021d0981 */ /* 0x000f62000c1e1900 */
[----:B------:R-:W-:-:S03]  /*1da10*/  @P2 IADD3.X R7, R26, UR9, RZ, P3, !PT ;  /* 0x000000091a072c10 */ /* 0x000fc60009ffe4ff */
[----:B------:R-:W5:Y:S04]  /*1da20*/  @P1 LDG.E R0, desc[UR36][R4.64] ;  /* 0x0000002404001981 */ /* 0x000f68000c1e1900 */
[----:B------:R0:W3:Y:S01]  /*1da30*/  @P2 LDG.E R8, desc[UR36][R6.64] ;  /* 0x0000002406082981 */ /* 0x0000e2000c1e1900 */
[----:B------:R-:W-:-:S03]  /*1da40*/  UISETP.NE.U32.AND UP0, UPT, UR4, URZ, UPT ;  /* 0x0000003f0400728c */ /* 0x000fc6000bf05070 */
[----:B------:R-:W-:Y:S01]  /*1da50*/  ULDC UR4, c[0x0][0x424] ;  /* 0x0001090000047ab9 */ /* 0x000fe20000000800 */
[----:B------:R-:W-:-:S03]  /*1da60*/  UISETP.NE.AND.EX UP0, UPT, UR5, URZ, UPT, UP0 ;  /* 0x0000003f0500728c */ /* 0x000fc6000bf05300 */
[----:B------:R-:W-:Y:S01]  /*1da70*/  ULDC UR5, c[0x0][0x2f0] ;  /* 0x0000bc0000057ab9 */ /* 0x000fe20000000800 */
[----:B------:R-:W-:-:S04]  /*1da80*/  USEL UR4, UR4, 0x1, UP0 ;  /* 0x0000000104047887 */ /* 0x000fc80008000000 */
[----:B------:R-:W-:-:S03]  /*1da90*/  UIMAD UR4, UR4, UR5, URZ ;  /* 0x00000005040472a4 */ /* 0x000fc6000f8e023f */
[----:B------:R-:W-:Y:S02]  /*1daa0*/  ULDC UR5, c[0x0][0x348] ;  /* 0x0000d20000057ab9 */ /* 0x000fe40000000800 */
[----:B0-----:R-:W-:Y:S01]  /*1dab0*/  IMAD.U32 R6, RZ, RZ, UR5 ;  /* 0x00000005ff067e24 */ /* 0x001fe2000f8e00ff */
[----:B------:R-:W-:Y:S01]  /*1dac0*/  MOV R7, UR4 ;  /* 0x0000000400077c02 */ /* 0x000fe20008000f00 */
[----:B--2---:R0:W-:Y:S04]  /*1dad0*/  STL [R1], R9 ;  /* 0x0000000901007387 */ /* 0x0041e80000100800 */
[----:B---3--:R0:W-:Y:S01]  /*1dae0*/  STL [R1+0x28], R8 ;  /* 0x0000280801007387 */ /* 0x0081e20000100800 */
[----:B------:R-:W-:Y:S05]  /*1daf0*/  @P2 BRA `(.L_x_697) ;  /* 0x0000000000142947 */ /* 0x000fea0003800000 */
[----:B------:R-:W-:Y:S05]  /*1db00*/  @!P0 BRA `(.L_x_697) ;  /* 0x0000000000108947 */ /* 0x000fea0003800000 */
[----:B0-----:R-:W2:Y:S04]  /*1db10*/  LDG.E R8, desc[UR36][R2.64] ;  /* 0x0000002402087981 */ /* 0x001ea8000c1e1900 */
[----:B------:R-:W2:Y:S02]  /*1db20*/  LDG.E R2, desc[UR36][R2.64+0x4] ;  /* 0x0000042402027981 */ /* 0x000ea4000c1e1900 */
[----:B--2---:R-:W-:-:S05]  /*1db30*/  IMAD.IADD R2, R2, 0x1, -R8 ;  /* 0x0000000102027824 */ /* 0x004fca00078e0a08 */
[----:B------:R1:W-:Y:S02]  /*1db40*/  STL [R1+0x28], R2 ;  /* 0x0000280201007387 */ /* 0x0003e40000100800 */
.L_x_697:
[----:B------:R-:W-:Y:S01]  /*1db50*/  ULDC.64 UR4, c[0x0][0xa20] ;  /* 0x0002880000047ab9 */ /* 0x000fe20000000a00 */
[----:B------:R-:W-:Y:S01]  /*1db60*/  IMAD.MOV.U32 R34, RZ, RZ, R24 ;  /* 0x000000ffff227224 */ /* 0x000fe200078e0018 */
[----:B------:R-:W-:-:S04]  /*1db70*/  ISETP.NE.U32.AND P0, PT, RZ, UR4, PT ;  /* 0x00000004ff007c0c */ /* 0x000fc8000bf05070 */
[----:B------:R-:W-:-:S13]  /*1db80*/  ISETP.NE.AND.EX P0, PT, RZ, UR5, PT, P0 ;  /* 0x00000005ff007c0c */ /* 0x000fda000bf05300 */
[----:B------:R-:W-:Y:S05]  /*1db90*/  @!P0 BRA `(.L_x_698) ;  /* 0x0000000000108947 */ /* 0x000fea0003800000 */
[----:B-1----:R-:W-:-:S04]  /*1dba0*/  IADD3 R2, P0, R25, UR4, RZ ;  /* 0x0000000419027c10 */ /* 0x002fc8000ff1e0ff */
[----:B------:R-:W-:-:S05]  /*1dbb0*/  IADD3.X R3, R26, UR5, RZ, P0, !PT ;  /* 0x000000051a037c10 */ /* 0x000fca00087fe4ff */
[----:B------:R1:W5:Y:S01]  /*1dbc0*/  LDG.E R7, desc[UR36][R2.64] ;  /* 0x0000002402077981 */ /* 0x000362000c1e1900 */
[----:B------:R-:W-:Y:S05]  /*1dbd0*/  BRA `(.L_x_699) ;  /* 0x0000000000247947 */ /* 0x000fea0003800000 */
.L_x_698:
[----:B------:R-:W-:Y:S02]  /*1dbe0*/  ULDC.64 UR4, c[0x0][0xa08] ;  /* 0x0002820000047ab9 */ /* 0x000fe40000000a00 */
[----:B------:R-:W-:-:S04]  /*1dbf0*/  ISETP.NE.U32.AND P0, PT, RZ, UR4, PT ;  /* 0x00000004ff007c0c */ /* 0x000fc8000bf05070 */
[----:B------:R-:W-:-:S13]  /*1dc00*/  ISETP.NE.AND.EX P0, PT, RZ, UR5, PT, P0 ;  /* 0x00000005ff007c0c */ /* 0x000fda000bf05300 */
[----:B------:R-:W-:Y:S05]  /*1dc10*/  @!P0 BRA `(.L_x_699) ;  /* 0x0000000000148947 */ /* 0x000fea0003800000 */
[----:B-1----:R-:W1:Y:S02]  /*1dc20*/  LDC.64 R2, c[0x0][0xa08] ;  /* 0x00028200ff027b82 */ /* 0x002e640000000a00 */
[----:B-1----:R-:W-:-:S05]  /*1dc30*/  IMAD.WIDE R2, R34, 0x4, R2 ;  /* 0x0000000422027825 */ /* 0x002fca00078e0202 */
[----:B------:R-:W2:Y:S04]  /*1dc40*/  LDG.E R7, desc[UR36][R2.64] ;  /* 0x0000002402077981 */ /* 0x000ea8000c1e1900 */
[----:B------:R-:W2:Y:S02]  /*1dc50*/  LDG.E R2, desc[UR36][R2.64+0x4] ;  /* 0x0000042402027981 */ /* 0x000ea4000c1e1900 */
[----:B--2---:R-:W-:-:S07]  /*1dc60*/  IMAD.IADD R7, R2, 0x1, -R7 ;  /* 0x0000000102077824 */ /* 0x004fce00078e0a07 */
.L_x_699:
[----:B-1----:R-:W2:Y:S04]  /*1dc70*/  @P1 LDG.E R2, desc[UR36][R4.64] ;  /* 0x0000002404021981 */ /* 0x002ea8000c1e1900 */
[----:B------:R-:W2:Y:S01]  /*1dc80*/  @P1 LDG.E R4, desc[UR36][R4.64+0x4] ;  /* 0x0000042404041981 */ /* 0x000ea2000c1e1900 */
[----:B-----5:R-:W-:Y:S01]  /*1dc90*/  IMAD.IADD R7, R7, 0x1, -R9 ;  /* 0x0000000107077824 */ /* 0x020fe200078e0a09 */
[----:B------:R-:W-:Y:S01]  /*1dca0*/  BSSY B0, `(.L_x_700) ;  /* 0x0000117000007945 */ /* 0x000fe20003800000 */
[----:B--2---:R-:W-:-:S05]  /*1dcb0*/  @P1 IADD3 R6, -R2, R4, RZ ;  /* 0x0000000402061210 */ /* 0x004fca0007ffe1ff */
[----:B------:R-:W-:-:S04]  /*1dcc0*/  IMAD.IADD R27, R7, 0x1, R6 ;  /* 0x00000001071b7824 */ /* 0x000fc800078e0206 */
[----:B------:R-:W-:-:S05]  /*1dcd0*/  VIADD R2, R27, 0x7f ;  /* 0x0000007f1b027836 */ /* 0x000fca0000000000 */
[----:B------:R-:W-:-:S04]  /*1dce0*/  SHF.R.S32.HI R3, RZ, 0x1f, R2 ;  /* 0x0000001fff037819 */ /* 0x000fc80000011402 */
[----:B------:R-:W-:Y:S02]  /*1dcf0*/  LEA.HI R4, R3, R2, RZ, 0x7 ;  /* 0x0000000203047211 */ /* 0x000fe400078f38ff */
[----:B------:R-:W-:Y:S02]  /*1dd00*/  IADD3 R2, -R7, RZ, RZ ;  /* 0x000000ff07027210 */ /* 0x000fe40007ffe1ff */
[----:B------:R-:W-:Y:S01]  /*1dd10*/  LOP3.LUT R35, R4, 0xffffff80, RZ, 0xc0, !PT ;  /* 0xffffff8004237812 */ /* 0x000fe200078ec0ff */
[----:B------:R1:W-:Y:S03]  /*1dd20*/  STL [R1+0x2c], R4 ;  /* 0x00002c0401007387 */ /* 0x0003e60000100800 */
[----:B------:R-:W-:Y:S02]  /*1dd30*/  VIADDMNMX R6, R35, -R7, R6, PT ;  /* 0x8000000723067246 */ /* 0x000fe40003800106 */
[----:B-1----:R-:W-:-:S04]  /*1dd40*/  VIMNMX R4, RZ, R2, !PT ;  /* 0x00000002ff047248 */ /* 0x002fc80007fe0100 */
[----:B------:R-:W-:Y:S02]  /*1dd50*/  ISETP.GT.AND P0, PT, R6, R4, PT ;  /* 0x000000040600720c */ /* 0x000fe40003f04270 */
[----:B------:R-:W-:-:S11]  /*1dd60*/  SHF.R.U32.HI R4, RZ, 0x7, R4 ;  /* 0x00000007ff047819 */ /* 0x000fd60000011604 */
[----:B------:R-:W-:-:S05]  /*1dd70*/  @P0 VIADD R2, R6, 0x7f ;  /* 0x0000007f06020836 */ /* 0x000fca0000000000 */
[----:B------:R-:W-:-:S04]  /*1dd80*/  @P0 SHF.R.S32.HI R3, RZ, 0x1f, R2 ;  /* 0x0000001fff030819 */ /* 0x000fc80000011402 */
[----:B------:R-:W-:Y:S01]  /*1dd90*/  @P0 LEA.HI R2, R3, R2, RZ, 0x7 ;  /* 0x0000000203020211 */ /* 0x000fe200078f38ff */
[----:B------:R-:W-:-:S03]  /*1dda0*/  IMAD.MOV.U32 R3, RZ, RZ, R4 ;  /* 0x000000ffff037224 */ /* 0x000fc600078e0004 */
[----:B------:R-:W-:Y:S02]  /*1ddb0*/  @P0 SHF.R.S32.HI R3, RZ, 0x7, R2 ;  /* 0x00000007ff030819 */ /* 0x000fe40000011402 */
[----:B------:R-:W-:Y:S02]  /*1ddc0*/  PLOP3.LUT P0, PT, PT, PT, PT, 0x80, 0x0 ;  /* 0x000000000000781c */ /* 0x000fe40003f0f070 */
[----:B------:R-:W-:-:S13]  /*1ddd0*/  ISETP.GT.AND P2, PT, R3, R4, PT ;  /* 0x000000040300720c */ /* 0x000fda0003f44270 */
[----:B------:R-:W-:Y:S05]  /*1dde0*/  @!P2 BRA `(.L_x_701) ;  /* 0x000000100008a947 */ /* 0x000fea0003800000 */
[----:B------:R-:W-:Y:S01]  /*1ddf0*/  UMOV UR4, 0xffffffff ;  /* 0xffffffff00047882 */ /* 0x000fe20000000000 */
[----:B------:R-:W-:Y:S02]  /*1de00*/  SEL R2, R34, RZ, !P1 ;  /* 0x000000ff22027207 */ /* 0x000fe40004800000 */
[----:B------:R-:W-:Y:S05]  /*1de10*/  BRA.DIV UR4, `(.L_x_702) ;  /* 0x000000a204487947 */ /* 0x000fea000b800000 */
[----:B------:R-:W1:Y:S02]  /*1de20*/  S2R R5, SR_TID.X ;  /* 0x0000000000057919 */ /* 0x000e640000002100 */
[----:B-1----:R-:W-:-:S04]  /*1de30*/  SHF.R.U32.HI R5, RZ, 0x5, R5 ;  /* 0x00000005ff057819 */ /* 0x002fc80000011605 */
[----:B------:R-:W-:-:S05]  /*1de40*/  LOP3.LUT R5, R5, 0x3, RZ, 0xc0, !PT ;  /* 0x0000000305057812 */ /* 0x000fca00078ec0ff */
[----:B------:R1:W2:Y:S02]  /*1de50*/  SHFL.IDX PT, R14, R5, RZ, 0x1f ;  /* 0x00001fff050e7589 */ /* 0x0002a400000e0000 */
.L_x_977:
[----:B--2---:R-:W-:Y:S02]  /*1de60*/  ISETP.NE.AND P0, PT, R14, RZ, PT ;  /* 0x000000ff0e00720c */ /* 0x004fe40003f05270 */
[----:B------:R-:W-:-:S11]  /*1de70*/  PLOP3.LUT P6, PT, PT, PT, PT, 0x8, 0x0 ;  /* 0x000000000000781c */ /* 0x000fd60003fce170 */
[----:B------:R-:W-:Y:S05]  /*1de80*/  @P0 BRA `(.L_x_703) ;  /* 0x00000000000c0947 */ /* 0x000fea0003800000 */
[----:B------:R-:W-:-:S03]  /*1de90*/  UMOV UR4, 0xffffffff ;  /* 0xffffffff00047882 */ /* 0x000fc60000000000 */
[----:B------:R-:W-:Y:S05]  /*1dea0*/  BRA.DIV UR4, `(.L_x_704) ;  /* 0x000000a204587947 */ /* 0x000fea000b800000 */
[----:B------:R-:W-:-:S13]  /*1deb0*/  ELECT P6, URZ, PT ;  /* 0x00000000003f782f */ /* 0x000fda00038c0000 */
.L_x_703:
[----:B-1----:R-:W2:Y:S01]  /*1dec0*/  LDL R5, [R1+0x30] ;  /* 0x0000300001057983 */ /* 0x002ea20000100800 */
[----:B------:R-:W-:Y:S01]  /*1ded0*/  BSSY B1, `(.L_x_705) ;  /* 0x0000008000017945 */ /* 0x000fe20003800000 */
[----:B--2---:R-:W-:-:S05]  /*1dee0*/  VIADD R5, R5, 0x1 ;  /* 0x0000000105057836 */ /* 0x004fca0000000000 */
[----:B------:R-:W-:-:S04]  /*1def0*/  LEA.HI R6, R5, R5, RZ, 0x1 ;  /* 0x0000000505067211 */ /* 0x000fc800078f08ff */
[----:B------:R-:W-:-:S04]  /*1df00*/  LOP3.LUT R6, R6, 0xfffffffe, RZ, 0xc0, !PT ;  /* 0xfffffffe06067812 */ /* 0x000fc800078ec0ff */
[----:B------:R-:W-:-:S04]  /*1df10*/  IADD3 R5, R5, -R6, RZ ;  /* 0x8000000605057210 */ /* 0x000fc80007ffe0ff */
[----:B------:R-:W-:-:S04]  /*1df20*/  SHF.L.U32 R5, R5, 0x1f, RZ ;  /* 0x0000001f05057819 */ /* 0x000fc800000006ff */
[----:B------:R-:W1:Y:S02]  /*1df30*/  SYNCS.PHASECHK.TRANS64.TRYWAIT P0, [R23+URZ+0x38820], R5 ;  /* 0x03882005170075a7 */ /* 0x000e64000800017f */
[----:B-1----:R-:W-:Y:S05]  /*1df40*/  @!P0 BRA `(.L_x_706) ;  /* 0x000000a000508947 */ /* 0x002fea0003800000 */
.L_x_980:
[----:B------:R-:W-:Y:S05]  /*1df50*/  BSYNC B1 ;  /* 0x0000000000017941 */ /* 0x000fea0003800000 */
.L_x_705:
[----:B------:R-:W-:Y:S04]  /*1df60*/  BSSY B1, `(.L_x_707) ;  /* 0x000006c000017945 */ /* 0x000fe80003800000 */
[----:B------:R-:W-:Y:S05]  /*1df70*/  @!P6 BRA `(.L_x_708) ;  /* 0x0000000400a8e947 */ /* 0x000fea0003800000 */
[----:B0-----:R-:W-:Y:S01]  /*1df80*/  IMAD R9, R30, 0x8, R23 ;  /* 0x000000081e097824 */ /* 0x001fe200078e0217 */
[----:B------:R-:W-:Y:S01]  /*1df90*/  SHF.L.U32 R8, R33, 0x1f, RZ ;  /* 0x0000001f21087819 */ /* 0x000fe200000006ff */
[----:B------:R-:W0:Y:S01]  /*1dfa0*/  S2R R6, SR_TID.X ;  /* 0x0000000000067919 */ /* 0x000e220000002100 */
[----:B------:R-:W-:Y:S02]  /*1dfb0*/  BSSY B2, `(.L_x_709) ;  /* 0x0000005000027945 */ /* 0x000fe40003800000 */
[----:B------:R-:W2:Y:S01]  /*1dfc0*/  SYNCS.PHASECHK.TRANS64.TRYWAIT P0, [R9+URZ+0x388a0], R8 ;  /* 0x0388a008090075a7 */ /* 0x000ea2000800017f */
[----:B0-----:R-:W-:-:S04]  /*1dfd0*/  LOP3.LUT R6, R6, 0x7f, RZ, 0xc0, !PT ;  /* 0x0000007f06067812 */ /* 0x001fc800078ec0ff */
[----:B------:R-:W-:Y:S01]  /*1dfe0*/  ISETP.NE.AND P1, PT, R6, RZ, PT ;  /* 0x000000ff0600720c */ /* 0x000fe20003f25270 */
[----:B--2---:R-:W-:-:S12]  /*1dff0*/  @!P0 BRA `(.L_x_710) ;  /* 0x000000a000388947 */ /* 0x004fd80003800000 */
.L_x_981:
[----:B------:R-:W-:Y:S05]  /*1e000*/  BSYNC B2 ;  /* 0x0000000000027941 */ /* 0x000fea0003800000 */
.L_x_709:
[----:B------:R-:W-:Y:S04]  /*1e010*/  BSSY B2, `(.L_x_711) ;  /* 0x0000009000027945 */ /* 0x000fe80003800000 */
[----:B------:R-:W-:Y:S05]  /*1e020*/  @P1 BRA `(.L_x_712) ;  /* 0x00000000001c1947 */ /* 0x000fea0003800000 */
[----:B-1----:R-:W1:Y:S02]  /*1e030*/  S2R R5, SR_TID.X ;  /* 0x0000000000057919 */ /* 0x002e640000002100 */
[----:B-1----:R-:W-:Y:S01]  /*1e040*/  LOP3.LUT R6, R5, 0x1f, RZ, 0xc0, !PT ;  /* 0x0000001f05067812 */ /* 0x002fe200078ec0ff */
[----:B------:R-:W-:-:S03]  /*1e050*/  IMAD.MOV.U32 R5, RZ, RZ, 0x8000 ;  /* 0x00008000ff057424 */ /* 0x000fc600078e00ff */
[----:B------:R-:W-:Y:S01]  /*1e060*/  ISETP.NE.AND P0, PT, R6, RZ, PT ;  /* 0x000000ff0600720c */ /* 0x000fe20003f05270 */
[----:B------:R2:W-:-:S12]  /*1e070*/  SYNCS.ARRIVE.TRANS64 RZ, [R9+URZ+0x38890], R5 ;  /* 0x0388900509ff79a7 */ /* 0x0005d8000800003f */
[----:B--2---:R-:W-:Y:S05]  /*1e080*/  @!P0 BRA `(.L_x_712) ;  /* 0x0000000000048947 */ /* 0x004fea0003800000 */
[----:B------:R-:W-:Y:S01]  /*1e090*/  BPT.TRAP 0x1 ;  /* 0x000000040000795c */ /* 0x000fe20000300000 */
.L_x_712:
[----:B------:R-:W-:Y:S05]  /*1e0a0*/  BSYNC B2 ;  /* 0x0000000000027941 */ /* 0x000fea0003800000 */
.L_x_711:
[----:B------:R-:W-:Y:S01]  /*1e0b0*/  IMAD.MOV.U32 R13, RZ, RZ, RZ ;  /* 0x000000ffff0d7224 */ /* 0x000fe200078e00ff */
[----:B------:R-:W-:Y:S01]  /*1e0c0*/  LEA R6, R3, R0, 0x7 ;  /* 0x0000000003067211 */ /* 0x000fe200078e38ff */
[----:B------:R-:W-:Y:S01]  /*1e0d0*/  IMAD R7, R30, 0x8000, R23 ;  /* 0x000080001e077824 */ /* 0x000fe200078e0217 */
[----:B------:R-:W-:Y:S01]  /*1e0e0*/  UIADD3 UR4, UP0, UR40, 0x570, URZ ;  /* 0x0000057028047890 */ /* 0x000fe2000ff1e03f */
[----:B------:R-:W-:Y:S01]  /*1e0f0*/  PLOP3.LUT P0, PT, PT, PT, PT, 0x80, 0x0 ;  /* 0x000000000000781c */ /* 0x000fe20003f0f070 */
[----:B-1----:R-:W-:Y:S01]  /*1e100*/  VIADD R5, R9, 0x38890 ;  /* 0x0003889009057836 */ /* 0x002fe20000000000 */
[----:B------:R-:W-:Y:S01]  /*1e110*/  R2UR UR10, R13 ;  /* 0x000000000d0a72ca */ /* 0x000fe200000e0000 */
[----:B------:R-:W-:Y:S01]  /*1e120*/  VIADD R6, R6, 0xffffff80 ;  /* 0xffffff8006067836 */ /* 0x000fe20000000000 */
[----:B------:R-:W-:Y:S01]  /*1e130*/  IADD3 R10, R7, 0x28400, RZ ;  /* 0x00028400070a7810 */ /* 0x000fe20007ffe0ff */
[----:B------:R-:W-:Y:S01]  /*1e140*/  UIADD3.X UR5, URZ, UR41, URZ, UP0, !UPT ;  /* 0x000000293f057290 */ /* 0x000fe200087fe43f */
[----:B------:R-:W-:Y:S01]  /*1e150*/  UMOV UR6, 0x0 ;  /* 0x0000000000067882 */ /* 0x000fe20000000000 */
[----:B------:R-:W-:-:S10]  /*1e160*/  UMOV UR7, 0x12f00000 ;  /* 0x12f0000000077882 */ /* 0x000fd40000000000 */
.L_x_713:
[----:B------:R-:W-:-:S13]  /*1e170*/  @P0 ELECT P2, URZ, PT ;  /* 0x00000000003f082f */ /* 0x000fda0003840000 */
[----:B------:R-:W-:Y:S02]  /*1e180*/  @P2 R2UR UR13, R2 ;  /* 0x00000000020d22ca */ /* 0x000fe400000e0000 */
[----:B------:R-:W-:Y:S02]  /*1e190*/  @P2 R2UR UR12, R18 ;  /* 0x00000000120c22ca */ /* 0x000fe400000e0000 */
[----:B------:R-:W-:Y:S02]  /*1e1a0*/  @P2 R2UR UR11, R6 ;  /* 0x00000000060b22ca */ /* 0x000fe400000e0000 */
[----:B------:R-:W-:Y:S02]  /*1e1b0*/  @P2 R2UR UR9, R5 ;  /* 0x00000000050922ca */ /* 0x000fe400000e0000 */
[----:B------:R-:W-:Y:S02]  /*1e1c0*/  @P2 R2UR UR8, R10 ;  /* 0x000000000a0822ca */ /* 0x000fe400000e0000 */
[----:B------:R-:W-:-:S02]  /*1e1d0*/  @P2 PLOP3.LUT P0, PT, P2, PT, PT, 0x8, 0x0 ;  /* 0x000000000000281c */ /* 0x000fc4000170e170 */
[----:B------:R-:W-:-:S09]  /*1e1e0*/  PLOP3.LUT P2, PT, PT, PT, PT, 0x8, 0x0 ;  /* 0x000000000000781c */ /* 0x000fd20003f4e170 */
[----:B------:R1:W-:Y:S02]  /*1e1f0*/  UTMALDG.4D [UR8], [UR4], desc[UR6] ;  /* 0x00000608040075b4 */ /* 0x0003e40008019000 */
[----:B-1----:R-:W-:Y:S05]  /*1e200*/  @P0 BRA.U.ANY `(.L_x_713) ;  /* 0xfffffffd00d80947 */ /* 0x002fea000393ffff */
[----:B------:R-:W-:Y:S01]  /*1e210*/  IMAD.MOV.U32 R12, RZ, RZ, 0x80 ;  /* 0x00000080ff0c7424 */ /* 0x000fe200078e00ff */
[----:B------:R-:W-:Y:S01]  /*1e220*/  PLOP3.LUT P0, PT, PT, PT, PT, 0x80, 0x0 ;  /* 0x000000000000781c */ /* 0x000fe20003f0f070 */
[----:B------:R-:W-:Y:S01]  /*1e230*/  VIADD R10, R7, 0x2c400 ;  /* 0x0002c400070a7836 */ /* 0x000fe20000000000 */
[----:B------:R-:W-:Y:S01]  /*1e240*/  UMOV UR6, 0x0 ;  /* 0x0000000000067882 */ /* 0x000fe20000000000 */
[----:B------:R-:W-:Y:S01]  /*1e250*/  UMOV UR7, 0x12f00000 ;  /* 0x12f0000000077882 */ /* 0x000fe20000000000 */
[----:B------:R-:W-:-:S15]  /*1e260*/  R2UR UR10, R12 ;  /* 0x000000000c0a72ca */ /* 0x000fde00000e0000 */
.L_x_714:
        /* <DEDUP_REMOVED lines=10> */
[----:B------:R-:W1:Y:S01]  /*1e310*/  SYNCS.PHASECHK.TRANS64.TRYWAIT P0, [R9+URZ+0x388c0], R8 ;  /* 0x0388c008090075a7 */ /* 0x000e62000800017f */
[----:B------:R-:W-:Y:S04]  /*1e320*/  BSSY B2, `(.L_x_715) ;  /* 0x0000002000027945 */ /* 0x000fe80003800000 */
[----:B-1----:R-:W-:Y:S05]  /*1e330*/  @!P0 BRA `(.L_x_716) ;  /* 0x0000009c007c8947 */ /* 0x002fea0003800000 */
.L_x_982:
[----:B------:R-:W-:Y:S05]  /*1e340*/  BSYNC B2 ;  /* 0x0000000000027941 */ /* 0x000fea0003800000 */
.L_x_715:
[----:B------:R-:W-:Y:S01]  /*1e350*/  BSSY B2, `(.L_x_717) ;  /* 0x000000b000027945 */ /* 0x000fe20003800000 */
[----:B------:R-:W-:Y:S01]  /*1e360*/  IMAD.MOV.U32 R10, RZ, RZ, 0x0 ;  /* 0x00000000ff0a7424 */ /* 0x000fe200078e00ff */
[----:B------:R-:W-:Y:S02]  /*1e370*/  MOV R11, 0x12f00000 ;  /* 0x12f00000000b7802 */ /* 0x000fe40000000f00 */
[----:B------:R-:W-:Y:S05]  /*1e380*/  @P1 BRA `(.L_x_718) ;  /* 0x00000000001c1947 */ /* 0x000fea0003800000 */
[----:B------:R-:W2:Y:S02]  /*1e390*/  S2R R5, SR_TID.X ;  /* 0x0000000000057919 */ /* 0x000ea40000002100 */
[----:B--2---:R-:W-:Y:S01]  /*1e3a0*/  LOP3.LUT R14, R5, 0x1f, RZ, 0xc0, !PT ;  /* 0x0000001f050e7812 */ /* 0x004fe200078ec0ff */
[----:B------:R-:W-:-:S03]  /*1e3b0*/  IMAD.MOV.U32 R5, RZ, RZ, 0x8000 ;  /* 0x00008000ff057424 */ /* 0x000fc600078e00ff */
[----:B------:R-:W-:Y:S01]  /*1e3c0*/  ISETP.NE.AND P0, PT, R14, RZ, PT ;  /* 0x000000ff0e00720c */ /* 0x000fe20003f05270 */
[----:B------:R2:W-:-:S12]  /*1e3d0*/  SYNCS.ARRIVE.TRANS64 RZ, [R9+URZ+0x388b0], R5 ;  /* 0x0388b00509ff79a7 */ /* 0x0005d8000800003f */
[----:B--2---:R-:W-:Y:S05]  /*1e3e0*/  @!P0 BRA `(.L_x_718) ;  /* 0x0000000000048947 */ /* 0x004fea0003800000 */
[----:B------:R-:W-:Y:S01]  /*1e3f0*/  BPT.TRAP 0x1 ;  /* 0x000000040000795c */ /* 0x000fe20000300000 */
.L_x_718:
[----:B------:R-:W-:Y:S05]  /*1e400*/  BSYNC B2 ;  /* 0x0000000000027941 */ /* 0x000fea0003800000 */
.L_x_717:
[----:B------:R-:W-:Y:S01]  /*1e410*/  R2UR UR10, R13 ;  /* 0x000000000d0a72ca */ /* 0x000fe200000e0000 */
[----:B------:R-:W-:Y:S01]  /*1e420*/  UIADD3 UR4, UP0, UR40, 0x670, URZ ;  /* 0x0000067028047890 */ /* 0x000fe2000ff1e03f */
[----:B------:R-:W-:Y:S01]  /*1e430*/  R2UR UR6, R10 ;  /* 0x000000000a0672ca */ /* 0x000fe200000e0000 */
[----:B01----:R-:W-:Y:S01]  /*1e440*/  VIADD R9, R9, 0x388b0 ;  /* 0x000388b009097836 */ /* 0x003fe20000000000 */
[----:B------:R-:W-:Y:S01]  /*1e450*/  R2UR UR7, R11 ;  /* 0x000000000b0772ca */ /* 0x000fe200000e0000 */
[----:B------:R-:W-:Y:S01]  /*1e460*/  VIADD R5, R7, 0x10400 ;  /* 0x0001040007057836 */ /* 0x000fe20000000000 */
[----:B------:R-:W-:Y:S01]  /*1e470*/  PLOP3.LUT P0, PT, PT, PT, PT, 0x80, 0x0 ;  /* 0x000000000000781c */ /* 0x000fe20003f0f070 */
[----:B------:R-:W-:-:S12]  /*1e480*/  UIADD3.X UR5, URZ, UR41, URZ, UP0, !UPT ;  /* 0x000000293f057290 */ /* 0x000fd800087fe43f */
.L_x_719:
        /* <DEDUP_REMOVED lines=9> */
[----:B0-----:R-:W-:Y:S05]  /*1e520*/  @P0 BRA.U.ANY `(.L_x_719) ;  /* 0xfffffffd00d80947 */ /* 0x001fea000393ffff */
[----:B------:R-:W-:Y:S02]  /*1e530*/  R2UR UR10, R12 ;  /* 0x000000000c0a72ca */ /* 0x000fe400000e0000 */
[----:B------:R-:W-:Y:S02]  /*1e540*/  R2UR UR6, R10 ;  /* 0x000000000a0672ca */ /* 0x000fe400000e0000 */
[----:B------:R-:W-:Y:S02]  /*1e550*/  R2UR UR7, R11 ;  /* 0x000000000b0772ca */ /* 0x000fe400000e0000 */
[----:B------:R-:W-:Y:S02]  /*1e560*/  PLOP3.LUT P0, PT, PT, PT, PT, 0x80, 0x0 ;  /* 0x000000000000781c */ /* 0x000fe40003f0f070 */
[----:B------:R-:W-:-:S11]  /*1e570*/  IADD3 R7, R7, 0x14400, RZ ;  /* 0x0001440007077810 */ /* 0x000fd60007ffe0ff */
.L_x_720:
        /* <DEDUP_REMOVED lines=9> */
[----:B--2---:R-:W-:Y:S05]  /*1e610*/  @P0 BRA.U.ANY `(.L_x_720) ;  /* 0xfffffffd00d80947 */ /* 0x004fea000393ffff */
.L_x_708:
[----:B------:R-:W-:Y:S05]  /*1e620*/  BSYNC B1 ;  /* 0x0000000000017941 */ /* 0x000fea0003800000 */
.L_x_707:
[----:B0-----:R-:W-:Y:S01]  /*1e630*/  VIADD R9, R3, 0xfffffffe ;  /* 0xfffffffe03097836 */ /* 0x001fe20000000000 */
[----:B------:R-:W-:Y:S01]  /*1e640*/  PLOP3.LUT P0, PT, PT, PT, PT, 0x8, 0x0 ;  /* 0x000000000000781c */ /* 0x000fe20003f0e170 */
[----:B------:R-:W-:-:S03]  /*1e650*/  VIADD R30, R30, 0x1 ;  /* 0x000000011e1e7836 */ /* 0x000fc60000000000 */
[----:B------:R-:W-:Y:S02]  /*1e660*/  ISETP.GE.AND P2, PT, R9, R4, PT ;  /* 0x000000040900720c */ /* 0x000fe40003f46270 */
[----:B------:R-:W-:-:S04]  /*1e670*/  ISETP.NE.AND P1, PT, R30, 0x2, PT ;  /* 0x000000021e00780c */ /* 0x000fc80003f25270 */
[----:B------:R-:W-:Y:S02]  /*1e680*/  SEL R3, RZ, 0x1, P1 ;  /* 0x00000001ff037807 */ /* 0x000fe40000800000 */
[----:B------:R-:W-:Y:S02]  /*1e690*/  SEL R30, R30, RZ, P1 ;  /* 0x000000ff1e1e7207 */ /* 0x000fe40000800000 */
[----:B------:R-:W-:-:S03]  /*1e6a0*/  LOP3.LUT R33, R33, R3, RZ, 0x3c, !PT ;  /* 0x0000000321217212 */ /* 0x000fc600078e3cff */
[----:B------:R-:W-:Y:S05]  /*1e6b0*/  @!P2 BRA `(.L_x_701) ;  /* 0x0000000400d4a947 */ /* 0x000fea0003800000 */
.L_x_735:
[----:B------:R-:W-:Y:S05]  /*1e6c0*/  YIELD ;  /* 0x0000000000007946 */ /* 0x000fea0003800000 */
[----:B------:R-:W-:Y:S04]  /*1e6d0*/  BSSY B1, `(.L_x_721) ;  /* 0x000006b000017945 */ /* 0x000fe80003800000 */
[----:B------:R-:W-:Y:S05]  /*1e6e0*/  @!P6 BRA `(.L_x_722) ;  /* 0x0000000400a4e947 */ /* 0x000fea0003800000 */
[----:B------:R-:W-:Y:S01]  /*1e6f0*/  IMAD R8, R30, 0x8, R23 ;  /* 0x000000081e087824 */ /* 0x000fe200078e0217 */
[----:B------:R-:W-:Y:S01]  /*1e700*/  SHF.L.U32 R7, R33, 0x1f, RZ ;  /* 0x0000001f21077819 */ /* 0x000fe200000006ff */
[----:B------:R-:W0:Y:S01]  /*1e710*/  S2R R3, SR_TID.X ;  /* 0x0000000000037919 */ /* 0x000e220000002100 */
[----:B------:R-:W-:Y:S02]  /*1e720*/  BSSY B2, `(.L_x_723) ;  /* 0x0000005000027945 */ /* 0x000fe40003800000 */
[----:B------:R-:W2:Y:S01]  /*1e730*/  SYNCS.PHASECHK.TRANS64.TRYWAIT P1, [R8+URZ+0x388a0], R7 ;  /* 0x0388a007080075a7 */ /* 0x000ea2000802017f */
[----:B0-----:R-:W-:-:S04]  /*1e740*/  LOP3.LUT R3, R3, 0x7f, RZ, 0xc0, !PT ;  /* 0x0000007f03037812 */ /* 0x001fc800078ec0ff */
[----:B------:R-:W-:Y:S01]  /*1e750*/  ISETP.NE.AND P2, PT, R3, RZ, PT ;  /* 0x000000ff0300720c */ /* 0x000fe20003f45270 */
[----:B--2---:R-:W-:-:S12]  /*1e760*/  @!P1 BRA `(.L_x_724) ;  /* 0x0000009800849947 */ /* 0x004fd80003800000 */
.L_x_983:
[----:B------:R-:W-:Y:S05]  /*1e770*/  BSYNC B2 ;  /* 0x0000000000027941 */ /* 0x000fea0003800000 */
.L_x_723:
[----:B------:R-:W-:Y:S04]  /*1e780*/  BSSY B2, `(.L_x_725) ;  /* 0x0000009000027945 */ /* 0x000fe80003800000 */
[----:B------:R-:W-:Y:S05]  /*1e790*/  @P2 BRA `(.L_x_726) ;  /* 0x00000000001c2947 */ /* 0x000fea0003800000 */
[----:B------:R-:W1:Y:S02]  /*1e7a0*/  S2R R3, SR_TID.X ;  /* 0x0000000000037919 */ /* 0x000e640000002100 */
[----:B-1----:R-:W-:Y:S02]  /*1e7b0*/  LOP3.LUT R5, R3, 0x1f, RZ, 0xc0, !PT ;  /* 0x0000001f03057812 */ /* 0x002fe400078ec0ff */
[----:B------:R-:W-:Y:S02]  /*1e7c0*/  MOV R3, 0x8000 ;  /* 0x0000800000037802 */ /* 0x000fe40000000f00 */
[----:B------:R-:W-:Y:S02]  /*1e7d0*/  ISETP.NE.AND P1, PT, R5, RZ, PT ;  /* 0x000000ff0500720c */ /* 0x000fe40003f25270 */
[----:B------:R2:W-:Y:S11]  /*1e7e0*/  SYNCS.ARRIVE.TRANS64 RZ, [R8+URZ+0x38890], R3 ;  /* 0x0388900308ff79a7 */ /* 0x0005f6000800003f */
[----:B--2---:R-:W-:Y:S05]  /*1e7f0*/  @!P1 BRA `(.L_x_726) ;  /* 0x0000000000049947 */ /* 0x004fea0003800000 */
[----:B------:R-:W-:Y:S01]  /*1e800*/  BPT.TRAP 0x1 ;  /* 0x000000040000795c */ /* 0x000fe20000300000 */
.L_x_726:
[----:B------:R-:W-:Y:S05]  /*1e810*/  BSYNC B2 ;  /* 0x0000000000027941 */ /* 0x000fea0003800000 */
.L_x_725:
[----:B------:R-:W-:Y:S01]  /*1e820*/  IMAD.MOV.U32 R12, RZ, RZ, RZ ;  /* 0x000000ffff0c7224 */ /* 0x000fe200078e00ff */
[----:B------:R-:W-:Y:S01]  /*1e830*/  UIADD3 UR4, UP0, UR40, 0x570, URZ ;  /* 0x0000057028047890 */ /* 0x000fe2000ff1e03f */
[----:B------:R-:W-:Y:S01]  /*1e840*/  IMAD R6, R30, 0x8000, R23 ;  /* 0x000080001e067824 */ /* 0x000fe200078e0217 */
[----:B------:R-:W-:Y:S01]  /*1e850*/  PLOP3.LUT P1, PT, PT, PT, PT, 0x80, 0x0 ;  /* 0x000000000000781c */ /* 0x000fe20003f2f070 */
[----:B-1----:R-:W-:Y:S01]  /*1e860*/  IMAD R5, R9, 0x80, R0 ;  /* 0x0000008009057824 */ /* 0x002fe200078e0200 */
[----:B------:R-:W-:Y:S01]  /*1e870*/  R2UR UR10, R12 ;  /* 0x000000000c0a72ca */ /* 0x000fe200000e0000 */
[----:B------:R-:W-:Y:S01]  /*1e880*/  VIADD R10, R6, 0x28400 ;  /* 0x00028400060a7836 */ /* 0x000fe20000000000 */
[----:B------:R-:W-:Y:S01]  /*1e890*/  IADD3 R3, R8, 0x38890, RZ ;  /* 0x0003889008037810 */ /* 0x000fe20007ffe0ff */
[----:B------:R-:W-:Y:S01]  /*1e8a0*/  UIADD3.X UR5, URZ, UR41, URZ, UP0, !UPT ;  /* 0x000000293f057290 */ /* 0x000fe200087fe43f */
[----:B------:R-:W-:Y:S01]  /*1e8b0*/  UMOV UR6, 0x0 ;  /* 0x0000000000067882 */ /* 0x000fe20000000000 */
[----:B------:R-:W-:-:S10]  /*1e8c0*/  UMOV UR7, 0x12f00000 ;  /* 0x12f0000000077882 */ /* 0x000fd40000000000 */
.L_x_727:
        /* <DEDUP_REMOVED lines=16> */
.L_x_728:
        /* <DEDUP_REMOVED lines=13> */
.L_x_984:
[----:B------:R-:W-:Y:S05]  /*1eaa0*/  BSYNC B2 ;  /* 0x0000000000027941 */ /* 0x000fea0003800000 */
.L_x_729:
[----:B------:R-:W-:Y:S01]  /*1eab0*/  BSSY B2, `(.L_x_731) ;  /* 0x000000b000027945 */ /* 0x000fe20003800000 */
[----:B------:R-:W-:Y:S01]  /*1eac0*/  MOV R10, 0x0 ;  /* 0x00000000000a7802 */ /* 0x000fe20000000f00 */
[----:B------:R-:W-:Y:S02]  /*1ead0*/  IMAD.MOV.U32 R11, RZ, RZ, 0x12f00000 ;  /* 0x12f00000ff0b7424 */ /* 0x000fe400078e00ff */
        /* <DEDUP_REMOVED lines=8> */
.L_x_732:
[----:B------:R-:W-:Y:S05]  /*1eb60*/  BSYNC B2 ;  /* 0x0000000000027941 */ /* 0x000fea0003800000 */
.L_x_731:
[----:B------:R-:W-:Y:S01]  /*1eb70*/  R2UR UR10, R12 ;  /* 0x000000000c0a72ca */ /* 0x000fe200000e0000 */
[----:B------:R-:W-:Y:S01]  /*1eb80*/  UIADD3 UR4, UP0, UR40, 0x670, URZ ;  /* 0x0000067028047890 */ /* 0x000fe2000ff1e03f */
[----:B------:R-:W-:Y:S01]  /*1eb90*/  R2UR UR6, R10 ;  /* 0x000000000a0672ca */ /* 0x000fe200000e0000 */
[----:B01----:R-:W-:Y:S01]  /*1eba0*/  VIADD R8, R8, 0x388b0 ;  /* 0x000388b008087836 */ /* 0x003fe20000000000 */
[----:B------:R-:W-:Y:S01]  /*1ebb0*/  R2UR UR7, R11 ;  /* 0x000000000b0772ca */ /* 0x000fe200000e0000 */
[----:B------:R-:W-:Y:S01]  /*1ebc0*/  UIADD3.X UR5, URZ, UR41, URZ, UP0, !UPT ;  /* 0x000000293f057290 */ /* 0x000fe200087fe43f */
[----:B------:R-:W-:Y:S02]  /*1ebd0*/  PLOP3.LUT P1, PT, PT, PT, PT, 0x80, 0x0 ;  /* 0x000000000000781c */ /* 0x000fe40003f2f070 */
[----:B------:R-:W-:-:S11]  /*1ebe0*/  IADD3 R3, R6, 0x10400, RZ ;  /* 0x0001040006037810 */ /* 0x000fd60007ffe0ff */
.L_x_733:
        /* <DEDUP_REMOVED lines=10> */
[----:B------:R-:W-:Y:S01]  /*1ec90*/  R2UR UR10, R13 ;  /* 0x000000000d0a72ca */ /* 0x000fe200000e0000 */
[----:B------:R-:W-:Y:S01]  /*1eca0*/  VIADD R6, R6, 0x14400 ;  /* 0x0001440006067836 */ /* 0x000fe20000000000 */
[----:B------:R-:W-:Y:S02]  /*1ecb0*/  R2UR UR6, R10 ;  /* 0x000000000a0672ca */ /* 0x000fe400000e0000 */
[----:B------:R-:W-:Y:S02]  /*1ecc0*/  R2UR UR7, R11 ;  /* 0x000000000b0772ca */ /* 0x000fe400000e0000 */
[----:B------:R-:W-:-:S13]  /*1ecd0*/  PLOP3.LUT P1, PT, PT, PT, PT, 0x80, 0x0 ;  /* 0x000000000000781c */ /* 0x000fda0003f2f070 */
.L_x_734:
        /* <DEDUP_REMOVED lines=10> */
.L_x_722:
[----:B------:R-:W-:Y:S05]  /*1ed80*/  BSYNC B1 ;  /* 0x0000000000017941 */ /* 0x000fea0003800000 */
.L_x_721:
[C---:B------:R-:W-:Y:S01]  /*1ed90*/  ISETP.GT.AND P2, PT, R9.reuse, R4, PT ;  /* 0x000000040900720c */ /* 0x040fe20003f44270 */
[----:B------:R-:W-:Y:S02]  /*1eda0*/  VIADD R30, R30, 0x1 ;  /* 0x000000011e1e7836 */ /* 0x000fe40000000000 */
[----:B------:R-:W-:-:S03]  /*1edb0*/  VIADD R9, R9, 0xffffffff ;  /* 0xffffffff09097836 */ /* 0x000fc60000000000 */
[----:B------:R-:W-:-:S04]  /*1edc0*/  ISETP.NE.AND P1, PT, R30, 0x2, PT ;  /* 0x000000021e00780c */ /* 0x000fc80003f25270 */
[----:B------:R-:W-:Y:S02]  /*1edd0*/  SEL R3, RZ, 0x1, P1 ;  /* 0x00000001ff037807 */ /* 0x000fe40000800000 */
[----:B------:R-:W-:Y:S02]  /*1ede0*/  SEL R30, R30, RZ, P1 ;  /* 0x000000ff1e1e7207 */ /* 0x000fe40000800000 */
[----:B------:R-:W-:Y:S01]  /*1edf0*/  LOP3.LUT R33, R33, R3, RZ, 0x3c, !PT ;  /* 0x0000000321217212 */ /* 0x000fe200078e3cff */
[----:B------:R-:W-:Y:S06]  /*1ee00*/  @P2 BRA `(.L_x_735) ;  /* 0xfffffff8002c2947 */ /* 0x000fec000383ffff */
.L_x_701:
[----:B------:R-:W-:Y:S05]  /*1ee10*/  BSYNC B0 ;  /* 0x0000000000007941 */ /* 0x000fea0003800000 */
.L_x_700:
[----:B------:R-:W-:Y:S05]  /*1ee20*/  @!P0 WARPSYNC.ALL ;  /* 0x0000000000008948 */ /* 0x000fea0003800000 */
[----:B------:R-:W-:Y:S01]  /*1ee30*/  @!P0 BAR.SYNC.DEFER_BLOCKING 0xc, 0x180 ;  /* 0x0306000000008b1d */ /* 0x000fe20000010000 */
[----:B------:R-:W-:-:S13]  /*1ee40*/  ISETP.GT.AND P0, PT, R27, RZ, PT ;  /* 0x000000ff1b00720c */ /* 0x000fda0003f04270 */
[----:B------:R-:W-:Y:S05]  /*1ee50*/  @P0 BRA `(.L_x_736) ;  /* 0x0000000000440947 */ /* 0x000fea0003800000 */
[----:B------:R-:W2:Y:S02]  /*1ee60*/  S2R R3, SR_TID.X ;  /* 0x0000000000037919 */ /* 0x000ea40000002100 */
[----:B--2---:R-:W-:-:S04]  /*1ee70*/  LOP3.LUT R3, R3, 0x7f, RZ, 0xc0, !PT ;  /* 0x0000007f03037812 */ /* 0x004fc800078ec0ff */
[----:B------:R-:W-:-:S13]  /*1ee80*/  ISETP.NE.AND P0, PT, R3, RZ, PT ;  /* 0x000000ff0300720c */ /* 0x000fda0003f05270 */
[----:B------:R-:W-:Y:S05]  /*1ee90*/  @P0 BRA `(.L_x_737) ;  /* 0x00000048003c0947 */ /* 0x000fea0003800000 */
[----:B-1----:R-:W1:Y:S01]  /*1eea0*/  S2R R5, SR_LANEID ;  /* 0x0000000000057919 */ /* 0x002e620000000000 */
[----:B------:R-:W-:Y:S01]  /*1eeb0*/  VOTEU.ANY UR4, UPT, PT ;  /* 0x0000000000047886 */ /* 0x000fe200038e0100 */
[----:B------:R-:W2:Y:S01]  /*1eec0*/  LDC.64 R2, c[0x0][0xc60] ;  /* 0x00031800ff027b82 */ /* 0x000ea20000000a00 */
[----:B------:R-:W1:Y:S02]  /*1eed0*/  FLO.U32 R0, UR4 ;  /* 0x0000000400007d00 */ /* 0x000e6400080e0000 */
[----:B-1----:R-:W-:-:S06]  /*1eee0*/  ISETP.EQ.U32.AND P0, PT, R0, R5, PT ;  /* 0x000000050000720c */ /* 0x002fcc0003f02070 */
[----:B------:R-:W2:Y:S07]  /*1eef0*/  POPC R5, UR4 ;  /* 0x0000000400057d09 */ /* 0x000eae0008000000 */
[----:B--2---:R-:W2:Y:S01]  /*1ef00*/  @P0 ATOMG.E.ADD.STRONG.GPU PT, R3, desc[UR36][R2.64], R5 ;  /* 0x00000005020309a8 */ /* 0x004ea200081ee1e4 */
[----:B------:R-:W1:Y:S02]  /*1ef10*/  S2R R4, SR_LTMASK ;  /* 0x0000000000047919 */ /* 0x000e640000003900 */
[----:B-1----:R-:W-:-:S04]  /*1ef20*/  LOP3.LUT R4, R4, UR4, RZ, 0xc0, !PT ;  /* 0x0000000404047c12 */ /* 0x002fc8000f8ec0ff */
[----:B------:R-:W1:Y:S01]  /*1ef30*/  POPC R7, R4 ;  /* 0x0000000400077309 */ /* 0x000e620000000000 */
[----:B--2---:R-:W1:Y:S02]  /*1ef40*/  SHFL.IDX PT, R0, R3, R0, 0x1f ;  /* 0x00001f0003007589 */ /* 0x004e6400000e0000 */
[----:B-1----:R-:W-:Y:S01]  /*1ef50*/  IADD3 R16, R0, UR39, R7 ;  /* 0x0000002700107c10 */ /* 0x002fe2000fffe007 */
[----:B------:R-:W-:Y:S06]  /*1ef60*/  BRA `(.L_x_737) ;  /* 0x0000004800087947 */ /* 0x000fec0003800000 */
.L_x_736:
[----:B------:R-:W-:Y:S01]  /*1ef70*/  IADD3 R0, R23, 0x28400, RZ ;  /* 0x0002840017007810 */ /* 0x000fe20007ffe0ff */
[----:B------:R-:W-:Y:S03]  /*1ef80*/  BSSY B6, `(.L_x_738) ;  /* 0x0000013000067945 */ /* 0x000fe60003800000 */
[----:B------:R-:W-:-:S13]  /*1ef90*/  LOP3.LUT P0, RZ, R0, 0x3ff, RZ, 0xc0, !PT ;  /* 0x000003ff00ff7812 */ /* 0x000fda000780c0ff */
[----:B------:R-:W-:Y:S05]  /*1efa0*/  @!P0 BRA `(.L_x_739) ;  /* 0x0000000000408947 */ /* 0x000fea0003800000 */
[----:B------:R-:W-:Y:S01]  /*1efb0*/  MOV R2, 0x0 ;  /* 0x0000000000027802 */ /* 0x000fe20000000f00 */
[----:B------:R-:W-:Y:S01]  /*1efc0*/  ULDC.64 UR6, c[0x4][0xc0] ;  /* 0x0100300000067ab9 */ /* 0x000fe20000000a00 */
[----:B------:R-:W-:Y:S01]  /*1efd0*/  ULDC.64 UR8, c[0x4][0xc8] ;  /* 0x0100320000087ab9 */ /* 0x000fe20000000a00 */
[----:B------:R-:W-:Y:S01]  /*1efe0*/  ULDC.64 UR4, c[0x4][0x8] ;  /* 0x0100020000047ab9 */ /* 0x000fe20000000a00 */
[----:B------:R-:W-:Y:S01]  /*1eff0*/  IMAD.U32 R4, RZ, RZ, UR6 ;  /* 0x00000006ff047e24 */ /* 0x000fe2000f8e00ff */
[----:B------:R-:W-:Y:S01]  /*1f000*/  MOV R7, UR9 ;  /* 0x0000000900077c02 */ /* 0x000fe20008000f00 */
[----:B------:R-:W2:Y:S01]  /*1f010*/  LDC.64 R2, c[0x4][R2] ;  /* 0x0100000002027b82 */ /* 0x000ea20000000a00 */
[----:B-1----:R-:W-:Y:S01]  /*1f020*/  IMAD.U32 R5, RZ, RZ, UR7 ;  /* 0x00000007ff057e24 */ /* 0x002fe2000f8e00ff */
[----:B------:R-:W-:Y:S01]  /*1f030*/  MOV R12, 0x1 ;  /* 0x00000001000c7802 */ /* 0x000fe20000000f00 */
[----:B------:R-:W-:Y:S02]  /*1f040*/  IMAD.U32 R6, RZ, RZ, UR8 ;  /* 0x00000008ff067e24 */ /* 0x000fe4000f8e00ff */
[----:B------:R-:W-:-:S02]  /*1f050*/  IMAD.U32 R10, RZ, RZ, UR4 ;  /* 0x00000004ff0a7e24 */ /* 0x000fc4000f8e00ff */
[----:B------:R-:W-:Y:S02]  /*1f060*/  IMAD.U32 R11, RZ, RZ, UR5 ;  /* 0x00000005ff0b7e24 */ /* 0x000fe4000f8e00ff */
[----:B0-----:R-:W-:Y:S02]  /*1f070*/  IMAD.MOV.U32 R8, RZ, RZ, 0x70 ;  /* 0x00000070ff087424 */ /* 0x001fe400078e00ff */
[----:B------:R-:W-:-:S07]  /*1f080*/  IMAD.MOV.U32 R13, RZ, RZ, RZ ;  /* 0x000000ffff0d7224 */ /* 0x000fce00078e00ff */
[----:B------:R-:W-:-:S07]  /*1f090*/  LEPC R20, `(.L_x_739) ;  /* 0x000000001014794e */ /* 0x000fce0000000000 */
[----:B--2---:R-:W-:Y:S05]  /*1f0a0*/  CALL.ABS.NOINC R2 ;  /* 0x0000000002007343 */ /* 0x004fea0003c00000 */
.L_x_739:
[----:B------:R-:W-:Y:S05]  /*1f0b0*/  BSYNC B6 ;  /* 0x0000000000067941 */ /* 0x000fea0003800000 */
.L_x_738:
        /* <DEDUP_REMOVED lines=10> */
[----:B------:R-:W-:Y:S01]  /*1f160*/  IMAD.U32 R4, RZ, RZ, UR6 ;  /* 0x00000006ff047e24 */ /* 0x000fe2000f8e00ff */
[----:B-1----:R-:W-:Y:S01]  /*1f170*/  MOV R5, UR7 ;  /* 0x0000000700057c02 */ /* 0x002fe20008000f00 */
[----:B------:R-:W1:Y:S01]  /*1f180*/  LDC.64 R2, c[0x4][R2] ;  /* 0x0100000002027b82 */ /* 0x000e620000000a00 */
[----:B------:R-:W-:Y:S01]  /*1f190*/  IMAD.U32 R6, RZ, RZ, UR8 ;  /* 0x00000008ff067e24 */ /* 0x000fe2000f8e00ff */
[----:B------:R-:W-:Y:S01]  /*1f1a0*/  MOV R11, UR5 ;  /* 0x00000005000b7c02 */ /* 0x000fe20008000f00 */
[----:B------:R-:W-:Y:S02]  /*1f1b0*/  IMAD.U32 R7, RZ, RZ, UR9 ;  /* 0x00000009ff077e24 */ /* 0x000fe4000f8e00ff */
[----:B------:R-:W-:-:S02]  /*1f1c0*/  IMAD.U32 R10, RZ, RZ, UR4 ;  /* 0x00000004ff0a7e24 */ /* 0x000fc4000f8e00ff */
[----:B0-----:R-:W-:Y:S02]  /*1f1d0*/  IMAD.MOV.U32 R8, RZ, RZ, 0x70 ;  /* 0x00000070ff087424 */ /* 0x001fe400078e00ff */
[----:B------:R-:W-:Y:S02]  /*1f1e0*/  IMAD.MOV.U32 R12, RZ, RZ, 0x1 ;  /* 0x00000001ff0c7424 */ /* 0x000fe400078e00ff */
[----:B------:R-:W-:-:S07]  /*1f1f0*/  IMAD.MOV.U32 R13, RZ, RZ, RZ ;  /* 0x000000ffff0d7224 */ /* 0x000fce00078e00ff */
[----:B------:R-:W-:-:S07]  /*1f200*/  LEPC R20, `(.L_x_741) ;  /* 0x000000001014794e */ /* 0x000fce0000000000 */
[----:B-1----:R-:W-:Y:S05]  /*1f210*/  CALL.ABS.NOINC R2 ;  /* 0x0000000002007343 */ /* 0x002fea0003c00000 */
.L_x_741:
[----:B------:R-:W-:Y:S05]  /*1f220*/  BSYNC B6 ;  /* 0x0000000000067941 */ /* 0x000fea0003800000 */
.L_x_740:
        /* <DEDUP_REMOVED lines=20> */
.L_x_743:
[----:B------:R-:W-:Y:S05]  /*1f370*/  BSYNC B6 ;  /* 0x0000000000067941 */ /* 0x000fea0003800000 */
.L_x_742:
[----:B------:R-:W-:Y:S01]  /*1f380*/  LOP3.LUT P6, RZ, R22, 0x1, RZ, 0xc0, !PT ;  /* 0x0000000116ff7812 */ /* 0x000fe200078cc0ff */
[----:B------:R-:W-:-:S12]  /*1f390*/  BSSY B6, `(.L_x_744) ;  /* 0x0000012000067945 */ /* 0x000fd80003800000 */
        /* <DEDUP_REMOVED lines=9> */
[----:B0-----:R-:W-:Y:S01]  /*1f430*/  MOV R8, 0x70 ;  /* 0x0000007000087802 */ /* 0x001fe20000000f00 */
[----:B------:R-:W-:Y:S02]  /*1f440*/  IMAD.U32 R7, RZ, RZ, UR7 ;  /* 0x00000007ff077e24 */ /* 0x000fe4000f8e00ff */
[----:B------:R-:W-:-:S02]  /*1f450*/  IMAD.U32 R10, RZ, RZ, UR8 ;  /* 0x00000008ff0a7e24 */ /* 0x000fc4000f8e00ff */
[----:B------:R-:W-:Y:S02]  /*1f460*/  IMAD.U32 R11, RZ, RZ, UR9 ;  /* 0x00000009ff0b7e24 */ /* 0x000fe4000f8e00ff */
[----:B------:R-:W-:Y:S02]  /*1f470*/  IMAD.MOV.U32 R12, RZ, RZ, 0x1 ;  /* 0x00000001ff0c7424 */ /* 0x000fe400078e00ff */
[----:B------:R-:W-:-:S07]  /*1f480*/  IMAD.MOV.U32 R13, RZ, RZ, RZ ;  /* 0x000000ffff0d7224 */ /* 0x000fce00078e00ff */
[----:B------:R-:W-:-:S07]  /*1f490*/  LEPC R20, `(.L_x_745) ;  /* 0x000000001014794e */ /* 0x000fce0000000000 */
[----:B--2---:R-:W-:Y:S05]  /*1f4a0*/  CALL.ABS.NOINC R2 ;  /* 0x0000000002007343 */ /* 0x004fea0003c00000 */
.L_x_745:
[----:B------:R-:W-:Y:S05]  /*1f4b0*/  BSYNC B6 ;  /* 0x0000000000067941 */ /* 0x000fea0003800000 */
.L_x_744:
[----:B------:R-:W2:Y:S01]  /*1f4c0*/  LDL R20, [R1] ;  /* 0x0000000001147983 */ /* 0x000ea20000100800 */
[----:B------:R-:W-:Y:S02]  /*1f4d0*/  ULDC.64 UR4, c[0x0][0x9f8] ;  /* 0x00027e0000047ab9 */ /* 0x000fe40000000a00 */
[----:B------:R-:W-:Y:S01]  /*1f4e0*/  ISETP.NE.U32.AND P0, PT, RZ, UR4, PT ;  /* 0x00000004ff007c0c */ /* 0x000fe2000bf05070 */
[----:B------:R-:W3:Y:S03]  /*1f4f0*/  S2R R21, SR_TID.X ;  /* 0x0000000000157919 */ /* 0x000ee60000002100 */
[----:B------:R-:W-:-:S13]  /*1f500*/  ISETP.NE.AND.EX P0, PT, RZ, UR5, PT, P0 ;  /* 0x00000005ff007c0c */ /* 0x000fda000bf05300 */
[----:B------:R-:W-:-:S04]  /*1f510*/  @P0 IADD3 R2, P1, R25, UR4, RZ ;  /* 0x0000000419020c10 */ /* 0x000fc8000ff3e0ff */
[----:B------:R-:W-:-:S05]  /*1f520*/  @P0 IADD3.X R3, R26, UR5, RZ, P1, !PT ;  /* 0x000000051a030c10 */ /* 0x000fca0008ffe4ff */
[----:B------:R4:W2:Y:S01]  /*1f530*/  @P0 LDG.E R34, desc[UR36][R2.64] ;  /* 0x0000002402220981 */ /* 0x0008a2000c1e1900 */
[C---:B---3--:R-:W-:Y:S01]  /*1f540*/  LOP3.LUT R0, R21.reuse, 0x7f, RZ, 0xc0, !PT ;  /* 0x0000007f15007812 */ /* 0x048fe200078ec0ff */
[----:B----4-:R-:W3:Y:S03]  /*1f550*/  LDC R2, c[0x0][0x430] ;  /* 0x00010c00ff027b82 */ /* 0x010ee60000000800 */
[----:B------:R-:W-:Y:S01]  /*1f560*/  SHF.R.U32.HI R0, RZ, 0x3, R0 ;  /* 0x00000003ff007819 */ /* 0x000fe20000011600 */
[----:B------:R-:W-:-:S05]  /*1f570*/  IMAD.SHL.U32 R21, R21, 0x10, RZ ;  /* 0x0000001015157824 */ /* 0x000fca00078e00ff */
[----:B------:R-:W-:Y:S02]  /*1f580*/  LOP3.LUT R21, R0, 0x70, R21, 0xf8, !PT ;  /* 0x0000007000157812 */ /* 0x000fe400078ef815 */
[----:B---3--:R-:W-:Y:S02]  /*1f590*/  ISETP.NE.AND P1, PT, R2, 0x1, PT ;  /* 0x000000010200780c */ /* 0x008fe40003f25270 */
[----:B0-----:R-:W-:-:S11]  /*1f5a0*/  IADD3 R8, R35, -0x80, RZ ;  /* 0xffffff8023087810 */ /* 0x001fd60007ffe0ff */
[----:B------:R-:W0:Y:S08]  /*1f5b0*/  @P1 LDC R3, c[0x0][0x434] ;  /* 0x00010d00ff031b82 */ /* 0x000e300000000800 */
[----:B------:R-:W3:Y:S01]  /*1f5c0*/  @P1 LDC R0, c[0x0][0x438] ;  /* 0x00010e00ff001b82 */ /* 0x000ee20000000800 */
[----:B-1----:R-:W-:-:S05]  /*1f5d0*/  IMAD.IADD R5, R21, 0x1, R8 ;  /* 0x0000000115057824 */ /* 0x002fca00078e0208 */
[C---:B------:R-:W-:Y:S02]  /*1f5e0*/  ISETP.GE.AND P0, PT, R5.reuse, R27, PT ;  /* 0x0000001b0500720c */ /* 0x040fe40003f06270 */
[----:B------:R-:W-:Y:S01]  /*1f5f0*/  LOP3.LUT R22, R22, 0xfffffffd, RZ, 0xc0, !PT ;  /* 0xfffffffd16167812 */ /* 0x000fe200078ec0ff */
[----:B------:R-:W-:Y:S01]  /*1f600*/  UMOV UR4, 0xffffffff ;  /* 0xffffffff00047882 */ /* 0x000fe20000000000 */
[----:B--2---:R-:W-:-:S04]  /*1f610*/  IMAD.IADD R4, R5, 0x1, R20 ;  /* 0x0000000105047824 */ /* 0x004fc800078e0214 */
[----:B0-----:R-:W-:-:S04]  /*1f620*/  @P1 IMAD.HI.U32 R3, R4, R3, RZ ;  /* 0x0000000304031227 */ /* 0x001fc800078e00ff */
[----:B------:R-:W-:Y:S01]  /*1f630*/  IMAD.MOV.U32 R6, RZ, RZ, R4 ;  /* 0x000000ffff067224 */ /* 0x000fe200078e0004 */
[----:B---3--:R-:W-:-:S04]  /*1f640*/  @P1 SHF.R.U32.HI R6, RZ, R0, R3 ;  /* 0x00000000ff061219 */ /* 0x008fc80000011603 */
[----:B------:R-:W-:-:S05]  /*1f650*/  IADD3 R0, -R6, RZ, RZ ;  /* 0x000000ff06007210 */ /* 0x000fca0007ffe1ff */
[----:B------:R-:W-:Y:S02]  /*1f660*/  IMAD R0, R2, R0, R4 ;  /* 0x0000000002007224 */ /* 0x000fe400078e0204 */
[----:B------:R-:W0:Y:S01]  /*1f670*/  @!P0 LDC.64 R2, c[0x0][0x428] ;  /* 0x00010a00ff028b82 */ /* 0x000e220000000a00 */
[----:B------:R-:W-:-:S07]  /*1f680*/  @!P0 SHF.R.S32.HI R7, RZ, 0x1f, R6 ;  /* 0x0000001fff078819 */ /* 0x000fce0000011406 */
[----:B------:R-:W1:Y:S01]  /*1f690*/  @!P0 LDC.64 R4, c[0x0][0x418] ;  /* 0x00010600ff048b82 */ /* 0x000e620000000a00 */
[----:B------:R-:W-:-:S05]  /*1f6a0*/  SHF.R.S32.HI R9, RZ, 0x1f, R34 ;  /* 0x0000001fff097819 */ /* 0x000fca0000011422 */
[----:B------:R2:W-:Y:S01]  /*1f6b0*/  STL [R1+0x4], R9 ;  /* 0x0000040901007387 */ /* 0x0005e20000100800 */
[----:B0-----:R-:W-:-:S04]  /*1f6c0*/  @!P0 IMAD.WIDE.U32 R6, R34, R2, R6 ;  /* 0x0000000222068225 */ /* 0x001fc800078e0006 */
[----:B------:R-:W-:Y:S02]  /*1f6d0*/  @!P0 IMAD R2, R9, R2, RZ ;  /* 0x0000000209028224 */ /* 0x000fe400078e02ff */
[----:B--2---:R-:W0:Y:S02]  /*1f6e0*/  LDC R9, c[0x0][0x2f4] ;  /* 0x0000bd00ff097b82 */ /* 0x004e240000000800 */
[----:B------:R-:W-:Y:S01]  /*1f6f0*/  @!P0 IMAD R3, R34, R3, R2 ;  /* 0x0000000322038224 */ /* 0x000fe200078e0202 */
[----:B-1----:R-:W-:-:S03]  /*1f700*/  @!P0 LEA R2, P1, R6, R4, 0x2 ;  /* 0x0000000406028211 */ /* 0x002fc600078210ff */
[----:B------:R-:W-:-:S05]  /*1f710*/  @!P0 IMAD.IADD R3, R7, 0x1, R3 ;  /* 0x0000000107038824 */ /* 0x000fca00078e0203 */
[----:B------:R-:W-:Y:S01]  /*1f720*/  @!P0 LEA.HI.X R3, R6, R5, R3, 0x2, P1 ;  /* 0x0000000506038211 */ /* 0x000fe200008f1403 */
[----:B------:R-:W-:Y:S01]  /*1f730*/  IMAD.MOV.U32 R4, RZ, RZ, RZ ;  /* 0x000000ffff047224 */ /* 0x000fe200078e00ff */
[----:B------:R-:W-:-:S05]  /*1f740*/  LOP3.LUT R20, R31, 0x80, RZ, 0xfc, !PT ;  /* 0x000000801f147812 */ /* 0x000fca00078efcff */
[----:B------:R1:W5:Y:S01]  /*1f750*/  @!P0 LDG.E R4, desc[UR36][R2.64] ;  /* 0x0000002402048981 */ /* 0x000362000c1e1900 */
[-C--:B0-----:R-:W-:Y:S02]  /*1f760*/  ISETP.GE.AND P1, PT, R31, R9.reuse, PT ;  /* 0x000000091f00720c */ /* 0x081fe40003f26270 */
[----:B------:R-:W-:Y:S01]  /*1f770*/  ISETP.GE.AND P0, PT, R20, R9, PT ;  /* 0x000000091400720c */ /* 0x000fe20003f06270 */
[----:B-1----:R-:W-:-:S05]  /*1f780*/  IMAD.U32 R2, RZ, RZ, UR42 ;  /* 0x0000002aff027e24 */ /* 0x002fca000f8e00ff */
[----:B------:R-:W-:-:S05]  /*1f790*/  ISETP.NE.AND P2, PT, R2, 0x3, PT ;  /* 0x000000030200780c */ /* 0x000fca0003f45270 */
[----:B------:R-:W-:-:S04]  /*1f7a0*/  @P1 LOP3.LUT R22, R22, 0x2, RZ, 0xfc, !PT ;  /* 0x0000000216161812 */ /* 0x000fc800078efcff */
[----:B------:R-:W-:-:S04]  /*1f7b0*/  LOP3.LUT R22, R22, 0xfffffffb, RZ, 0xc0, !PT ;  /* 0xfffffffb16167812 */ /* 0x000fc800078ec0ff */
[----:B------:R-:W-:-:S04]  /*1f7c0*/  LOP3.LUT R22, R22, 0xfffffffe, RZ, 0xc0, !PT ;  /* 0xfffffffe16167812 */ /* 0x000fc800078ec0ff */
[----:B------:R-:W-:-:S04]  /*1f7d0*/  @P0 LOP3.LUT R22, R22, 0x1, RZ, 0xfc, !PT ;  /* 0x0000000116160812 */ /* 0x000fc800078efcff */
[----:B------:R-:W-:Y:S01]  /*1f7e0*/  @P2 LOP3.LUT R22, R22, 0x4, RZ, 0xfc, !PT ;  /* 0x0000000416162812 */ /* 0x000fe200078efcff */
[----:B------:R-:W-:Y:S06]  /*1f7f0*/  BRA.DIV UR4, `(.L_x_746) ;  /* 0x0000008a04887947 */ /* 0x000fec000b800000 */
.L_x_987:
[----:B------:R-:W-:Y:S01]  /*1f800*/  SHF.R.S32.HI R35, RZ, 0x1f, R18 ;  /* 0x0000001fff237819 */ /* 0x000fe20000011412 */
[----:B------:R-:W-:Y:S06]  /*1f810*/  @!P2 BRA `(.L_x_747) ;  /* 0x000000000004a947 */ /* 0x000fec0003800000 */
[----:B------:R-:W-:Y:S01]  /*1f820*/  BPT.TRAP 0x1 ;  /* 0x000000040000795c */ /* 0x000fe20000300000 */
.L_x_747:
[----:B------:R-:W-:Y:S01]  /*1f830*/  LEA R6, R28, R23, 0x3 ;  /* 0x000000171c067211 */ /* 0x000fe200078e18ff */
[----:B------:R-:W-:Y:S01]  /*1f840*/  BSSY B0, `(.L_x_748) ;  /* 0x0000005000007945 */ /* 0x000fe20003800000 */
[----:B------:R-:W-:Y:S02]  /*1f850*/  SHF.L.U32 R25, R32, 0x1f, RZ ;  /* 0x0000001f20197819 */ /* 0x000fe400000006ff */
[----:B------:R-:W-:Y:S02]  /*1f860*/  SHF.R.S32.HI R20, RZ, 0x1f, R0 ;  /* 0x0000001fff147819 */ /* 0x000fe40000011400 */
[----:B------:R-:W0:Y:S02]  /*1f870*/  SYNCS.PHASECHK.TRANS64.TRYWAIT P0, [R6+URZ+0x38880], R25 ;  /* 0x03888019060075a7 */ /* 0x000e24000800017f */
[----:B0-----:R-:W-:Y:S05]  /*1f880*/  @!P0 BRA `(.L_x_749) ;  /* 0x0000008800988947 */ /* 0x001fea0003800000 */
.L_x_988:
[----:B------:R-:W-:Y:S05]  /*1f890*/  BSYNC B0 ;  /* 0x0000000000007941 */ /* 0x000fea0003800000 */
.L_x_748:
[----:B------:R-:W2:Y:S01]  /*1f8a0*/  LDL R9, [R1+0xc] ;  /* 0x00000c0001097983 */ /* 0x000ea20000100800 */
[----:B------:R-:W-:Y:S01]  /*1f8b0*/  ULDC.64 UR4, c[0x0][0x328] ;  /* 0x0000ca0000047ab9 */ /* 0x000fe20000000a00 */
[----:B-----5:R-:W-:Y:S01]  /*1f8c0*/  SHF.R.S32.HI R21, RZ, 0x1f, R4 ;  /* 0x0000001fff157819 */ /* 0x020fe20000011404 */
[----:B------:R-:W-:Y:S01]  /*1f8d0*/  IMAD R5, R20, UR4, RZ ;  /* 0x0000000414057c24 */ /* 0x000fe2000f8e02ff */
[----:B------:R-:W1:Y:S01]  /*1f8e0*/  S2R R7, SR_TID.X ;  /* 0x0000000000077919 */ /* 0x000e620000002100 */
[----:B------:R-:W-:Y:S01]  /*1f8f0*/  IMAD.WIDE.U32 R2, R0, UR4, RZ ;  /* 0x0000000400027c25 */ /* 0x000fe2000f8e00ff */
[----:B------:R-:W-:-:S03]  /*1f900*/  LOP3.LUT R22, R22, 0xffffffdf, RZ, 0xc0, !PT ;  /* 0xffffffdf16167812 */ /* 0x000fc600078ec0ff */
        /* <DEDUP_REMOVED lines=9> */
[----:B------:R-:W-:-:S04]  /*1f9a0*/  IMAD.WIDE.U32 R2, R18, UR4, R2 ;  /* 0x0000000412027c25 */ /* 0x000fc8000f8e0002 */
[----:B------:R-:W-:Y:S01]  /*1f9b0*/  IMAD R5, R18, UR5, R5 ;  /* 0x0000000512057c24 */ /* 0x000fe2000f8e0205 */
[----:B------:R-:W-:Y:S01]  /*1f9c0*/  ULDC.64 UR4, c[0x0][0x318] ;  /* 0x0000c60000047ab9 */ /* 0x000fe20000000a00 */
[----:B-1----:R-:W-:Y:S02]  /*1f9d0*/  LOP3.LUT R7, R7, 0x7f, RZ, 0xc0, !PT ;  /* 0x0000007f07077812 */ /* 0x002fe400078ec0ff */
[----:B------:R-:W-:Y:S01]  /*1f9e0*/  IADD3 R2, P0, R2, UR4, RZ ;  /* 0x0000000402027c10 */ /* 0x000fe2000ff1e0ff */
[----:B------:R-:W-:Y:S01]  /*1f9f0*/  UMOV UR4, 0xffffffff ;  /* 0xffffffff00047882 */ /* 0x000fe20000000000 */
[----:B------:R-:W-:Y:S02]  /*1fa00*/  SHF.R.U32.HI R7, RZ, 0x3, R7 ;  /* 0x00000003ff077819 */ /* 0x000fe40000011607 */
[----:B------:R-:W-:Y:S02]  /*1fa10*/  IADD3.X R3, R3, UR5, R5, P0, !PT ;  /* 0x0000000503037c10 */ /* 0x000fe400087fe405 */
[----:B------:R-:W-:-:S04]  /*1fa20*/  IADD3 R7, -R7, R27, -R8 ;  /* 0x0000001b07077210 */ /* 0x000fc80007ffe908 */
[----:B------:R-:W-:-:S13]  /*1fa30*/  ISETP.GE.AND P1, PT, R7, 0x1, PT ;  /* 0x000000010700780c */ /* 0x000fda0003f26270 */
[----:B------:R-:W-:Y:S01]  /*1fa40*/  @P1 LOP3.LUT R22, R22, 0x20, RZ, 0xfc, !PT ;  /* 0x0000002016161812 */ /* 0x000fe200078efcff */
[----:B--2---:R-:W-:Y:S01]  /*1fa50*/  IMAD R10, R28, 0x8000, R9 ;  /* 0x000080001c0a7824 */ /* 0x004fe200078e0209 */
        /* <DEDUP_REMOVED lines=15> */
[----:B------:R-:W-:-:S02]  /*1fb50*/  ISETP.LT.OR P2, PT, R7, 0x1, P1 ;  /* 0x000000010700780c */ /* 0x000fc40000f41670 */
[----:B---3--:R-:W-:Y:S01]  /*1fb60*/  IADD3.X R9, RZ, R5, RZ, P0, !PT ;  /* 0x00000005ff097210 */ /* 0x008fe200007fe4ff */
[----:B------:R-:W-:Y:S01]  /*1fb70*/  IMAD.IADD R5, R23, 0x1, R10 ;  /* 0x0000000117057824 */ /* 0x000fe200078e020a */
[----:B------:R-:W-:-:S09]  /*1fb80*/  ISETP.GE.AND P0, PT, R11, R12, PT ;  /* 0x0000000c0b00720c */ /* 0x000fd20003f06270 */
        /* <DEDUP_REMOVED lines=22> */
[----:B-1----:R-:W-:-:S04]  /*1fcf0*/  IADD3 R8, P2, R31, R8, RZ ;  /* 0x000000081f087210 */ /* 0x002fc80007f5e0ff */
[----:B--2---:R-:W-:Y:S02]  /*1fd00*/  IADD3.X R9, RZ, R9, RZ, P2, !PT ;  /* 0x00000009ff097210 */ /* 0x004fe400017fe4ff */
        /* <DEDUP_REMOVED lines=22> */
[----:B------:R-:W3:Y:S04]  /*1fe70*/  SHFL.IDX PT, R3, R3, 0x7, 0x181f ;  /* 0x00f81f0003037f89 */ /* 0x000ee800000e0000 */
[----:B------:R-:W4:Y:S01]  /*1fe80*/  SHFL.IDX PT, R2, R2, 0x7, 0x181f ;  /* 0x00f81f0002027f89 */ /* 0x000f2200000e0000 */
[----:B-1----:R-:W-:-:S05]  /*1fe90*/  IADD3 R8, P2, R31, R8, RZ ;  /* 0x000000081f087210 */ /* 0x002fca0007f5e0ff */
[----:B--2---:R-:W-:Y:S01]  /*1fea0*/  IMAD.X R9, RZ, RZ, R9, P2 ;  /* 0x000000ffff097224 */ /* 0x004fe200010e0609 */
[----:B------:R-:W-:-:S13]  /*1feb0*/  ISETP.LT.OR P2, PT, R7, 0x61, P1 ;  /* 0x000000610700780c */ /* 0x000fda0000f41670 */
[----:B------:R1:W-:Y:S01]  /*1fec0*/  LDGSTS.E.BYPASS.LTC128B.128 [R5+0x13400], desc[UR36][R8.64], !P2 ;  /* 0x1340000008057fae */ /* 0x0003e2000d101d64 */
[----:B------:R-:W-:-:S13]  /*1fed0*/  ISETP.LT.OR P2, PT, R7, 0x61, P0 ;  /* 0x000000610700780c */ /* 0x000fda0000741670 */
[----:B------:R1:W-:Y:S01]  /*1fee0*/  LDGSTS.E.BYPASS.LTC128B.128 [R5+0x17400], desc[UR36][R8.64+0x80], !P2 ;  /* 0x1740008008057fae */ /* 0x0003e2000d101d64 */
[----:B------:R-:W-:-:S13]  /*1fef0*/  ISETP.GE.AND P2, PT, R7, 0x21, PT ;  /* 0x000000210700780c */ /* 0x000fda0003f46270 */
[----:B------:R-:W-:Y:S02]  /*1ff00*/  @P2 LOP3.LUT R22, R22, 0x8, RZ, 0xfc, !PT ;  /* 0x0000000816162812 */ /* 0x000fe400078efcff */
[----:B------:R-:W-:Y:S02]  /*1ff10*/  ISETP.GE.AND P2, PT, R7, 0x61, PT ;  /* 0x000000610700780c */ /* 0x000fe40003f46270 */
[----:B------:R-:W-:-:S04]  /*1ff20*/  LOP3.LUT R22, R22, 0xffffffbf, RZ, 0xc0, !PT ;  /* 0xffffffbf16167812 */ /* 0x000fc800078ec0ff */
[----:B-1-34-:R-:W-:-:S07]  /*1ff30*/  @P6 LOP3.LUT R22, R22, 0x40, RZ, 0xfc, !PT ;  /* 0x0000004016166812 */ /* 0x01afce00078efcff */
.L_x_1006:
[C---:B------:R-:W-:Y:S02]  /*1ff40*/  ISETP.LT.OR P1, PT, R7.reuse, 0x71, P1 ;  /* 0x000000710700780c */ /* 0x040fe40000f21670 */
[----:B------:R-:W-:Y:S02]  /*1ff50*/  ISETP.LT.OR P0, PT, R7, 0x71, P0 ;  /* 0x000000710700780c */ /* 0x000fe40000701670 */
[----:B------:R-:W-:-:S04]  /*1ff60*/  IADD3 R2, P6, R31, R2, RZ ;  /* 0x000000021f027210 */ /* 0x000fc80007fde0ff */
[----:B------:R-:W-:-:S05]  /*1ff70*/  IADD3.X R3, RZ, R3, RZ, P6, !PT ;  /* 0x00000003ff037210 */ /* 0x000fca00037fe4ff */
[----:B------:R-:W-:Y:S01]  /*1ff80*/  @!PT LDS RZ, [RZ] ;  /* 0x00000000fffff984 */ /* 0x000fe20000000800 */
[----:B------:R-:W-:Y:S01]  /*1ff90*/  @!PT LDS RZ, [RZ] ;  /* 0x00000000fffff984 */ /* 0x000fe20000000800 */
[----:B------:R-:W-:Y:S01]  /*1ffa0*/  @!PT LDS RZ, [RZ] ;  /* 0x00000000fffff984 */ /* 0x000fe20000000800 */
[----:B------:R1:W-:Y:S04]  /*1ffb0*/  LDGSTS.E.BYPASS.LTC128B.128 [R5+0x13c00], desc[UR36][R2.64], !P1 ;  /* 0x13c0000002057fae */ /* 0x0003e8000c901d64 */
[----:B------:R1:W-:Y:S01]  /*1ffc0*/  LDGSTS.E.BYPASS.LTC128B.128 [R5+0x17c00], desc[UR36][R2.64+0x80], !P0 ;  /* 0x17c0008002057fae */ /* 0x0003e2000c101d64 */
[----:B------:R-:W-:Y:S01]  /*1ffd0*/  PLOP3.LUT P0, PT, PT, PT, PT, 0x80, 0x0 ;  /* 0x000000000000781c */ /* 0x000fe20003f0f070 */
[----:B------:R-:W-:-:S12]  /*1ffe0*/  NOP ;  /* 0x0000000000007918 */ /* 0x000fd80000000000 */
.L_x_751:
[----:B------:R-:W-:Y:S02]  /*1fff0*/  PLOP3.LUT P1, PT, P1, P0, PT, 0xa2, 0x0 ;  /* 0x000000000000781c */ /* 0x000fe40000f21472 */
[----:B------:R-:W-:-:S08]  /*20000*/  @P0 R2UR P1, UR4, R6 ;  /* 0x00000000060402ca */ /* 0x000fd00000020000 */
[----:B------:R-:W-:-:S05]  /*20010*/  @P0 PLOP3.LUT P0, PT, P1, PT, PT, 0x80, 0x0 ;  /* 0x000000000000081c */ /* 0x000fca0000f0f070 */
[----:B------:R-:W-:Y:S01]  /*20020*/  @!P1 SYNCS.ARRIVE.TRANS64.RED.A0T1 RZ, [UR4+0x38870], RZ ;  /* 0x038870ffffff99a7 */ /* 0x000fe20008200404 */
[----:B------:R-:W-:Y:S07]  /*20030*/  @!P1 ARRIVES.LDGSTSBAR.64.TRANSCNT [UR4+0x38870] ;  /* 0x03887000ff0099b0 */ /* 0x000fee0008000a84 */
[----:B------:R-:W-:Y:S05]  /*20040*/  @P0 BRA.U.ANY `(.L_x_751) ;  /* 0xfffffffd00e80947 */ /* 0x000fea000393ffff */
[----:B------:R-:W-:Y:S01]  /*20050*/  NOP ;  /* 0x0000000000007918 */ /* 0x000fe20000000000 */
[----:B------:R-:W-:-:S13]  /*20060*/  LOP3.LUT P6, RZ, R22, 0x4, RZ, 0xc0, !PT ;  /* 0x0000000416ff7812 */ /* 0x000fda00078cc0ff */
[----:B------:R-:W-:Y:S05]  /*20070*/  @!P6 BRA `(.L_x_752) ;  /* 0x000000000004e947 */ /* 0x000fea0003800000 */
[----:B------:R-:W-:Y:S01]  /*20080*/  BPT.TRAP 0x1 ;  /* 0x000000040000795c */ /* 0x000fe20000300000 */
.L_x_752:
[----:B------:R2:W-:Y:S01]  /*20090*/  SYNCS.ARRIVE.TRANS64.A1T0 RZ, [R6+URZ+0x38870], RZ ;  /* 0x038870ff06ff79a7 */ /* 0x0005e2000810003f */
[----:B------:R-:W-:Y:S05]  /*200a0*/  @!P6 BRA `(.L_x_753) ;  /* 0x000000000004e947 */ /* 0x000fea0003800000 */
[----:B------:R-:W-:Y:S01]  /*200b0*/  BPT.TRAP 0x1 ;  /* 0x000000040000795c */ /* 0x000fe20000300000 */
.L_x_753:
[----:B------:R-:W3:Y:S01]  /*200c0*/  SYNCS.PHASECHK.TRANS64.TRYWAIT P0, [R6+URZ+0x38840], R25 ;  /* 0x03884019060075a7 */ /* 0x000ee2000800017f */
[----:B------:R-:W-:Y:S04]  /*200d0*/  BSSY B0, `(.L_x_754) ;  /* 0x0000002000007945 */ /* 0x000fe80003800000 */
[----:B---3--:R-:W-:Y:S05]  /*200e0*/  @!P0 BRA `(.L_x_755) ;  /* 0x0000008c00688947 */ /* 0x008fea0003800000 */
.L_x_1007:
[----:B------:R-:W-:Y:S05]  /*200f0*/  BSYNC B0 ;  /* 0x0000000000007941 */ /* 0x000fea0003800000 */
.L_x_754:
[----:B------:R-:W-:Y:S01]  /*20100*/  ULDC.64 UR4, c[0x0][0x300] ;  /* 0x0000c00000047ab9 */ /* 0x000fe20000000a00 */
[----:B------:R-:W4:Y:S01]  /*20110*/  LDC R8, c[0x0][0x2f4] ;  /* 0x0000bd00ff087b82 */ /* 0x000f220000000800 */
[----:B------:R-:W-:Y:S01]  /*20120*/  IMAD R7, R20, UR4, RZ ;  /* 0x0000000414077c24 */ /* 0x000fe2000f8e02ff */
[----:B------:R-:W-:Y:S01]  /*20130*/  ULDC.64 UR6, c[0x0][0x2e8] ;  /* 0x0000ba0000067ab9 */ /* 0x000fe20000000a00 */
[----:B-1----:R-:W-:Y:S01]  /*20140*/  IMAD.WIDE.U32 R2, R0, UR4, RZ ;  /* 0x0000000400027c25 */ /* 0x002fe2000f8e00ff */
        /* <DEDUP_REMOVED lines=10> */
[C---:B------:R-:W-:Y:S01]  /*201f0*/  IMAD.WIDE.U32 R2, R18.reuse, UR4, R2 ;  /* 0x0000000412027c25 */ /* 0x040fe2000f8e0002 */
[----:B------:R-:W-:Y:S01]  /*20200*/  UMOV UR4, 0xffffffff ;  /* 0xffffffff00047882 */ /* 0x000fe20000000000 */
[----:B----4-:R-:W-:Y:S02]  /*20210*/  ISETP.GE.AND P1, PT, R9, R8, PT ;  /* 0x000000080900720c */ /* 0x010fe40003f26270 */
[----:B------:R-:W-:Y:S01]  /*20220*/  IMAD R0, R18, UR5, R0 ;  /* 0x0000000512007c24 */ /* 0x000fe2000f8e0200 */
[----:B------:R-:W-:-:S04]  /*20230*/  IADD3 R4, P0, R2, UR6, RZ ;  /* 0x0000000602047c10 */ /* 0x000fc8000ff1e0ff */
[----:B------:R-:W-:Y:S01]  /*20240*/  IADD3.X R0, R3, UR7, R0, P0, !PT ;  /* 0x0000000703007c10 */ /* 0x000fe200087fe400 */
[----:B------:R-:W-:Y:S08]  /*20250*/  BRA.DIV UR4, `(.L_x_756) ;  /* 0x0000008e04207947 */ /* 0x000ff0000b800000 */
[----:B------:R-:W1:Y:S01]  /*20260*/  SHFL.IDX PT, R3, R4, RZ, 0x181f ;  /* 0x00181fff04037589 */ /* 0x000e6200000e0000 */
[----:B------:R-:W-:Y:S02]  /*20270*/  LOP3.LUT R22, R22, 0xfffffbff, RZ, 0xc0, !PT ;  /* 0xfffffbff16167812 */ /* 0x000fe400078ec0ff */
[----:B------:R-:W-:Y:S01]  /*20280*/  ISETP.GE.AND P6, PT, R31, R8, PT ;  /* 0x000000081f00720c */ /* 0x000fe20003fc6270 */
[----:B------:R-:W4:Y:S01]  /*20290*/  SHFL.IDX PT, R2, R0, RZ, 0x181f ;  /* 0x00181fff00027589 */ /* 0x000f2200000e0000 */
[----:B------:R-:W-:-:S04]  /*202a0*/  @P4 LOP3.LUT R22, R22, 0x400, RZ, 0xfc, !PT ;  /* 0x0000040016164812 */ /* 0x000fc800078efcff */
[C---:B------:R-:W-:Y:S02]  /*202b0*/  LOP3.LUT P4, RZ, R22.reuse, 0x20, RZ, 0xc0, !PT ;  /* 0x0000002016ff7812 */ /* 0x040fe4000788c0ff */
[----:B------:R-:W-:-:S04]  /*202c0*/  LOP3.LUT R22, R22, 0xfffffdff, RZ, 0xc0, !PT ;  /* 0xfffffdff16167812 */ /* 0x000fc800078ec0ff */
[----:B------:R-:W-:-:S04]  /*202d0*/  @P3 LOP3.LUT R22, R22, 0x200, RZ, 0xfc, !PT ;  /* 0x0000020016163812 */ /* 0x000fc800078efcff */
[C---:B------:R-:W-:Y:S02]  /*202e0*/  LOP3.LUT P3, RZ, R22.reuse, 0x10, RZ, 0xc0, !PT ;  /* 0x0000001016ff7812 */ /* 0x040fe4000786c0ff */
[----:B------:R-:W-:Y:S02]  /*202f0*/  LOP3.LUT R22, R22, 0xfffffeff, RZ, 0xc0, !PT ;  /* 0xfffffeff16167812 */ /* 0x000fe400078ec0ff */
[----:B-1----:R-:W-:Y:S02]  /*20300*/  @P4 IADD3 R3, P0, R31, R3, RZ ;  /* 0x000000031f034210 */ /* 0x002fe40007f1e0ff */
[----:B------:R-:W-:-:S03]  /*20310*/  @P2 LOP3.LUT R22, R22, 0x100, RZ, 0xfc, !PT ;  /* 0x0000010016162812 */ /* 0x000fc600078efcff */
[----:B----4-:R-:W-:Y:S01]  /*20320*/  @P4 IMAD.X R2, RZ, RZ, R2, P0 ;  /* 0x000000ffff024224 */ /* 0x010fe200000e0602 */
[----:B------:R-:W-:-:S04]  /*20330*/  LOP3.LUT P2, RZ, R22, 0x8, RZ, 0xc0, !PT ;  /* 0x0000000816ff7812 */ /* 0x000fc8000784c0ff */
[----:B------:R-:W-:-:S04]  /*20340*/  @P4 LOP3.LUT R3, R3, R2, RZ, 0x3c, !PT ;  /* 0x0000000203034212 */ /* 0x000fc800078e3cff */
[----:B------:R-:W-:-:S04]  /*20350*/  @P4 LOP3.LUT R2, R3, R2, RZ, 0x3c, !PT ;  /* 0x0000000203024212 */ /* 0x000fc800078e3cff */
[----:B------:R-:W-:-:S05]  /*20360*/  @P4 LOP3.LUT R3, R3, R2, RZ, 0x3c, !PT ;  /* 0x0000000203034212 */ /* 0x000fca00078e3cff */
[----:B------:R-:W-:Y:S01]  /*20370*/  @!PT LDS RZ, [RZ] ;  /* 0x00000000fffff984 */ /* 0x000fe20000000800 */
[----:B------:R-:W-:Y:S04]  /*20380*/  @P4 LDGSTS.E.BYPASS.LTC128B.128 [R5+0x28400], desc[UR36][R2.64], !P6 ;  /* 0x2840000002054fae */ /* 0x000fe8000f101d64 */
[----:B------:R1:W-:Y:S01]  /*20390*/  @P4 LDGSTS.E.BYPASS.LTC128B.128 [R5+0x2c400], desc[UR36][R2.64+0x80], !P1 ;  /* 0x2c40008002054fae */ /* 0x0003e2000c901d64 */
[----:B------:R-:W-:-:S03]  /*203a0*/  LOP3.LUT P4, RZ, R22, 0x400, RZ, 0xc0, !PT ;  /* 0x0000040016ff7812 */ /* 0x000fc6000788c0ff */
[----:B-1----:R-:W1:Y:S04]  /*203b0*/  SHFL.IDX PT, R3, R4, 0x1, 0x181f ;  /* 0x00381f0004037f89 */ /* 0x002e6800000e0000 */
[----:B------:R-:W4:Y:S01]  /*203c0*/  SHFL.IDX PT, R2, R0, 0x1, 0x181f ;  /* 0x00381f0000027f89 */ /* 0x000f2200000e0000 */
[----:B-1----:R-:W-:-:S04]  /*203d0*/  @P3 IADD3 R3, P0, R31, R3, RZ ;  /* 0x000000031f033210 */ /* 0x002fc80007f1e0ff */
[----:B----4-:R-:W-:-:S04]  /*203e0*/  @P3 IADD3.X R2, RZ, R2, RZ, P0, !PT ;  /* 0x00000002ff023210 */ /* 0x010fc800007fe4ff */
[----:B------:R-:W-:-:S04]  /*203f0*/  @P3 LOP3.LUT R3, R3, R2, RZ, 0x3c, !PT ;  /* 0x0000000203033212 */ /* 0x000fc800078e3cff */
[----:B------:R-:W-:-:S04]  /*20400*/  @P3 LOP3.LUT R2, R3, R2, RZ, 0x3c, !PT ;  /* 0x0000000203023212 */ /* 0x000fc800078e3cff */
[----:B------:R-:W-:-:S05]  /*20410*/  @P3 LOP3.LUT R3, R3, R2, RZ, 0x3c, !PT ;  /* 0x0000000203033212 */ /* 0x000fca00078e3cff */
[----:B------:R-:W-:Y:S04]  /*20420*/  @P3 LDGSTS.E.BYPASS.LTC128B.128 [R5+0x28c00], desc[UR36][R2.64], !P6 ;  /* 0x28c0000002053fae */ /* 0x000fe8000f101d64 */
[----:B------:R1:W-:Y:S01]  /*20430*/  @P3 LDGSTS.E.BYPASS.LTC128B.128 [R5+0x2cc00], desc[UR36][R2.64+0x80], !P1 ;  /* 0x2cc0008002053fae */ /* 0x0003e2000c901d64 */
[----:B------:R-:W-:-:S03]  /*20440*/  LOP3.LUT P3, RZ, R22, 0x200, RZ, 0xc0, !PT ;  /* 0x0000020016ff7812 */ /* 0x000fc6000786c0ff */
[----:B-1----:R-:W1:Y:S04]  /*20450*/  SHFL.IDX PT, R3, R4, 0x2, 0x181f ;  /* 0x00581f0004037f89 */ /* 0x002e6800000e0000 */
[----:B------:R-:W4:Y:S01]  /*20460*/  SHFL.IDX PT, R2, R0, 0x2, 0x181f ;  /* 0x00581f0000027f89 */ /* 0x000f2200000e0000 */
[----:B-1----:R-:W-:-:S05]  /*20470*/  @P2 IADD3 R3, P0, R31, R3, RZ ;  /* 0x000000031f032210 */ /* 0x002fca0007f1e0ff */
[----:B----4-:R-:W-:-:S05]  /*20480*/  @P2 IMAD.X R2, RZ, RZ, R2, P0 ;  /* 0x000000ffff022224 */ /* 0x010fca00000e0602 */
        /* <DEDUP_REMOVED lines=14> */
[----:B------:R1:W-:Y:S04]  /*20570*/  @P5 LDGSTS.E.BYPASS.LTC128B.128 [R5+0x2dc00], desc[UR36][R2.64+0x80], !P1 ;  /* 0x2dc0008002055fae */ /* 0x0003e8000c901d64 */
        /* <DEDUP_REMOVED lines=17> */
[----:B------:R1:W-:Y:S04]  /*20690*/  @P3 LDGSTS.E.BYPASS.LTC128B.128 [R5+0x2ec00], desc[UR36][R2.64+0x80], !P1 ;  /* 0x2ec0008002053fae */ /* 0x0003e8000c901d64 */
[----:B-1----:R-:W1:Y:S04]  /*206a0*/  SHFL.IDX PT, R3, R4, 0x6, 0x181f ;  /* 0x00d81f0004037f89 */ /* 0x002e6800000e0000 */
[----:B------:R-:W4:Y:S04]  /*206b0*/  SHFL.IDX PT, R2, R0, 0x6, 0x181f ;  /* 0x00d81f0000027f89 */ /* 0x000f2800000e0000 */
[----:B------:R-:W0:Y:S04]  /*206c0*/  SHFL.IDX PT, R4, R4, 0x7, 0x181f ;  /* 0x00f81f0004047f89 */ /* 0x000e2800000e0000 */
[----:B------:R-:W0:Y:S01]  /*206d0*/  SHFL.IDX PT, R0, R0, 0x7, 0x181f ;  /* 0x00f81f0000007f89 */ /* 0x000e2200000e0000 */
[----:B-1----:R-:W-:-:S05]  /*206e0*/  @P2 IADD3 R3, P0, R31, R3, RZ ;  /* 0x000000031f032210 */ /* 0x002fca0007f1e0ff */
[----:B----4-:R-:W-:-:S05]  /*206f0*/  @P2 IMAD.X R2, RZ, RZ, R2, P0 ;  /* 0x000000ffff022224 */ /* 0x010fca00000e0602 */
[----:B------:R-:W-:-:S04]  /*20700*/  @P2 LOP3.LUT R3, R3, R2, RZ, 0x3c, !PT ;  /* 0x0000000203032212 */ /* 0x000fc800078e3cff */
[----:B------:R-:W-:-:S04]  /*20710*/  @P2 LOP3.LUT R2, R3, R2, RZ, 0x3c, !PT ;  /* 0x0000000203022212 */ /* 0x000fc800078e3cff */
[----:B------:R-:W-:-:S05]  /*20720*/  @P2 LOP3.LUT R3, R3, R2, RZ, 0x3c, !PT ;  /* 0x0000000203032212 */ /* 0x000fca00078e3cff */
[----:B------:R1:W-:Y:S04]  /*20730*/  @P2 LDGSTS.E.BYPASS.LTC128B.128 [R5+0x2b400], desc[UR36][R2.64], !P6 ;  /* 0x2b40000002052fae */ /* 0x0003e8000f101d64 */
[----:B0-----:R1:W-:Y:S02]  /*20740*/  @P2 LDGSTS.E.BYPASS.LTC128B.128 [R5+0x2f400], desc[UR36][R2.64+0x80], !P1 ;  /* 0x2f40008002052fae */ /* 0x0013e4000c901d64 */
.L_x_1025:
[----:B------:R-:W-:Y:S02]  /*20750*/  LOP3.LUT P2, RZ, R22, 0x40, RZ, 0xc0, !PT ;  /* 0x0000004016ff7812 */ /* 0x000fe4000784c0ff */
[----:B------:R-:W-:-:S11]  /*20760*/  ISETP.GE.AND P3, PT, R31, R8, PT ;  /* 0x000000081f00720c */ /* 0x000fd60003f66270 */
[----:B01----:R-:W-:-:S05]  /*20770*/  @P2 IADD3 R2, P0, R31, R4, RZ ;  /* 0x000000041f022210 */ /* 0x003fca0007f1e0ff */
[----:B------:R-:W-:Y:S01]  /*20780*/  @P2 IMAD.X R0, RZ, RZ, R0, P0 ;  /* 0x000000ffff002224 */ /* 0x000fe200000e0600 */
[----:B------:R-:W-:-:S03]  /*20790*/  PLOP3.LUT P0, PT, PT, PT, PT, 0x80, 0x0 ;  /* 0x000000000000781c */ /* 0x000fc60003f0f070 */
[----:B------:R-:W-:-:S05]  /*207a0*/  @P2 IMAD.MOV.U32 R3, RZ, RZ, R0 ;  /* 0x000000ffff032224 */ /* 0x000fca00078e0000 */
[----:B------:R-:W-:Y:S01]  /*207b0*/  @!PT LDS RZ, [RZ] ;  /* 0x00000000fffff984 */ /* 0x000fe20000000800 */
[----:B------:R-:W-:Y:S01]  /*207c0*/  @!PT LDS RZ, [RZ] ;  /* 0x00000000fffff984 */ /* 0x000fe20000000800 */
[----:B------:R-:W-:Y:S01]  /*207d0*/  @!PT LDS RZ, [RZ] ;  /* 0x00000000fffff984 */ /* 0x000fe20000000800 */
[----:B------:R0:W-:Y:S04]  /*207e0*/  @P2 LDGSTS.E.BYPASS.LTC128B.128 [R5+0x2bc00], desc[UR36][R2.64], !P3 ;  /* 0x2bc0000002052fae */ /* 0x0001e8000d901d64 */
[----:B------:R0:W-:Y:S01]  /*207f0*/  @P2 LDGSTS.E.BYPASS.LTC128B.128 [R5+0x2fc00], desc[UR36][R2.64+0x80], !P1 ;  /* 0x2fc0008002052fae */ /* 0x0001e2000c901d64 */
[----:B------:R-:W-:Y:S01]  /*20800*/  NOP ;  /* 0x0000000000007918 */ /* 0x000fe20000000000 */
.L_x_757:
        /* <DEDUP_REMOVED lines=10> */
.L_x_758:
[----:B0-----:R0:W5:Y:S01]  /*208b0*/  LDL.LU R3, [R1+0x1c] ;  /* 0x00001c0001037983 */ /* 0x0011620000300800 */
[----:B------:R0:W-:Y:S02]  /*208c0*/  SYNCS.ARRIVE.TRANS64.A1T0 RZ, [R6+URZ+0x38830], RZ ;  /* 0x038830ff06ff79a7 */ /* 0x0001e4000810003f */
[----:B------:R-:W-:Y:S05]  /*208d0*/  WARPSYNC.ALL ;  /* 0x0000000000007948 */ /* 0x000fea0003800000 */
[----:B------:R-:W-:Y:S01]  /*208e0*/  ULDC.64 UR4, c[0x0][0x298] ;  /* 0x0000a60000047ab9 */ /* 0x000fe20000000a00 */
[----:B------:R-:W-:Y:S01]  /*208f0*/  IADD3 R0, R23, 0x20400, RZ ;  /* 0x0002040017007810 */ /* 0x000fe20007ffe0ff */
[----:B------:R-:W-:Y:S01]  /*20900*/  IMAD.WIDE.U32 R4, R29, UR4, RZ ;  /* 0x000000041d047c25 */ /* 0x000fe2000f8e00ff */
[----:B------:R-:W-:Y:S01]  /*20910*/  SHF.R.S32.HI R2, RZ, 0x1f, R29 ;  /* 0x0000001fff027819 */ /* 0x000fe2000001141d */
[----:B------:R-:W-:Y:S01]  /*20920*/  ULDC.64 UR6, c[0x0][0xa00] ;  /* 0x0002800000067ab9 */ /* 0x000fe20000000a00 */
[----:B------:R-:W-:Y:S01]  /*20930*/  BAR.SYNC.DEFER_BLOCKING 0x8, 0x180 ;  /* 0x0206000000007b1d */ /* 0x000fe20000010000 */
[----:B------:R-:W-:-:S02]  /*20940*/  LOP3.LUT P1, RZ, R0, 0x3ff, RZ, 0xc0, !PT ;  /* 0x000003ff00ff7812 */ /* 0x000fc4000782c0ff */
[----:B------:R-:W-:Y:S01]  /*20950*/  ISETP.NE.U32.AND P0, PT, RZ, UR6, PT ;  /* 0x00000006ff007c0c */ /* 0x000fe2000bf05070 */
[----:B------:R-:W-:Y:S02]  /*20960*/  IMAD R2, R2, UR4, RZ ;  /* 0x0000000402027c24 */ /* 0x000fe4000f8e02ff */
[----:B------:R-:W-:Y:S01]  /*20970*/  BSSY B6, `(.L_x_759) ;  /* 0x0000018000067945 */ /* 0x000fe20003800000 */
[----:B------:R-:W-:Y:S01]  /*20980*/  ISETP.NE.AND.EX P0, PT, RZ, UR7, PT, P0 ;  /* 0x00000007ff007c0c */ /* 0x000fe2000bf05300 */
[----:B------:R1:W-:Y:S01]  /*20990*/  STL.64 [R1+0x20], R4 ;  /* 0x0000200401007387 */ /* 0x0003e20000100a00 */
[----:B---3--:R-:W-:Y:S02]  /*209a0*/  IMAD R25, R29, UR5, R2 ;  /* 0x000000051d197c24 */ /* 0x008fe4000f8e0202 */
[----:B------:R-:W-:Y:S02]  /*209b0*/  SEL R24, R24, RZ, !P0 ;  /* 0x000000ff18187207 */ /* 0x000fe40004000000 */
[----:B------:R-:W-:Y:S01]  /*209c0*/  IMAD.IADD R25, R5, 0x1, R25 ;  /* 0x0000000105197824 */ /* 0x000fe200078e0219 */
[----:B-----5:R-:W-:Y:S01]  /*209d0*/  SEL R26, R3, RZ, !P0 ;  /* 0x000000ff031a7207 */ /* 0x020fe20004000000 */
[----:B------:R-:W-:Y:S06]  /*209e0*/  @!P1 BRA `(.L_x_760) ;  /* 0x0000000000409947 */ /* 0x000fec0003800000 */
[----:B------:R-:W-:Y:S01]  /*209f0*/  MOV R2, 0x0 ;  /* 0x0000000000027802 */ /* 0x000fe20000000f00 */
[----:B------:R-:W-:Y:S01]  /*20a00*/  ULDC.64 UR4, c[0x4][0xc0] ;  /* 0x0100300000047ab9 */ /* 0x000fe20000000a00 */
[----:B------:R-:W-:Y:S01]  /*20a10*/  ULDC.64 UR6, c[0x4][0xc8] ;  /* 0x0100320000067ab9 */ /* 0x000fe20000000a00 */
[----:B------:R-:W-:Y:S01]  /*20a20*/  ULDC.64 UR8, c[0x4][0x28] ;  /* 0x01000a0000087ab9 */ /* 0x000fe20000000a00 */
[----:B-1----:R-:W-:Y:S01]  /*20a30*/  IMAD.U32 R4, RZ, RZ, UR4 ;  /* 0x00000004ff047e24 */ /* 0x002fe2000f8e00ff */
[----:B0-2---:R-:W-:Y:S01]  /*20a40*/  MOV R6, UR6 ;  /* 0x0000000600067c02 */ /* 0x005fe20008000f00 */
[----:B------:R-:W0:Y:S01]  /*20a50*/  LDC.64 R2, c[0x4][R2] ;  /* 0x0100000002027b82 */ /* 0x000e220000000a00 */
[----:B------:R-:W-:Y:S01]  /*20a60*/  IMAD.U32 R5, RZ, RZ, UR5 ;  /* 0x00000005ff057e24 */ /* 0x000fe2000f8e00ff */
[----:B------:R-:W-:Y:S01]  /*20a70*/  MOV R8, 0x70 ;  /* 0x0000007000087802 */ /* 0x000fe20000000f00 */
[----:B------:R-:W-:Y:S02]  /*20a80*/  IMAD.U32 R7, RZ, RZ, UR7 ;  /* 0x00000007ff077e24 */ /* 0x000fe4000f8e00ff */
[----:B------:R-:W-:-:S02]  /*20a90*/  IMAD.U32 R10, RZ, RZ, UR8 ;  /* 0x00000008ff0a7e24 */ /* 0x000fc4000f8e00ff */
[----:B------:R-:W-:Y:S02]  /*20aa0*/  IMAD.U32 R11, RZ, RZ, UR9 ;  /* 0x00000009ff0b7e24 */ /* 0x000fe4000f8e00ff */
[----:B------:R-:W-:Y:S02]  /*20ab0*/  IMAD.MOV.U32 R12, RZ, RZ, 0x1 ;  /* 0x00000001ff0c7424 */ /* 0x000fe400078e00ff */
[----:B------:R-:W-:-:S07]  /*20ac0*/  IMAD.MOV.U32 R13, RZ, RZ, RZ ;  /* 0x000000ffff0d7224 */ /* 0x000fce00078e00ff */
[----:B------:R-:W-:-:S07]  /*20ad0*/  LEPC R20, `(.L_x_760) ;  /* 0x000000001014794e */ /* 0x000fce0000000000 */
[----:B0-----:R-:W-:Y:S05]  /*20ae0*/  CALL.ABS.NOINC R2 ;  /* 0x0000000002007343 */ /* 0x001fea0003c00000 */
.L_x_760:
[----:B------:R-:W-:Y:S05]  /*20af0*/  BSYNC B6 ;  /* 0x0000000000067941 */ /* 0x000fea0003800000 */
.L_x_759:
[----:B------:R-:W3:Y:S01]  /*20b00*/  LDL.LU.64 R20, [R1+0x20] ;  /* 0x0000200001147983 */ /* 0x000ee20000300a00 */
[----:B------:R-:W4:Y:S01]  /*20b10*/  LDC R8, c[0x0][0x448] ;  /* 0x00011200ff087b82 */ /* 0x000f220000000800 */
[----:B------:R-:W-:Y:S01]  /*20b20*/  ULDC.64 UR4, c[0x0][0x2d8] ;  /* 0x0000b60000047ab9 */ /* 0x000fe20000000a00 */
[----:B------:R-:W-:Y:S01]  /*20b30*/  MOV R3, R25 ;  /* 0x0000001900037202 */ /* 0x000fe20000000f00 */
[----:B------:R0:W5:Y:S01]  /*20b40*/  LDL R9, [R1+0x18] ;  /* 0x0000180001097983 */ /* 0x0001620000100800 */
[----:B------:R-:W-:Y:S01]  /*20b50*/  IMAD R0, R35, UR4, RZ ;  /* 0x0000000423007c24 */ /* 0x000fe2000f8e02ff */
[----:B-1----:R-:W-:Y:S01]  /*20b60*/  SHF.L.U32 R4, R17, 0x7, RZ ;  /* 0x0000000711047819 */ /* 0x002fe200000006ff */
[----:B------:R-:W-:Y:S02]  /*20b70*/  ULDC.64 UR6, c[0x0][0x280] ;  /* 0x0000a00000067ab9 */ /* 0x000fe40000000a00 */
[----:B------:R-:W-:Y:S01]  /*20b80*/  IMAD R0, R18, UR5, R0 ;  /* 0x0000000512007c24 */ /* 0x000fe2000f8e0200 */
[----:B----4-:R-:W-:-:S13]  /*20b90*/  ISETP.NE.AND P0, PT, R8, 0x1, PT ;  /* 0x000000010800780c */ /* 0x010fda0003f05270 */
[----:B------:R-:W1:Y:S01]  /*20ba0*/  @P0 LDC R5, c[0x0][0x44c] ;  /* 0x00011300ff050b82 */ /* 0x000e620000000800 */
[----:B---3--:R-:W-:Y:S02]  /*20bb0*/  IMAD.MOV.U32 R2, RZ, RZ, R20 ;  /* 0x000000ffff027224 */ /* 0x008fe400078e0014 */
[----:B------:R3:W5:Y:S02]  /*20bc0*/  LDL R20, [R1+0x28] ;  /* 0x0000280001147983 */ /* 0x0007640000100800 */
[----:B------:R-:W-:Y:S01]  /*20bd0*/  IMAD.WIDE.U32 R2, R18, UR4, R2 ;  /* 0x0000000412027c25 */ /* 0x000fe2000f8e0002 */
[----:B------:R-:W-:Y:S01]  /*20be0*/  ULDC.64 UR4, c[0x0][0x2e0] ;  /* 0x0000b80000047ab9 */ /* 0x000fe20000000a00 */
[----:B------:R-:W4:Y:S02]  /*20bf0*/  S2R R21, SR_TID.X ;  /* 0x0000000000157919 */ /* 0x000f240000002100 */
[----:B------:R-:W-:Y:S02]  /*20c00*/  IMAD.IADD R3, R3, 0x1, R0 ;  /* 0x0000000103037824 */ /* 0x000fe400078e0200 */
[----:B------:R-:W-:-:S02]  /*20c10*/  IMAD R0, R26, UR4, RZ ;  /* 0x000000041a007c24 */ /* 0x000fc4000f8e02ff */
[----:B------:R-:W-:-:S04]  /*20c20*/  IMAD.WIDE.U32 R2, R24, UR4, R2 ;  /* 0x0000000418027c25 */ /* 0x000fc8000f8e0002 */
[----:B------:R-:W-:Y:S01]  /*20c30*/  IMAD R0, R24, UR5, R0 ;  /* 0x0000000518007c24 */ /* 0x000fe2000f8e0200 */
[----:B------:R-:W-:-:S03]  /*20c40*/  ULDC.64 UR4, c[0x0][0x2d0] ;  /* 0x0000b40000047ab9 */ /* 0x000fc60000000a00 */
[----:B------:R-:W-:Y:S02]  /*20c50*/  IMAD.IADD R3, R3, 0x1, R0 ;  /* 0x0000000103037824 */ /* 0x000fe400078e0200 */
[----:B------:R-:W3:Y:S01]  /*20c60*/  @P0 LDC R0, c[0x0][0x450] ;  /* 0x00011400ff000b82 */ /* 0x000ee20000000800 */
[C---:B----4-:R-:W-:Y:S01]  /*20c70*/  LOP3.LUT R29, R21.reuse, 0x7f, RZ, 0xc0, !PT ;  /* 0x0000007f151d7812 */ /* 0x050fe200078ec0ff */
[----:B------:R-:W-:-:S03]  /*20c80*/  IMAD.SHL.U32 R21, R21, 0x10, RZ ;  /* 0x0000001015157824 */ /* 0x000fc600078e00ff */
[----:B------:R-:W-:-:S04]  /*20c90*/  SHF.R.U32.HI R29, RZ, 0x3, R29 ;  /* 0x00000003ff1d7819 */ /* 0x000fc8000001161d */
[----:B------:R-:W-:-:S04]  /*20ca0*/  LOP3.LUT R21, R29, 0x70, R21, 0xf8, !PT ;  /* 0x000000701d157812 */ /* 0x000fc800078ef815 */
[----:B0-2---:R-:W-:-:S05]  /*20cb0*/  LOP3.LUT R6, R21, R4, RZ, 0xfc, !PT ;  /* 0x0000000415067212 */ /* 0x005fca00078efcff */
[----:B-1----:R-:W-:-:S04]  /*20cc0*/  @P0 IMAD.HI.U32 R7, R6, R5, RZ ;  /* 0x0000000506070227 */ /* 0x002fc800078e00ff */
[----:B------:R-:W-:Y:S01]  /*20cd0*/  IMAD.MOV.U32 R5, RZ, RZ, R6 ;  /* 0x000000ffff057224 */ /* 0x000fe200078e0006 */
[----:B---3--:R-:W-:Y:S01]  /*20ce0*/  @P0 SHF.R.U32.HI R5, RZ, R0, R7 ;  /* 0x00000000ff050219 */ /* 0x008fe20000011607 */
[----:B------:R-:W0:Y:S04]  /*20cf0*/  S2R R21, SR_TID.X ;  /* 0x0000000000157919 */ /* 0x000e280000002100 */
[----:B------:R-:W-:-:S04]  /*20d00*/  IMAD.MOV R0, RZ, RZ, -R5 ;  /* 0x000000ffff007224 */ /* 0x000fc800078e0a05 */
[----:B------:R-:W-:Y:S01]  /*20d10*/  IMAD R0, R8, R0, R6 ;  /* 0x0000000008007224 */ /* 0x000fe200078e0206 */
[----:B------:R-:W-:Y:S01]  /*20d20*/  SHF.R.S32.HI R6, RZ, 0x1f, R5 ;  /* 0x0000001fff067819 */ /* 0x000fe20000011405 */
[----:B------:R-:W-:-:S04]  /*20d30*/  IMAD.WIDE.U32 R2, R5, UR4, R2 ;  /* 0x0000000405027c25 */ /* 0x000fc8000f8e0002 */
[----:B------:R-:W-:-:S04]  /*20d40*/  IMAD R6, R6, UR4, RZ ;  /* 0x0000000406067c24 */ /* 0x000fc8000f8e02ff */
[----:B------:R-:W-:Y:S01]  /*20d50*/  IMAD R6, R5, UR5, R6 ;  /* 0x0000000505067c24 */ /* 0x000fe2000f8e0206 */
[----:B------:R-:W-:Y:S01]  /*20d60*/  SHF.R.S32.HI R5, RZ, 0x1f, R0 ;  /* 0x0000001fff057819 */ /* 0x000fe20000011400 */
[----:B------:R-:W-:Y:S02]  /*20d70*/  ULDC.64 UR4, c[0x0][0x2c8] ;  /* 0x0000b20000047ab9 */ /* 0x000fe40000000a00 */
[----:B------:R-:W-:Y:S02]  /*20d80*/  IMAD.IADD R3, R3, 0x1, R6 ;  /* 0x0000000103037824 */ /* 0x000fe400078e0206 */
[----:B------:R-:W-:Y:S02]  /*20d90*/  IMAD R5, R5, UR4, RZ ;  /* 0x0000000405057c24 */ /* 0x000fe4000f8e02ff */
[----:B------:R-:W-:Y:S01]  /*20da0*/  IMAD.WIDE.U32 R2, R0, UR4, R2 ;  /* 0x0000000400027c25 */ /* 0x000fe2000f8e0002 */
[----:B------:R-:W-:Y:S01]  /*20db0*/  LOP3.LUT R10, R31, 0x80, RZ, 0xfc, !PT ;  /* 0x000000801f0a7812 */ /* 0x000fe200078efcff */
[----:B------:R-:W-:-:S02]  /*20dc0*/  ULDC UR4, c[0x0][0x2b8] ;  /* 0x0000ae0000047ab9 */ /* 0x000fc40000000800 */
[----:B------:R-:W-:Y:S01]  /*20dd0*/  IMAD R5, R0, UR5, R5 ;  /* 0x0000000500057c24 */ /* 0x000fe2000f8e0205 */
[----:B------:R-:W-:Y:S02]  /*20de0*/  IADD3 R0, P2, R2, UR6, RZ ;  /* 0x0000000602007c10 */ /* 0x000fe4000ff5e0ff */
[----:B------:R-:W-:Y:S02]  /*20df0*/  ISETP.GE.AND P0, PT, R31, UR4, PT ;  /* 0x000000041f007c0c */ /* 0x000fe4000bf06270 */
[----:B------:R-:W-:Y:S01]  /*20e00*/  ISETP.GE.AND P1, PT, R10, UR4, PT ;  /* 0x000000040a007c0c */ /* 0x000fe2000bf26270 */
[----:B------:R-:W-:Y:S01]  /*20e10*/  UMOV UR4, 0xffffffff ;  /* 0xffffffff00047882 */ /* 0x000fe20000000000 */
[----:B0-----:R-:W-:Y:S02]  /*20e20*/  LOP3.LUT R21, R21, 0x7f, RZ, 0xc0, !PT ;  /* 0x0000007f15157812 */ /* 0x001fe400078ec0ff */
[----:B------:R-:W-:Y:S02]  /*20e30*/  IADD3.X R5, R3, UR7, R5, P2, !PT ;  /* 0x0000000703057c10 */ /* 0x000fe400097fe405 */
[----:B------:R-:W-:Y:S01]  /*20e40*/  SHF.R.U32.HI R10, RZ, 0x3, R21 ;  /* 0x00000003ff0a7819 */ /* 0x000fe20000011615 */
[----:B------:R-:W-:Y:S06]  /*20e50*/  BRA.DIV UR4, `(.L_x_761) ;  /* 0x0000008a04f07947 */ /* 0x000fec000b800000 */
[----:B------:R-:W0:Y:S01]  /*20e60*/  SHFL.IDX PT, R3, R0, RZ, 0x181f ;  /* 0x00181fff00037589 */ /* 0x000e2200000e0000 */
[----:B-----5:R-:W-:Y:S01]  /*20e70*/  IMAD R6, R20, R8, RZ ;  /* 0x0000000814067224 */ /* 0x020fe200078e02ff */
[----:B------:R-:W-:Y:S02]  /*20e80*/  IADD3 R4, R10, R4, RZ ;  /* 0x000000040a047210 */ /* 0x000fe40007ffe0ff */
[----:B------:R-:W1:Y:S02]  /*20e90*/  SHFL.IDX PT, R2, R5, RZ, 0x181f ;  /* 0x00181fff05027589 */ /* 0x000e6400000e0000 */
[C---:B------:R-:W-:Y:S01]  /*20ea0*/  ISETP.GE.AND P3, PT, R4.reuse, R6, PT ;  /* 0x000000060400720c */ /* 0x040fe20003f66270 */
[----:B------:R-:W-:Y:S01]  /*20eb0*/  VIADD R7, R4, 0x10 ;  /* 0x0000001004077836 */ /* 0x000fe20000000000 */
[----:B------:R-:W-:Y:S11]  /*20ec0*/  SHFL.IDX PT, R14, R0, 0x7, 0x181f ;  /* 0x00f81f00000e7f89 */ /* 0x000ff600000e0000 */
[----:B0-----:R-:W-:-:S05]  /*20ed0*/  @!P3 IADD3 R3, P2, R31, R3, RZ ;  /* 0x000000031f03b210 */ /* 0x001fca0007f5e0ff */
[----:B-1----:R-:W-:-:S05]  /*20ee0*/  @!P3 IMAD.X R2, RZ, RZ, R2, P2 ;  /* 0x000000ffff02b224 */ /* 0x002fca00010e0602 */
[----:B------:R-:W-:-:S04]  /*20ef0*/  @!P3 LOP3.LUT R3, R3, R2, RZ, 0x3c, !PT ;  /* 0x000000020303b212 */ /* 0x000fc800078e3cff */
[----:B------:R-:W-:-:S04]  /*20f00*/  @!P3 LOP3.LUT R2, R3, R2, RZ, 0x3c, !PT ;  /* 0x000000020302b212 */ /* 0x000fc800078e3cff */
[----:B------:R-:W-:-:S05]  /*20f10*/  @!P3 LOP3.LUT R3, R3, R2, RZ, 0x3c, !PT ;  /* 0x000000020303b212 */ /* 0x000fca00078e3cff */
[----:B------:R-:W-:Y:S04]  /*20f20*/  @!P3 LDGSTS.E.BYPASS.LTC128B.128 [R9+0x20400], desc[UR36][R2.64], !P0 ;  /* 0x204000000209bfae */ /* 0x000fe8000c101d64 */
[----:B------:R0:W-:Y:S01]  /*20f30*/  @!P3 LDGSTS.E.BYPASS.LTC128B.128 [R9+0x24400], desc[UR36][R2.64+0x80], !P1 ;  /* 0x244000800209bfae */ /* 0x0001e2000c901d64 */
[----:B------:R-:W-:Y:S02]  /*20f40*/  ISETP.GE.AND P3, PT, R7, R6, PT ;  /* 0x000000060700720c */ /* 0x000fe40003f66270 */
[----:B------:R-:W-:Y:S01]  /*20f50*/  IADD3 R7, R4, 0x20, RZ ;  /* 0x0000002004077810 */ /* 0x000fe20007ffe0ff */
[----:B0-----:R-:W0:Y:S04]  /*20f60*/  SHFL.IDX PT, R3, R0, 0x1, 0x181f ;  /* 0x00381f0000037f89 */ /* 0x001e2800000e0000 */
[----:B------:R-:W1:Y:S06]  /*20f70*/  SHFL.IDX PT, R2, R5, 0x1, 0x181f ;  /* 0x00381f0005027f89 */ /* 0x000e6c00000e0000 */
[----:B0-----:R-:W-:-:S05]  /*20f80*/  @!P3 IADD3 R3, P2, R31, R3, RZ ;  /* 0x000000031f03b210 */ /* 0x001fca0007f5e0ff */
[----:B-1----:R-:W-:-:S05]  /*20f90*/  @!P3 IMAD.X R2, RZ, RZ, R2, P2 ;  /* 0x000000ffff02b224 */ /* 0x002fca00010e0602 */
[----:B------:R-:W-:-:S04]  /*20fa0*/  @!P3 LOP3.LUT R3, R3, R2, RZ, 0x3c, !PT ;  /* 0x000000020303b212 */ /* 0x000fc800078e3cff */
[----:B------:R-:W-:-:S04]  /*20fb0*/  @!P3 LOP3.LUT R2, R3, R2, RZ, 0x3c, !PT ;  /* 0x000000020302b212 */ /* 0x000fc800078e3cff */
[----:B------:R-:W-:-:S05]  /*20fc0*/  @!P3 LOP3.LUT R3, R3, R2, RZ, 0x3c, !PT ;  /* 0x000000020303b212 */ /* 0x000fca00078e3cff */
[----:B------:R-:W-:Y:S04]  /*20fd0*/  @!P3 LDGSTS.E.BYPASS.LTC128B.128 [R9+0x20c00], desc[UR36][R2.64], !P0 ;  /* 0x20c000000209bfae */ /* 0x000fe8000c101d64 */
[----:B------:R0:W-:Y:S01]  /*20fe0*/  @!P3 LDGSTS.E.BYPASS.LTC128B.128 [R9+0x24c00], desc[UR36][R2.64+0x80], !P1 ;  /* 0x24c000800209bfae */ /* 0x0001e2000c901d64 */
[----:B------:R-:W-:Y:S01]  /*20ff0*/  ISETP.GE.AND P3, PT, R7, R6, PT ;  /* 0x000000060700720c */ /* 0x000fe20003f66270 */
[----:B------:R-:W-:Y:S02]  /*21000*/  VIADD R7, R4, 0x30 ;  /* 0x0000003004077836 */ /* 0x000fe40000000000 */
        /* <DEDUP_REMOVED lines=42> */
[----:B------:R-:W-:-:S03]  /*212b0*/  ISETP.GE.AND P3, PT, R7, R6, PT ;  /* 0x000000060700720c */ /* 0x000fc60003f66270 */
[----:B0-----:R-:W0:Y:S04]  /*212c0*/  SHFL.IDX PT, R3, R0, 0x6, 0x181f ;  /* 0x00d81f0000037f89 */ /* 0x001e2800000e0000 */
[----:B------:R-:W1:Y:S04]  /*212d0*/  SHFL.IDX PT, R2, R5, 0x6, 0x181f ;  /* 0x00d81f0005027f89 */ /* 0x000e6800000e0000 */
[----:B------:R-:W2:Y:S02]  /*212e0*/  SHFL.IDX PT, R5, R5, 0x7, 0x181f ;  /* 0x00f81f0005057f89 */ /* 0x000ea400000e0000 */
[----:B0-----:R-:W-:-:S05]  /*212f0*/  @!P3 IADD3 R3, P2, R31, R3, RZ ;  /* 0x000000031f03b210 */ /* 0x001fca0007f5e0ff */
[----:B-1----:R-:W-:-:S05]  /*21300*/  @!P3 IMAD.X R2, RZ, RZ, R2, P2 ;  /* 0x000000ffff02b224 */ /* 0x002fca00010e0602 */
[----:B------:R-:W-:-:S04]  /*21310*/  @!P3 LOP3.LUT R3, R3, R2, RZ, 0x3c, !PT ;  /* 0x000000020303b212 */ /* 0x000fc800078e3cff */
[----:B------:R-:W-:-:S04]  /*21320*/  @!P3 LOP3.LUT R2, R3, R2, RZ, 0x3c, !PT ;  /* 0x000000020302b212 */ /* 0x000fc800078e3cff */
[----:B------:R-:W-:-:S05]  /*21330*/  @!P3 LOP3.LUT R3, R3, R2, RZ, 0x3c, !PT ;  /* 0x000000020303b212 */ /* 0x000fca00078e3cff */
[----:B------:R0:W-:Y:S04]  /*21340*/  @!P3 LDGSTS.E.BYPASS.LTC128B.128 [R9+0x23400], desc[UR36][R2.64], !P0 ;  /* 0x234000000209bfae */ /* 0x0001e8000c101d64 */
[----:B--2---:R0:W-:Y:S02]  /*21350*/  @!P3 LDGSTS.E.BYPASS.LTC128B.128 [R9+0x27400], desc[UR36][R2.64+0x80], !P1 ;  /* 0x274000800209bfae */ /* 0x0041e4000c901d64 */
.L_x_1042:
[----:B0-----:R-:W-:Y:S01]  /*21360*/  VIADD R3, R4, 0x70 ;  /* 0x0000007004037836 */ /* 0x001fe20000000000 */
[----:B------:R-:W-:Y:S04]  /*21370*/  BSSY B0, `(.L_x_762) ;  /* 0x000000a000007945 */ /* 0x000fe80003800000 */
[----:B------:R-:W-:-:S13]  /*21380*/  ISETP.GE.AND P2, PT, R3, R6, PT ;  /* 0x000000060300720c */ /* 0x000fda0003f46270 */
[----:B------:R-:W-:Y:S05]  /*21390*/  @P2 BRA `(.L_x_763) ;  /* 0x00000000001c2947 */ /* 0x000fea0003800000 */
[----:B------:R-:W-:-:S05]  /*213a0*/  IADD3 R2, P2, R31, R14, RZ ;  /* 0x0000000e1f027210 */ /* 0x000fca0007f5e0ff */
[----:B------:R-:W-:-:S05]  /*213b0*/  IMAD.X R3, RZ, RZ, R5, P2 ;  /* 0x000000ffff037224 */ /* 0x000fca00010e0605 */
[----:B------:R-:W-:Y:S01]  /*213c0*/  @!PT LDS RZ, [RZ] ;  /* 0x00000000fffff984 */ /* 0x000fe20000000800 */
[----:B------:R-:W-:Y:S01]  /*213d0*/  @!PT LDS RZ, [RZ] ;  /* 0x00000000fffff984 */ /* 0x000fe20000000800 */
[----:B------:R-:W-:Y:S01]  /*213e0*/  @!PT LDS RZ, [RZ] ;  /* 0x00000000fffff984 */ /* 0x000fe20000000800 */
[----:B------:R0:W-:Y:S04]  /*213f0*/  LDGSTS.E.BYPASS.LTC128B.128 [R9+0x23c00], desc[UR36][R2.64], !P0 ;  /* 0x23c0000002097fae */ /* 0x0001e8000c101d64 */
[----:B------:R0:W-:Y:S02]  /*21400*/  LDGSTS.E.BYPASS.LTC128B.128 [R9+0x27c00], desc[UR36][R2.64+0x80], !P1 ;  /* 0x27c0008002097fae */ /* 0x0001e4000c901d64 */
.L_x_763:
[----:B------:R-:W-:Y:S05]  /*21410*/  BSYNC B0 ;  /* 0x0000000000007941 */ /* 0x000fea0003800000 */
.L_x_762:
[----:B------:R-:W-:Y:S01]  /*21420*/  NOP ;  /* 0x0000000000007918 */ /* 0x000fe20000000000 */
[----:B------:R-:W-:-:S13]  /*21430*/  PLOP3.LUT P0, PT, PT, PT, PT, 0x80, 0x0 ;  /* 0x000000000000781c */ /* 0x000fda0003f0f070 */
.L_x_764:
[----:B------:R-:W-:Y:S02]  /*21440*/  PLOP3.LUT P1, PT, P1, P0, PT, 0xa2, 0x0 ;  /* 0x000000000000781c */ /* 0x000fe40000f21472 */
[----:B------:R-:W-:-:S08]  /*21450*/  @P0 R2UR P1, UR4, R23 ;  /* 0x00000000170402ca */ /* 0x000fd00000020000 */
[----:B------:R-:W-:-:S05]  /*21460*/  @P0 PLOP3.LUT P0, PT, P1, PT, PT, 0x80, 0x0 ;  /* 0x000000000000081c */ /* 0x000fca0000f0f070 */
[----:B------:R-:W-:Y:S01]  /*21470*/  @!P1 SYNCS.ARRIVE.TRANS64.RED.A0T1 RZ, [UR4+0x38800], RZ ;  /* 0x038800ffffff99a7 */ /* 0x000fe20008200404 */
[----:B------:R-:W-:Y:S07]  /*21480*/  @!P1 ARRIVES.LDGSTSBAR.64.TRANSCNT [UR4+0x38800] ;  /* 0x03880000ff0099b0 */ /* 0x000fee0008000a84 */
[----:B------:R-:W-:Y:S05]  /*21490*/  @P0 BRA.U.ANY `(.L_x_764) ;  /* 0xfffffffd00e80947 */ /* 0x000fea000393ffff */
[----:B0-----:R-:W2:Y:S02]  /*214a0*/  LDL.LU R2, [R1+0x30] ;  /* 0x0000300001027983 */ /* 0x001ea40000300800 */
[----:B--2---:R-:W-:-:S04]  /*214b0*/  IADD3 R2, R2, 0x1, RZ ;  /* 0x0000000102027810 */ /* 0x004fc80007ffe0ff */
[----:B------:R-:W-:Y:S01]  /*214c0*/  LEA.HI R0, R2, R2, RZ, 0x1 ;  /* 0x0000000202007211 */ /* 0x000fe200078f08ff */
[----:B------:R0:W-:Y:S03]  /*214d0*/  STL [R1+0x30], R2 ;  /* 0x0000300201007387 */ /* 0x0001e60000100800 */
[----:B------:R-:W-:-:S05]  /*214e0*/  LOP3.LUT R0, R0, 0xfffffffe, RZ, 0xc0, !PT ;  /* 0xfffffffe00007812 */ /* 0x000fca00078ec0ff */
[----:B------:R-:W-:-:S05]  /*214f0*/  IMAD.IADD R0, R2, 0x1, -R0 ;  /* 0x0000000102007824 */ /* 0x000fca00078e0a00 */
[----:B------:R-:W-:Y:S01]  /*21500*/  SHF.L.U32 R0, R0, 0x1f, RZ ;  /* 0x0000001f00007819 */ /* 0x000fe200000006ff */
[----:B------:R-:W-:Y:S01]  /*21510*/  NOP ;  /* 0x0000000000007918 */ /* 0x000fe20000000000 */
[----:B------:R0:W-:Y:S01]  /*21520*/  SYNCS.ARRIVE.TRANS64.A1T0 RZ, [R23+URZ+0x38800], RZ ;  /* 0x038800ff17ff79a7 */ /* 0x0001e2000810003f */
[----:B------:R-:W-:Y:S01]  /*21530*/  BSSY B0, `(.L_x_765) ;  /* 0x0000004000007945 */ /* 0x000fe20003800000 */
[----:B------:R-:W-:Y:S01]  /*21540*/  ISETP.GE.AND P1, PT, R27, 0x81, PT ;  /* 0x000000811b00780c */ /* 0x000fe20003f26270 */
[----:B------:R-:W1:Y:S02]  /*21550*/  SYNCS.PHASECHK.TRANS64.TRYWAIT P0, [R23+URZ+0x38820], R0 ;  /* 0x03882000170075a7 */ /* 0x000e64000800017f */
[----:B01----:R-:W-:Y:S10]  /*21560*/  @!P0 BRA `(.L_x_766) ;  /* 0x0000008c00e88947 */ /* 0x003ff40003800000 */
.L_x_1043:
[----:B------:R-:W-:Y:S05]  /*21570*/  BSYNC B0 ;  /* 0x0000000000007941 */ /* 0x000fea0003800000 */
.L_x_765:
[----:B------:R-:W-:Y:S05]  /*21580*/  @!P1 BRA `(.L_x_767) ;  /* 0x0000001400ec9947 */ /* 0x000fea0003800000 */
[----:B------:R-:W2:Y:S01]  /*21590*/  LDL.LU R2, [R1+0x2c] ;  /* 0x00002c0001027983 */ /* 0x000ea20000300800 */
[----:B------:R-:W-:Y:S02]  /*215a0*/  IMAD.MOV.U32 R9, RZ, RZ, R28 ;  /* 0x000000ffff097224 */ /* 0x000fe400078e001c */
[----:B------:R-:W-:Y:S01]  /*215b0*/  IMAD.MOV.U32 R10, RZ, RZ, R32 ;  /* 0x000000ffff0a7224 */ /* 0x000fe200078e0020 */
[----:B--2---:R-:W-:-:S07]  /*215c0*/  LEA.HI.SX32 R29, R2, 0xfffffffe, 0x19 ;  /* 0xfffffffe021d7811 */ /* 0x004fce00078fcaff */
.L_x_787:
[----:B------:R-:W2:Y:S01]  /*215d0*/  LDL R2, [R1] ;  /* 0x0000000001027983 */ /* 0x000ea20000100800 */
[----:B-1----:R-:W1:Y:S03]  /*215e0*/  LDC R5, c[0x0][0x430] ;  /* 0x00010c00ff057b82 */ /* 0x002e660000000800 */
[----:B------:R-:W3:Y:S01]  /*215f0*/  LDL R6, [R1+0x4] ;  /* 0x0000040001067983 */ /* 0x000ee20000100800 */
[----:B0-----:R-:W0:Y:S01]  /*21600*/  S2R R0, SR_TID.X ;  /* 0x0000000000007919 */ /* 0x001e220000002100 */
[----:B-1----:R-:W-:-:S13]  /*21610*/  ISETP.NE.AND P0, PT, R5, 0x1, PT ;  /* 0x000000010500780c */ /* 0x002fda0003f05270 */
[----:B------:R-:W1:Y:S01]  /*21620*/  @P0 LDC R3, c[0x0][0x434] ;  /* 0x00010d00ff030b82 */ /* 0x000e620000000800 */
[----:B0-----:R-:W-:-:S04]  /*21630*/  LOP3.LUT R0, R0, 0x7f, RZ, 0xc0, !PT ;  /* 0x0000007f00007812 */ /* 0x001fc800078ec0ff */
[----:B------:R-:W-:-:S03]  /*21640*/  SHF.R.U32.HI R4, RZ, 0x3, R0 ;  /* 0x00000003ff047819 */ /* 0x000fc60000011600 */
[----:B------:R-:W0:Y:S01]  /*21650*/  @P0 LDC R0, c[0x0][0x438] ;  /* 0x00010e00ff000b82 */ /* 0x000e220000000800 */
[----:B------:R-:W-:Y:S01]  /*21660*/  LEA R4, R29, R4, 0x7 ;  /* 0x000000041d047211 */ /* 0x000fe200078e38ff */
[----:B------:R-:W-:Y:S05]  /*21670*/  YIELD ;  /* 0x0000000000007946 */ /* 0x000fea0003800000 */
[----:B------:R-:W-:Y:S01]  /*21680*/  ULDC.64 UR4, c[0x0][0x428] ;  /* 0x00010a0000047ab9 */ /* 0x000fe20000000a00 */
[----:B--2---:R-:W-:-:S05]  /*21690*/  IADD3 R4, R31, R4, R2 ;  /* 0x000000041f047210 */ /* 0x004fca0007ffe002 */
[----:B-1----:R-:W-:-:S04]  /*216a0*/  @P0 IMAD.HI.U32 R3, R4, R3, RZ ;  /* 0x0000000304030227 */ /* 0x002fc800078e00ff */
[----:B------:R-:W-:Y:S01]  /*216b0*/  IMAD.MOV.U32 R2, RZ, RZ, R4 ;  /* 0x000000ffff027224 */ /* 0x000fe200078e0004 */
[----:B0-----:R-:W-:Y:S01]  /*216c0*/  @P0 SHF.R.U32.HI R2, RZ, R0, R3 ;  /* 0x00000000ff020219 */ /* 0x001fe20000011603 */
[----:B---3--:R-:W-:-:S03]  /*216d0*/  IMAD R7, R6, UR4, RZ ;  /* 0x0000000406077c24 */ /* 0x008fc6000f8e02ff */
[--C-:B------:R-:W-:Y:S01]  /*216e0*/  SHF.R.S32.HI R3, RZ, 0x1f, R2.reuse ;  /* 0x0000001fff037819 */ /* 0x100fe20000011402 */
[--C-:B------:R-:W-:Y:S02]  /*216f0*/  IMAD.MOV R0, RZ, RZ, -R2.reuse ;  /* 0x000000ffff007224 */ /* 0x100fe400078e0a02 */
[C---:B------:R-:W-:Y:S02]  /*21700*/  IMAD R7, R34.reuse, UR5, R7 ;  /* 0x0000000522077c24 */ /* 0x040fe4000f8e0207 */
[----:B------:R-:W-:Y:S01]  /*21710*/  IMAD.WIDE.U32 R2, R34, UR4, R2 ;  /* 0x0000000422027c25 */ /* 0x000fe2000f8e0002 */
[----:B------:R-:W-:-:S03]  /*21720*/  ULDC.64 UR4, c[0x0][0x418] ;  /* 0x0001060000047ab9 */ /* 0x000fc60000000a00 */
[----:B------:R-:W-:Y:S01]  /*21730*/  IMAD.IADD R7, R7, 0x1, R3 ;  /* 0x0000000107077824 */ /* 0x000fe200078e0203 */
[----:B------:R-:W-:-:S04]  /*21740*/  LEA R6, P0, R2, UR4, 0x2 ;  /* 0x0000000402067c11 */ /* 0x000fc8000f8010ff */
[----:B------:R-:W-:-:S05]  /*21750*/  LEA.HI.X R7, R2, UR5, R7, 0x2, P0 ;  /* 0x0000000502077c11 */ /* 0x000fca00080f1407 */
[----:B------:R-:W2:Y:S01]  /*21760*/  LDG.E R6, desc[UR36][R6.64] ;  /* 0x0000002406067981 */ /* 0x000ea2000c1e1900 */
[----:B------:R-:W-:Y:S02]  /*21770*/  LOP3.LUT P2, RZ, R22, 0x4, RZ, 0xc0, !PT ;  /* 0x0000000416ff7812 */ /* 0x000fe4000784c0ff */
[----:B------:R-:W-:-:S04]  /*21780*/  IADD3 R28, R9, 0x1, RZ ;  /* 0x00000001091c7810 */ /* 0x000fc80007ffe0ff */
[----:B------:R-:W-:-:S04]  /*21790*/  ISETP.NE.AND P0, PT, R28, 0x2, PT ;  /* 0x000000021c00780c */ /* 0x000fc80003f05270 */
[----:B------:R-:W-:Y:S01]  /*217a0*/  SEL R3, RZ, 0x1, P0 ;  /* 0x00000001ff037807 */ /* 0x000fe20000000000 */
[----:B------:R-:W-:Y:S01]  /*217b0*/  IMAD R5, R5, R0, R4 ;  /* 0x0000000005057224 */ /* 0x000fe200078e0204 */
[C---:B------:R-:W-:Y:S01]  /*217c0*/  ISETP.GT.AND P1, PT, R29.reuse, RZ, PT ;  /* 0x000000ff1d00720c */ /* 0x040fe20003f24270 */
[----:B------:R-:W-:Y:S01]  /*217d0*/  VIADD R29, R29, 0xffffffff ;  /* 0xffffffff1d1d7836 */ /* 0x000fe20000000000 */
[----:B------:R-:W-:Y:S02]  /*217e0*/  SEL R28, R28, RZ, P0 ;  /* 0x000000ff1c1c7207 */ /* 0x000fe40000000000 */
[----:B------:R-:W-:Y:S02]  /*217f0*/  LOP3.LUT R32, R10, R3, RZ, 0x3c, !PT ;  /* 0x000000030a207212 */ /* 0x000fe400078e3cff */
[----:B--2---:R-:W-:Y:S01]  /*21800*/  SHF.R.S32.HI R20, RZ, 0x1f, R6 ;  /* 0x0000001fff147819 */ /* 0x004fe20000011406 */
[----:B------:R-:W-:Y:S06]  /*21810*/  @!P2 BRA `(.L_x_768) ;  /* 0x000000000004a947 */ /* 0x000fec0003800000 */
[----:B------:R-:W-:Y:S01]  /*21820*/  BPT.TRAP 0x1 ;  /* 0x000000040000795c */ /* 0x000fe20000300000 */
.L_x_768:
[----:B------:R-:W-:Y:S01]  /*21830*/  IMAD R0, R28, 0x8, R23 ;  /* 0x000000081c007824 */ /* 0x000fe200078e0217 */
[----:B------:R-:W-:Y:S01]  /*21840*/  SHF.L.U32 R21, R32, 0x1f, RZ ;  /* 0x0000001f20157819 */ /* 0x000fe200000006ff */
[----:B------:R-:W-:Y:S01]  /*21850*/  BSSY B0, `(.L_x_769) ;  /* 0x0000004000007945 */ /* 0x000fe20003800000 */
[----:B------:R-:W-:Y:S02]  /*21860*/  SHF.R.S32.HI R17, RZ, 0x1f, R5 ;  /* 0x0000001fff117819 */ /* 0x000fe40000011405 */
[----:B------:R-:W0:Y:S02]  /*21870*/  SYNCS.PHASECHK.TRANS64.TRYWAIT P0, [R0+URZ+0x38880], R21 ;  /* 0x03888015000075a7 */ /* 0x000e24000800017f */
[----:B0-----:R-:W-:Y:S05]  /*21880*/  @!P0 BRA `(.L_x_770) ;  /* 0x0000008c00348947 */ /* 0x001fea0003800000 */
.L_x_1044:
[----:B------:R-:W-:Y:S05]  /*21890*/  BSYNC B0 ;  /* 0x0000000000007941 */ /* 0x000fea0003800000 */
.L_x_769:
[----:B------:R-:W2:Y:S01]  /*218a0*/  LDL R13, [R1+0xc] ;  /* 0x00000c00010d7983 */ /* 0x000ea20000100800 */
[----:B------:R-:W-:Y:S01]  /*218b0*/  ULDC.64 UR4, c[0x0][0x328] ;  /* 0x0000ca0000047ab9 */ /* 0x000fe20000000a00 */
[----:B------:R-:W1:Y:S01]  /*218c0*/  LDC R11, c[0x0][0x2f4] ;  /* 0x0000bd00ff0b7b82 */ /* 0x000e620000000800 */
[----:B------:R-:W-:Y:S01]  /*218d0*/  IMAD R4, R17, UR4, RZ ;  /* 0x0000000411047c24 */ /* 0x000fe2000f8e02ff */
[----:B------:R-:W-:Y:S01]  /*218e0*/  ULDC.64 UR6, c[0x0][0x318] ;  /* 0x0000c60000067ab9 */ /* 0x000fe20000000a00 */
        /* <DEDUP_REMOVED lines=8> */
[----:B------:R-:W-:Y:S02]  /*21970*/  ULDC.64 UR4, c[0x0][0x330] ;  /* 0x0000cc0000047ab9 */ /* 0x000fe40000000a00 */
[----:B------:R-:W-:Y:S02]  /*21980*/  IMAD R7, R35, UR4, RZ ;  /* 0x0000000423077c24 */ /* 0x000fe4000f8e02ff */
[----:B------:R-:W-:Y:S02]  /*21990*/  IADD3 R3, R3, R4, RZ ;  /* 0x0000000403037210 */ /* 0x000fe40007ffe0ff */
[----:B------:R-:W-:Y:S01]  /*219a0*/  IMAD R7, R18, UR5, R7 ;  /* 0x0000000512077c24 */ /* 0x000fe2000f8e0207 */
[-C--:B-1----:R-:W-:Y:S01]  /*219b0*/  ISETP.GE.AND P2, PT, R12, R11.reuse, PT ;  /* 0x0000000b0c00720c */ /* 0x082fe20003f46270 */
[----:B------:R-:W-:Y:S01]  /*219c0*/  IMAD.WIDE.U32 R2, R18, UR4, R2 ;  /* 0x0000000412027c25 */ /* 0x000fe2000f8e0002 */
[----:B------:R-:W-:Y:S01]  /*219d0*/  UMOV UR4, 0xffffffff ;  /* 0xffffffff00047882 */ /* 0x000fe20000000000 */
[----:B------:R-:W-:-:S02]  /*219e0*/  ISETP.GE.AND P3, PT, R31, R11, PT ;  /* 0x0000000b1f00720c */ /* 0x000fc40003f66270 */
[----:B------:R-:W-:-:S04]  /*219f0*/  IADD3 R8, P0, R2, UR6, RZ ;  /* 0x0000000602087c10 */ /* 0x000fc8000ff1e0ff */
[----:B------:R-:W-:Y:S01]  /*21a00*/  IADD3.X R7, R7, UR7, R3, P0, !PT ;  /* 0x0000000707077c10 */ /* 0x000fe200087fe403 */
[----:B--2---:R-:W-:Y:S01]  /*21a10*/  IMAD R4, R28, 0x8000, R13 ;  /* 0x000080001c047824 */ /* 0x004fe200078e020d */
[----:B------:R-:W-:Y:S07]  /*21a20*/  BRA.DIV UR4, `(.L_x_771) ;  /* 0x0000008a04e07947 */ /* 0x000fee000b800000 */
[----:B------:R-:W1:Y:S01]  /*21a30*/  SHFL.IDX PT, R2, R8, RZ, 0x181f ;  /* 0x00181fff08027589 */ /* 0x000e6200000e0000 */
[----:B------:R-:W-:-:S03]  /*21a40*/  IMAD.IADD R4, R23, 0x1, R4 ;  /* 0x0000000117047824 */ /* 0x000fc600078e0204 */
[----:B------:R-:W2:Y:S01]  /*21a50*/  SHFL.IDX PT, R3, R7, RZ, 0x181f ;  /* 0x00181fff07037589 */ /* 0x000ea200000e0000 */
[----:B-1----:R-:W-:-:S05]  /*21a60*/  IADD3 R2, P0, R31, R2, RZ ;  /* 0x000000021f027210 */ /* 0x002fca0007f1e0ff */
[----:B--2---:R-:W-:-:S05]  /*21a70*/  IMAD.X R3, RZ, RZ, R3, P0 ;  /* 0x000000ffff037224 */ /* 0x004fca00000e0603 */
[----:B------:R-:W-:Y:S01]  /*21a80*/  @!PT LDS RZ, [RZ] ;  /* 0x00000000fffff984 */ /* 0x000fe20000000800 */
[----:B------:R-:W-:Y:S04]  /*21a90*/  LDGSTS.E.BYPASS.LTC128B.128 [R4+0x10400], desc[UR36][R2.64], !P3 ;  /* 0x1040000002047fae */ /* 0x000fe8000d901d64 */
[----:B------:R1:W-:Y:S04]  /*21aa0*/  LDGSTS.E.BYPASS.LTC128B.128 [R4+0x14400], desc[UR36][R2.64+0x80], !P2 ;  /* 0x1440008002047fae */ /* 0x0003e8000d101d64 */
[----:B-1----:R-:W1:Y:S04]  /*21ab0*/  SHFL.IDX PT, R2, R8, 0x1, 0x181f ;  /* 0x00381f0008027f89 */ /* 0x002e6800000e0000 */
[----:B------:R-:W2:Y:S01]  /*21ac0*/  SHFL.IDX PT, R3, R7, 0x1, 0x181f ;  /* 0x00381f0007037f89 */ /* 0x000ea200000e0000 */
[----:B-1----:R-:W-:-:S04]  /*21ad0*/  IADD3 R2, P0, R31, R2, RZ ;  /* 0x000000021f027210 */ /* 0x002fc80007f1e0ff */
[----:B--2---:R-:W-:-:S05]  /*21ae0*/  IADD3.X R3, RZ, R3, RZ, P0, !PT ;  /* 0x00000003ff037210 */ /* 0x004fca00007fe4ff */
[----:B------:R-:W-:Y:S04]  /*21af0*/  LDGSTS.E.BYPASS.LTC128B.128 [R4+0x10c00], desc[UR36][R2.64], !P3 ;  /* 0x10c0000002047fae */ /* 0x000fe8000d901d64 */
[----:B------:R1:W-:Y:S04]  /*21b00*/  LDGSTS.E.BYPASS.LTC128B.128 [R4+0x14c00], desc[UR36][R2.64+0x80], !P2 ;  /* 0x14c0008002047fae */ /* 0x0003e8000d101d64 */
[----:B-1----:R-:W1:Y:S04]  /*21b10*/  SHFL.IDX PT, R2, R8, 0x2, 0x181f ;  /* 0x00581f0008027f89 */ /* 0x002e6800000e0000 */
[----:B------:R-:W2:Y:S01]  /*21b20*/  SHFL.IDX PT, R3, R7, 0x2, 0x181f ;  /* 0x00581f0007037f89 */ /* 0x000ea200000e0000 */
[----:B-1----:R-:W-:-:S05]  /*21b30*/  IADD3 R2, P0, R31, R2, RZ ;  /* 0x000000021f027210 */ /* 0x002fca0007f1e0ff */
[----:B--2---:R-:W-:-:S05]  /*21b40*/  IMAD.X R3, RZ, RZ, R3, P0 ;  /* 0x000000ffff037224 */ /* 0x004fca00000e0603 */
        /* <DEDUP_REMOVED lines=21> */
[----:B------:R-:W2:Y:S04]  /*21ca0*/  SHFL.IDX PT, R3, R7, 0x6, 0x181f ;  /* 0x00d81f0007037f89 */ /* 0x000ea800000e0000 */
[----:B------:R-:W3:Y:S01]  /*21cb0*/  SHFL.IDX PT, R7, R7, 0x7, 0x181f ;  /* 0x00f81f0007077f89 */ /* 0x000ee200000e0000 */
[----:B-1----:R-:W-:-:S05]  /*21cc0*/  IADD3 R2, P0, R31, R2, RZ ;  /* 0x000000021f027210 */ /* 0x002fca0007f1e0ff */
[----:B--2---:R-:W-:-:S05]  /*21cd0*/  IMAD.X R3, RZ, RZ, R3, P0 ;  /* 0x000000ffff037224 */ /* 0x004fca00000e0603 */
[----:B------:R-:W-:Y:S04]  /*21ce0*/  LDGSTS.E.BYPASS.LTC128B.128 [R4+0x13400], desc[UR36][R2.64], !P3 ;  /* 0x1340000002047fae */ /* 0x000fe8000d901d64 */
[----:B------:R1:W-:Y:S04]  /*21cf0*/  LDGSTS.E.BYPASS.LTC128B.128 [R4+0x17400], desc[UR36][R2.64+0x80], !P2 ;  /* 0x1740008002047fae */ /* 0x0003e8000d101d64 */
[----:B-1-3--:R1:W2:Y:S02]  /*21d00*/  SHFL.IDX PT, R2, R8, 0x7, 0x181f ;  /* 0x00f81f0008027f89 */ /* 0x00a2a400000e0000 */
.L_x_1062:
        /* <DEDUP_REMOVED lines=9> */
.L_x_772:
        /* <DEDUP_REMOVED lines=10> */
.L_x_773:
[----:B------:R3:W-:Y:S01]  /*21e40*/  SYNCS.ARRIVE.TRANS64.A1T0 RZ, [R0+URZ+0x38870], RZ ;  /* 0x038870ff00ff79a7 */ /* 0x0007e2000810003f */
[----:B------:R-:W-:Y:S05]  /*21e50*/  @!P3 BRA `(.L_x_774) ;  /* 0x000000000004b947 */ /* 0x000fea0003800000 */
[----:B------:R-:W-:Y:S01]  /*21e60*/  BPT.TRAP 0x1 ;  /* 0x000000040000795c */ /* 0x000fe20000300000 */
.L_x_774:
[----:B------:R-:W4:Y:S01]  /*21e70*/  SYNCS.PHASECHK.TRANS64.TRYWAIT P0, [R0+URZ+0x38840], R21 ;  /* 0x03884015000075a7 */ /* 0x000f22000800017f */
[----:B------:R-:W-:Y:S04]  /*21e80*/  BSSY B0, `(.L_x_775) ;  /* 0x0000002000007945 */ /* 0x000fe80003800000 */
[----:B----4-:R-:W-:Y:S05]  /*21e90*/  @!P0 BRA `(.L_x_776) ;  /* 0x00000090000c8947 */ /* 0x010fea0003800000 */
.L_x_1063:
[----:B------:R-:W-:Y:S05]  /*21ea0*/  BSYNC B0 ;  /* 0x0000000000007941 */ /* 0x000fea0003800000 */
.L_x_775:
[----:B------:R-:W-:Y:S01]  /*21eb0*/  ULDC.64 UR4, c[0x0][0x300] ;  /* 0x0000c00000047ab9 */ /* 0x000fe20000000a00 */
[----:B-1----:R-:W1:Y:S01]  /*21ec0*/  LDC R8, c[0x0][0x2f4] ;  /* 0x0000bd00ff087b82 */ /* 0x002e620000000800 */
[----:B------:R-:W-:Y:S01]  /*21ed0*/  IMAD R7, R17, UR4, RZ ;  /* 0x0000000411077c24 */ /* 0x000fe2000f8e02ff */
[----:B------:R-:W-:Y:S01]  /*21ee0*/  ULDC.64 UR6, c[0x0][0x2e8] ;  /* 0x0000ba0000067ab9 */ /* 0x000fe20000000a00 */
[----:B--2---:R-:W-:Y:S01]  /*21ef0*/  IMAD.WIDE.U32 R2, R5, UR4, RZ ;  /* 0x0000000405027c25 */ /* 0x004fe2000f8e00ff */
        /* <DEDUP_REMOVED lines=8> */
[----:B------:R-:W-:Y:S01]  /*21f80*/  IMAD R5, R35, UR4, RZ ;  /* 0x0000000423057c24 */ /* 0x000fe2000f8e02ff */
[----:B------:R-:W-:-:S03]  /*21f90*/  IADD3 R3, R3, R20, RZ ;  /* 0x0000001403037210 */ /* 0x000fc60007ffe0ff */
[C---:B------:R-:W-:Y:S01]  /*21fa0*/  IMAD R5, R18.reuse, UR5, R5 ;  /* 0x0000000512057c24 */ /* 0x040fe2000f8e0205 */
[-C--:B-1----:R-:W-:Y:S01]  /*21fb0*/  ISETP.GE.AND P2, PT, R11, R8.reuse, PT ;  /* 0x000000080b00720c */ /* 0x082fe20003f46270 */
[----:B------:R-:W-:Y:S01]  /*21fc0*/  IMAD.WIDE.U32 R2, R18, UR4, R2 ;  /* 0x0000000412027c25 */ /* 0x000fe2000f8e0002 */
[----:B------:R-:W-:Y:S01]  /*21fd0*/  UMOV UR4, 0xffffffff ;  /* 0xffffffff00047882 */ /* 0x000fe20000000000 */
[----:B------:R-:W-:Y:S02]  /*21fe0*/  ISETP.GE.AND P3, PT, R31, R8, PT ;  /* 0x000000081f00720c */ /* 0x000fe40003f66270 */
[----:B------:R-:W-:-:S04]  /*21ff0*/  IADD3 R6, P0, R2, UR6, RZ ;  /* 0x0000000602067c10 */ /* 0x000fc8000ff1e0ff */
[----:B------:R-:W-:Y:S01]  /*22000*/  IADD3.X R5, R5, UR7, R3, P0, !PT ;  /* 0x0000000705057c10 */ /* 0x000fe200087fe403 */
[----:B------:R-:W-:Y:S08]  /*22010*/  BRA.DIV UR4, `(.L_x_777) ;  /* 0x0000008e04c07947 */ /* 0x000ff0000b800000 */
[----:B------:R-:W1:Y:S04]  /*22020*/  SHFL.IDX PT, R2, R6, RZ, 0x181f ;  /* 0x00181fff06027589 */ /* 0x000e6800000e0000 */
        /* <DEDUP_REMOVED lines=37> */
[----:B------:R-:W2:Y:S04]  /*22280*/  SHFL.IDX PT, R3, R5, 0x6, 0x181f ;  /* 0x00d81f0005037f89 */ /* 0x000ea800000e0000 */
[----:B------:R-:W0:Y:S01]  /*22290*/  SHFL.IDX PT, R5, R5, 0x7, 0x181f ;  /* 0x00f81f0005057f89 */ /* 0x000e2200000e0000 */
[----:B-1----:R-:W-:-:S05]  /*222a0*/  IADD3 R2, P0, R31, R2, RZ ;  /* 0x000000021f027210 */ /* 0x002fca0007f1e0ff */
[----:B--2---:R-:W-:-:S05]  /*222b0*/  IMAD.X R3, RZ, RZ, R3, P0 ;  /* 0x000000ffff037224 */ /* 0x004fca00000e0603 */
[----:B------:R-:W-:Y:S04]  /*222c0*/  LDGSTS.E.BYPASS.LTC128B.128 [R4+0x2b400], desc[UR36][R2.64], !P3 ;  /* 0x2b40000002047fae */ /* 0x000fe8000d901d64 */
[----:B------:R1:W-:Y:S04]  /*222d0*/  LDGSTS.E.BYPASS.LTC128B.128 [R4+0x2f400], desc[UR36][R2.64+0x80], !P2 ;  /* 0x2f40008002047fae */ /* 0x0003e8000d101d64 */
[----:B01----:R1:W2:Y:S02]  /*222e0*/  SHFL.IDX PT, R2, R6, 0x7, 0x181f ;  /* 0x00f81f0006027f89 */ /* 0x0032a400000e0000 */
.L_x_1081:
[----:B--2---:R-:W-:-:S04]  /*222f0*/  IADD3 R2, P0, R31, R2, RZ ;  /* 0x000000021f027210 */ /* 0x004fc80007f1e0ff */
[----:B------:R-:W-:Y:S02]  /*22300*/  IADD3.X R3, RZ, R5, RZ, P0, !PT ;  /* 0x00000005ff037210 */ /* 0x000fe400007fe4ff */
[----:B------:R-:W-:-:S03]  /*22310*/  PLOP3.LUT P0, PT, PT, PT, PT, 0x80, 0x0 ;  /* 0x000000000000781c */ /* 0x000fc60003f0f070 */
[----:B------:R-:W-:Y:S01]  /*22320*/  @!PT LDS RZ, [RZ] ;  /* 0x00000000fffff984 */ /* 0x000fe20000000800 */
[----:B------:R-:W-:Y:S01]  /*22330*/  @!PT LDS RZ, [RZ] ;  /* 0x00000000fffff984 */ /* 0x000fe20000000800 */
[----:B------:R-:W-:Y:S01]  /*22340*/  @!PT LDS RZ, [RZ] ;  /* 0x00000000fffff984 */ /* 0x000fe20000000800 */
[----:B------:R0:W-:Y:S04]  /*22350*/  LDGSTS.E.BYPASS.LTC128B.128 [R4+0x2bc00], desc[UR36][R2.64], !P3 ;  /* 0x2bc0000002047fae */ /* 0x0001e8000d901d64 */
[----:B------:R0:W-:Y:S01]  /*22360*/  LDGSTS.E.BYPASS.LTC128B.128 [R4+0x2fc00], desc[UR36][R2.64+0x80], !P2 ;  /* 0x2fc0008002047fae */ /* 0x0001e2000d101d64 */
[----:B------:R-:W-:-:S05]  /*22370*/  NOP ;  /* 0x0000000000007918 */ /* 0x000fca0000000000 */
.L_x_778:
        /* <DEDUP_REMOVED lines=10> */
.L_x_779:
[----:B------:R3:W-:Y:S02]  /*22420*/  SYNCS.ARRIVE.TRANS64.A1T0 RZ, [R0+URZ+0x38830], RZ ;  /* 0x038830ff00ff79a7 */ /* 0x0007e4000810003f */
[----:B---34-:R-:W-:-:S05]  /*22430*/  IMAD.U32 R0, RZ, RZ, UR38 ;  /* 0x00000026ff007e24 */ /* 0x018fca000f8e00ff */
[----:B------:R-:W-:-:S13]  /*22440*/  ISETP.NE.AND P0, PT, R0, 0x3, PT ;  /* 0x000000030000780c */ /* 0x000fda0003f05270 */
[----:B------:R-:W-:Y:S05]  /*22450*/  @!P0 BRA `(.L_x_780) ;  /* 0x0000000000048947 */ /* 0x000fea0003800000 */
[----:B------:R-:W-:Y:S01]  /*22460*/  BPT.TRAP 0x1 ;  /* 0x000000040000795c */ /* 0x000fe20000300000 */
.L_x_780:
[----:B------:R-:W-:Y:S01]  /*22470*/  LOP3.LUT R0, R10, 0x1, RZ, 0x3c, !PT ;  /* 0x000000010a007812 */ /* 0x000fe200078e3cff */
[----:B------:R-:W-:Y:S01]  /*22480*/  IMAD R17, R9, 0x8, R23 ;  /* 0x0000000809117824 */ /* 0x000fe200078e0217 */
[----:B------:R-:W-:Y:S02]  /*22490*/  BSSY B0, `(.L_x_781) ;  /* 0x0000004000007945 */ /* 0x000fe40003800000 */
[----:B------:R-:W-:-:S04]  /*224a0*/  SHF.L.U32 R0, R0, 0x1f, RZ ;  /* 0x0000001f00007819 */ /* 0x000fc800000006ff */
[----:B------:R-:W2:Y:S02]  /*224b0*/  SYNCS.PHASECHK.TRANS64.TRYWAIT P2, [R17+URZ+0x38870], R0 ;  /* 0x03887000110075a7 */ /* 0x000ea4000804017f */
[----:B--2---:R-:W-:Y:S05]  /*224c0*/  @!P2 BRA `(.L_x_782) ;  /* 0x0000009000d8a947 */ /* 0x004fea0003800000 */
.L_x_1082:
[----:B------:R-:W-:Y:S05]  /*224d0*/  BSYNC B0 ;  /* 0x0000000000007941 */ /* 0x000fea0003800000 */
.L_x_781:
[----:B------:R-:W-:-:S13]  /*224e0*/  LOP3.LUT P2, RZ, R22, 0x4, RZ, 0xc0, !PT ;  /* 0x0000000416ff7812 */ /* 0x000fda000784c0ff */
[----:B------:R-:W-:Y:S05]  /*224f0*/  @!P2 BRA `(.L_x_783) ;  /* 0x000000000004a947 */ /* 0x000fea0003800000 */
[----:B------:R-:W-:Y:S01]  /*22500*/  BPT.TRAP 0x1 ;  /* 0x000000040000795c */ /* 0x000fe20000300000 */
.L_x_783:
[----:B--2---:R-:W-:Y:S01]  /*22510*/  SHF.L.U32 R0, R10, 0x1f, RZ ;  /* 0x0000001f0a007819 */ /* 0x004fe200000006ff */
[----:B0-----:R-:W-:-:S03]  /*22520*/  IMAD.SHL.U32 R3, R9, 0x8000, RZ ;  /* 0x0000800009037824 */ /* 0x001fc600078e00ff */
[----:B------:R-:W0:Y:S02]  /*22530*/  SYNCS.PHASECHK.TRANS64.TRYWAIT P2, [R17+URZ+0x38860], R0 ;  /* 0x03886000110075a7 */ /* 0x000e24000804017f */
[----:B0-----:R-:W-:Y:S05]  /*22540*/  @!P2 BRA `(.L_x_784) ;  /* 0x0000009000cca947 */ /* 0x001fea0003800000 */
.L_x_1083:
[----:B------:R-:W2:Y:S04]  /*22550*/  LDL R2, [R1+0x14] ;  /* 0x0000140001027983 */ /* 0x000ea80000100800 */
[----:B------:R-:W3:Y:S01]  /*22560*/  LDL R12, [R1+0x10] ;  /* 0x00001000010c7983 */ /* 0x000ee20000100800 */
[----:B------:R-:W-:Y:S05]  /*22570*/  WARPSYNC.ALL ;  /* 0x0000000000007948 */ /* 0x000fea0003800000 */
[----:B------:R-:W-:-:S02]  /*22580*/  LOP3.LUT P2, RZ, R22, 0x4, RZ, 0xc0, !PT ;  /* 0x0000000416ff7812 */ /* 0x000fc4000784c0ff */
[----:B--2---:R-:W-:-:S04]  /*22590*/  LOP3.LUT R2, R3, R2, RZ, 0xfc, !PT ;  /* 0x0000000203027212 */ /* 0x004fc800078efcff */
[----:B------:R-:W-:Y:S02]  /*225a0*/  IADD3 R2, R23, R2, RZ ;  /* 0x0000000217027210 */ /* 0x000fe40007ffe0ff */
[----:B---3--:R-:W-:-:S03]  /*225b0*/  LOP3.LUT R20, R3, R12, RZ, 0xfc, !PT ;  /* 0x0000000c03147212 */ /* 0x008fc600078efcff */
[----:B-1----:R-:W1:Y:S01]  /*225c0*/  LDSM.16.MT88.4 R4, [R2+0x10400] ;  /* 0x010400000204783b */ /* 0x002e620000004200 */
[----:B0-----:R-:W-:Y:S02]  /*225d0*/  IMAD.IADD R0, R37, 0x1, R2 ;  /* 0x0000000125007824 */ /* 0x001fe400078e0202 */
[----:B------:R-:W-:-:S05]  /*225e0*/  IMAD.IADD R20, R23, 0x1, R20 ;  /* 0x0000000117147824 */ /* 0x000fca00078e0214 */
[----:B------:R-:W-:Y:S02]  /*225f0*/  IADD3 R3, R36, 0x400, R20 ;  /* 0x0000040024037810 */ /* 0x000fe40007ffe014 */
[C-C-:B-1----:R-:W-:Y:S02]  /*22600*/  PRMT R8, R4.reuse, 0x6420, R5.reuse ;  /* 0x0000642004087816 */ /* 0x142fe40000000005 */
        /* <DEDUP_REMOVED lines=104> */
.L_x_785:
[----:B0-----:R0:W-:Y:S01]  /*22c90*/  SYNCS.ARRIVE.TRANS64.A1T0 RZ, [R17+URZ+0x38850], RZ ;  /* 0x038850ff11ff79a7 */ /* 0x0011e2000810003f */
[----:B------:R-:W-:Y:S06]  /*22ca0*/  BAR.SYNC.DEFER_BLOCKING 0x2, 0x80 ;  /* 0x0082000000007b1d */ /* 0x000fec0000010000 */
[----:B------:R-:W-:Y:S05]  /*22cb0*/  @!P0 BRA `(.L_x_786) ;  /* 0x0000000000048947 */ /* 0x000fea0003800000 */
[----:B------:R-:W-:Y:S01]  /*22cc0*/  BPT.TRAP 0x1 ;  /* 0x000000040000795c */ /* 0x000fe20000300000 */
.L_x_786:
[----:B------:R-:W2:Y:S01]  /*22cd0*/  LDL R0, [R1+0x8] ;  /* 0x0000080001007983 */ /* 0x000ea20000100800 */
[----:B0-----:R-:W-:Y:S01]  /*22ce0*/  IADD3 R17, R17, 0x38880, RZ ;  /* 0x0003888011117810 */ /* 0x001fe20007ffe0ff */
[----:B-1----:R-:W-:Y:S02]  /*22cf0*/  IMAD.MOV.U32 R9, RZ, RZ, R28 ;  /* 0x000000ffff097224 */ /* 0x002fe400078e001c */
[----:B------:R-:W-:Y:S01]  /*22d00*/  IMAD.MOV.U32 R10, RZ, RZ, R32 ;  /* 0x000000ffff0a7224 */ /* 0x000fe200078e0020 */
[----:B--2---:R-:W-:-:S04]  /*22d10*/  PRMT R17, R0, 0x654, R17 ;  /* 0x0000065400117816 */ /* 0x004fc80000000011 */
[----:B------:R1:W-:Y:S01]  /*22d20*/  SYNCS.ARRIVE.TRANS64.RED.A1T0 RZ, [R17+URZ], RZ ;  /* 0x000000ff11ff79a7 */ /* 0x0003e2000810043f */
[----:B------:R-:W-:Y:S05]  /*22d30*/  @P1 BRA `(.L_x_787) ;  /* 0xffffffe800241947 */ /* 0x000fea000383ffff */
.L_x_767:
[----:B0-----:R-:W0:Y:S01]  /*22d40*/  S2R R0, SR_TID.X ;  /* 0x0000000000007919 */ /* 0x001e220000002100 */
[----:B------:R-:W-:Y:S01]  /*22d50*/  BSSY B0, `(.L_x_788) ;  /* 0x0000012000007945 */ /* 0x000fe20003800000 */
[----:B0-----:R-:W-:Y:S01]  /*22d60*/  LOP3.LUT R2, R0, 0x7f, RZ, 0xc0, !PT ;  /* 0x0000007f00027812 */ /* 0x001fe200078ec0ff */
[----:B------:R-:W-:-:S03]  /*22d70*/  IMAD.U32 R0, RZ, RZ, UR38 ;  /* 0x00000026ff007e24 */ /* 0x000fc6000f8e00ff */
[----:B------:R-:W-:Y:S02]  /*22d80*/  ISETP.NE.AND P1, PT, R2, RZ, PT ;  /* 0x000000ff0200720c */ /* 0x000fe40003f25270 */
[----:B------:R-:W-:-:S11]  /*22d90*/  ISETP.NE.AND P0, PT, R0, 0x3, PT ;  /* 0x000000030000780c */ /* 0x000fd60003f05270 */
[----:B------:R-:W-:Y:S05]  /*22da0*/  @P1 BRA `(.L_x_789) ;  /* 0x0000000000301947 */ /* 0x000fea0003800000 */
[----:B------:R-:W0:Y:S01]  /*22db0*/  S2R R5, SR_LANEID ;  /* 0x0000000000057919 */ /* 0x000e220000000000 */
[----:B------:R-:W-:Y:S01]  /*22dc0*/  VOTEU.ANY UR4, UPT, PT ;  /* 0x0000000000047886 */ /* 0x000fe200038e0100 */
[----:B------:R-:W2:Y:S01]  /*22dd0*/  LDC.64 R2, c[0x0][0xc60] ;  /* 0x00031800ff027b82 */ /* 0x000ea20000000a00 */
[----:B------:R-:W0:Y:S02]  /*22de0*/  FLO.U32 R0, UR4 ;  /* 0x0000000400007d00 */ /* 0x000e2400080e0000 */
[----:B0-----:R-:W-:-:S06]  /*22df0*/  ISETP.EQ.U32.AND P1, PT, R0, R5, PT ;  /* 0x000000050000720c */ /* 0x001fcc0003f22070 */
[----:B------:R-:W2:Y:S07]  /*22e00*/  POPC R5, UR4 ;  /* 0x0000000400057d09 */ /* 0x000eae0008000000 */
[----:B--2---:R-:W2:Y:S01]  /*22e10*/  @P1 ATOMG.E.ADD.STRONG.GPU PT, R3, desc[UR36][R2.64], R5 ;  /* 0x00000005020319a8 */ /* 0x004ea200081ee1e4 */
[----:B------:R-:W0:Y:S02]  /*22e20*/  S2R R4, SR_LTMASK ;  /* 0x0000000000047919 */ /* 0x000e240000003900 */
[----:B0-----:R-:W-:-:S04]  /*22e30*/  LOP3.LUT R4, R4, UR4, RZ, 0xc0, !PT ;  /* 0x0000000404047c12 */ /* 0x001fc8000f8ec0ff */
[----:B------:R-:W0:Y:S01]  /*22e40*/  POPC R7, R4 ;  /* 0x0000000400077309 */ /* 0x000e220000000000 */
[----:B--2---:R-:W0:Y:S02]  /*22e50*/  SHFL.IDX PT, R0, R3, R0, 0x1f ;  /* 0x00001f0003007589 */ /* 0x004e2400000e0000 */
[----:B0-----:R-:W-:-:S07]  /*22e60*/  IADD3 R16, R0, UR39, R7 ;  /* 0x0000002700107c10 */ /* 0x001fce000fffe007 */
.L_x_789:
[----:B------:R-:W-:Y:S05]  /*22e70*/  BSYNC B0 ;  /* 0x0000000000007941 */ /* 0x000fea0003800000 */
.L_x_788:
[----:B------:R-:W-:Y:S05]  /*22e80*/  @!P0 BRA `(.L_x_790) ;  /* 0x0000000000048947 */ /* 0x000fea0003800000 */
[----:B------:R-:W-:Y:S01]  /*22e90*/  BPT.TRAP 0x1 ;  /* 0x000000040000795c */ /* 0x000fe20000300000 */
.L_x_790:
[----:B------:R-:W-:Y:S01]  /*22ea0*/  LOP3.LUT R3, R32, 0x1, RZ, 0x3c, !PT ;  /* 0x0000000120037812 */ /* 0x000fe200078e3cff */
[----:B------:R-:W-:Y:S01]  /*22eb0*/  BSSY B0, `(.L_x_791) ;  /* 0x0000005000007945 */ /* 0x000fe20003800000 */
[----:B------:R-:W-:Y:S02]  /*22ec0*/  LEA R18, R28, R23, 0x3 ;  /* 0x000000171c127211 */ /* 0x000fe400078e18ff */
[----:B------:R-:W-:-:S04]  /*22ed0*/  SHF.L.U32 R3, R3, 0x1f, RZ ;  /* 0x0000001f03037819 */ /* 0x000fc800000006ff */
[----:B------:R-:W0:Y:S02]  /*22ee0*/  SYNCS.PHASECHK.TRANS64.TRYWAIT P1, [R18+URZ+0x38870], R3 ;  /* 0x03887003120075a7 */ /* 0x000e24000802017f */
[----:B0-----:R-:W-:Y:S05]  /*22ef0*/  @!P1 BRA `(.L_x_792) ;  /* 0x0000008800749947 */ /* 0x001fea0003800000 */
.L_x_1084:
[----:B------:R-:W-:Y:S05]  /*22f00*/  BSYNC B0 ;  /* 0x0000000000007941 */ /* 0x000fea0003800000 */
.L_x_791:
[----:B------:R-:W-:-:S13]  /*22f10*/  LOP3.LUT P1, RZ, R22, 0x4, RZ, 0xc0, !PT ;  /* 0x0000000416ff7812 */ /* 0x000fda000782c0ff */
[----:B------:R-:W-:Y:S05]  /*22f20*/  @!P1 BRA `(.L_x_793) ;  /* 0x0000000000049947 */ /* 0x000fea0003800000 */
[----:B------:R-:W-:Y:S01]  /*22f30*/  BPT.TRAP 0x1 ;  /* 0x000000040000795c */ /* 0x000fe20000300000 */
.L_x_793:
[----:B0-----:R-:W-:-:S04]  /*22f40*/  SHF.L.U32 R3, R32, 0x1f, RZ ;  /* 0x0000001f20037819 */ /* 0x001fc800000006ff */
[----:B------:R-:W0:Y:S02]  /*22f50*/  SYNCS.PHASECHK.TRANS64.TRYWAIT P1, [R18+URZ+0x38860], R3 ;  /* 0x03886003120075a7 */ /* 0x000e24000802017f */
[----:B0-----:R-:W-:Y:S05]  /*22f60*/  @!P1 BRA `(.L_x_794) ;  /* 0x00000088006c9947 */ /* 0x001fea0003800000 */
.L_x_1085:
[----:B------:R-:W2:Y:S04]  /*22f70*/  LDL R0, [R1+0x14] ;  /* 0x0000140001007983 */ /* 0x000ea80000100800 */
[----:B------:R-:W3:Y:S01]  /*22f80*/  LDL R12, [R1+0x10] ;  /* 0x00001000010c7983 */ /* 0x000ee20000100800 */
[----:B0-----:R-:W-:Y:S01]  /*22f90*/  IMAD.SHL.U32 R3, R28, 0x8000, RZ ;  /* 0x000080001c037824 */ /* 0x001fe200078e00ff */
[----:B------:R-:W-:Y:S05]  /*22fa0*/  WARPSYNC.ALL ;  /* 0x0000000000007948 */ /* 0x000fea0003800000 */
[----:B------:R-:W-:-:S02]  /*22fb0*/  LOP3.LUT P1, RZ, R22, 0x4, RZ, 0xc0, !PT ;  /* 0x0000000416ff7812 */ /* 0x000fc4000782c0ff */
[C---:B--2---:R-:W-:Y:S02]  /*22fc0*/  LOP3.LUT R0, R3.reuse, R0, RZ, 0xfc, !PT ;  /* 0x0000000003007212 */ /* 0x044fe400078efcff */
[----:B---3--:R-:W-:-:S03]  /*22fd0*/  LOP3.LUT R12, R3, R12, RZ, 0xfc, !PT ;  /* 0x0000000c030c7212 */ /* 0x008fc600078efcff */
[C---:B------:R-:W-:Y:S01]  /*22fe0*/  IMAD.IADD R0, R23.reuse, 0x1, R0 ;  /* 0x0000000117007824 */ /* 0x040fe200078e0200 */
[----:B------:R-:W-:-:S03]  /*22ff0*/  IADD3 R3, R23, R12, RZ ;  /* 0x0000000c17037210 */ /* 0x000fc60007ffe0ff */
[----:B------:R-:W-:Y:S01]  /*23000*/  IMAD.IADD R2, R37, 0x1, R0 ;  /* 0x0000000125027824 */ /* 0x000fe200078e0200 */
[----:B------:R-:W0:Y:S01]  /*23010*/  LDSM.16.MT88.4 R4, [R0+0x10400] ;  /* 0x010400000004783b */ /* 0x000e220000004200 */
[----:B-1----:R-:W-:Y:S02]  /*23020*/  IADD3 R17, R36, 0x400, R3 ;  /* 0x0000040024117810 */ /* 0x002fe40007ffe003 */
[C-C-:B0-----:R-:W-:Y:S02]  /*23030*/  PRMT R8, R4.reuse, 0x6420, R5.reuse ;  /* 0x0000642004087816 */ /* 0x141fe40000000005 */
[----:B------:R-:W-:Y:S02]  /*23040*/  PRMT R9, R4, 0x7531, R5 ;  /* 0x0000753104097816 */ /* 0x000fe40000000005 */
[C-C-:B------:R-:W-:Y:S02]  /*23050*/  PRMT R10, R6.reuse, 0x6420, R7.reuse ;  /* 0x00006420060a7816 */ /* 0x140fe40000000007 */
[----:B------:R-:W-:-:S02]  /*23060*/  PRMT R11, R6, 0x7531, R7 ;  /* 0x00007531060b7816 */ /* 0x000fc40000000007 */
[----:B------:R-:W0:Y:S04]  /*23070*/  LDSM.16.MT88.4 R4, [R2+0x10400] ;  /* 0x010400000204783b */ /* 0x000e280000004200 */
[----:B------:R0:W-:Y:S02]  /*23080*/  STSM.16.M88.4 [R3+0x400], R8 ;  /* 0x0004000803007844 */ /* 0x0001e40000000200 */
        /* <DEDUP_REMOVED lines=67> */
[----:B0-----:R-:W-:Y:S01]  /*234c0*/  IMAD.IADD R3, R36, 0x1, R3 ;  /* 0x0000000124037824 */ /* 0x001fe200078e0203 */
        /* <DEDUP_REMOVED lines=31> */
.L_x_795:
[----:B-1----:R1:W-:Y:S01]  /*236c0*/  SYNCS.ARRIVE.TRANS64.A1T0 RZ, [R18+URZ+0x38850], RZ ;  /* 0x038850ff12ff79a7 */ /* 0x0023e2000810003f */
[----:B------:R-:W-:Y:S06]  /*236d0*/  BAR.SYNC.DEFER_BLOCKING 0x2, 0x80 ;  /* 0x0082000000007b1d */ /* 0x000fec0000010000 */
[----:B------:R-:W-:Y:S05]  /*236e0*/  @!P0 BRA `(.L_x_796) ;  /* 0x0000000000048947 */ /* 0x000fea0003800000 */
[----:B------:R-:W-:Y:S01]  /*236f0*/  BPT.TRAP 0x1 ;  /* 0x000000040000795c */ /* 0x000fe20000300000 */
.L_x_796:
[----:B------:R-:W2:Y:S01]  /*23700*/  LDL R0, [R1+0x8] ;  /* 0x0000080001007983 */ /* 0x000ea20000100800 */
[----:B-1----:R-:W-:Y:S02]  /*23710*/  VIADD R18, R18, 0x38880 ;  /* 0x0003888012127836 */ /* 0x002fe40000000000 */
[----:B------:R-:W-:-:S05]  /*23720*/  VIADD R28, R28, 0x1 ;  /* 0x000000011c1c7836 */ /* 0x000fca0000000000 */
[----:B------:R-:W-:-:S04]  /*23730*/  ISETP.NE.AND P0, PT, R28, 0x2, PT ;  /* 0x000000021c00780c */ /* 0x000fc80003f05270 */
[----:B0-----:R-:W-:Y:S02]  /*23740*/  SEL R3, RZ, 0x1, P0 ;  /* 0x00000001ff037807 */ /* 0x001fe40000000000 */
[----:B------:R-:W-:Y:S02]  /*23750*/  SEL R28, R28, RZ, P0 ;  /* 0x000000ff1c1c7207 */ /* 0x000fe40000000000 */
[----:B------:R-:W-:Y:S02]  /*23760*/  LOP3.LUT R32, R32, R3, RZ, 0x3c, !PT ;  /* 0x0000000320207212 */ /* 0x000fe400078e3cff */
[----:B--2---:R-:W-:-:S04]  /*23770*/  PRMT R18, R0, 0x654, R18 ;  /* 0x0000065400127816 */ /* 0x004fc80000000012 */
[----:B------:R0:W-:Y:S03]  /*23780*/  SYNCS.ARRIVE.TRANS64.RED.A1T0 RZ, [R18+URZ], RZ ;  /* 0x000000ff12ff79a7 */ /* 0x0001e6000810043f */
.L_x_737:
[----:B------:R-:W-:-:S13]  /*23790*/  LOP3.LUT P0, RZ, R22, 0x80, RZ, 0xc0, !PT ;  /* 0x0000008016ff7812 */ /* 0x000fda000780c0ff */
[----:B------:R-:W-:Y:S05]  /*237a0*/  @!P0 BRA `(.L_x_797) ;  /* 0x0000000000288947 */ /* 0x000fea0003800000 */
[----:B------:R-:W-:Y:S05]  /*237b0*/  WARPSYNC.ALL ;  /* 0x0000000000007948 */ /* 0x000fea0003800000 */
[----:B------:R-:W2:Y:S08]  /*237c0*/  S2UR UR4, SR_CgaCtaId ;  /* 0x00000000000479c3 */ /* 0x000eb00000008800 */
[----:B------:R-:W-:Y:S01]  /*237d0*/  BAR.SYNC.DEFER_BLOCKING 0x5, 0x180 ;  /* 0x0146000000007b1d */ /* 0x000fe20000010000 */
[----:B-1----:R-:W-:-:S02]  /*237e0*/  MOV R23, 0x400 ;  /* 0x0000040000177802 */ /* 0x002fc40000000f00 */
[----:B--2---:R-:W-:-:S04]  /*237f0*/  MOV R0, UR4 ;  /* 0x0000000400007c02 */ /* 0x004fc80008000f00 */
[----:B------:R-:W-:Y:S01]  /*23800*/  LEA R23, R0, R23, 0x18 ;  /* 0x0000001700177211 */ /* 0x000fe200078ec0ff */
[----:B------:R2:W-:Y:S04]  /*23810*/  STL [R1+0x8], R0 ;  /* 0x0000080001007387 */ /* 0x0005e80000100800 */
[----:B0-----:R2:W3:Y:S01]  /*23820*/  LDS.128 R16, [R23+0x388d0] ;  /* 0x0388d00017107984 */ /* 0x0014e20000000c00 */
[----:B------:R-:W-:Y:S06]  /*23830*/  BAR.ARV 0x4, 0x180 ;  /* 0x0106000000007b1d */ /* 0x000fec0000002000 */
[----:B------:R-:W-:Y:S05]  /*23840*/  BRA `(.L_x_798) ;  /* 0x0000000800487947 */ /* 0x000fea0003800000 */
.L_x_797:
[----:B------:R-:W0:Y:S01]  /*23850*/  S2R R0, SR_TID.X ;  /* 0x0000000000007919 */ /* 0x000e220000002100 */
[----:B------:R-:W-:Y:S01]  /*23860*/  UMOV UR4, 0xffffffff ;  /* 0xffffffff00047882 */ /* 0x000fe20000000000 */
[----:B0-----:R-:W-:-:S04]  /*23870*/  LOP3.LUT R8, R0, 0x1f, RZ, 0xc0, !PT ;  /* 0x0000001f00087812 */ /* 0x001fc800078ec0ff */
[----:B------:R-:W-:Y:S01]  /*23880*/  ISETP.NE.AND P0, PT, R8, 0x1f, PT ;  /* 0x0000001f0800780c */ /* 0x000fe20003f05270 */
[----:B------:R-:W-:-:S12]  /*23890*/  BRA.DIV UR4, `(.L_x_799) ;  /* 0x0000008204347947 */ /* 0x000fd8000b800000 */
[----:B-1----:R-:W-:Y:S01]  /*238a0*/  IMAD.IADD R5, R19, 0x1, R8 ;  /* 0x0000000113057824 */ /* 0x002fe200078e0208 */
[----:B------:R-:W-:-:S04]  /*238b0*/  ULDC UR4, c[0x0][0xc3c] ;  /* 0x00030f0000047ab9 */ /* 0x000fc80000000800 */
[----:B------:R-:W-:-:S13]  /*238c0*/  ISETP.GE.OR P1, PT, R5, UR4, !P0 ;  /* 0x0000000405007c0c */ /* 0x000fda000c726670 */
[----:B------:R-:W0:Y:S02]  /*238d0*/  @!P1 LDC.64 R2, c[0x0][0xc80] ;  /* 0x00032000ff029b82 */ /* 0x000e240000000a00 */
[----:B0-----:R-:W-:-:S06]  /*238e0*/  @!P1 IMAD.WIDE R2, R5, 0x4, R2 ;  /* 0x0000000405029825 */ /* 0x001fcc00078e0202 */
[----:B------:R-:W2:Y:S01]  /*238f0*/  @!P1 LDG.E R2, desc[UR36][R2.64] ;  /* 0x0000002402029981 */ /* 0x000ea2000c1e1900 */
[----:B------:R-:W-:Y:S01]  /*23900*/  IMAD.MOV.U32 R5, RZ, RZ, RZ ;  /* 0x000000ffff057224 */ /* 0x000fe200078e00ff */
[C---:B------:R-:W-:Y:S02]  /*23910*/  ISETP.GE.U32.AND P2, PT, R8.reuse, 0x2, PT ;  /* 0x000000020800780c */ /* 0x040fe40003f46070 */
[C---:B------:R-:W-:Y:S01]  /*23920*/  ISETP.GE.U32.AND P3, PT, R8.reuse, 0x4, PT ;  /* 0x000000040800780c */ /* 0x040fe20003f66070 */
[----:B------:R-:W-:Y:S01]  /*23930*/  SHFL.IDX PT, R0, R16, RZ, 0x1f ;  /* 0x00001fff10007589 */ /* 0x000fe200000e0000 */
[C---:B------:R-:W-:Y:S02]  /*23940*/  ISETP.GE.U32.AND P4, PT, R8.reuse, 0x8, PT ;  /* 0x000000080800780c */ /* 0x040fe40003f86070 */
[C---:B------:R-:W-:Y:S01]  /*23950*/  ISETP.GE.U32.AND P5, PT, R8.reuse, 0x10, PT ;  /* 0x000000100800780c */ /* 0x040fe20003fa6070 */
[----:B------:R-:W-:Y:S01]  /*23960*/  SHFL.IDX PT, R4, R16, 0x1, 0x1f ;  /* 0x00201f0010047f89 */ /* 0x000fe200000e0000 */
[----:B--2---:R-:W-:Y:S01]  /*23970*/  @!P1 IMAD.MOV.U32 R5, RZ, RZ, R2 ;  /* 0x000000ffff059224 */ /* 0x004fe200078e0002 */
[----:B------:R-:W-:-:S04]  /*23980*/  ISETP.NE.AND P1, PT, R8, RZ, PT ;  /* 0x000000ff0800720c */ /* 0x000fc80003f25270 */
        /* <DEDUP_REMOVED lines=15> */
[----:B------:R0:W1:Y:S02]  /*23a80*/  SHFL.IDX PT, R14, R2, 0x1f, 0x1f ;  /* 0x03e01f00020e7f89 */ /* 0x00006400000e0000 */
.L_x_1095:
[----:B------:R-:W-:Y:S02]  /*23a90*/  ULDC UR4, c[0x0][0xc38] ;  /* 0x00030e0000047ab9 */ /* 0x000fe40000000800 */
[----:B------:R-:W-:-:S04]  /*23aa0*/  IMAD.U32 R7, RZ, RZ, UR4 ;  /* 0x00000004ff077e24 */ /* 0x000fc8000f8e00ff */
[----:B-1----:R-:W-:-:S04]  /*23ab0*/  IMAD R14, R14, R7, RZ ;  /* 0x000000070e0e7224 */ /* 0x002fc800078e02ff */
[----:B------:R-:W-:-:S05]  /*23ac0*/  IMAD.IADD R9, R4, 0x1, R14 ;  /* 0x0000000104097824 */ /* 0x000fca00078e020e */
[----:B------:R-:W-:-:S13]  /*23ad0*/  ISETP.GT.AND P6, PT, R9, R0, PT ;  /* 0x000000000900720c */ /* 0x000fda0003fc4270 */
[----:B------:R-:W-:Y:S05]  /*23ae0*/  @P6 BRA `(.L_x_800) ;  /* 0x00000000009c6947 */ /* 0x000fea0003800000 */
.L_x_805:
[----:B0-----:R-:W0:Y:S01]  /*23af0*/  LDC R2, c[0x0][0xc3c] ;  /* 0x00030f00ff027b82 */ /* 0x001e220000000800 */
[----:B------:R-:W-:-:S05]  /*23b00*/  VIADD R19, R19, 0x1f ;  /* 0x0000001f13137836 */ /* 0x000fca0000000000 */
[----:B0-----:R-:W-:-:S13]  /*23b10*/  ISETP.GE.AND P6, PT, R19, R2, PT ;  /* 0x000000021300720c */ /* 0x001fda0003fc6270 */
[----:B------:R-:W-:Y:S05]  /*23b20*/  @P6 BRA `(.L_x_801) ;  /* 0x0000000400446947 */ /* 0x000fea0003800000 */
[----:B------:R-:W0:Y:S01]  /*23b30*/  S2R R3, SR_TID.X ;  /* 0x0000000000037919 */ /* 0x000e220000002100 */
[----:B------:R-:W-:Y:S01]  /*23b40*/  BSSY B0, `(.L_x_802) ;  /* 0x0000009000007945 */ /* 0x000fe20003800000 */
[----:B------:R-:W-:Y:S01]  /*23b50*/  IMAD.MOV.U32 R5, RZ, RZ, RZ ;  /* 0x000000ffff057224 */ /* 0x000fe200078e00ff */
[----:B0-----:R-:W-:-:S04]  /*23b60*/  LOP3.LUT R3, R3, 0x1f, RZ, 0xc0, !PT ;  /* 0x0000001f03037812 */ /* 0x001fc800078ec0ff */
[----:B------:R-:W-:-:S04]  /*23b70*/  IADD3 R7, R19, R3, RZ ;  /* 0x0000000313077210 */ /* 0x000fc80007ffe0ff */
[----:B------:R-:W-:-:S13]  /*23b80*/  ISETP.GE.OR P6, PT, R7, R2, !P0 ;  /* 0x000000020700720c */ /* 0x000fda00047c6670 */
[----:B------:R-:W-:Y:S05]  /*23b90*/  @P6 BRA `(.L_x_803) ;  /* 0x00000000000c6947 */ /* 0x000fea0003800000 */
[----:B------:R-:W0:Y:S02]  /*23ba0*/  LDC.64 R2, c[0x0][0xc80] ;  /* 0x00032000ff027b82 */ /* 0x000e240000000a00 */
[----:B0-----:R-:W-:-:S05]  /*23bb0*/  IMAD.WIDE R2, R7, 0x4, R2 ;  /* 0x0000000407027825 */ /* 0x001fca00078e0202 */
[----:B------:R0:W5:Y:S02]  /*23bc0*/  LDG.E R5, desc[UR36][R2.64] ;  /* 0x0000002402057981 */ /* 0x000164000c1e1900 */
.L_x_803:
[----:B------:R-:W-:Y:S05]  /*23bd0*/  BSYNC B0 ;  /* 0x0000000000007941 */ /* 0x000fea0003800000 */
.L_x_802:
[----:B------:R-:W-:-:S03]  /*23be0*/  UMOV UR4, 0xffffffff ;  /* 0xffffffff00047882 */ /* 0x000fc60000000000 */
[----:B------:R-:W-:Y:S05]  /*23bf0*/  BRA.DIV UR4, `(.L_x_804) ;  /* 0x0000008204807947 */ /* 0x000fea000b800000 */
[----:B-----5:R-:W1:Y:S02]  /*23c00*/  SHFL.UP PT, R14, R5, 0x1, RZ ;  /* 0x04200000050e7989 */ /* 0x020e6400000e00ff */
[----:B-1----:R-:W-:-:S05]  /*23c10*/  SEL R14, R14, RZ, P1 ;  /* 0x000000ff0e0e7207 */ /* 0x002fca0000800000 */
        /* <DEDUP_REMOVED lines=13> */
[----:B------:R0:W1:Y:S02]  /*23cf0*/  SHFL.IDX PT, R14, R2, 0x1f, 0x1f ;  /* 0x03e01f00020e7f89 */ /* 0x00006400000e0000 */
.L_x_1103:
[----:B------:R-:W-:Y:S02]  /*23d00*/  ULDC UR4, c[0x0][0xc38] ;  /* 0x00030e0000047ab9 */ /* 0x000fe40000000800 */
[----:B------:R-:W-:-:S04]  /*23d10*/  IMAD.U32 R7, RZ, RZ, UR4 ;  /* 0x00000004ff077e24 */ /* 0x000fc8000f8e00ff */
[----:B-1----:R-:W-:-:S05]  /*23d20*/  IMAD R14, R14, R7, RZ ;  /* 0x000000070e0e7224 */ /* 0x002fca00078e02ff */
[----:B------:R-:W-:-:S04]  /*23d30*/  IADD3 R9, R14, R9, RZ ;  /* 0x000000090e097210 */ /* 0x000fc80007ffe0ff */
[----:B------:R-:W-:-:S13]  /*23d40*/  ISETP.GT.AND P6, PT, R9, R0, PT ;  /* 0x000000000900720c */ /* 0x000fda0003fc4270 */
[----:B------:R-:W-:Y:S05]  /*23d50*/  @!P6 BRA `(.L_x_805) ;  /* 0xfffffffc0064e947 */ /* 0x000fea000383ffff */
.L_x_800:
[----:B------:R-:W-:Y:S01]  /*23d60*/  IMAD.IADD R16, R9, 0x1, -R14 ;  /* 0x0000000109107824 */ /* 0x000fe200078e0a0e */
[----:B------:R-:W-:-:S03]  /*23d70*/  UMOV UR4, 0xffffffff ;  /* 0xffffffff00047882 */ /* 0x000fc60000000000 */
[----:B------:R-:W-:-:S05]  /*23d80*/  IMAD R3, R2, R7, R16 ;  /* 0x0000000702037224 */ /* 0x000fca00078e0210 */
[----:B------:R-:W-:Y:S01]  /*23d90*/  ISETP.GT.AND P6, PT, R3, R0, PT ;  /* 0x000000000300720c */ /* 0x000fe20003fc4270 */
[----:B------:R-:W-:-:S12]  /*23da0*/  BRA.DIV UR4, `(.L_x_806) ;  /* 0x0000008204d07947 */ /* 0x000fd8000b800000 */
[----:B------:R-:W-:-:S04]  /*23db0*/  VOTE.ANY R3, PT, !P6 ;  /* 0x0000000000037806 */ /* 0x000fc800070e0100 */
[----:B------:R-:W1:Y:S02]  /*23dc0*/  POPC R4, R3 ;  /* 0x0000000300047309 */ /* 0x000e640000000000 */
[----:B-1----:R1:W2:Y:S02]  /*23dd0*/  SHFL.IDX PT, R5, R5, R4, 0x1f ;  /* 0x00001f0405057589 */ /* 0x0022a400000e0000 */
.L_x_1107:
[----:B------:R-:W-:Y:S01]  /*23de0*/  ISETP.NE.AND P0, PT, R3, RZ, PT ;  /* 0x000000ff0300720c */ /* 0x000fe20003f05270 */
[----:B------:R-:W-:-:S12]  /*23df0*/  IMAD.MOV.U32 R14, RZ, RZ, RZ ;  /* 0x000000ffff0e7224 */ /* 0x000fd800078e00ff */
[----:B------:R-:W-:Y:S05]  /*23e00*/  @!P0 BRA `(.L_x_807) ;  /* 0x0000000000108947 */ /* 0x000fea0003800000 */
[----:B------:R-:W-:Y:S01]  /*23e10*/  UMOV UR4, 0xffffffff ;  /* 0xffffffff00047882 */ /* 0x000fe20000000000 */
[----:B------:R-:W-:Y:S02]  /*23e20*/  VIADD R12, R4, 0xffffffff ;  /* 0xffffffff040c7836 */ /* 0x000fe40000000000 */
[----:B------:R-:W-:Y:S05]  /*23e30*/  BRA.DIV UR4, `(.L_x_808) ;  /* 0x0000008204f47947 */ /* 0x000fea000b800000 */
[----:B------:R3:W4:Y:S02]  /*23e40*/  SHFL.IDX PT, R14, R2, R12, 0x1f ;  /* 0x00001f0c020e7589 */ /* 0x00072400000e0000 */
.L_x_807:
[----:B--2---:R-:W-:Y:S01]  /*23e50*/  IABS R6, R5 ;  /* 0x0000000500067213 */ /* 0x004fe20000000000 */
[----:B----4-:R-:W-:Y:S02]  /*23e60*/  IMAD R16, R14, R7, R16 ;  /* 0x000000070e107224 */ /* 0x010fe400078e0210 */
[----:B------:R-:W-:Y:S01]  /*23e70*/  IMAD.IADD R19, R4, 0x1, R19 ;  /* 0x0000000104137824 */ /* 0x000fe200078e0213 */
[----:B------:R-:W2:Y:S01]  /*23e80*/  I2F.RP R8, R6 ;  /* 0x0000000600087306 */ /* 0x000ea20000209400 */
[----:B------:R-:W-:-:S07]  /*23e90*/  IMAD.IADD R0, R0, 0x1, -R16 ;  /* 0x0000000100007824 */ /* 0x000fce00078e0a10 */
[----:B--2---:R-:W0:Y:S02]  /*23ea0*/  MUFU.RCP R8, R8 ;  /* 0x0000000800087308 */ /* 0x004e240000001000 */
[----:B0--3--:R-:W-:-:S06]  /*23eb0*/  IADD3 R2, R8, 0xffffffe, RZ ;  /* 0x0ffffffe08027810 */ /* 0x009fcc0007ffe0ff */
[----:B------:R0:W2:Y:S02]  /*23ec0*/  F2I.FTZ.U32.TRUNC.NTZ R3, R2 ;  /* 0x0000000200037305 */ /* 0x0000a4000021f000 */
[----:B0-----:R-:W-:Y:S02]  /*23ed0*/  IMAD.MOV.U32 R2, RZ, RZ, RZ ;  /* 0x000000ffff027224 */ /* 0x001fe400078e00ff */
[----:B--2---:R-:W-:-:S04]  /*23ee0*/  IMAD.MOV R7, RZ, RZ, -R3 ;  /* 0x000000ffff077224 */ /* 0x004fc800078e0a03 */
[----:B------:R-:W-:-:S04]  /*23ef0*/  IMAD R7, R7, R6, RZ ;  /* 0x0000000607077224 */ /* 0x000fc800078e02ff */
[----:B------:R-:W-:Y:S01]  /*23f00*/  IMAD.HI.U32 R3, R3, R7, R2 ;  /* 0x0000000703037227 */ /* 0x000fe200078e0002 */
[----:B------:R-:W-:Y:S02]  /*23f10*/  IABS R7, R5 ;  /* 0x0000000500077213 */ /* 0x000fe40000000000 */
[----:B------:R-:W-:Y:S02]  /*23f20*/  IABS R2, R0 ;  /* 0x0000000000027213 */ /* 0x000fe40000000000 */
[----:B------:R-:W-:-:S03]  /*23f30*/  IADD3 R7, RZ, -R7, RZ ;  /* 0x80000007ff077210 */ /* 0x000fc60007ffe0ff */
        /* <DEDUP_REMOVED lines=9> */
[----:B------:R-:W-:-:S05]  /*23fd0*/  @P0 VIADD R3, R3, 0x1 ;  /* 0x0000000103030836 */ /* 0x000fca0000000000 */
[----:B------:R-:W-:Y:S02]  /*23fe0*/  @!P2 IADD3 R3, -R3, RZ, RZ ;  /* 0x000000ff0303a210 */ /* 0x000fe40007ffe1ff */
[----:B------:R-:W-:-:S05]  /*23ff0*/  @!P1 LOP3.LUT R3, RZ, R5, RZ, 0x33, !PT ;  /* 0x00000005ff039212 */ /* 0x000fca00078e33ff */
[--C-:B------:R-:W-:Y:S02]  /*24000*/  IMAD.MOV R17, RZ, RZ, -R3.reuse ;  /* 0x000000ffff117224 */ /* 0x100fe400078e0a03 */
[----:B------:R-:W-:Y:S02]  /*24010*/  IMAD.MOV.U32 R18, RZ, RZ, R3 ;  /* 0x000000ffff127224 */ /* 0x000fe400078e0003 */
[----:B------:R-:W-:Y:S01]  /*24020*/  IMAD R17, R5, R17, R0 ;  /* 0x0000001105117224 */ /* 0x000fe200078e0200 */
[----:B------:R-:W-:Y:S06]  /*24030*/  BRA `(.L_x_809) ;  /* 0x00000000001c7947 */ /* 0x000fec0003800000 */
.L_x_801:
[----:B------:R-:W-:Y:S01]  /*24040*/  UMOV UR4, URZ ;  /* 0x0000003f00047c82 */ /* 0x000fe20008000000 */
[----:B------:R-:W-:Y:S01]  /*24050*/  UMOV UR5, URZ ;  /* 0x0000003f00057c82 */ /* 0x000fe20008000000 */
[----:B------:R-:W-:Y:S01]  /*24060*/  ULDC UR6, c[0x0][0xc3c] ;  /* 0x00030f0000067ab9 */ /* 0x000fe20000000800 */
[----:B------:R-:W-:Y:S01]  /*24070*/  MOV R16, R0 ;  /* 0x0000000000107202 */ /* 0x000fe20000000f00 */
[----:B------:R-:W-:Y:S02]  /*24080*/  IMAD.U32 R17, RZ, RZ, UR4 ;  /* 0x00000004ff117e24 */ /* 0x000fe4000f8e00ff */
[----:B------:R-:W-:Y:S02]  /*24090*/  IMAD.U32 R18, RZ, RZ, UR5 ;  /* 0x00000005ff127e24 */ /* 0x000fe4000f8e00ff */
[----:B------:R-:W-:-:S07]  /*240a0*/  IMAD.U32 R19, RZ, RZ, UR6 ;  /* 0x00000006ff137e24 */ /* 0x000fce000f8e00ff */
.L_x_809:
[----:B------:R0:W2:Y:S01]  /*240b0*/  LDL R2, [R1+0x8] ;  /* 0x0000080001027983 */ /* 0x0000a20000100800 */
[----:B------:R-:W3:Y:S01]  /*240c0*/  S2R R0, SR_TID.X ;  /* 0x0000000000007919 */ /* 0x000ee20000002100 */
[----:B------:R-:W-:Y:S05]  /*240d0*/  WARPSYNC.ALL ;  /* 0x0000000000007948 */ /* 0x000fea0003800000 */
[----:B---3--:R-:W-:Y:S01]  /*240e0*/  LOP3.LUT R0, R0, 0x1f, RZ, 0xc0, !PT ;  /* 0x0000001f00007812 */ /* 0x008fe200078ec0ff */
[----:B------:R-:W-:Y:S03]  /*240f0*/  BAR.SYNC.DEFER_BLOCKING 0x4, 0x180 ;  /* 0x0106000000007b1d */ /* 0x000fe60000010000 */
[----:B------:R-:W-:-:S13]  /*24100*/  ISETP.NE.AND P0, PT, R0, RZ, PT ;  /* 0x000000ff0000720c */ /* 0x000fda0003f05270 */
[----:B------:R-:W-:Y:S01]  /*24110*/  @!P0 MOV R0, 0x400 ;  /* 0x0000040000008802 */ /* 0x000fe20000000f00 */
[----:B--2---:R-:W2:Y:S03]  /*24120*/  @!P0 S2R R2, SR_CgaCtaId ;  /* 0x0000000000028919 */ /* 0x004ea60000008800 */
[----:B--2---:R-:W-:Y:S01]  /*24130*/  @!P0 LEA R23, R2, R0, 0x18 ;  /* 0x0000000002178211 */ /* 0x004fe200078ec0ff */
[----:B------:R0:W-:Y:S04]  /*24140*/  @!P0 STL [R1+0x8], R2 ;  /* 0x0000080201008387 */ /* 0x0001e80000100800 */
[----:B------:R0:W-:Y:S01]  /*24150*/  @!P0 STS.128 [R23+0x388d0], R16 ;  /* 0x0388d01017008388 */ /* 0x0001e20000000c00 */
[----:B------:R-:W-:Y:S06]  /*24160*/  BAR.ARV 0x5, 0x180 ;  /* 0x0146000000007b1d */ /* 0x000fec0000002000 */
.L_x_798:
[----:B------:R-:W-:Y:S02]  /*24170*/  ULDC UR4, c[0x0][0xc3c] ;  /* 0x00030f0000047ab9 */ /* 0x000fe40000000800 */
[----:B---3--:R-:W-:-:S13]  /*24180*/  ISETP.GE.AND P0, PT, R19, UR4, PT ;  /* 0x0000000413007c0c */ /* 0x008fda000bf06270 */
[----:B------:R-:W-:Y:S05]  /*24190*/  @!P0 BRA `(.L_x_810) ;  /* 0xffffff9400908947 */ /* 0x000fea000383ffff */
[----:B------:R-:W-:Y:S05]  /*241a0*/  BSYNC B7 ;  /* 0x0000000000077941 */ /* 0x000fea0003800000 */
.L_x_696:
[----:B--2---:R-:W2:Y:S01]  /*241b0*/  LDL.LU R0, [R1+0x30] ;  /* 0x0000300001007983 */ /* 0x004ea20000300800 */
[----:B------:R-:W-:Y:S01]  /*241c0*/  BSSY B0, `(.L_x_811) ;  /* 0x000000b000007945 */ /* 0x000fe20003800000 */
[----:B------:R-:W3:Y:S01]  /*241d0*/  S2R R5, SR_CgaCtaId ;  /* 0x0000000000057919 */ /* 0x000ee20000008800 */
[----:B--2---:R-:W-:-:S04]  /*241e0*/  IADD3 R0, R0, 0x1, RZ ;  /* 0x0000000100007810 */ /* 0x004fc80007ffe0ff */
[----:B0-----:R-:W-:-:S04]  /*241f0*/  LEA.HI R2, R0, R0, RZ, 0x1 ;  /* 0x0000000000027211 */ /* 0x001fc800078f08ff */
[----:B------:R-:W-:Y:S02]  /*24200*/  LOP3.LUT R3, R2, 0xfffffffe, RZ, 0xc0, !PT ;  /* 0xfffffffe02037812 */ /* 0x000fe400078ec0ff */
[----:B------:R-:W-:-:S03]  /*24210*/  MOV R2, 0x400 ;  /* 0x0000040000027802 */ /* 0x000fc60000000f00 */
[----:B------:R-:W-:Y:S01]  /*24220*/  IMAD.IADD R0, R0, 0x1, -R3 ;  /* 0x0000000100007824 */ /* 0x000fe200078e0a03 */
[----:B---3--:R-:W-:-:S04]  /*24230*/  LEA R7, R5, R2, 0x18 ;  /* 0x0000000205077211 */ /* 0x008fc800078ec0ff */
[----:B------:R-:W-:-:S04]  /*24240*/  SHF.L.U32 R0, R0, 0x1f, RZ ;  /* 0x0000001f00007819 */ /* 0x000fc800000006ff */
[----:B------:R-:W0:Y:S02]  /*24250*/  SYNCS.PHASECHK.TRANS64.TRYWAIT P0, [R7+URZ+0x38820], R0 ;  /* 0x03882000070075a7 */ /* 0x000e24000800017f */
[----:B0-----:R-:W-:Y:S05]  /*24260*/  @!P0 BRA `(.L_x_812) ;  /* 0x00000080000c8947 */ /* 0x001fea0003800000 */
.L_x_1110:
[----:B------:R-:W-:Y:S05]  /*24270*/  BSYNC B0 ;  /* 0x0000000000007941 */ /* 0x000fea0003800000 */
.L_x_811:
[----:B------:R-:W-:-:S03]  /*24280*/  UMOV UR4, 0xffffffff ;  /* 0xffffffff00047882 */ /* 0x000fc60000000000 */
[----:B------:R-:W-:Y:S05]  /*24290*/  BRA.DIV UR4, `(.L_x_813) ;  /* 0x0000008204147947 */ /* 0x000fea000b800000 */
[----:B0-----:R-:W0:Y:S02]  /*242a0*/  S2R R0, SR_TID.X ;  /* 0x0000000000007919 */ /* 0x001e240000002100 */
[----:B0-----:R-:W-:-:S04]  /*242b0*/  SHF.R.U32.HI R0, RZ, 0x5, R0 ;  /* 0x00000005ff007819 */ /* 0x001fc80000011600 */
[----:B------:R-:W-:-:S05]  /*242c0*/  LOP3.LUT R0, R0, 0x3, RZ, 0xc0, !PT ;  /* 0x0000000300007812 */ /* 0x000fca00078ec0ff */
[----:B------:R0:W2:Y:S02]  /*242d0*/  SHFL.IDX PT, R14, R0, RZ, 0x1f ;  /* 0x00001fff000e7589 */ /* 0x0000a400000e0000 */
.L_x_1113:
[----:B--2---:R-:W-:-:S13]  /*242e0*/  ISETP.NE.AND P0, PT, R14, RZ, PT ;  /* 0x000000ff0e00720c */ /* 0x004fda0003f05270 */
[----:B------:R-:W-:Y:S05]  /*242f0*/  @P0 BRA `(.L_x_491) ;  /* 0x0000000000b00947 */ /* 0x000fea0003800000 */
[----:B------:R-:W-:-:S03]  /*24300*/  UMOV UR4, 0xffffffff ;  /* 0xffffffff00047882 */ /* 0x000fc60000000000 */
[----:B------:R-:W-:Y:S05]  /*24310*/  BRA.DIV UR4, `(.L_x_814) ;  /* 0x0000008204287947 */ /* 0x000fea000b800000 */
[----:B------:R-:W-:-:S13]  /*24320*/  ELECT P6, URZ, PT ;  /* 0x00000000003f782f */ /* 0x000fda00038c0000 */
.L_x_1116:
[----:B------:R-:W-:Y:S05]  /*24330*/  @!P6 BRA `(.L_x_491) ;  /* 0x0000000000a0e947 */ /* 0x000fea0003800000 */
[----:B0-----:R-:W2:Y:S02]  /*24340*/  LDL R0, [R1+0x50] ;  /* 0x0000500001007983 */ /* 0x001ea40000100800 */
[----:B--2---:R-:W-:-:S13]  /*24350*/  R2UR UR4, R0 ;  /* 0x00000000000472ca */ /* 0x004fda00000e0000 */
[----:B------:R-:W-:-:S06]  /*24360*/  ULOP3.LUT UR4, UR4, 0x2, URZ, 0xfc, !UPT ;  /* 0x0000000204047892 */ /* 0x000fcc000f8efc3f */
[----:B------:R-:W-:-:S05]  /*24370*/  IMAD.U32 R0, RZ, RZ, UR4 ;  /* 0x00000004ff007e24 */ /* 0x000fca000f8e00ff */
[----:B------:R-:W-:-:S13]  /*24380*/  ISETP.NE.AND P0, PT, R0, 0x3, PT ;  /* 0x000000030000780c */ /* 0x000fda0003f05270 */
[----:B------:R-:W-:Y:S05]  /*24390*/  @!P0 BRA `(.L_x_815) ;  /* 0x0000000000048947 */ /* 0x000fea0003800000 */
[----:B------:R-:W-:Y:S01]  /*243a0*/  BPT.TRAP 0x1 ;  /* 0x000000040000795c */ /* 0x000fe20000300000 */
.L_x_815:
[----:B------:R-:W-:Y:S01]  /*243b0*/  IMAD R5, R28, 0x8, R7 ;  /* 0x000000081c057824 */ /* 0x000fe200078e0207 */
[----:B------:R-:W-:Y:S02]  /*243c0*/  SHF.L.U32 R0, R32, 0x1f, RZ ;  /* 0x0000001f20007819 */ /* 0x000fe400000006ff */
[----:B------:R-:W-:Y:S02]  /*243d0*/  IADD3 R28, R28, 0x1, RZ ;  /* 0x000000011c1c7810 */ /* 0x000fe40007ffe0ff */
[----:B------:R-:W0:Y:S02]  /*243e0*/  SYNCS.PHASECHK.TRANS64.TRYWAIT P1, [R5+URZ+0x38840], R0 ;  /* 0x03884000050075a7 */ /* 0x000e24000802017f */
[----:B------:R-:W-:-:S04]  /*243f0*/  ISETP.NE.AND P2, PT, R28, 0x2, PT ;  /* 0x000000021c00780c */ /* 0x000fc80003f45270 */
[----:B------:R-:W-:Y:S01]  /*24400*/  SEL R3, RZ, 0x1, P2 ;  /* 0x00000001ff037807 */ /* 0x000fe20001000000 */
[----:B0-----:R-:W-:Y:S08]  /*24410*/  @!P1 BRA `(.L_x_816) ;  /* 0x0000008000089947 */ /* 0x001ff00003800000 */
.L_x_1117:
[----:B------:R-:W-:Y:S02]  /*24420*/  SEL R28, R28, RZ, P2 ;  /* 0x000000ff1c1c7207 */ /* 0x000fe40001000000 */
[----:B------:R-:W-:Y:S01]  /*24430*/  LOP3.LUT R2, R32, R3, RZ, 0x3c, !PT ;  /* 0x0000000320027212 */ /* 0x000fe200078e3cff */
[----:B------:R-:W-:Y:S06]  /*24440*/  @!P0 BRA `(.L_x_817) ;  /* 0x0000000000048947 */ /* 0x000fec0003800000 */
[----:B------:R-:W-:Y:S01]  /*24450*/  BPT.TRAP 0x1 ;  /* 0x000000040000795c */ /* 0x000fe20000300000 */
.L_x_817:
[----:B------:R-:W-:Y:S01]  /*24460*/  IMAD R3, R28, 0x8, R7 ;  /* 0x000000081c037824 */ /* 0x000fe200078e0207 */
[----:B------:R-:W-:-:S04]  /*24470*/  SHF.L.U32 R2, R2, 0x1f, RZ ;  /* 0x0000001f02027819 */ /* 0x000fc800000006ff */
[----:B------:R-:W2:Y:S02]  /*24480*/  SYNCS.PHASECHK.TRANS64.TRYWAIT P1, [R3+URZ+0x38840], R2 ;  /* 0x03884002030075a7 */ /* 0x000ea4000802017f */
[----:B--2---:R-:W-:Y:S05]  /*24490*/  @!P1 BRA `(.L_x_818) ;  /* 0x0000007c00fc9947 */ /* 0x004fea0003800000 */
.L_x_1118:
[----:B------:R-:W-:Y:S05]  /*244a0*/  @!P0 BRA `(.L_x_819) ;  /* 0x0000000000048947 */ /* 0x000fea0003800000 */
[----:B------:R-:W-:Y:S01]  /*244b0*/  BPT.TRAP 0x1 ;  /* 0x000000040000795c */ /* 0x000fe20000300000 */
.L_x_819:
[----:B------:R-:W3:Y:S02]  /*244c0*/  SYNCS.PHASECHK.TRANS64.TRYWAIT P1, [R5+URZ+0x38860], R0 ;  /* 0x03886000050075a7 */ /* 0x000ee4000802017f */
[----:B---3--:R-:W-:Y:S05]  /*244d0*/  @!P1 BRA `(.L_x_820) ;  /* 0x0000008000009947 */ /* 0x008fea0003800000 */
.L_x_1119:
[----:B------:R-:W-:Y:S05]  /*244e0*/  @!P0 BRA `(.L_x_821) ;  /* 0x0000000000048947 */ /* 0x000fea0003800000 */
[----:B------:R-:W-:Y:S01]  /*244f0*/  BPT.TRAP 0x1 ;  /* 0x000000040000795c */ /* 0x000fe20000300000 */
.L_x_821:
[----:B------:R-:W4:Y:S02]  /*24500*/  SYNCS.PHASECHK.TRANS64.TRYWAIT P1, [R3+URZ+0x38860], R2 ;  /* 0x03886002030075a7 */ /* 0x000f24000802017f */
[----:B----4-:R-:W-:Y:S05]  /*24510*/  @!P1 BRA `(.L_x_822) ;  /* 0x0000008000049947 */ /* 0x010fea0003800000 */
.L_x_1120:
[----:B------:R-:W-:Y:S05]  /*24520*/  @!P0 BRA `(.L_x_823) ;  /* 0x0000000000048947 */ /* 0x000fea0003800000 */
[----:B------:R-:W-:Y:S01]  /*24530*/  BPT.TRAP 0x1 ;  /* 0x000000040000795c */ /* 0x000fe20000300000 */
.L_x_823:
[----:B------:R-:W5:Y:S02]  /*24540*/  SYNCS.PHASECHK.TRANS64.TRYWAIT P1, [R5+URZ+0x38880], R0 ;  /* 0x03888000050075a7 */ /* 0x000f64000802017f */
[----:B-----5:R-:W-:Y:S05]  /*24550*/  @!P1 BRA `(.L_x_824) ;  /* 0x0000008000089947 */ /* 0x020fea0003800000 */
.L_x_1121:
[----:B------:R-:W-:Y:S05]  /*24560*/  @!P0 BRA `(.L_x_825) ;  /* 0x0000000000048947 */ /* 0x000fea0003800000 */
[----:B------:R-:W-:Y:S01]  /*24570*/  BPT.TRAP 0x1 ;  /* 0x000000040000795c */ /* 0x000fe20000300000 */
.L_x_825:
[----:B------:R0:W0:Y:S02]  /*24580*/  SYNCS.PHASECHK.TRANS64.TRYWAIT P0, [R3+URZ+0x38880], R2 ;  /* 0x03888002030075a7 */ /* 0x000024000800017f */
[----:B0-----:R-:W-:Y:S05]  /*24590*/  @!P0 NANOSLEEP.SYNCS 0x989680 ;  /* 0x009896800000895d */ /* 0x001fea0003900000 */
[----:B------:R-:W0:Y:S02]  /*245a0*/  @!P0 SYNCS.PHASECHK.TRANS64 P0, [R3+URZ+0x38880], R2 ;  /* 0x03888002030085a7 */ /* 0x000e24000800007f */
[----:B0-----:R-:W-:Y:S05]  /*245b0*/  @!P0 BRA `(.L_x_825) ;  /* 0xfffffffc00f08947 */ /* 0x001fea000383ffff */
.L_x_491:
[----:B------:R-:W-:Y:S05]  /*245c0*/  BSYNC B8 ;  /* 0x0000000000087941 */ /* 0x000fea0003800000 */
.L_x_488:
[----:B------:R-:W-:Y:S05]  /*245d0*/  EXIT ;  /* 0x000000000000794d */ /* 0x000fea0003800000 */
.L_x_513:
[----:B---3--:R3:W4:Y:S02]  /*245e0*/  SYNCS.PHASECHK.TRANS64.TRYWAIT P6, [R4+URZ+0x38890], R107 ;  /* 0x0388906b040075a7 */ /* 0x00872400080c017f */
[----:B----4-:R-:W-:Y:S05]  /*245f0*/  @!P6 NANOSLEEP.SYNCS 0x989680 ;  /* 0x009896800000e95d */ /* 0x010fea0003900000 */
[----:B------:R-:W4:Y:S02]  /*24600*/  @!P6 SYNCS.PHASECHK.TRANS64 P6, [R4+URZ+0x38890], R107 ;  /* 0x0388906b0400e5a7 */ /* 0x000f2400080c007f */
[----:B----4-:R-:W-:Y:S05]  /*24610*/  @!P6 BRA `(.L_x_513) ;  /* 0xfffffffc00f0e947 */ /* 0x010fea000383ffff */
[----:B------:R-:W-:Y:S05]  /*24620*/  BRA `(.L_x_826) ;  /* 0xfffffde400c87947 */ /* 0x000fea000383ffff */
.L_x_514:
[----:B------:R-:W-:Y:S01]  /*24630*/  BSSY B1, `(.L_x_827) ;  /* 0x0000008000017945 */ /* 0x000fe20003800000 */
[----:B--2---:R-:W-:Y:S01]  /*24640*/  IMAD.MOV.U32 R13, RZ, RZ, R111 ;  /* 0x000000ffff0d7224 */ /* 0x004fe200078e006f */
[----:B------:R-:W-:Y:S01]  /*24650*/  MOV R11, 0x181f ;  /* 0x0000181f000b7802 */ /* 0x000fe20000000f00 */
[----:B------:R-:W-:Y:S02]  /*24660*/  IMAD.MOV.U32 R12, RZ, RZ, RZ ;  /* 0x000000ffff0c7224 */ /* 0x000fe400078e00ff */
[----:B------:R-:W-:-:S07]  /*24670*/  IMAD.MOV.U32 R15, RZ, RZ, -0x1 ;  /* 0xffffffffff0f7424 */ /* 0x000fce00078e00ff */
[----:B01-3--:R-:W-:Y:S05]  /*24680*/  WARPSYNC.COLLECTIVE R15, `(.L_x_828) ;  /* 0x000000000f087348 */ /* 0x00bfea0003c00000 */
[----:B------:R2:W4:Y:S02]  /*24690*/  SHFL.IDX P6, R14, R13, R12, R11 ;  /* 0x0000000c0d0e7389 */ /* 0x00052400000c000b */
[----:B01234-:R-:W-:Y:S01]  /*246a0*/  ENDCOLLECTIVE ;  /* 0x000000000000791b */ /* 0x01ffe20003800000 */
.L_x_828:
[----:B------:R-:W-:Y:S05]  /*246b0*/  BSYNC B1 ;  /* 0x0000000000017941 */ /* 0x000fea0003800000 */
.L_x_827:
[----:B------:R-:W-:Y:S01]  /*246c0*/  IMAD.MOV.U32 R13, RZ, RZ, R110 ;  /* 0x000000ffff0d7224 */ /* 0x000fe200078e006e */
[----:B------:R-:W-:Y:S01]  /*246d0*/  MOV R12, RZ ;  /* 0x000000ff000c7202 */ /* 0x000fe20000000f00 */
[----:B------:R-:W-:Y:S02]  /*246e0*/  IMAD.MOV.U32 R11, RZ, RZ, 0x181f ;  /* 0x0000181fff0b7424 */ /* 0x000fe400078e00ff */
[----:B------:R-:W-:Y:S02]  /*246f0*/  IMAD.MOV.U32 R15, RZ, RZ, -0x1 ;  /* 0xffffffffff0f7424 */ /* 0x000fe400078e00ff */
[----:B------:R-:W-:-:S07]  /*24700*/  IMAD.MOV.U32 R78, RZ, RZ, R14 ;  /* 0x000000ffff4e7224 */ /* 0x000fce00078e000e */
[----:B------:R-:W-:Y:S05]  /*24710*/  WARPSYNC.COLLECTIVE R15, `(.L_x_829) ;  /* 0x000000000f087348 */ /* 0x000fea0003c00000 */
[----:B------:R0:W1:Y:S02]  /*24720*/  SHFL.IDX P6, R14, R13, R12, R11 ;  /* 0x0000000c0d0e7389 */ /* 0x00006400000c000b */
[----:B01----:R-:W-:Y:S01]  /*24730*/  ENDCOLLECTIVE ;  /* 0x000000000000791b */ /* 0x003fe20003800000 */
.L_x_829:
[----:B------:R-:W-:Y:S01]  /*24740*/  IMAD.MOV.U32 R79, RZ, RZ, R14 ;  /* 0x000000ffff4f7224 */ /* 0x000fe200078e000e */
[----:B------:R-:W-:Y:S06]  /*24750*/  BRA `(.L_x_830) ;  /* 0xfffffde400907947 */ /* 0x000fec000383ffff */
.L_x_523:
[----:B------:R-:W-:Y:S01]  /*24760*/  BSSY B1, `(.L_x_831) ;  /* 0x0000008000017945 */ /* 0x000fe20003800000 */
[----:B0-2---:R-:W-:Y:S01]  /*24770*/  MOV R13, R111 ;  /* 0x0000006f000d7202 */ /* 0x005fe20000000f00 */
[----:B------:R-:W-:Y:S02]  /*24780*/  IMAD.MOV.U32 R12, RZ, RZ, 0x1 ;  /* 0x00000001ff0c7424 */ /* 0x000fe400078e00ff */
[----:B------:R-:W-:Y:S02]  /*24790*/  IMAD.MOV.U32 R11, RZ, RZ, 0x181f ;  /* 0x0000181fff0b7424 */ /* 0x000fe400078e00ff */
[----:B------:R-:W-:-:S07]  /*247a0*/  IMAD.MOV.U32 R15, RZ, RZ, -0x1 ;  /* 0xffffffffff0f7424 */ /* 0x000fce00078e00ff */
[----:B-1-34-:R-:W-:Y:S05]  /*247b0*/  WARPSYNC.COLLECTIVE R15, `(.L_x_832) ;  /* 0x000000000f087348 */ /* 0x01afea0003c00000 */
[----:B------:R0:W2:Y:S02]  /*247c0*/  SHFL.IDX P6, R14, R13, R12, R11 ;  /* 0x0000000c0d0e7389 */ /* 0x0000a400000c000b */
[----:B01234-:R-:W-:Y:S01]  /*247d0*/  ENDCOLLECTIVE ;  /* 0x000000000000791b */ /* 0x01ffe20003800000 */
.L_x_832:
[----:B------:R-:W-:Y:S05]  /*247e0*/  BSYNC B1 ;  /* 0x0000000000017941 */ /* 0x000fea0003800000 */
.L_x_831:
[----:B------:R-:W-:Y:S01]  /*247f0*/  IMAD.MOV.U32 R13, RZ, RZ, R110 ;  /* 0x000000ffff0d7224 */ /* 0x000fe200078e006e */
[----:B------:R-:W-:Y:S01]  /*24800*/  MOV R15, 0xffffffff ;  /* 0xffffffff000f7802 */ /* 0x000fe20000000f00 */
[----:B------:R-:W-:Y:S01]  /*24810*/  IMAD.MOV.U32 R12, RZ, RZ, 0x1 ;  /* 0x00000001ff0c7424 */ /* 0x000fe200078e00ff */
[----:B------:R-:W-:Y:S01]  /*24820*/  MOV R70, R14 ;  /* 0x0000000e00467202 */ /* 0x000fe20000000f00 */
[----:B------:R-:W-:-:S07]  /*24830*/  IMAD.MOV.U32 R11, RZ, RZ, 0x181f ;  /* 0x0000181fff0b7424 */ /* 0x000fce00078e00ff */
[----:B------:R-:W-:Y:S05]  /*24840*/  WARPSYNC.COLLECTIVE R15, `(.L_x_833) ;  /* 0x000000000f087348 */ /* 0x000fea0003c00000 */
[----:B------:R0:W1:Y:S02]  /*24850*/  SHFL.IDX P6, R14, R13, R12, R11 ;  /* 0x0000000c0d0e7389 */ /* 0x00006400000c000b */
[----:B01----:R-:W-:Y:S01]  /*24860*/  ENDCOLLECTIVE ;  /* 0x000000000000791b */ /* 0x003fe20003800000 */
.L_x_833:
[----:B------:R-:W-:Y:S01]  /*24870*/  IMAD.MOV.U32 R71, RZ, RZ, R14 ;  /* 0x000000ffff477224 */ /* 0x000fe200078e000e */
[----:B------:R-:W-:Y:S06]  /*24880*/  BRA `(.L_x_834) ;  /* 0xfffffdf000ec7947 */ /* 0x000fec000383ffff */
.L_x_532:
[----:B------:R-:W-:Y:S01]  /*24890*/  BSSY B1, `(.L_x_835) ;  /* 0x0000008000017945 */ /* 0x000fe20003800000 */
[----:B0-2---:R-:W-:Y:S01]  /*248a0*/  IMAD.MOV.U32 R13, RZ, RZ, R111 ;  /* 0x000000ffff0d7224 */ /* 0x005fe200078e006f */
[----:B------:R-:W-:Y:S01]  /*248b0*/  MOV R11, 0x181f ;  /* 0x0000181f000b7802 */ /* 0x000fe20000000f00 */
[----:B------:R-:W-:Y:S02]  /*248c0*/  IMAD.MOV.U32 R12, RZ, RZ, 0x2 ;  /* 0x00000002ff0c7424 */ /* 0x000fe400078e00ff */
[----:B------:R-:W-:-:S07]  /*248d0*/  IMAD.MOV.U32 R15, RZ, RZ, -0x1 ;  /* 0xffffffffff0f7424 */ /* 0x000fce00078e00ff */
[----:B-1-34-:R-:W-:Y:S05]  /*248e0*/  WARPSYNC.COLLECTIVE R15, `(.L_x_836) ;  /* 0x000000000f087348 */ /* 0x01afea0003c00000 */
[----:B------:R0:W2:Y:S02]  /*248f0*/  SHFL.IDX P6, R14, R13, R12, R11 ;  /* 0x0000000c0d0e7389 */ /* 0x0000a400000c000b */
[----:B01234-:R-:W-:Y:S01]  /*24900*/  ENDCOLLECTIVE ;  /* 0x000000000000791b */ /* 0x01ffe20003800000 */
.L_x_836:
[----:B------:R-:W-:Y:S05]  /*24910*/  BSYNC B1 ;  /* 0x0000000000017941 */ /* 0x000fea0003800000 */
.L_x_835:
[----:B------:R-:W-:Y:S01]  /*24920*/  IMAD.MOV.U32 R13, RZ, RZ, R110 ;  /* 0x000000ffff0d7224 */ /* 0x000fe200078e006e */
[----:B------:R-:W-:Y:S01]  /*24930*/  MOV R12, 0x2 ;  /* 0x00000002000c7802 */ /* 0x000fe20000000f00 */
[----:B------:R-:W-:Y:S02]  /*24940*/  IMAD.MOV.U32 R11, RZ, RZ, 0x181f ;  /* 0x0000181fff0b7424 */ /* 0x000fe400078e00ff */
[----:B------:R-:W-:Y:S02]  /*24950*/  IMAD.MOV.U32 R15, RZ, RZ, -0x1 ;  /* 0xffffffffff0f7424 */ /* 0x000fe400078e00ff */
[----:B------:R-:W-:-:S07]  /*24960*/  IMAD.MOV.U32 R60, RZ, RZ, R14 ;  /* 0x000000ffff3c7224 */ /* 0x000fce00078e000e */
[----:B------:R-:W-:Y:S05]  /*24970*/  WARPSYNC.COLLECTIVE R15, `(.L_x_837) ;  /* 0x000000000f087348 */ /* 0x000fea0003c00000 */
[----:B------:R0:W1:Y:S02]  /*24980*/  SHFL.IDX P6, R14, R13, R12, R11 ;  /* 0x0000000c0d0e7389 */ /* 0x00006400000c000b */
[----:B01----:R-:W-:Y:S01]  /*24990*/  ENDCOLLECTIVE ;  /* 0x000000000000791b */ /* 0x003fe20003800000 */
.L_x_837:
[----:B------:R-:W-:Y:S01]  /*249a0*/  IMAD.MOV.U32 R61, RZ, RZ, R14 ;  /* 0x000000ffff3d7224 */ /* 0x000fe200078e000e */
[----:B------:R-:W-:Y:S06]  /*249b0*/  BRA `(.L_x_838) ;  /* 0xfffffe0000547947 */ /* 0x000fec000383ffff */
.L_x_541:
        /* <DEDUP_REMOVED lines=8> */
.L_x_840:
[----:B------:R-:W-:Y:S05]  /*24a40*/  BSYNC B1 ;  /* 0x0000000000017941 */ /* 0x000fea0003800000 */
.L_x_839:
        /* <DEDUP_REMOVED lines=8> */
.L_x_841:
[----:B------:R-:W-:Y:S01]  /*24ad0*/  IMAD.MOV.U32 R53, RZ, RZ, R14 ;  /* 0x000000ffff357224 */ /* 0x000fe200078e000e */
[----:B------:R-:W-:Y:S06]  /*24ae0*/  BRA `(.L_x_842) ;  /* 0xfffffe0c00c07947 */ /* 0x000fec000383ffff */
.L_x_551:
[----:B-1----:R1:W2:Y:S02]  /*24af0*/  SYNCS.PHASECHK.TRANS64.TRYWAIT P3, [R4+URZ+0x38890], R107 ;  /* 0x0388906b040075a7 */ /* 0x0022a4000806017f */
[----:B--2---:R-:W-:Y:S05]  /*24b00*/  @!P3 NANOSLEEP.SYNCS 0x989680 ;  /* 0x009896800000b95d */ /* 0x004fea0003900000 */
[----:B------:R-:W2:Y:S02]  /*24b10*/  @!P3 SYNCS.PHASECHK.TRANS64 P3, [R4+URZ+0x38890], R107 ;  /* 0x0388906b0400b5a7 */ /* 0x000ea4000806007f */
[----:B--2---:R-:W-:Y:S05]  /*24b20*/  @!P3 BRA `(.L_x_551) ;  /* 0xfffffffc00f0b947 */ /* 0x004fea000383ffff */
[----:B------:R-:W-:Y:S05]  /*24b30*/  BRA `(.L_x_843) ;  /* 0xfffffe2000f87947 */ /* 0x000fea000383ffff */
.L_x_552:
[----:B------:R-:W-:Y:S01]  /*24b40*/  BSSY B1, `(.L_x_844) ;  /* 0x0000008000017945 */ /* 0x000fe20003800000 */
[----:B------:R-:W-:Y:S01]  /*24b50*/  IMAD.MOV.U32 R13, RZ, RZ, R111 ;  /* 0x000000ffff0d7224 */ /* 0x000fe200078e006f */
[----:B------:R-:W-:Y:S01]  /*24b60*/  MOV R11, 0x181f ;  /* 0x0000181f000b7802 */ /* 0x000fe20000000f00 */
[----:B------:R-:W-:Y:S02]  /*24b70*/  IMAD.MOV.U32 R12, RZ, RZ, RZ ;  /* 0x000000ffff0c7224 */ /* 0x000fe400078e00ff */
[----:B------:R-:W-:-:S07]  /*24b80*/  IMAD.MOV.U32 R15, RZ, RZ, -0x1 ;  /* 0xffffffffff0f7424 */ /* 0x000fce00078e00ff */
[----:B-1----:R-:W-:Y:S05]  /*24b90*/  WARPSYNC.COLLECTIVE R15, `(.L_x_845) ;  /* 0x000000000f087348 */ /* 0x002fea0003c00000 */
[----:B------:R0:W2:Y:S02]  /*24ba0*/  SHFL.IDX P6, R14, R13, R12, R11 ;  /* 0x0000000c0d0e7389 */ /* 0x0000a400000c000b */
[----:B012---:R-:W-:Y:S01]  /*24bb0*/  ENDCOLLECTIVE ;  /* 0x000000000000791b */ /* 0x007fe20003800000 */
.L_x_845:
[----:B------:R-:W-:Y:S05]  /*24bc0*/  BSYNC B1 ;  /* 0x0000000000017941 */ /* 0x000fea0003800000 */
.L_x_844:
        /* <DEDUP_REMOVED lines=8> */
.L_x_846:
[----:B------:R-:W-:Y:S01]  /*24c50*/  IMAD.MOV.U32 R114, RZ, RZ, R14 ;  /* 0x000000ffff727224 */ /* 0x000fe200078e000e */
[----:B------:R-:W-:Y:S06]  /*24c60*/  BRA `(.L_x_847) ;  /* 0xfffffe2000c47947 */ /* 0x000fec000383ffff */
.L_x_557:
[----:B------:R-:W-:Y:S01]  /*24c70*/  BSSY B1, `(.L_x_848) ;  /* 0x0000008000017945 */ /* 0x000fe20003800000 */
[----:B----4-:R-:W-:Y:S01]  /*24c80*/  MOV R13, R111 ;  /* 0x0000006f000d7202 */ /* 0x010fe20000000f00 */
[----:B------:R-:W-:Y:S02]  /*24c90*/  IMAD.MOV.U32 R12, RZ, RZ, 0x1 ;  /* 0x00000001ff0c7424 */ /* 0x000fe400078e00ff */
[----:B------:R-:W-:Y:S02]  /*24ca0*/  IMAD.MOV.U32 R11, RZ, RZ, 0x181f ;  /* 0x0000181fff0b7424 */ /* 0x000fe400078e00ff */
[----:B------:R-:W-:-:S07]  /*24cb0*/  IMAD.MOV.U32 R15, RZ, RZ, -0x1 ;  /* 0xffffffffff0f7424 */ /* 0x000fce00078e00ff */
[----:B0123--:R-:W-:Y:S05]  /*24cc0*/  WARPSYNC.COLLECTIVE R15, `(.L_x_849) ;  /* 0x000000000f087348 */ /* 0x00ffea0003c00000 */
[----:B------:R4:W0:Y:S02]  /*24cd0*/  SHFL.IDX P6, R14, R13, R12, R11 ;  /* 0x0000000c0d0e7389 */ /* 0x00082400000c000b */
[----:B01234-:R-:W-:Y:S01]  /*24ce0*/  ENDCOLLECTIVE ;  /* 0x000000000000791b */ /* 0x01ffe20003800000 */
.L_x_849:
[----:B------:R-:W-:Y:S05]  /*24cf0*/  BSYNC B1 ;  /* 0x0000000000017941 */ /* 0x000fea0003800000 */
.L_x_848:
        /* <DEDUP_REMOVED lines=8> */
.L_x_850:
[----:B------:R-:W-:Y:S01]  /*24d80*/  IMAD.MOV.U32 R50, RZ, RZ, R14 ;  /* 0x000000ffff327224 */ /* 0x000fe200078e000e */
[----:B------:R-:W-:Y:S06]  /*24d90*/  BRA `(.L_x_851) ;  /* 0xfffffe30004c7947 */ /* 0x000fec000383ffff */
.L_x_562:
[----:B------:R-:W-:Y:S01]  /*24da0*/  BSSY B1, `(.L_x_852) ;  /* 0x0000008000017945 */ /* 0x000fe20003800000 */
[----:B0-----:R-:W-:Y:S01]  /*24db0*/  IMAD.MOV.U32 R13, RZ, RZ, R111 ;  /* 0x000000ffff0d7224 */ /* 0x001fe200078e006f */
[----:B------:R-:W-:Y:S01]  /*24dc0*/  MOV R11, 0x181f ;  /* 0x0000181f000b7802 */ /* 0x000fe20000000f00 */
[----:B------:R-:W-:Y:S02]  /*24dd0*/  IMAD.MOV.U32 R12, RZ, RZ, 0x2 ;  /* 0x00000002ff0c7424 */ /* 0x000fe400078e00ff */
[----:B------:R-:W-:-:S07]  /*24de0*/  IMAD.MOV.U32 R15, RZ, RZ, -0x1 ;  /* 0xffffffffff0f7424 */ /* 0x000fce00078e00ff */
[----:B-1234-:R-:W-:Y:S05]  /*24df0*/  WARPSYNC.COLLECTIVE R15, `(.L_x_853) ;  /* 0x000000000f087348 */ /* 0x01efea0003c00000 */
[----:B------:R0:W0:Y:S02]  /*24e00*/  SHFL.IDX P6, R14, R13, R12, R11 ;  /* 0x0000000c0d0e7389 */ /* 0x00002400000c000b */
[----:B01234-:R-:W-:Y:S01]  /*24e10*/  ENDCOLLECTIVE ;  /* 0x000000000000791b */ /* 0x01ffe20003800000 */
.L_x_853:
[----:B------:R-:W-:Y:S05]  /*24e20*/  BSYNC B1 ;  /* 0x0000000000017941 */ /* 0x000fea0003800000 */
.L_x_852:
        /* <DEDUP_REMOVED lines=8> */
.L_x_854:
[----:B------:R-:W-:Y:S01]  /*24eb0*/  IMAD.MOV.U32 R52, RZ, RZ, R14 ;  /* 0x000000ffff347224 */ /* 0x000fe200078e000e */
[----:B------:R-:W-:Y:S06]  /*24ec0*/  BRA `(.L_x_855) ;  /* 0xfffffe3c00e87947 */ /* 0x000fec000383ffff */
.L_x_567:
[----:B------:R-:W-:Y:S01]  /*24ed0*/  BSSY B1, `(.L_x_856) ;  /* 0x0000008000017945 */ /* 0x000fe20003800000 */
[----:B0-----:R-:W-:Y:S01]  /*24ee0*/  MOV R13, R111 ;  /* 0x0000006f000d7202 */ /* 0x001fe20000000f00 */
[----:B------:R-:W-:Y:S02]  /*24ef0*/  IMAD.MOV.U32 R12, RZ, RZ, 0x3 ;  /* 0x00000003ff0c7424 */ /* 0x000fe400078e00ff */
[----:B------:R-:W-:Y:S02]  /*24f00*/  IMAD.MOV.U32 R11, RZ, RZ, 0x181f ;  /* 0x0000181fff0b7424 */ /* 0x000fe400078e00ff */
[----:B------:R-:W-:-:S07]  /*24f10*/  IMAD.MOV.U32 R15, RZ, RZ, -0x1 ;  /* 0xffffffffff0f7424 */ /* 0x000fce00078e00ff */
[----:B-1234-:R-:W-:Y:S05]  /*24f20*/  WARPSYNC.COLLECTIVE R15, `(.L_x_857) ;  /* 0x000000000f087348 */ /* 0x01efea0003c00000 */
[----:B------:R0:W0:Y:S02]  /*24f30*/  SHFL.IDX P6, R14, R13, R12, R11 ;  /* 0x0000000c0d0e7389 */ /* 0x00002400000c000b */
[----:B01234-:R-:W-:Y:S01]  /*24f40*/  ENDCOLLECTIVE ;  /* 0x000000000000791b */ /* 0x01ffe20003800000 */
.L_x_857:
[----:B------:R-:W-:Y:S05]  /*24f50*/  BSYNC B1 ;  /* 0x0000000000017941 */ /* 0x000fea0003800000 */
.L_x_856:
        /* <DEDUP_REMOVED lines=8> */
.L_x_858:
[----:B------:R-:W-:Y:S01]  /*24fe0*/  IMAD.MOV.U32 R110, RZ, RZ, R14 ;  /* 0x000000ffff6e7224 */ /* 0x000fe200078e000e */
[----:B------:R-:W-:Y:S06]  /*24ff0*/  BRA `(.L_x_859) ;  /* 0xfffffe4c00847947 */ /* 0x000fec000383ffff */
.L_x_572:
[----:B0-----:R0:W1:Y:S02]  /*25000*/  SYNCS.PHASECHK.TRANS64.TRYWAIT P2, [R4+URZ+0x38890], R107 ;  /* 0x0388906b040075a7 */ /* 0x001064000804017f */
[----:B-1----:R-:W-:Y:S05]  /*25010*/  @!P2 NANOSLEEP.SYNCS 0x989680 ;  /* 0x009896800000a95d */ /* 0x002fea0003900000 */
[----:B------:R-:W1:Y:S02]  /*25020*/  @!P2 SYNCS.PHASECHK.TRANS64 P2, [R4+URZ+0x38890], R107 ;  /* 0x0388906b0400a5a7 */ /* 0x000e64000804007f */
[----:B-1----:R-:W-:Y:S05]  /*25030*/  @!P2 BRA `(.L_x_572) ;  /* 0xfffffffc00f0a947 */ /* 0x002fea000383ffff */
[----:B------:R-:W-:Y:S05]  /*25040*/  BRA `(.L_x_860) ;  /* 0xfffffe5c007c7947 */ /* 0x000fea000383ffff */
.L_x_573:
[----:B------:R-:W-:Y:S01]  /*25050*/  BSSY B1, `(.L_x_861) ;  /* 0x0000008000017945 */ /* 0x000fe20003800000 */
[----:B------:R-:W-:Y:S01]  /*25060*/  IMAD.MOV.U32 R13, RZ, RZ, R46 ;  /* 0x000000ffff0d7224 */ /* 0x000fe200078e002e */
[----:B------:R-:W-:Y:S01]  /*25070*/  MOV R11, 0x181f ;  /* 0x0000181f000b7802 */ /* 0x000fe20000000f00 */
[----:B------:R-:W-:Y:S02]  /*25080*/  IMAD.MOV.U32 R12, RZ, RZ, RZ ;  /* 0x000000ffff0c7224 */ /* 0x000fe400078e00ff */
[----:B------:R-:W-:-:S07]  /*25090*/  IMAD.MOV.U32 R15, RZ, RZ, -0x1 ;  /* 0xffffffffff0f7424 */ /* 0x000fce00078e00ff */
[----:B0-----:R-:W-:Y:S05]  /*250a0*/  WARPSYNC.COLLECTIVE R15, `(.L_x_862) ;  /* 0x000000000f087348 */ /* 0x001fea0003c00000 */
[----:B------:R1:W2:Y:S02]  /*250b0*/  SHFL.IDX P6, R14, R13, R12, R11 ;  /* 0x0000000c0d0e7389 */ /* 0x0002a400000c000b */
[----:B012---:R-:W-:Y:S01]  /*250c0*/  ENDCOLLECTIVE ;  /* 0x000000000000791b */ /* 0x007fe20003800000 */
.L_x_862:
[----:B------:R-:W-:Y:S05]  /*250d0*/  BSYNC B1 ;  /* 0x0000000000017941 */ /* 0x000fea0003800000 */
.L_x_861:
        /* <DEDUP_REMOVED lines=8> */
.L_x_863:
[----:B------:R-:W-:Y:S05]  /*25160*/  BRA `(.L_x_864) ;  /* 0xfffffe5c00a07947 */ /* 0x000fea000383ffff */
.L_x_576:
[----:B------:R-:W-:Y:S01]  /*25170*/  BSSY B1, `(.L_x_865) ;  /* 0x0000008000017945 */ /* 0x000fe20003800000 */
[----:B----4-:R-:W-:Y:S01]  /*25180*/  IMAD.MOV.U32 R13, RZ, RZ, R46 ;  /* 0x000000ffff0d7224 */ /* 0x010fe200078e002e */
[----:B------:R-:W-:Y:S01]  /*25190*/  MOV R12, 0x1 ;  /* 0x00000001000c7802 */ /* 0x000fe20000000f00 */
[----:B------:R-:W-:Y:S02]  /*251a0*/  IMAD.MOV.U32 R11, RZ, RZ, 0x181f ;  /* 0x0000181fff0b7424 */ /* 0x000fe400078e00ff */
[----:B------:R-:W-:-:S07]  /*251b0*/  IMAD.MOV.U32 R15, RZ, RZ, -0x1 ;  /* 0xffffffffff0f7424 */ /* 0x000fce00078e00ff */
[----:B0123--:R-:W-:Y:S05]  /*251c0*/  WARPSYNC.COLLECTIVE R15, `(.L_x_866) ;  /* 0x000000000f087348 */ /* 0x00ffea0003c00000 */
[----:B---3--:R3:W4:Y:S02]  /*251d0*/  SHFL.IDX P6, R14, R13, R12, R11 ;  /* 0x0000000c0d0e7389 */ /* 0x00872400000c000b */
[----:B01234-:R-:W-:Y:S01]  /*251e0*/  ENDCOLLECTIVE ;  /* 0x000000000000791b */ /* 0x01ffe20003800000 */
.L_x_866:
[----:B------:R-:W-:Y:S05]  /*251f0*/  BSYNC B1 ;  /* 0x0000000000017941 */ /* 0x000fea0003800000 */
.L_x_865:
[----:B------:R-:W-:Y:S01]  /*25200*/  MOV R13, R45 ;  /* 0x0000002d000d7202 */ /* 0x000fe20000000f00 */
[----:B------:R-:W-:Y:S02]  /*25210*/  IMAD.MOV.U32 R12, RZ, RZ, 0x1 ;  /* 0x00000001ff0c7424 */ /* 0x000fe400078e00ff */
[----:B------:R-:W-:Y:S02]  /*25220*/  IMAD.MOV.U32 R11, RZ, RZ, 0x181f ;  /* 0x0000181fff0b7424 */ /* 0x000fe400078e00ff */
[----:B------:R-:W-:Y:S02]  /*25230*/  IMAD.MOV.U32 R15, RZ, RZ, -0x1 ;  /* 0xffffffffff0f7424 */ /* 0x000fe400078e00ff */
[----:B------:R-:W-:-:S07]  /*25240*/  IMAD.MOV.U32 R44, RZ, RZ, R14 ;  /* 0x000000ffff2c7224 */ /* 0x000fce00078e000e */
[----:B------:R-:W-:Y:S05]  /*25250*/  WARPSYNC.COLLECTIVE R15, `(.L_x_867) ;  /* 0x000000000f087348 */ /* 0x000fea0003c00000 */
[----:B------:R0:W1:Y:S02]  /*25260*/  SHFL.IDX P6, R14, R13, R12, R11 ;  /* 0x0000000c0d0e7389 */ /* 0x00006400000c000b */
[----:B01----:R-:W-:Y:S01]  /*25270*/  ENDCOLLECTIVE ;  /* 0x000000000000791b */ /* 0x003fe20003800000 */
.L_x_867:
[----:B------:R-:W-:Y:S05]  /*25280*/  BRA `(.L_x_868) ;  /* 0xfffffe5c00a07947 */ /* 0x000fea000383ffff */
.L_x_579:
[----:B------:R-:W-:Y:S01]  /*25290*/  BSSY B1, `(.L_x_869) ;  /* 0x0000008000017945 */ /* 0x000fe20003800000 */
[----:B----4-:R-:W-:Y:S01]  /*252a0*/  MOV R13, R46 ;  /* 0x0000002e000d7202 */ /* 0x010fe20000000f00 */
[----:B------:R-:W-:Y:S02]  /*252b0*/  IMAD.MOV.U32 R12, RZ, RZ, 0x2 ;  /* 0x00000002ff0c7424 */ /* 0x000fe400078e00ff */
[----:B------:R-:W-:Y:S02]  /*252c0*/  IMAD.MOV.U32 R11, RZ, RZ, 0x181f ;  /* 0x0000181fff0b7424 */ /* 0x000fe400078e00ff */
[----:B------:R-:W-:-:S07]  /*252d0*/  IMAD.MOV.U32 R15, RZ, RZ, -0x1 ;  /* 0xffffffffff0f7424 */ /* 0x000fce00078e00ff */
[----:B0123--:R-:W-:Y:S05]  /*252e0*/  WARPSYNC.COLLECTIVE R15, `(.L_x_870) ;  /* 0x000000000f087348 */ /* 0x00ffea0003c00000 */
[----:B---3--:R3:W4:Y:S02]  /*252f0*/  SHFL.IDX P6, R14, R13, R12, R11 ;  /* 0x0000000c0d0e7389 */ /* 0x00872400000c000b */
[----:B01234-:R-:W-:Y:S01]  /*25300*/  ENDCOLLECTIVE ;  /* 0x000000000000791b */ /* 0x01ffe20003800000 */
.L_x_870:
[----:B------:R-:W-:Y:S05]  /*25310*/  BSYNC B1 ;  /* 0x0000000000017941 */ /* 0x000fea0003800000 */
.L_x_869:
        /* <DEDUP_REMOVED lines=8> */
.L_x_871:
[----:B------:R-:W-:Y:S05]  /*253a0*/  BRA `(.L_x_872) ;  /* 0xfffffe5c00a47947 */ /* 0x000fea000383ffff */
.L_x_582:
[----:B------:R-:W-:Y:S01]  /*253b0*/  BSSY B1, `(.L_x_873) ;  /* 0x0000008000017945 */ /* 0x000fe20003800000 */
[----:B0-----:R-:W-:Y:S01]  /*253c0*/  IMAD.MOV.U32 R13, RZ, RZ, R46 ;  /* 0x000000ffff0d7224 */ /* 0x001fe200078e002e */
[----:B------:R-:W-:Y:S01]  /*253d0*/  MOV R15, 0xffffffff ;  /* 0xffffffff000f7802 */ /* 0x000fe20000000f00 */
[----:B------:R-:W-:Y:S02]  /*253e0*/  IMAD.MOV.U32 R12, RZ, RZ, 0x3 ;  /* 0x00000003ff0c7424 */ /* 0x000fe400078e00ff */
[----:B------:R-:W-:-:S07]  /*253f0*/  IMAD.MOV.U32 R11, RZ, RZ, 0x181f ;  /* 0x0000181fff0b7424 */ /* 0x000fce00078e00ff */
[----:B-1234-:R-:W-:Y:S05]  /*25400*/  WARPSYNC.COLLECTIVE R15, `(.L_x_874) ;  /* 0x000000000f087348 */ /* 0x01efea0003c00000 */
[----:B----4-:R0:W4:Y:S02]  /*25410*/  SHFL.IDX P6, R14, R13, R12, R11 ;  /* 0x0000000c0d0e7389 */ /* 0x01012400000c000b */
[----:B01234-:R-:W-:Y:S01]  /*25420*/  ENDCOLLECTIVE ;  /* 0x000000000000791b */ /* 0x01ffe20003800000 */
.L_x_874:
[----:B------:R-:W-:Y:S05]  /*25430*/  BSYNC B1 ;  /* 0x0000000000017941 */ /* 0x000fea0003800000 */
.L_x_873:
        /* <DEDUP_REMOVED lines=8> */
.L_x_875:
[----:B------:R-:W-:Y:S05]  /*254c0*/  BRA `(.L_x_876) ;  /* 0xfffffe5c00a87947 */ /* 0x000fea000383ffff */
.L_x_586:
[----:B------:R0:W0:Y:S02]  /*254d0*/  SYNCS.PHASECHK.TRANS64.TRYWAIT P3, [R4+URZ+0x388b0], R107 ;  /* 0x0388b06b040075a7 */ /* 0x000024000806017f */
[----:B0-----:R-:W-:Y:S05]  /*254e0*/  @!P3 NANOSLEEP.SYNCS 0x989680 ;  /* 0x009896800000b95d */ /* 0x001fea0003900000 */
[----:B------:R-:W0:Y:S02]  /*254f0*/  @!P3 SYNCS.PHASECHK.TRANS64 P3, [R4+URZ+0x388b0], R107 ;  /* 0x0388b06b0400b5a7 */ /* 0x000e24000806007f */
[----:B0-----:R-:W-:Y:S05]  /*25500*/  @!P3 BRA `(.L_x_586) ;  /* 0xfffffffc00f0b947 */ /* 0x001fea000383ffff */
[----:B------:R-:W-:Y:S05]  /*25510*/  BRA `(.L_x_877) ;  /* 0xfffffe6000207947 */ /* 0x000fea000383ffff */
.L_x_598:
[----:B------:R-:W-:Y:S01]  /*25520*/  BSSY B0, `(.L_x_878) ;  /* 0x0000007000007945 */ /* 0x000fe20003800000 */
[----:B------:R-:W-:Y:S01]  /*25530*/  IMAD.MOV.U32 R12, RZ, RZ, RZ ;  /* 0x000000ffff0c7224 */ /* 0x000fe200078e00ff */
[----:B------:R-:W-:Y:S01]  /*25540*/  MOV R15, 0xffffffff ;  /* 0xffffffff000f7802 */ /* 0x000fe20000000f00 */
[----:B------:R-:W-:-:S07]  /*25550*/  IMAD.MOV.U32 R11, RZ, RZ, 0x1f ;  /* 0x0000001fff0b7424 */ /* 0x000fce00078e00ff */
[----:B-----5:R-:W-:Y:S05]  /*25560*/  WARPSYNC.COLLECTIVE R15, `(.L_x_879) ;  /* 0x000000000f087348 */ /* 0x020fea0003c00000 */
[----:B------:R0:W1:Y:S02]  /*25570*/  SHFL.IDX P6, R14, R13, R12, R11 ;  /* 0x0000000c0d0e7389 */ /* 0x00006400000c000b */
[----:B01---5:R-:W-:Y:S01]  /*25580*/  ENDCOLLECTIVE ;  /* 0x000000000000791b */ /* 0x023fe20003800000 */
.L_x_879:
[----:B------:R-:W-:Y:S05]  /*25590*/  BSYNC B0 ;  /* 0x0000000000007941 */ /* 0x000fea0003800000 */
.L_x_878:
[----:B------:R-:W-:Y:S05]  /*255a0*/  BRA `(.L_x_880) ;  /* 0xfffffe6c00947947 */ /* 0x000fea000383ffff */
.L_x_608:
[----:B------:R-:W-:Y:S01]  /*255b0*/  BSSY B1, `(.L_x_881) ;  /* 0x0000008000017945 */ /* 0x000fe20003800000 */
[----:B0-----:R-:W-:Y:S01]  /*255c0*/  IMAD.MOV.U32 R13, RZ, RZ, R26 ;  /* 0x000000ffff0d7224 */ /* 0x001fe200078e001a */
[----:B------:R-:W-:Y:S01]  /*255d0*/  MOV R15, 0xffffffff ;  /* 0xffffffff000f7802 */ /* 0x000fe20000000f00 */
[----:B------:R-:W-:Y:S02]  /*255e0*/  IMAD.MOV.U32 R12, RZ, RZ, RZ ;  /* 0x000000ffff0c7224 */ /* 0x000fe400078e00ff */
[----:B------:R-:W-:-:S07]  /*255f0*/  IMAD.MOV.U32 R11, RZ, RZ, 0x181f ;  /* 0x0000181fff0b7424 */ /* 0x000fce00078e00ff */
[----:B------:R-:W-:Y:S05]  /*25600*/  WARPSYNC.COLLECTIVE R15, `(.L_x_882) ;  /* 0x000000000f087348 */ /* 0x000fea0003c00000 */
[----:B------:R0:W1:Y:S02]  /*25610*/  SHFL.IDX P6, R14, R13, R12, R11 ;  /* 0x0000000c0d0e7389 */ /* 0x00006400000c000b */
[----:B01----:R-:W-:Y:S01]  /*25620*/  ENDCOLLECTIVE ;  /* 0x000000000000791b */ /* 0x003fe20003800000 */
.L_x_882:
[----:B------:R-:W-:Y:S05]  /*25630*/  BSYNC B1 ;  /* 0x0000000000017941 */ /* 0x000fea0003800000 */
.L_x_881:
[----:B------:R-:W-:Y:S01]  /*25640*/  IMAD.MOV.U32 R13, RZ, RZ, R24 ;  /* 0x000000ffff0d7224 */ /* 0x000fe200078e0018 */
[----:B------:R-:W-:Y:S01]  /*25650*/  MOV R11, 0x181f ;  /* 0x0000181f000b7802 */ /* 0x000fe20000000f00 */
[----:B------:R-:W-:Y:S02]  /*25660*/  IMAD.MOV.U32 R12, RZ, RZ, RZ ;  /* 0x000000ffff0c7224 */ /* 0x000fe400078e00ff */
[----:B------:R-:W-:Y:S02]  /*25670*/  IMAD.MOV.U32 R15, RZ, RZ, -0x1 ;  /* 0xffffffffff0f7424 */ /* 0x000fe400078e00ff */
[----:B------:R-:W-:-:S07]  /*25680*/  IMAD.MOV.U32 R0, RZ, RZ, R14 ;  /* 0x000000ffff007224 */ /* 0x000fce00078e000e */
[----:B------:R-:W-:Y:S05]  /*25690*/  WARPSYNC.COLLECTIVE R15, `(.L_x_883) ;  /* 0x000000000f087348 */ /* 0x000fea0003c00000 */
[----:B------:R0:W1:Y:S02]  /*256a0*/  SHFL.IDX P6, R14, R13, R12, R11 ;  /* 0x0000000c0d0e7389 */ /* 0x00006400000c000b */
[----:B01----:R-:W-:Y:S01]  /*256b0*/  ENDCOLLECTIVE ;  /* 0x000000000000791b */ /* 0x003fe20003800000 */
.L_x_883:
[----:B------:R-:W-:Y:S02]  /*256c0*/  IMAD.MOV.U32 R13, RZ, RZ, R27 ;  /* 0x000000ffff0d7224 */ /* 0x000fe400078e001b */
[----:B------:R-:W-:-:S07]  /*256d0*/  IMAD.MOV.U32 R3, RZ, RZ, R14 ;  /* 0x000000ffff037224 */ /* 0x000fce00078e000e */
[----:B------:R-:W-:Y:S05]  /*256e0*/  WARPSYNC.COLLECTIVE R15, `(.L_x_884) ;  /* 0x000000000f087348 */ /* 0x000fea0003c00000 */
[----:B------:R0:W1:Y:S02]  /*256f0*/  SHFL.IDX P6, R14, R13, R12, R11 ;  /* 0x0000000c0d0e7389 */ /* 0x00006400000c000b */
[----:B01----:R-:W-:Y:S01]  /*25700*/  ENDCOLLECTIVE ;  /* 0x000000000000791b */ /* 0x003fe20003800000 */
.L_x_884:
[----:B------:R-:W-:Y:S01]  /*25710*/  IMAD.MOV.U32 R13, RZ, RZ, R94 ;  /* 0x000000ffff0d7224 */ /* 0x000fe200078e005e */
[----:B------:R-:W-:-:S07]  /*25720*/  MOV R4, R14 ;  /* 0x0000000e00047202 */ /* 0x000fce0000000f00 */
[----:B------:R-:W-:Y:S05]  /*25730*/  WARPSYNC.COLLECTIVE R15, `(.L_x_885) ;  /* 0x000000000f087348 */ /* 0x000fea0003c00000 */
[----:B------:R0:W1:Y:S02]  /*25740*/  SHFL.IDX P6, R14, R13, R12, R11 ;  /* 0x0000000c0d0e7389 */ /* 0x00006400000c000b */
[----:B01----:R-:W-:Y:S01]  /*25750*/  ENDCOLLECTIVE ;  /* 0x000000000000791b */ /* 0x003fe20003800000 */
.L_x_885:
[----:B------:R-:W-:Y:S05]  /*25760*/  BRA `(.L_x_886) ;  /* 0xfffffe7000887947 */ /* 0x000fea000383ffff */
.L_x_612:
[----:B0-----:R0:W1:Y:S02]  /*25770*/  SYNCS.PHASECHK.TRANS64.TRYWAIT P0, [R23+URZ+0x38800], R32 ;  /* 0x03880020170075a7 */ /* 0x001064000800017f */
[----:B-1----:R-:W-:Y:S05]  /*25780*/  @!P0 NANOSLEEP.SYNCS 0x989680 ;  /* 0x009896800000895d */ /* 0x002fea0003900000 */
[----:B------:R-:W1:Y:S02]  /*25790*/  @!P0 SYNCS.PHASECHK.TRANS64 P0, [R23+URZ+0x38800], R32 ;  /* 0x03880020170085a7 */ /* 0x000e64000800007f */
[----:B-1----:R-:W-:Y:S05]  /*257a0*/  @!P0 BRA `(.L_x_612) ;  /* 0xfffffffc00f08947 */ /* 0x002fea000383ffff */
[----:B------:R-:W-:Y:S05]  /*257b0*/  BRA `(.L_x_887) ;  /* 0xfffffe7400c07947 */ /* 0x000fea000383ffff */
.L_x_628:
[----:B------:R-:W-:Y:S01]  /*257c0*/  BSSY B1, `(.L_x_888) ;  /* 0x0000008000017945 */ /* 0x000fe20003800000 */
[----:B0-----:R-:W-:Y:S01]  /*257d0*/  IMAD.MOV.U32 R13, RZ, RZ, R26 ;  /* 0x000000ffff0d7224 */ /* 0x001fe200078e001a */
[----:B------:R-:W-:Y:S01]  /*257e0*/  MOV R11, 0x181f ;  /* 0x0000181f000b7802 */ /* 0x000fe20000000f00 */
[----:B------:R-:W-:Y:S02]  /*257f0*/  IMAD.MOV.U32 R12, RZ, RZ, RZ ;  /* 0x000000ffff0c7224 */ /* 0x000fe400078e00ff */
[----:B------:R-:W-:-:S07]  /*25800*/  IMAD.MOV.U32 R15, RZ, RZ, -0x1 ;  /* 0xffffffffff0f7424 */ /* 0x000fce00078e00ff */
[----:B------:R-:W-:Y:S05]  /*25810*/  WARPSYNC.COLLECTIVE R15, `(.L_x_889) ;  /* 0x000000000f087348 */ /* 0x000fea0003c00000 */
[----:B------:R0:W1:Y:S02]  /*25820*/  SHFL.IDX P6, R14, R13, R12, R11 ;  /* 0x0000000c0d0e7389 */ /* 0x00006400000c000b */
[----:B01----:R-:W-:Y:S01]  /*25830*/  ENDCOLLECTIVE ;  /* 0x000000000000791b */ /* 0x003fe20003800000 */
.L_x_889:
[----:B------:R-:W-:Y:S05]  /*25840*/  BSYNC B1 ;  /* 0x0000000000017941 */ /* 0x000fea0003800000 */
.L_x_888:
        /* <DEDUP_REMOVED lines=8> */
.L_x_890:
[----:B------:R-:W-:Y:S01]  /*258d0*/  MOV R13, R27 ;  /* 0x0000001b000d7202 */ /* 0x000fe20000000f00 */
[----:B------:R-:W-:-:S07]  /*258e0*/  IMAD.MOV.U32 R5, RZ, RZ, R14 ;  /* 0x000000ffff057224 */ /* 0x000fce00078e000e */
[----:B------:R-:W-:Y:S05]  /*258f0*/  WARPSYNC.COLLECTIVE R15, `(.L_x_891) ;  /* 0x000000000f087348 */ /* 0x000fea0003c00000 */
[----:B------:R0:W1:Y:S02]  /*25900*/  SHFL.IDX P6, R14, R13, R12, R11 ;  /* 0x0000000c0d0e7389 */ /* 0x00006400000c000b */
[----:B01----:R-:W-:Y:S01]  /*25910*/  ENDCOLLECTIVE ;  /* 0x000000000000791b */ /* 0x003fe20003800000 */
.L_x_891:
[----:B------:R-:W-:Y:S02]  /*25920*/  IMAD.MOV.U32 R13, RZ, RZ, R94 ;  /* 0x000000ffff0d7224 */ /* 0x000fe400078e005e */
[----:B------:R-:W-:-:S07]  /*25930*/  IMAD.MOV.U32 R7, RZ, RZ, R14 ;  /* 0x000000ffff077224 */ /* 0x000fce00078e000e */
[----:B------:R-:W-:Y:S05]  /*25940*/  WARPSYNC.COLLECTIVE R15, `(.L_x_892) ;  /* 0x000000000f087348 */ /* 0x000fea0003c00000 */
[----:B------:R0:W1:Y:S02]  /*25950*/  SHFL.IDX P6, R14, R13, R12, R11 ;  /* 0x0000000c0d0e7389 */ /* 0x00006400000c000b */
[----:B01----:R-:W-:Y:S01]  /*25960*/  ENDCOLLECTIVE ;  /* 0x000000000000791b */ /* 0x003fe20003800000 */
.L_x_892:
[----:B------:R-:W-:Y:S05]  /*25970*/  BRA `(.L_x_893) ;  /* 0xfffffea400a47947 */ /* 0x000fea000383ffff */
.L_x_632:
[----:B0-----:R0:W1:Y:S02]  /*25980*/  SYNCS.PHASECHK.TRANS64.TRYWAIT P1, [R23+URZ+0x38800], R34 ;  /* 0x03880022170075a7 */ /* 0x001064000802017f */
[----:B-1----:R-:W-:Y:S05]  /*25990*/  @!P1 NANOSLEEP.SYNCS 0x989680 ;  /* 0x009896800000995d */ /* 0x002fea0003900000 */
[----:B------:R-:W1:Y:S02]  /*259a0*/  @!P1 SYNCS.PHASECHK.TRANS64 P1, [R23+URZ+0x38800], R34 ;  /* 0x03880022170095a7 */ /* 0x000e64000802007f */
[----:B-1----:R-:W-:Y:S05]  /*259b0*/  @!P1 BRA `(.L_x_632) ;  /* 0xfffffffc00f09947 */ /* 0x002fea000383ffff */
[----:B------:R-:W-:Y:S05]  /*259c0*/  BRA `(.L_x_894) ;  /* 0xfffffea800c47947 */ /* 0x000fea000383ffff */
.L_x_642:
[----:B-1----:R1:W2:Y:S02]  /*259d0*/  SYNCS.PHASECHK.TRANS64.TRYWAIT P1, [R3+URZ+0x38830], R6 ;  /* 0x03883006030075a7 */ /* 0x0022a4000802017f */
[----:B--2---:R-:W-:Y:S05]  /*259e0*/  @!P1 NANOSLEEP.SYNCS 0x989680 ;  /* 0x009896800000995d */ /* 0x004fea0003900000 */
[----:B------:R-:W2:Y:S02]  /*259f0*/  @!P1 SYNCS.PHASECHK.TRANS64 P1, [R3+URZ+0x38830], R6 ;  /* 0x03883006030095a7 */ /* 0x000ea4000802007f */
[----:B--2---:R-:W-:Y:S05]  /*25a00*/  @!P1 BRA `(.L_x_642) ;  /* 0xfffffffc00f09947 */ /* 0x004fea000383ffff */
[----:B------:R-:W-:Y:S05]  /*25a10*/  BRA `(.L_x_641) ;  /* 0xfffffedc00d47947 */ /* 0x000fea000383ffff */
.L_x_648:
[----:B-1----:R1:W2:Y:S02]  /*25a20*/  SYNCS.PHASECHK.TRANS64.TRYWAIT P1, [R3+URZ+0x38850], R6 ;  /* 0x03885006030075a7 */ /* 0x0022a4000802017f */
[----:B--2---:R-:W-:Y:S05]  /*25a30*/  @!P1 NANOSLEEP.SYNCS 0x989680 ;  /* 0x009896800000995d */ /* 0x004fea0003900000 */
[----:B------:R-:W2:Y:S02]  /*25a40*/  @!P1 SYNCS.PHASECHK.TRANS64 P1, [R3+URZ+0x38850], R6 ;  /* 0x03885006030095a7 */ /* 0x000ea4000802007f */
[----:B--2---:R-:W-:Y:S05]  /*25a50*/  @!P1 BRA `(.L_x_648) ;  /* 0xfffffffc00f09947 */ /* 0x004fea000383ffff */
[----:B------:R-:W-:Y:S05]  /*25a60*/  BRA `(.L_x_647) ;  /* 0xfffffefc00f07947 */ /* 0x000fea000383ffff */
.L_x_654:
[----:B-1----:R1:W2:Y:S02]  /*25a70*/  SYNCS.PHASECHK.TRANS64.TRYWAIT P2, [R6+URZ+0x38830], R7 ;  /* 0x03883007060075a7 */ /* 0x0022a4000804017f */
[----:B--2---:R-:W-:Y:S05]  /*25a80*/  @!P2 NANOSLEEP.SYNCS 0x989680 ;  /* 0x009896800000a95d */ /* 0x004fea0003900000 */
[----:B------:R-:W2:Y:S02]  /*25a90*/  @!P2 SYNCS.PHASECHK.TRANS64 P2, [R6+URZ+0x38830], R7 ;  /* 0x038830070600a5a7 */ /* 0x000ea4000804007f */
[----:B--2---:R-:W-:Y:S05]  /*25aa0*/  @!P2 BRA `(.L_x_654) ;  /* 0xfffffffc00f0a947 */ /* 0x004fea000383ffff */
[----:B------:R-:W-:Y:S05]  /*25ab0*/  BRA `(.L_x_653) ;  /* 0xffffff0400007947 */ /* 0x000fea000383ffff */
.L_x_660:
[----:B---3--:R3:W4:Y:S02]  /*25ac0*/  SYNCS.PHASECHK.TRANS64.TRYWAIT P2, [R6+URZ+0x38850], R7 ;  /* 0x03885007060075a7 */ /* 0x008724000804017f */
[----:B----4-:R-:W-:Y:S05]  /*25ad0*/  @!P2 NANOSLEEP.SYNCS 0x989680 ;  /* 0x009896800000a95d */ /* 0x010fea0003900000 */
[----:B------:R-:W4:Y:S02]  /*25ae0*/  @!P2 SYNCS.PHASECHK.TRANS64 P2, [R6+URZ+0x38850], R7 ;  /* 0x038850070600a5a7 */ /* 0x000f24000804007f */
[----:B----4-:R-:W-:Y:S05]  /*25af0*/  @!P2 BRA `(.L_x_660) ;  /* 0xfffffffc00f0a947 */ /* 0x010fea000383ffff */
[----:B------:R-:W-:Y:S05]  /*25b00*/  BRA `(.L_x_659) ;  /* 0xffffff2400147947 */ /* 0x000fea000383ffff */
.L_x_665:
[----:B------:R-:W-:Y:S02]  /*25b10*/  SEL R27, R24, R57, P0 ;  /* 0x00000039181b7207 */ /* 0x000fe40000000000 */
[----:B------:R-:W-:Y:S02]  /*25b20*/  SEL R31, R38, R35, P0 ;  /* 0x00000023261f7207 */ /* 0x000fe40000000000 */
[----:B------:R-:W-:Y:S02]  /*25b30*/  SEL R24, R57, R24, P0 ;  /* 0x0000001839187207 */ /* 0x000fe40000000000 */
[----:B------:R-:W-:Y:S02]  /*25b40*/  SEL R38, R35, R38, P0 ;  /* 0x0000002623267207 */ /* 0x000fe40000000000 */
[----:B------:R-:W-:Y:S02]  /*25b50*/  SEL R29, R15, R14, P0 ;  /* 0x0000000e0f1d7207 */ /* 0x000fe40000000000 */
[----:B------:R-:W-:Y:S01]  /*25b60*/  SEL R36, R14, R15, P0 ;  /* 0x0000000f0e247207 */ /* 0x000fe20000000000 */
[----:B------:R-:W-:Y:S01]  /*25b70*/  IMAD.MOV.U32 R15, RZ, RZ, -0x1 ;  /* 0xffffffffff0f7424 */ /* 0x000fe200078e00ff */
[----:B------:R-:W-:-:S02]  /*25b80*/  SEL R35, R12, R43, P0 ;  /* 0x0000002b0c237207 */ /* 0x000fc40000000000 */
[----:B------:R-:W-:Y:S01]  /*25b90*/  SEL R44, R43, R12, P0 ;  /* 0x0000000c2b2c7207 */ /* 0x000fe20000000000 */
[----:B-----5:R-:W-:Y:S01]  /*25ba0*/  IMAD.MOV.U32 R12, RZ, RZ, R0 ;  /* 0x000000ffff0c7224 */ /* 0x020fe200078e0000 */
[----:B------:R-:W-:Y:S02]  /*25bb0*/  SEL R57, R50, R11, P0 ;  /* 0x0000000b32397207 */ /* 0x000fe40000000000 */
[----:B------:R-:W-:Y:S02]  /*25bc0*/  SEL R84, R11, R50, P0 ;  /* 0x000000320b547207 */ /* 0x000fe40000000000 */
[----:B------:R-:W-:Y:S02]  /*25bd0*/  MOV R11, 0x1c1f ;  /* 0x00001c1f000b7802 */ /* 0x000fe40000000f00 */
[----:B------:R-:W-:Y:S02]  /*25be0*/  SEL R9, R32, R33, P0 ;  /* 0x0000002120097207 */ /* 0x000fe40000000000 */
[----:B------:R-:W-:-:S07]  /*25bf0*/  SEL R6, R33, R32, P0 ;  /* 0x0000002021067207 */ /* 0x000fce0000000000 */
[----:B------:R-:W-:Y:S05]  /*25c00*/  WARPSYNC.COLLECTIVE R15, `(.L_x_895) ;  /* 0x000000000f087348 */ /* 0x000fea0003c00000 */
[----:B------:R0:W1:Y:S02]  /*25c10*/  SHFL.IDX P6, R14, R13, R12, R11 ;  /* 0x0000000c0d0e7389 */ /* 0x00006400000c000b */
[----:B01----:R-:W-:Y:S01]  /*25c20*/  ENDCOLLECTIVE ;  /* 0x000000000000791b */ /* 0x003fe20003800000 */
.L_x_895:
[----:B------:R-:W-:Y:S02]  /*25c30*/  SEL R21, R40, R41, P0 ;  /* 0x0000002928157207 */ /* 0x000fe40000000000 */
[----:B------:R-:W-:Y:S02]  /*25c40*/  SEL R8, R41, R40, P0 ;  /* 0x0000002829087207 */ /* 0x000fe40000000000 */
[----:B------:R-:W-:Y:S02]  /*25c50*/  SEL R33, R80, R39, P0 ;  /* 0x0000002750217207 */ /* 0x000fe40000000000 */
[----:B------:R-:W-:Y:S02]  /*25c60*/  SEL R40, R39, R80, P0 ;  /* 0x0000005027287207 */ /* 0x000fe40000000000 */
[----:B------:R-:W-:Y:S02]  /*25c70*/  SEL R53, R34, R5, P0 ;  /* 0x0000000522357207 */ /* 0x000fe40000000000 */
[----:B------:R-:W-:-:S02]  /*25c80*/  SEL R80, R5, R34, P0 ;  /* 0x0000002205507207 */ /* 0x000fc40000000000 */
[----:B------:R-:W-:Y:S01]  /*25c90*/  LOP3.LUT R5, R0, 0x2, RZ, 0x3c, !PT ;  /* 0x0000000200057812 */ /* 0x000fe200078e3cff */
[----:B------:R-:W-:Y:S01]  /*25ca0*/  IMAD.MOV.U32 R13, RZ, RZ, R4 ;  /* 0x000000ffff0d7224 */ /* 0x000fe200078e0004 */
[----:B------:R-:W-:Y:S02]  /*25cb0*/  SEL R55, R42, R7, P0 ;  /* 0x000000072a377207 */ /* 0x000fe40000000000 */
[----:B------:R-:W-:Y:S02]  /*25cc0*/  MOV R12, R5 ;  /* 0x00000005000c7202 */ /* 0x000fe40000000f00 */
[----:B------:R-:W-:Y:S02]  /*25cd0*/  SEL R82, R7, R42, P0 ;  /* 0x0000002a07527207 */ /* 0x000fe40000000000 */
[----:B------:R-:W-:Y:S02]  /*25ce0*/  SEL R51, R78, R101, P0 ;  /* 0x000000654e337207 */ /* 0x000fe40000000000 */
[----:B------:R-:W-:Y:S01]  /*25cf0*/  SEL R39, R104, R105, P0 ;  /* 0x0000006968277207 */ /* 0x000fe20000000000 */
[----:B------:R-:W-:Y:S01]  /*25d00*/  IMAD.MOV.U32 R7, RZ, RZ, R14 ;  /* 0x000000ffff077224 */ /* 0x000fe200078e000e */
[----:B------:R-:W-:-:S07]  /*25d10*/  SEL R52, R105, R104, P0 ;  /* 0x0000006869347207 */ /* 0x000fce0000000000 */
[----:B------:R-:W-:Y:S05]  /*25d20*/  WARPSYNC.COLLECTIVE R15, `(.L_x_896) ;  /* 0x000000000f087348 */ /* 0x000fea0003c00000 */
[----:B------:R0:W1:Y:S02]  /*25d30*/  SHFL.IDX P6, R14, R13, R12, R11 ;  /* 0x0000000c0d0e7389 */ /* 0x00006400000c000b */
[----:B01----:R-:W-:Y:S01]  /*25d40*/  ENDCOLLECTIVE ;  /* 0x000000000000791b */ /* 0x003fe20003800000 */
.L_x_896:
[----:B------:R-:W-:Y:S02]  /*25d50*/  SEL R78, R101, R78, P0 ;  /* 0x0000004e654e7207 */ /* 0x000fe40000000000 */
[----:B------:R-:W-:Y:S02]  /*25d60*/  SEL R101, R28, R67, P0 ;  /* 0x000000431c657207 */ /* 0x000fe40000000000 */
[----:B------:R-:W-:Y:S02]  /*25d70*/  SEL R104, R67, R28, P0 ;  /* 0x0000001c43687207 */ /* 0x000fe40000000000 */
[----:B------:R-:W-:Y:S02]  /*25d80*/  SEL R25, R48, R49, P0 ;  /* 0x0000003130197207 */ /* 0x000fe40000000000 */
[----:B------:R-:W-:Y:S02]  /*25d90*/  SEL R103, R30, R109, P0 ;  /* 0x0000006d1e677207 */ /* 0x000fe40000000000 */
[----:B------:R-:W-:-:S02]  /*25da0*/  SEL R106, R109, R30, P0 ;  /* 0x0000001e6d6a7207 */ /* 0x000fc40000000000 */
[----:B------:R-:W-:Y:S01]  /*25db0*/  SEL R10, R49, R48, P0 ;  /* 0x00000030310a7207 */ /* 0x000fe20000000000 */
[----:B------:R-:W-:Y:S01]  /*25dc0*/  IMAD.MOV.U32 R13, RZ, RZ, R9 ;  /* 0x000000ffff0d7224 */ /* 0x000fe200078e0009 */
[----:B------:R-:W-:Y:S01]  /*25dd0*/  SEL R105, R46, R133, P0 ;  /* 0x000000852e697207 */ /* 0x000fe20000000000 */
[----:B------:R-:W-:Y:S01]  /*25de0*/  IMAD.MOV.U32 R12, RZ, RZ, R0 ;  /* 0x000000ffff0c7224 */ /* 0x000fe200078e0000 */
[----:B------:R-:W-:Y:S02]  /*25df0*/  SEL R108, R133, R46, P0 ;  /* 0x0000002e856c7207 */ /* 0x000fe40000000000 */
        /* <DEDUP_REMOVED lines=8> */
.L_x_897:
        /* <DEDUP_REMOVED lines=13> */
[----:B------:R-:W-:-:S02]  /*25f50*/  SEL R100, R70, R63, P0 ;  /* 0x0000003f46647207 */ /* 0x000fc40000000000 */
[----:B------:R-:W-:-:S07]  /*25f60*/  MOV R9, R14 ;  /* 0x0000000e00097202 */ /* 0x000fce0000000f00 */
[----:B------:R-:W-:Y:S05]  /*25f70*/  WARPSYNC.COLLECTIVE R15, `(.L_x_898) ;  /* 0x000000000f087348 */ /* 0x000fea0003c00000 */
[----:B------:R0:W1:Y:S02]  /*25f80*/  SHFL.IDX P6, R14, R13, R12, R11 ;  /* 0x0000000c0d0e7389 */ /* 0x00006400000c000b */
[----:B01----:R-:W-:Y:S01]  /*25f90*/  ENDCOLLECTIVE ;  /* 0x000000000000791b */ /* 0x003fe20003800000 */
.L_x_898:
        /* <DEDUP_REMOVED lines=8> */
[----:B------:R-:W-:Y:S02]  /*26020*/  MOV R13, R21 ;  /* 0x00000015000d7202 */ /* 0x000fe40000000f00 */
        /* <DEDUP_REMOVED lines=9> */
.L_x_899:
[----:B------:R-:W-:Y:S02]  /*260c0*/  SEL R75, R127, R142, P0 ;  /* 0x0000008e7f4b7207 */ /* 0x000fe40000000000 */
[----:B------:R-:W-:Y:S02]  /*260d0*/  SEL R2, R142, R127, P0 ;  /* 0x0000007f8e027207 */ /* 0x000fe40000000000 */
[----:B------:R-:W-:Y:S02]  /*260e0*/  SEL R4, R7, R26, P0 ;  /* 0x0000001a07047207 */ /* 0x000fe40000000000 */
[----:B------:R-:W-:Y:S01]  /*260f0*/  SEL R6, R26, R7, P0 ;  /* 0x000000071a067207 */ /* 0x000fe20000000000 */
[----:B------:R-:W-:Y:S01]  /*26100*/  IMAD.MOV.U32 R13, RZ, RZ, R8 ;  /* 0x000000ffff0d7224 */ /* 0x000fe200078e0008 */
[----:B------:R-:W-:Y:S02]  /*26110*/  MOV R12, R5 ;  /* 0x00000005000c7202 */ /* 0x000fe40000000f00 */
[----:B------:R-:W-:Y:S01]  /*26120*/  SEL R8, R9, R28, P0 ;  /* 0x0000001c09087207 */ /* 0x000fe20000000000 */
[----:B------:R-:W-:-:S07]  /*26130*/  IMAD.MOV.U32 R21, RZ, RZ, R14 ;  /* 0x000000ffff157224 */ /* 0x000fce00078e000e */
[----:B------:R-:W-:Y:S05]  /*26140*/  WARPSYNC.COLLECTIVE R15, `(.L_x_900) ;  /* 0x000000000f087348 */ /* 0x000fea0003c00000 */
[----:B------:R0:W1:Y:S02]  /*26150*/  SHFL.IDX P6, R14, R13, R12, R11 ;  /* 0x0000000c0d0e7389 */ /* 0x00006400000c000b */
[----:B01----:R-:W-:Y:S01]  /*26160*/  ENDCOLLECTIVE ;  /* 0x000000000000791b */ /* 0x003fe20003800000 */
.L_x_900:
[----:B------:R-:W-:Y:S02]  /*26170*/  IMAD.MOV.U32 R13, RZ, RZ, R25 ;  /* 0x000000ffff0d7224 */ /* 0x000fe400078e0019 */
[----:B------:R-:W-:Y:S02]  /*26180*/  IMAD.MOV.U32 R12, RZ, RZ, R0 ;  /* 0x000000ffff0c7224 */ /* 0x000fe400078e0000 */
[----:B------:R-:W-:-:S07]  /*26190*/  IMAD.MOV.U32 R30, RZ, RZ, R14 ;  /* 0x000000ffff1e7224 */ /* 0x000fce00078e000e */
[----:B------:R-:W-:Y:S05]  /*261a0*/  WARPSYNC.COLLECTIVE R15, `(.L_x_901) ;  /* 0x000000000f087348 */ /* 0x000fea0003c00000 */
[----:B------:R0:W1:Y:S02]  /*261b0*/  SHFL.IDX P6, R14, R13, R12, R11 ;  /* 0x0000000c0d0e7389 */ /* 0x00006400000c000b */
[----:B01----:R-:W-:Y:S01]  /*261c0*/  ENDCOLLECTIVE ;  /* 0x000000000000791b */ /* 0x003fe20003800000 */
.L_x_901:
[----:B------:R-:W-:Y:S01]  /*261d0*/  IMAD.MOV.U32 R13, RZ, RZ, R10 ;  /* 0x000000ffff0d7224 */ /* 0x000fe200078e000a */
[----:B------:R-:W-:Y:S01]  /*261e0*/  SEL R10, R28, R9, P0 ;  /* 0x000000091c0a7207 */ /* 0x000fe20000000000 */
[----:B------:R-:W-:Y:S01]  /*261f0*/  IMAD.MOV.U32 R12, RZ, RZ, R5 ;  /* 0x000000ffff0c7224 */ /* 0x000fe200078e0005 */
[----:B------:R-:W-:-:S07]  /*26200*/  MOV R25, R14 ;  /* 0x0000000e00197202 */ /* 0x000fce0000000f00 */
[----:B------:R-:W-:Y:S05]  /*26210*/  WARPSYNC.COLLECTIVE R15, `(.L_x_902) ;  /* 0x000000000f087348 */ /* 0x000fea0003c00000 */
[----:B------:R0:W1:Y:S02]  /*26220*/  SHFL.IDX P6, R14, R13, R12, R11 ;  /* 0x0000000c0d0e7389 */ /* 0x00006400000c000b */
[----:B01----:R-:W-:Y:S01]  /*26230*/  ENDCOLLECTIVE ;  /* 0x000000000000791b */ /* 0x003fe20003800000 */
.L_x_902:
[----:B------:R-:W-:Y:S01]  /*26240*/  MOV R13, R27 ;  /* 0x0000001b000d7202 */ /* 0x000fe20000000f00 */
[----:B------:R-:W-:Y:S02]  /*26250*/  IMAD.MOV.U32 R12, RZ, RZ, R0 ;  /* 0x000000ffff0c7224 */ /* 0x000fe400078e0000 */
[----:B------:R-:W-:-:S07]  /*26260*/  IMAD.MOV.U32 R32, RZ, RZ, R14 ;  /* 0x000000ffff207224 */ /* 0x000fce00078e000e */
[----:B------:R-:W-:Y:S05]  /*26270*/  WARPSYNC.COLLECTIVE R15, `(.L_x_903) ;  /* 0x000000000f087348 */ /* 0x000fea0003c00000 */
[----:B------:R0:W1:Y:S02]  /*26280*/  SHFL.IDX P6, R14, R13, R12, R11 ;  /* 0x0000000c0d0e7389 */ /* 0x00006400000c000b */
[----:B01----:R-:W-:Y:S01]  /*26290*/  ENDCOLLECTIVE ;  /* 0x000000000000791b */ /* 0x003fe20003800000 */
.L_x_903:
        /* <DEDUP_REMOVED lines=8> */
.L_x_904:
[----:B------:R-:W-:Y:S02]  /*26320*/  IMAD.MOV.U32 R13, RZ, RZ, R29 ;  /* 0x000000ffff0d7224 */ /* 0x000fe400078e001d */
[----:B------:R-:W-:Y:S02]  /*26330*/  IMAD.MOV.U32 R12, RZ, RZ, R0 ;  /* 0x000000ffff0c7224 */ /* 0x000fe400078e0000 */
[----:B------:R-:W-:-:S07]  /*26340*/  IMAD.MOV.U32 R34, RZ, RZ, R14 ;  /* 0x000000ffff227224 */ /* 0x000fce00078e000e */
[----:B------:R-:W-:Y:S05]  /*26350*/  WARPSYNC.COLLECTIVE R15, `(.L_x_905) ;  /* 0x000000000f087348 */ /* 0x000fea0003c00000 */
[----:B------:R0:W1:Y:S02]  /*26360*/  SHFL.IDX P6, R14, R13, R12, R11 ;  /* 0x0000000c0d0e7389 */ /* 0x00006400000c000b */
[----:B01----:R-:W-:Y:S01]  /*26370*/  ENDCOLLECTIVE ;  /* 0x000000000000791b */ /* 0x003fe20003800000 */
.L_x_905:
[----:B------:R-:W-:Y:S01]  /*26380*/  SEL R28, R27, R34, P0 ;  /* 0x000000221b1c7207 */ /* 0x000fe20000000000 */
[----:B------:R-:W-:Y:S02]  /*26390*/  IMAD.MOV.U32 R13, RZ, RZ, R36 ;  /* 0x000000ffff0d7224 */ /* 0x000fe400078e0024 */
[----:B------:R-:W-:Y:S01]  /*263a0*/  IMAD.MOV.U32 R12, RZ, RZ, R5 ;  /* 0x000000ffff0c7224 */ /* 0x000fe200078e0005 */
[----:B------:R-:W-:-:S07]  /*263b0*/  MOV R29, R14 ;  /* 0x0000000e001d7202 */ /* 0x000fce0000000f00 */
[----:B------:R-:W-:Y:S05]  /*263c0*/  WARPSYNC.COLLECTIVE R15, `(.L_x_906) ;  /* 0x000000000f087348 */ /* 0x000fea0003c00000 */
[----:B------:R0:W1:Y:S02]  /*263d0*/  SHFL.IDX P6, R14, R13, R12, R11 ;  /* 0x0000000c0d0e7389 */ /* 0x00006400000c000b */
[----:B01----:R-:W-:Y:S01]  /*263e0*/  ENDCOLLECTIVE ;  /* 0x000000000000791b */ /* 0x003fe20003800000 */
.L_x_906:
[----:B------:R-:W-:Y:S01]  /*263f0*/  MOV R13, R31 ;  /* 0x0000001f000d7202 */ /* 0x000fe20000000f00 */
[----:B------:R-:W-:Y:S02]  /*26400*/  IMAD.MOV.U32 R12, RZ, RZ, R0 ;  /* 0x000000ffff0c7224 */ /* 0x000fe400078e0000 */
[----:B------:R-:W-:-:S07]  /*26410*/  IMAD.MOV.U32 R36, RZ, RZ, R14 ;  /* 0x000000ffff247224 */ /* 0x000fce00078e000e */
[----:B------:R-:W-:Y:S05]  /*26420*/  WARPSYNC.COLLECTIVE R15, `(.L_x_907) ;  /* 0x000000000f087348 */ /* 0x000fea0003c00000 */
[----:B------:R0:W1:Y:S02]  /*26430*/  SHFL.IDX P6, R14, R13, R12, R11 ;  /* 0x0000000c0d0e7389 */ /* 0x00006400000c000b */
[----:B01----:R-:W-:Y:S01]  /*26440*/  ENDCOLLECTIVE ;  /* 0x000000000000791b */ /* 0x003fe20003800000 */
.L_x_907:
[----:B------:R-:W-:Y:S01]  /*26450*/  SEL R32, R29, R36, P0 ;  /* 0x000000241d207207 */ /* 0x000fe20000000000 */
[----:B------:R-:W-:Y:S01]  /*26460*/  IMAD.MOV.U32 R13, RZ, RZ, R38 ;  /* 0x000000ffff0d7224 */ /* 0x000fe200078e0026 */
[----:B------:R-:W-:Y:S01]  /*26470*/  MOV R12, R5 ;  /* 0x00000005000c7202 */ /* 0x000fe20000000f00 */
[----:B------:R-:W-:-:S07]  /*26480*/  IMAD.MOV.U32 R31, RZ, RZ, R14 ;  /* 0x000000ffff1f7224 */ /* 0x000fce00078e000e */
[----:B------:R-:W-:Y:S05]  /*26490*/  WARPSYNC.COLLECTIVE R15, `(.L_x_908) ;  /* 0x000000000f087348 */ /* 0x000fea0003c00000 */
[----:B------:R0:W1:Y:S02]  /*264a0*/  SHFL.IDX P6, R14, R13, R12, R11 ;  /* 0x0000000c0d0e7389 */ /* 0x00006400000c000b */
[----:B01----:R-:W-:Y:S01]  /*264b0*/  ENDCOLLECTIVE ;  /* 0x000000000000791b */ /* 0x003fe20003800000 */
.L_x_908:
[----:B------:R-:W-:Y:S02]  /*264c0*/  IMAD.MOV.U32 R13, RZ, RZ, R33 ;  /* 0x000000ffff0d7224 */ /* 0x000fe400078e0021 */
[----:B------:R-:W-:Y:S02]  /*264d0*/  IMAD.MOV.U32 R12, RZ, RZ, R0 ;  /* 0x000000ffff0c7224 */ /* 0x000fe400078e0000 */
[----:B------:R-:W-:-:S07]  /*264e0*/  IMAD.MOV.U32 R38, RZ, RZ, R14 ;  /* 0x000000ffff267224 */ /* 0x000fce00078e000e */
[----:B------:R-:W-:Y:S05]  /*264f0*/  WARPSYNC.COLLECTIVE R15, `(.L_x_909) ;  /* 0x000000000f087348 */ /* 0x000fea0003c00000 */
[----:B------:R0:W1:Y:S02]  /*26500*/  SHFL.IDX P6, R14, R13, R12, R11 ;  /* 0x0000000c0d0e7389 */ /* 0x00006400000c000b */
[----:B01----:R-:W-:Y:S01]  /*26510*/  ENDCOLLECTIVE ;  /* 0x000000000000791b */ /* 0x003fe20003800000 */
.L_x_909:
[----:B------:R-:W-:Y:S02]  /*26520*/  IMAD.MOV.U32 R13, RZ, RZ, R40 ;  /* 0x000000ffff0d7224 */ /* 0x000fe400078e0028 */
[----:B------:R-:W-:Y:S01]  /*26530*/  IMAD.MOV.U32 R12, RZ, RZ, R5 ;  /* 0x000000ffff0c7224 */ /* 0x000fe200078e0005 */
[----:B------:R-:W-:-:S07]  /*26540*/  MOV R42, R14 ;  /* 0x0000000e002a7202 */ /* 0x000fce0000000f00 */
[----:B------:R-:W-:Y:S05]  /*26550*/  WARPSYNC.COLLECTIVE R15, `(.L_x_910) ;  /* 0x000000000f087348 */ /* 0x000fea0003c00000 */
[----:B------:R0:W1:Y:S02]  /*26560*/  SHFL.IDX P6, R14, R13, R12, R11 ;  /* 0x0000000c0d0e7389 */ /* 0x00006400000c000b */
[----:B01----:R-:W-:Y:S01]  /*26570*/  ENDCOLLECTIVE ;  /* 0x000000000000791b */ /* 0x003fe20003800000 */
.L_x_910:
[----:B------:R-:W-:Y:S01]  /*26580*/  MOV R13, R35 ;  /* 0x00000023000d7202 */ /* 0x000fe20000000f00 */
[----:B------:R-:W-:Y:S02]  /*26590*/  IMAD.MOV.U32 R12, RZ, RZ, R0 ;  /* 0x000000ffff0c7224 */ /* 0x000fe400078e0000 */
[----:B------:R-:W-:-:S07]  /*265a0*/  IMAD.MOV.U32 R33, RZ, RZ, R14 ;  /* 0x000000ffff217224 */ /* 0x000fce00078e000e */
[----:B------:R-:W-:Y:S05]  /*265b0*/  WARPSYNC.COLLECTIVE R15, `(.L_x_911) ;  /* 0x000000000f087348 */ /* 0x000fea0003c00000 */
[----:B------:R0:W1:Y:S02]  /*265c0*/  SHFL.IDX P6, R14, R13, R12, R11 ;  /* 0x0000000c0d0e7389 */ /* 0x00006400000c000b */
[----:B01----:R-:W-:Y:S01]  /*265d0*/  ENDCOLLECTIVE ;  /* 0x000000000000791b */ /* 0x003fe20003800000 */
.L_x_911:
[----:B------:R-:W-:Y:S02]  /*265e0*/  SEL R40, R42, R33, P0 ;  /* 0x000000212a287207 */ /* 0x000fe40000000000 */
[----:B------:R-:W-:Y:S01]  /*265f0*/  SEL R42, R33, R42, P0 ;  /* 0x0000002a212a7207 */ /* 0x000fe20000000000 */
[----:B------:R-:W-:Y:S01]  /*26600*/  IMAD.MOV.U32 R13, RZ, RZ, R44 ;  /* 0x000000ffff0d7224 */ /* 0x000fe200078e002c */
[----:B------:R-:W-:Y:S01]  /*26610*/  MOV R12, R5 ;  /* 0x00000005000c7202 */ /* 0x000fe20000000f00 */
[----:B------:R-:W-:-:S07]  /*26620*/  IMAD.MOV.U32 R46, RZ, RZ, R14 ;  /* 0x000000ffff2e7224 */ /* 0x000fce00078e000e */
[----:B------:R-:W-:Y:S05]  /*26630*/  WARPSYNC.COLLECTIVE R15, `(.L_x_912) ;  /* 0x000000000f087348 */ /* 0x000fea0003c00000 */
[----:B------:R0:W1:Y:S02]  /*26640*/  SHFL.IDX P6, R14, R13, R12, R11 ;  /* 0x0000000c0d0e7389 */ /* 0x00006400000c000b */
[----:B01----:R-:W-:Y:S01]  /*26650*/  ENDCOLLECTIVE ;  /* 0x000000000000791b */ /* 0x003fe20003800000 */
.L_x_912:
[----:B------:R-:W-:Y:S02]  /*26660*/  IMAD.MOV.U32 R13, RZ, RZ, R37 ;  /* 0x000000ffff0d7224 */ /* 0x000fe400078e0025 */
[----:B------:R-:W-:Y:S02]  /*26670*/  IMAD.MOV.U32 R12, RZ, RZ, R0 ;  /* 0x000000ffff0c7224 */ /* 0x000fe400078e0000 */
[----:B------:R-:W-:-:S07]  /*26680*/  IMAD.MOV.U32 R35, RZ, RZ, R14 ;  /* 0x000000ffff237224 */ /* 0x000fce00078e000e */
[----:B------:R-:W-:Y:S05]  /*26690*/  WARPSYNC.COLLECTIVE R15, `(.L_x_913) ;  /* 0x000000000f087348 */ /* 0x000fea0003c00000 */
[----:B------:R0:W1:Y:S02]  /*266a0*/  SHFL.IDX P6, R14, R13, R12, R11 ;  /* 0x0000000c0d0e7389 */ /* 0x00006400000c000b */
[----:B01----:R-:W-:Y:S01]  /*266b0*/  ENDCOLLECTIVE ;  /* 0x000000000000791b */ /* 0x003fe20003800000 */
.L_x_913:
[----:B------:R-:W-:Y:S02]  /*266c0*/  SEL R44, R46, R35, P0 ;  /* 0x000000232e2c7207 */ /* 0x000fe40000000000 */
[----:B------:R-:W-:Y:S01]  /*266d0*/  SEL R46, R35, R46, P0 ;  /* 0x0000002e232e7207 */ /* 0x000fe20000000000 */
[----:B------:R-:W-:Y:S02]  /*266e0*/  IMAD.MOV.U32 R13, RZ, RZ, R48 ;  /* 0x000000ffff0d7224 */ /* 0x000fe400078e0030 */
[----:B------:R-:W-:Y:S01]  /*266f0*/  IMAD.MOV.U32 R12, RZ, RZ, R5 ;  /* 0x000000ffff0c7224 */ /* 0x000fe200078e0005 */
[----:B------:R-:W-:-:S07]  /*26700*/  MOV R50, R14 ;  /* 0x0000000e00327202 */ /* 0x000fce0000000f00 */
[----:B------:R-:W-:Y:S05]  /*26710*/  WARPSYNC.COLLECTIVE R15, `(.L_x_914) ;  /* 0x000000000f087348 */ /* 0x000fea0003c00000 */
[----:B------:R0:W1:Y:S02]  /*26720*/  SHFL.IDX P6, R14, R13, R12, R11 ;  /* 0x0000000c0d0e7389 */ /* 0x00006400000c000b */
[----:B01----:R-:W-:Y:S01]  /*26730*/  ENDCOLLECTIVE ;  /* 0x000000000000791b */ /* 0x003fe20003800000 */
.L_x_914:
[----:B------:R-:W-:Y:S01]  /*26740*/  MOV R13, R39 ;  /* 0x00000027000d7202 */ /* 0x000fe20000000f00 */
[----:B------:R-:W-:Y:S02]  /*26750*/  IMAD.MOV.U32 R12, RZ, RZ, R0 ;  /* 0x000000ffff0c7224 */ /* 0x000fe400078e0000 */
[----:B------:R-:W-:-:S07]  /*26760*/  IMAD.MOV.U32 R37, RZ, RZ, R14 ;  /* 0x000000ffff257224 */ /* 0x000fce00078e000e */
[----:B------:R-:W-:Y:S05]  /*26770*/  WARPSYNC.COLLECTIVE R15, `(.L_x_915) ;  /* 0x000000000f087348 */ /* 0x000fea0003c00000 */
[----:B------:R0:W1:Y:S02]  /*26780*/  SHFL.IDX P6, R14, R13, R12, R11 ;  /* 0x0000000c0d0e7389 */ /* 0x00006400000c000b */
[----:B01----:R-:W-:Y:S01]  /*26790*/  ENDCOLLECTIVE ;  /* 0x000000000000791b */ /* 0x003fe20003800000 */
.L_x_915:
        /* <DEDUP_REMOVED lines=8> */
.L_x_916:
[----:B------:R-:W-:Y:S02]  /*26820*/  IMAD.MOV.U32 R13, RZ, RZ, R41 ;  /* 0x000000ffff0d7224 */ /* 0x000fe400078e0029 */
[----:B------:R-:W-:Y:S02]  /*26830*/  IMAD.MOV.U32 R12, RZ, RZ, R0 ;  /* 0x000000ffff0c7224 */ /* 0x000fe400078e0000 */
[----:B------:R-:W-:-:S07]  /*26840*/  IMAD.MOV.U32 R39, RZ, RZ, R14 ;  /* 0x000000ffff277224 */ /* 0x000fce00078e000e */
[----:B------:R-:W-:Y:S05]  /*26850*/  WARPSYNC.COLLECTIVE R15, `(.L_x_917) ;  /* 0x000000000f087348 */ /* 0x000fea0003c00000 */
[----:B------:R0:W1:Y:S02]  /*26860*/  SHFL.IDX P6, R14, R13, R12, R11 ;  /* 0x0000000c0d0e7389 */ /* 0x00006400000c000b */
[----:B01----:R-:W-:Y:S01]  /*26870*/  ENDCOLLECTIVE ;  /* 0x000000000000791b */ /* 0x003fe20003800000 */
.L_x_917:
        /* <DEDUP_REMOVED lines=8> */
.L_x_918:
[----:B------:R-:W-:Y:S01]  /*26900*/  MOV R13, R43 ;  /* 0x0000002b000d7202 */ /* 0x000fe20000000f00 */
[----:B------:R-:W-:Y:S02]  /*26910*/  IMAD.MOV.U32 R12, RZ, RZ, R0 ;  /* 0x000000ffff0c7224 */ /* 0x000fe400078e0000 */
[----:B------:R-:W-:-:S07]  /*26920*/  IMAD.MOV.U32 R41, RZ, RZ, R14 ;  /* 0x000000ffff297224 */ /* 0x000fce00078e000e */
[----:B------:R-:W-:Y:S05]  /*26930*/  WARPSYNC.COLLECTIVE R15, `(.L_x_919) ;  /* 0x000000000f087348 */ /* 0x000fea0003c00000 */
[----:B------:R0:W1:Y:S02]  /*26940*/  SHFL.IDX P6, R14, R13, R12, R11 ;  /* 0x0000000c0d0e7389 */ /* 0x00006400000c000b */
[----:B01----:R-:W-:Y:S01]  /*26950*/  ENDCOLLECTIVE ;  /* 0x000000000000791b */ /* 0x003fe20003800000 */
.L_x_919:
        /* <DEDUP_REMOVED lines=8> */
.L_x_920:
[----:B------:R-:W-:Y:S02]  /*269e0*/  IMAD.MOV.U32 R13, RZ, RZ, R45 ;  /* 0x000000ffff0d7224 */ /* 0x000fe400078e002d */
[----:B------:R-:W-:Y:S02]  /*269f0*/  IMAD.MOV.U32 R12, RZ, RZ, R0 ;  /* 0x000000ffff0c7224 */ /* 0x000fe400078e0000 */
[----:B------:R-:W-:-:S07]  /*26a00*/  IMAD.MOV.U32 R43, RZ, RZ, R14 ;  /* 0x000000ffff2b7224 */ /* 0x000fce00078e000e */
[----:B------:R-:W-:Y:S05]  /*26a10*/  WARPSYNC.COLLECTIVE R15, `(.L_x_921) ;  /* 0x000000000f087348 */ /* 0x000fea0003c00000 */
[----:B------:R0:W1:Y:S02]  /*26a20*/  SHFL.IDX P6, R14, R13, R12, R11 ;  /* 0x0000000c0d0e7389 */ /* 0x00006400000c000b */
[----:B01----:R-:W-:Y:S01]  /*26a30*/  ENDCOLLECTIVE ;  /* 0x000000000000791b */ /* 0x003fe20003800000 */
.L_x_921:
        /* <DEDUP_REMOVED lines=8> */
.L_x_922:
[----:B------:R-:W-:Y:S01]  /*26ac0*/  MOV R13, R47 ;  /* 0x0000002f000d7202 */ /* 0x000fe20000000f00 */
[----:B------:R-:W-:Y:S02]  /*26ad0*/  IMAD.MOV.U32 R12, RZ, RZ, R0 ;  /* 0x000000ffff0c7224 */ /* 0x000fe400078e0000 */
[----:B------:R-:W-:-:S07]  /*26ae0*/  IMAD.MOV.U32 R45, RZ, RZ, R14 ;  /* 0x000000ffff2d7224 */ /* 0x000fce00078e000e */
[----:B------:R-:W-:Y:S05]  /*26af0*/  WARPSYNC.COLLECTIVE R15, `(.L_x_923) ;  /* 0x000000000f087348 */ /* 0x000fea0003c00000 */
[----:B------:R0:W1:Y:S02]  /*26b00*/  SHFL.IDX P6, R14, R13, R12, R11 ;  /* 0x0000000c0d0e7389 */ /* 0x00006400000c000b */
[----:B01----:R-:W-:Y:S01]  /*26b10*/  ENDCOLLECTIVE ;  /* 0x000000000000791b */ /* 0x003fe20003800000 */
.L_x_923:
        /* <DEDUP_REMOVED lines=8> */
.L_x_924:
[----:B------:R-:W-:Y:S02]  /*26ba0*/  IMAD.MOV.U32 R13, RZ, RZ, R49 ;  /* 0x000000ffff0d7224 */ /* 0x000fe400078e0031 */
[----:B------:R-:W-:Y:S02]  /*26bb0*/  IMAD.MOV.U32 R12, RZ, RZ, R0 ;  /* 0x000000ffff0c7224 */ /* 0x000fe400078e0000 */
[----:B------:R-:W-:-:S07]  /*26bc0*/  IMAD.MOV.U32 R47, RZ, RZ, R14 ;  /* 0x000000ffff2f7224 */ /* 0x000fce00078e000e */
[----:B------:R-:W-:Y:S05]  /*26bd0*/  WARPSYNC.COLLECTIVE R15, `(.L_x_925) ;  /* 0x000000000f087348 */ /* 0x000fea0003c00000 */
[----:B------:R0:W1:Y:S02]  /*26be0*/  SHFL.IDX P6, R14, R13, R12, R11 ;  /* 0x0000000c0d0e7389 */ /* 0x00006400000c000b */
[----:B01----:R-:W-:Y:S01]  /*26bf0*/  ENDCOLLECTIVE ;  /* 0x000000000000791b */ /* 0x003fe20003800000 */
.L_x_925:
        /* <DEDUP_REMOVED lines=8> */
.L_x_926:
[----:B------:R-:W-:Y:S01]  /*26c80*/  MOV R13, R51 ;  /* 0x00000033000d7202 */ /* 0x000fe20000000f00 */
[----:B------:R-:W-:Y:S02]  /*26c90*/  IMAD.MOV.U32 R12, RZ, RZ, R0 ;  /* 0x000000ffff0c7224 */ /* 0x000fe400078e0000 */
[----:B------:R-:W-:-:S07]  /*26ca0*/  IMAD.MOV.U32 R49, RZ, RZ, R14 ;  /* 0x000000ffff317224 */ /* 0x000fce00078e000e */
[----:B------:R-:W-:Y:S05]  /*26cb0*/  WARPSYNC.COLLECTIVE R15, `(.L_x_927) ;  /* 0x000000000f087348 */ /* 0x000fea0003c00000 */
[----:B------:R0:W1:Y:S02]  /*26cc0*/  SHFL.IDX P6, R14, R13, R12, R11 ;  /* 0x0000000c0d0e7389 */ /* 0x00006400000c000b */
[----:B01----:R-:W-:Y:S01]  /*26cd0*/  ENDCOLLECTIVE ;  /* 0x000000000000791b */ /* 0x003fe20003800000 */
.L_x_927:
        /* <DEDUP_REMOVED lines=8> */
.L_x_928:
[----:B------:R-:W-:Y:S02]  /*26d60*/  IMAD.MOV.U32 R13, RZ, RZ, R53 ;  /* 0x000000ffff0d7224 */ /* 0x000fe400078e0035 */
[----:B------:R-:W-:Y:S02]  /*26d70*/  IMAD.MOV.U32 R12, RZ, RZ, R0 ;  /* 0x000000ffff0c7224 */ /* 0x000fe400078e0000 */
[----:B------:R-:W-:-:S07]  /*26d80*/  IMAD.MOV.U32 R78, RZ, RZ, R14 ;  /* 0x000000ffff4e7224 */ /* 0x000fce00078e000e */
[----:B------:R-:W-:Y:S05]  /*26d90*/  WARPSYNC.COLLECTIVE R15, `(.L_x_929) ;  /* 0x000000000f087348 */ /* 0x000fea0003c00000 */
[----:B------:R0:W1:Y:S02]  /*26da0*/  SHFL.IDX P6, R14, R13, R12, R11 ;  /* 0x0000000c0d0e7389 */ /* 0x00006400000c000b */
[----:B01----:R-:W-:Y:S01]  /*26db0*/  ENDCOLLECTIVE ;  /* 0x000000000000791b */ /* 0x003fe20003800000 */
.L_x_929:
[----:B------:R-:W-:Y:S01]  /*26dc0*/  SEL R7, R78, R51, P0 ;  /* 0x000000334e077207 */ /* 0x000fe20000000000 */
[----:B------:R-:W-:Y:S02]  /*26dd0*/  IMAD.MOV.U32 R13, RZ, RZ, R80 ;  /* 0x000000ffff0d7224 */ /* 0x000fe400078e0050 */
[----:B------:R-:W-:Y:S01]  /*26de0*/  IMAD.MOV.U32 R12, RZ, RZ, R5 ;  /* 0x000000ffff0c7224 */ /* 0x000fe200078e0005 */
[----:B------:R-:W-:-:S07]  /*26df0*/  MOV R53, R14 ;  /* 0x0000000e00357202 */ /* 0x000fce0000000f00 */
[----:B------:R-:W-:Y:S05]  /*26e00*/  WARPSYNC.COLLECTIVE R15, `(.L_x_930) ;  /* 0x000000000f087348 */ /* 0x000fea0003c00000 */
[----:B------:R0:W1:Y:S02]  /*26e10*/  SHFL.IDX P6, R14, R13, R12, R11 ;  /* 0x0000000c0d0e7389 */ /* 0x00006400000c000b */
[----:B01----:R-:W-:Y:S01]  /*26e20*/  ENDCOLLECTIVE ;  /* 0x000000000000791b */ /* 0x003fe20003800000 */
.L_x_930:
[----:B------:R-:W-:Y:S01]  /*26e30*/  MOV R13, R55 ;  /* 0x00000037000d7202 */ /* 0x000fe20000000f00 */
[----:B------:R-:W-:Y:S02]  /*26e40*/  IMAD.MOV.U32 R12, RZ, RZ, R0 ;  /* 0x000000ffff0c7224 */ /* 0x000fe400078e0000 */
[----:B------:R-:W-:-:S07]  /*26e50*/  IMAD.MOV.U32 R80, RZ, RZ, R14 ;  /* 0x000000ffff507224 */ /* 0x000fce00078e000e */
[----:B------:R-:W-:Y:S05]  /*26e60*/  WARPSYNC.COLLECTIVE R15, `(.L_x_931) ;  /* 0x000000000f087348 */ /* 0x000fea0003c00000 */
[----:B------:R0:W1:Y:S02]  /*26e70*/  SHFL.IDX P6, R14, R13, R12, R11 ;  /* 0x0000000c0d0e7389 */ /* 0x00006400000c000b */
[----:B01----:R-:W-:Y:S01]  /*26e80*/  ENDCOLLECTIVE ;  /* 0x000000000000791b */ /* 0x003fe20003800000 */
.L_x_931:
[----:B------:R-:W-:Y:S01]  /*26e90*/  SEL R9, R53, R80, P0 ;  /* 0x0000005035097207 */ /* 0x000fe20000000000 */
[----:B------:R-:W-:Y:S01]  /*26ea0*/  IMAD.MOV.U32 R13, RZ, RZ, R82 ;  /* 0x000000ffff0d7224 */ /* 0x000fe200078e0052 */
[----:B------:R-:W-:Y:S01]  /*26eb0*/  MOV R12, R5 ;  /* 0x00000005000c7202 */ /* 0x000fe20000000f00 */
[----:B------:R-:W-:-:S07]  /*26ec0*/  IMAD.MOV.U32 R55, RZ, RZ, R14 ;  /* 0x000000ffff377224 */ /* 0x000fce00078e000e */
[----:B------:R-:W-:Y:S05]  /*26ed0*/  WARPSYNC.COLLECTIVE R15, `(.L_x_932) ;  /* 0x000000000f087348 */ /* 0x000fea0003c00000 */
[----:B------:R0:W1:Y:S02]  /*26ee0*/  SHFL.IDX P6, R14, R13, R12, R11 ;  /* 0x0000000c0d0e7389 */ /* 0x00006400000c000b */
[----:B01----:R-:W-:Y:S01]  /*26ef0*/  ENDCOLLECTIVE ;  /* 0x000000000000791b */ /* 0x003fe20003800000 */
.L_x_932:
[----:B------:R-:W-:Y:S02]  /*26f00*/  IMAD.MOV.U32 R13, RZ, RZ, R57 ;  /* 0x000000ffff0d7224 */ /* 0x000fe400078e0039 */
[----:B------:R-:W-:Y:S02]  /*26f10*/  IMAD.MOV.U32 R12, RZ, RZ, R0 ;  /* 0x000000ffff0c7224 */ /* 0x000fe400078e0000 */
[----:B------:R-:W-:-:S07]  /*26f20*/  IMAD.MOV.U32 R82, RZ, RZ, R14 ;  /* 0x000000ffff527224 */ /* 0x000fce00078e000e */
[----:B------:R-:W-:Y:S05]  /*26f30*/  WARPSYNC.COLLECTIVE R15, `(.L_x_933) ;  /* 0x000000000f087348 */ /* 0x000fea0003c00000 */
[----:B------:R0:W1:Y:S02]  /*26f40*/  SHFL.IDX P6, R14, R13, R12, R11 ;  /* 0x0000000c0d0e7389 */ /* 0x00006400000c000b */
[----:B01----:R-:W-:Y:S01]  /*26f50*/  ENDCOLLECTIVE ;  /* 0x000000000000791b */ /* 0x003fe20003800000 */
.L_x_933:
[----:B------:R-:W-:Y:S02]  /*26f60*/  IMAD.MOV.U32 R13, RZ, RZ, R84 ;  /* 0x000000ffff0d7224 */ /* 0x000fe400078e0054 */
[----:B------:R-:W-:Y:S01]  /*26f70*/  IMAD.MOV.U32 R12, RZ, RZ, R5 ;  /* 0x000000ffff0c7224 */ /* 0x000fe200078e0005 */
[----:B------:R-:W-:-:S07]  /*26f80*/  MOV R57, R14 ;  /* 0x0000000e00397202 */ /* 0x000fce0000000f00 */
[----:B------:R-:W-:Y:S05]  /*26f90*/  WARPSYNC.COLLECTIVE R15, `(.L_x_934) ;  /* 0x000000000f087348 */ /* 0x000fea0003c00000 */
[----:B------:R0:W1:Y:S02]  /*26fa0*/  SHFL.IDX P6, R14, R13, R12, R11 ;  /* 0x0000000c0d0e7389 */ /* 0x00006400000c000b */
[----:B01----:R-:W-:Y:S01]  /*26fb0*/  ENDCOLLECTIVE ;  /* 0x000000000000791b */ /* 0x003fe20003800000 */
.L_x_934:
[----:B------:R-:W-:Y:S01]  /*26fc0*/  MOV R13, R61 ;  /* 0x0000003d000d7202 */ /* 0x000fe20000000f00 */
[----:B------:R-:W-:Y:S02]  /*26fd0*/  IMAD.MOV.U32 R12, RZ, RZ, R0 ;  /* 0x000000ffff0c7224 */ /* 0x000fe400078e0000 */
[----:B------:R-:W-:-:S07]  /*26fe0*/  IMAD.MOV.U32 R84, RZ, RZ, R14 ;  /* 0x000000ffff547224 */ /* 0x000fce00078e000e */
[----:B------:R-:W-:Y:S05]  /*26ff0*/  WARPSYNC.COLLECTIVE R15, `(.L_x_935) ;  /* 0x000000000f087348 */ /* 0x000fea0003c00000 */
[----:B------:R0:W1:Y:S02]  /*27000*/  SHFL.IDX P6, R14, R13, R12, R11 ;  /* 0x0000000c0d0e7389 */ /* 0x00006400000c000b */
[----:B01----:R-:W-:Y:S01]  /*27010*/  ENDCOLLECTIVE ;  /* 0x000000000000791b */ /* 0x003fe20003800000 */
.L_x_935:
[----:B------:R-:W-:Y:S01]  /*27020*/  SEL R25, R57, R84, P0 ;  /* 0x0000005439197207 */ /* 0x000fe20000000000 */
[----:B------:R-:W-:Y:S01]  /*27030*/  IMAD.MOV.U32 R13, RZ, RZ, R86 ;  /* 0x000000ffff0d7224 */ /* 0x000fe200078e0056 */
[----:B------:R-:W-:Y:S01]  /*27040*/  MOV R12, R5 ;  /* 0x00000005000c7202 */ /* 0x000fe20000000f00 */
[----:B------:R-:W-:-:S07]  /*27050*/  IMAD.MOV.U32 R61, RZ, RZ, R14 ;  /* 0x000000ffff3d7224 */ /* 0x000fce00078e000e */
[----:B------:R-:W-:Y:S05]  /*27060*/  WARPSYNC.COLLECTIVE R15, `(.L_x_936) ;  /* 0x000000000f087348 */ /* 0x000fea0003c00000 */
[----:B------:R0:W1:Y:S02]  /*27070*/  SHFL.IDX P6, R14, R13, R12, R11 ;  /* 0x0000000c0d0e7389 */ /* 0x00006400000c000b */
[----:B01----:R-:W-:Y:S01]  /*27080*/  ENDCOLLECTIVE ;  /* 0x000000000000791b */ /* 0x003fe20003800000 */
.L_x_936:
[----:B------:R-:W-:Y:S02]  /*27090*/  IMAD.MOV.U32 R13, RZ, RZ, R65 ;  /* 0x000000ffff0d7224 */ /* 0x000fe400078e0041 */
[----:B------:R-:W-:Y:S02]  /*270a0*/  IMAD.MOV.U32 R12, RZ, RZ, R0 ;  /* 0x000000ffff0c7224 */ /* 0x000fe400078e0000 */
[----:B------:R-:W-:-:S07]  /*270b0*/  IMAD.MOV.U32 R86, RZ, RZ, R14 ;  /* 0x000000ffff567224 */ /* 0x000fce00078e000e */
[----:B------:R-:W-:Y:S05]  /*270c0*/  WARPSYNC.COLLECTIVE R15, `(.L_x_937) ;  /* 0x000000000f087348 */ /* 0x000fea0003c00000 */
[----:B------:R0:W1:Y:S02]  /*270d0*/  SHFL.IDX P6, R14, R13, R12, R11 ;  /* 0x0000000c0d0e7389 */ /* 0x00006400000c000b */
[----:B01----:R-:W-:Y:S01]  /*270e0*/  ENDCOLLECTIVE ;  /* 0x000000000000791b */ /* 0x003fe20003800000 */
.L_x_937:
[----:B------:R-:W-:Y:S02]  /*270f0*/  IMAD.MOV.U32 R13, RZ, RZ, R100 ;  /* 0x000000ffff0d7224 */ /* 0x000fe400078e0064 */
[----:B------:R-:W-:Y:S01]  /*27100*/  IMAD.MOV.U32 R12, RZ, RZ, R5 ;  /* 0x000000ffff0c7224 */ /* 0x000fe200078e0005 */
[----:B------:R-:W-:-:S07]  /*27110*/  MOV R65, R14 ;  /* 0x0000000e00417202 */ /* 0x000fce0000000f00 */
[----:B------:R-:W-:Y:S05]  /*27120*/  WARPSYNC.COLLECTIVE R15, `(.L_x_938) ;  /* 0x000000000f087348 */ /* 0x000fea0003c00000 */
[----:B------:R0:W1:Y:S02]  /*27130*/  SHFL.IDX P6, R14, R13, R12, R11 ;  /* 0x0000000c0d0e7389 */ /* 0x00006400000c000b */
[----:B01----:R-:W-:Y:S01]  /*27140*/  ENDCOLLECTIVE ;  /* 0x000000000000791b */ /* 0x003fe20003800000 */
.L_x_938:
[----:B------:R-:W-:Y:S01]  /*27150*/  MOV R13, R69 ;  /* 0x00000045000d7202 */ /* 0x000fe20000000f00 */
[----:B------:R-:W-:Y:S02]  /*27160*/  IMAD.MOV.U32 R12, RZ, RZ, R0 ;  /* 0x000000ffff0c7224 */ /* 0x000fe400078e0000 */
[----:B------:R-:W-:-:S07]  /*27170*/  IMAD.MOV.U32 R100, RZ, RZ, R14 ;  /* 0x000000ffff647224 */ /* 0x000fce00078e000e */
[----:B------:R-:W-:Y:S05]  /*27180*/  WARPSYNC.COLLECTIVE R15, `(.L_x_939) ;  /* 0x000000000f087348 */ /* 0x000fea0003c00000 */
[----:B------:R0:W1:Y:S02]  /*27190*/  SHFL.IDX P6, R14, R13, R12, R11 ;  /* 0x0000000c0d0e7389 */ /* 0x00006400000c000b */
[----:B01----:R-:W-:Y:S01]  /*271a0*/  ENDCOLLECTIVE ;  /* 0x000000000000791b */ /* 0x003fe20003800000 */
.L_x_939:
        /* <DEDUP_REMOVED lines=8> */
.L_x_940:
[----:B------:R-:W-:Y:S02]  /*27230*/  IMAD.MOV.U32 R13, RZ, RZ, R101 ;  /* 0x000000ffff0d7224 */ /* 0x000fe400078e0065 */
[----:B------:R-:W-:Y:S02]  /*27240*/  IMAD.MOV.U32 R12, RZ, RZ, R0 ;  /* 0x000000ffff0c7224 */ /* 0x000fe400078e0000 */
[----:B------:R-:W-:-:S07]  /*27250*/  IMAD.MOV.U32 R102, RZ, RZ, R14 ;  /* 0x000000ffff667224 */ /* 0x000fce00078e000e */
[----:B------:R-:W-:Y:S05]  /*27260*/  WARPSYNC.COLLECTIVE R15, `(.L_x_941) ;  /* 0x000000000f087348 */ /* 0x000fea0003c00000 */
[----:B------:R0:W1:Y:S02]  /*27270*/  SHFL.IDX P6, R14, R13, R12, R11 ;  /* 0x0000000c0d0e7389 */ /* 0x00006400000c000b */
[----:B01----:R-:W-:Y:S01]  /*27280*/  ENDCOLLECTIVE ;  /* 0x000000000000791b */ /* 0x003fe20003800000 */
.L_x_941:
        /* <DEDUP_REMOVED lines=8> */
.L_x_942:
[----:B------:R-:W-:Y:S01]  /*27310*/  MOV R13, R103 ;  /* 0x00000067000d7202 */ /* 0x000fe20000000f00 */
[----:B------:R-:W-:Y:S02]  /*27320*/  IMAD.MOV.U32 R12, RZ, RZ, R0 ;  /* 0x000000ffff0c7224 */ /* 0x000fe400078e0000 */
[----:B------:R-:W-:-:S07]  /*27330*/  IMAD.MOV.U32 R104, RZ, RZ, R14 ;  /* 0x000000ffff687224 */ /* 0x000fce00078e000e */
[----:B------:R-:W-:Y:S05]  /*27340*/  WARPSYNC.COLLECTIVE R15, `(.L_x_943) ;  /* 0x000000000f087348 */ /* 0x000fea0003c00000 */
[----:B------:R0:W1:Y:S02]  /*27350*/  SHFL.IDX P6, R14, R13, R12, R11 ;  /* 0x0000000c0d0e7389 */ /* 0x00006400000c000b */
[----:B01----:R-:W-:Y:S01]  /*27360*/  ENDCOLLECTIVE ;  /* 0x000000000000791b */ /* 0x003fe20003800000 */
.L_x_943:
        /* <DEDUP_REMOVED lines=8> */
.L_x_944:
[----:B------:R-:W-:Y:S02]  /*273f0*/  IMAD.MOV.U32 R13, RZ, RZ, R105 ;  /* 0x000000ffff0d7224 */ /* 0x000fe400078e0069 */
[----:B------:R-:W-:Y:S02]  /*27400*/  IMAD.MOV.U32 R12, RZ, RZ, R0 ;  /* 0x000000ffff0c7224 */ /* 0x000fe400078e0000 */
[----:B------:R-:W-:-:S07]  /*27410*/  IMAD.MOV.U32 R106, RZ, RZ, R14 ;  /* 0x000000ffff6a7224 */ /* 0x000fce00078e000e */
[----:B------:R-:W-:Y:S05]  /*27420*/  WARPSYNC.COLLECTIVE R15, `(.L_x_945) ;  /* 0x000000000f087348 */ /* 0x000fea0003c00000 */
[----:B------:R0:W1:Y:S02]  /*27430*/  SHFL.IDX P6, R14, R13, R12, R11 ;  /* 0x0000000c0d0e7389 */ /* 0x00006400000c000b */
[----:B01----:R-:W-:Y:S01]  /*27440*/  ENDCOLLECTIVE ;  /* 0x000000000000791b */ /* 0x003fe20003800000 */
.L_x_945:
        /* <DEDUP_REMOVED lines=8> */
.L_x_946:
[----:B------:R-:W-:Y:S01]  /*274d0*/  MOV R13, R107 ;  /* 0x0000006b000d7202 */ /* 0x000fe20000000f00 */
[----:B------:R-:W-:Y:S02]  /*274e0*/  IMAD.MOV.U32 R12, RZ, RZ, R0 ;  /* 0x000000ffff0c7224 */ /* 0x000fe400078e0000 */
[----:B------:R-:W-:-:S07]  /*274f0*/  IMAD.MOV.U32 R108, RZ, RZ, R14 ;  /* 0x000000ffff6c7224 */ /* 0x000fce00078e000e */
[----:B------:R-:W-:Y:S05]  /*27500*/  WARPSYNC.COLLECTIVE R15, `(.L_x_947) ;  /* 0x000000000f087348 */ /* 0x000fea0003c00000 */
[----:B------:R0:W1:Y:S02]  /*27510*/  SHFL.IDX P6, R14, R13, R12, R11 ;  /* 0x0000000c0d0e7389 */ /* 0x00006400000c000b */
[----:B01----:R-:W-:Y:S01]  /*27520*/  ENDCOLLECTIVE ;  /* 0x000000000000791b */ /* 0x003fe20003800000 */
.L_x_947:
[----:B------:R-:W-:Y:S01]  /*27530*/  SEL R49, R105, R108, P0 ;  /* 0x0000006c69317207 */ /* 0x000fe20000000000 */
[----:B------:R-:W-:Y:S01]  /*27540*/  IMAD.MOV.U32 R13, RZ, RZ, R110 ;  /* 0x000000ffff0d7224 */ /* 0x000fe200078e006e */
[----:B------:R-:W-:Y:S01]  /*27550*/  MOV R12, R5 ;  /* 0x00000005000c7202 */ /* 0x000fe20000000f00 */
[----:B------:R-:W-:-:S07]  /*27560*/  IMAD.MOV.U32 R107, RZ, RZ, R14 ;  /* 0x000000ffff6b7224 */ /* 0x000fce00078e000e */
[----:B------:R-:W-:Y:S05]  /*27570*/  WARPSYNC.COLLECTIVE R15, `(.L_x_948) ;  /* 0x000000000f087348 */ /* 0x000fea0003c00000 */
[----:B------:R0:W1:Y:S02]  /*27580*/  SHFL.IDX P6, R14, R13, R12, R11 ;  /* 0x0000000c0d0e7389 */ /* 0x00006400000c000b */
[----:B01----:R-:W-:Y:S01]  /*27590*/  ENDCOLLECTIVE ;  /* 0x000000000000791b */ /* 0x003fe20003800000 */
.L_x_948:
[----:B------:R-:W-:Y:S02]  /*275a0*/  IMAD.MOV.U32 R13, RZ, RZ, R59 ;  /* 0x000000ffff0d7224 */ /* 0x000fe400078e003b */
[----:B------:R-:W-:Y:S02]  /*275b0*/  IMAD.MOV.U32 R12, RZ, RZ, R0 ;  /* 0x000000ffff0c7224 */ /* 0x000fe400078e0000 */
[----:B------:R-:W-:-:S07]  /*275c0*/  IMAD.MOV.U32 R110, RZ, RZ, R14 ;  /* 0x000000ffff6e7224 */ /* 0x000fce00078e000e */
[----:B------:R-:W-:Y:S05]  /*275d0*/  WARPSYNC.COLLECTIVE R15, `(.L_x_949) ;  /* 0x000000000f087348 */ /* 0x000fea0003c00000 */
[----:B------:R0:W1:Y:S02]  /*275e0*/  SHFL.IDX P6, R14, R13, R12, R11 ;  /* 0x0000000c0d0e7389 */ /* 0x00006400000c000b */
[----:B01----:R-:W-:Y:S01]  /*275f0*/  ENDCOLLECTIVE ;  /* 0x000000000000791b */ /* 0x003fe20003800000 */
.L_x_949:
[----:B------:R-:W-:Y:S02]  /*27600*/  IMAD.MOV.U32 R13, RZ, RZ, R112 ;  /* 0x000000ffff0d7224 */ /* 0x000fe400078e0070 */
[----:B------:R-:W-:Y:S01]  /*27610*/  IMAD.MOV.U32 R12, RZ, RZ, R5 ;  /* 0x000000ffff0c7224 */ /* 0x000fe200078e0005 */
[----:B------:R-:W-:-:S07]  /*27620*/  MOV R59, R14 ;  /* 0x0000000e003b7202 */ /* 0x000fce0000000f00 */
[----:B------:R-:W-:Y:S05]  /*27630*/  WARPSYNC.COLLECTIVE R15, `(.L_x_950) ;  /* 0x000000000f087348 */ /* 0x000fea0003c00000 */
[----:B------:R0:W1:Y:S02]  /*27640*/  SHFL.IDX P6, R14, R13, R12, R11 ;  /* 0x0000000c0d0e7389 */ /* 0x00006400000c000b */
[----:B01----:R-:W-:Y:S01]  /*27650*/  ENDCOLLECTIVE ;  /* 0x000000000000791b */ /* 0x003fe20003800000 */
.L_x_950:
[----:B------:R-:W-:Y:S01]  /*27660*/  MOV R13, R63 ;  /* 0x0000003f000d7202 */ /* 0x000fe20000000f00 */
[----:B------:R-:W-:Y:S02]  /*27670*/  IMAD.MOV.U32 R12, RZ, RZ, R0 ;  /* 0x000000ffff0c7224 */ /* 0x000fe400078e0000 */
[----:B------:R-:W-:-:S07]  /*27680*/  IMAD.MOV.U32 R112, RZ, RZ, R14 ;  /* 0x000000ffff707224 */ /* 0x000fce00078e000e */
[----:B------:R-:W-:Y:S05]  /*27690*/  WARPSYNC.COLLECTIVE R15, `(.L_x_951) ;  /* 0x000000000f087348 */ /* 0x000fea0003c00000 */
[----:B------:R0:W1:Y:S02]  /*276a0*/  SHFL.IDX P6, R14, R13, R12, R11 ;  /* 0x0000000c0d0e7389 */ /* 0x00006400000c000b */
[----:B01----:R-:W-:Y:S01]  /*276b0*/  ENDCOLLECTIVE ;  /* 0x000000000000791b */ /* 0x003fe20003800000 */
.L_x_951:
[----:B------:R-:W-:Y:S01]  /*276c0*/  IMAD.MOV.U32 R13, RZ, RZ, R114 ;  /* 0x000000ffff0d7224 */ /* 0x000fe200078e0072 */
[----:B------:R-:W-:Y:S01]  /*276d0*/  MOV R12, R5 ;  /* 0x00000005000c7202 */ /* 0x000fe20000000f00 */
[----:B------:R-:W-:-:S07]  /*276e0*/  IMAD.MOV.U32 R63, RZ, RZ, R14 ;  /* 0x000000ffff3f7224 */ /* 0x000fce00078e000e */
[----:B------:R-:W-:Y:S05]  /*276f0*/  WARPSYNC.COLLECTIVE R15, `(.L_x_952) ;  /* 0x000000000f087348 */ /* 0x000fea0003c00000 */
[----:B------:R0:W1:Y:S02]  /*27700*/  SHFL.IDX P6, R14, R13, R12, R11 ;  /* 0x0000000c0d0e7389 */ /* 0x00006400000c000b */
[----:B01----:R-:W-:Y:S01]  /*27710*/  ENDCOLLECTIVE ;  /* 0x000000000000791b */ /* 0x003fe20003800000 */
.L_x_952:
[----:B------:R-:W-:Y:S02]  /*27720*/  IMAD.MOV.U32 R13, RZ, RZ, R67 ;  /* 0x000000ffff0d7224 */ /* 0x000fe400078e0043 */
[----:B------:R-:W-:Y:S02]  /*27730*/  IMAD.MOV.U32 R12, RZ, RZ, R0 ;  /* 0x000000ffff0c7224 */ /* 0x000fe400078e0000 */
[----:B------:R-:W-:-:S07]  /*27740*/  IMAD.MOV.U32 R114, RZ, RZ, R14 ;  /* 0x000000ffff727224 */ /* 0x000fce00078e000e */
[----:B------:R-:W-:Y:S05]  /*27750*/  WARPSYNC.COLLECTIVE R15, `(.L_x_953) ;  /* 0x000000000f087348 */ /* 0x000fea0003c00000 */
[----:B------:R0:W1:Y:S02]  /*27760*/  SHFL.IDX P6, R14, R13, R12, R11 ;  /* 0x0000000c0d0e7389 */ /* 0x00006400000c000b */
[----:B01----:R-:W-:Y:S01]  /*27770*/  ENDCOLLECTIVE ;  /* 0x000000000000791b */ /* 0x003fe20003800000 */
.L_x_953:
[----:B------:R-:W-:Y:S02]  /*27780*/  IMAD.MOV.U32 R13, RZ, RZ, R116 ;  /* 0x000000ffff0d7224 */ /* 0x000fe400078e0074 */
[----:B------:R-:W-:Y:S01]  /*27790*/  IMAD.MOV.U32 R12, RZ, RZ, R5 ;  /* 0x000000ffff0c7224 */ /* 0x000fe200078e0005 */
[----:B------:R-:W-:-:S07]  /*277a0*/  MOV R67, R14 ;  /* 0x0000000e00437202 */ /* 0x000fce0000000f00 */
[----:B------:R-:W-:Y:S05]  /*277b0*/  WARPSYNC.COLLECTIVE R15, `(.L_x_954) ;  /* 0x000000000f087348 */ /* 0x000fea0003c00000 */
[----:B------:R0:W1:Y:S02]  /*277c0*/  SHFL.IDX P6, R14, R13, R12, R11 ;  /* 0x0000000c0d0e7389 */ /* 0x00006400000c000b */
[----:B01----:R-:W-:Y:S01]  /*277d0*/  ENDCOLLECTIVE ;  /* 0x000000000000791b */ /* 0x003fe20003800000 */
.L_x_954:
[----:B------:R-:W-:Y:S01]  /*277e0*/  MOV R13, R71 ;  /* 0x00000047000d7202 */ /* 0x000fe20000000f00 */
[----:B------:R-:W-:Y:S02]  /*277f0*/  IMAD.MOV.U32 R12, RZ, RZ, R0 ;  /* 0x000000ffff0c7224 */ /* 0x000fe400078e0000 */
[----:B------:R-:W-:-:S07]  /*27800*/  IMAD.MOV.U32 R116, RZ, RZ, R14 ;  /* 0x000000ffff747224 */ /* 0x000fce00078e000e */
[----:B------:R-:W-:Y:S05]  /*27810*/  WARPSYNC.COLLECTIVE R15, `(.L_x_955) ;  /* 0x000000000f087348 */ /* 0x000fea0003c00000 */
[----:B------:R0:W1:Y:S02]  /*27820*/  SHFL.IDX P6, R14, R13, R12, R11 ;  /* 0x0000000c0d0e7389 */ /* 0x00006400000c000b */
[----:B01----:R-:W-:Y:S01]  /*27830*/  ENDCOLLECTIVE ;  /* 0x000000000000791b */ /* 0x003fe20003800000 */
.L_x_955:
        /* <DEDUP_REMOVED lines=8> */
.L_x_956:
[----:B------:R-:W-:Y:S02]  /*278c0*/  IMAD.MOV.U32 R13, RZ, RZ, R75 ;  /* 0x000000ffff0d7224 */ /* 0x000fe400078e004b */
[----:B------:R-:W-:Y:S02]  /*278d0*/  IMAD.MOV.U32 R12, RZ, RZ, R0 ;  /* 0x000000ffff0c7224 */ /* 0x000fe400078e0000 */
[----:B------:R-:W-:Y:S02]  /*278e0*/  IMAD.MOV.U32 R0, RZ, RZ, RZ ;  /* 0x000000ffff007224 */ /* 0x000fe400078e00ff */
[----:B------:R-:W-:-:S07]  /*278f0*/  IMAD.MOV.U32 R118, RZ, RZ, R14 ;  /* 0x000000ffff767224 */ /* 0x000fce00078e000e */
[----:B------:R-:W-:Y:S05]  /*27900*/  WARPSYNC.COLLECTIVE R15, `(.L_x_957) ;  /* 0x000000000f087348 */ /* 0x000fea0003c00000 */
[----:B------:R0:W1:Y:S02]  /*27910*/  SHFL.IDX P6, R14, R13, R12, R11 ;  /* 0x0000000c0d0e7389 */ /* 0x00006400000c000b */
[----:B01----:R-:W-:Y:S01]  /*27920*/  ENDCOLLECTIVE ;  /* 0x000000000000791b */ /* 0x003fe20003800000 */
.L_x_957:
[----:B------:R-:W-:Y:S02]  /*27930*/  SEL R69, R71, R118, P0 ;  /* 0x0000007647457207 */ /* 0x000fe40000000000 */
[----:B------:R-:W-:Y:S01]  /*27940*/  SEL R71, R118, R71, P0 ;  /* 0x0000004776477207 */ /* 0x000fe20000000000 */
[----:B------:R-:W-:Y:S02]  /*27950*/  IMAD.MOV.U32 R13, RZ, RZ, R2 ;  /* 0x000000ffff0d7224 */ /* 0x000fe400078e0002 */
[----:B------:R-:W-:Y:S01]  /*27960*/  IMAD.MOV.U32 R12, RZ, RZ, R5 ;  /* 0x000000ffff0c7224 */ /* 0x000fe200078e0005 */
[----:B------:R-:W-:Y:S02]  /*27970*/  SEL R5, R51, R78, P0 ;  /* 0x0000004e33057207 */ /* 0x000fe40000000000 */
[----:B------:R-:W-:Y:S02]  /*27980*/  SEL R51, R108, R105, P0 ;  /* 0x000000696c337207 */ /* 0x000fe40000000000 */
[----:B------:R-:W-:-:S07]  /*27990*/  MOV R75, R14 ;  /* 0x0000000e004b7202 */ /* 0x000fce0000000f00 */
[----:B------:R-:W-:Y:S05]  /*279a0*/  WARPSYNC.COLLECTIVE R15, `(.L_x_958) ;  /* 0x000000000f087348 */ /* 0x000fea0003c00000 */
[----:B------:R0:W1:Y:S02]  /*279b0*/  SHFL.IDX P6, R14, R13, R12, R11 ;  /* 0x0000000c0d0e7389 */ /* 0x00006400000c000b */
[----:B01----:R-:W-:Y:S01]  /*279c0*/  ENDCOLLECTIVE ;  /* 0x000000000000791b */ /* 0x003fe20003800000 */
.L_x_958:
[----:B------:R-:W-:Y:S02]  /*279d0*/  SEL R12, R21, R30, P0 ;  /* 0x0000001e150c7207 */ /* 0x000fe40000000000 */
[----:B------:R-:W-:Y:S02]  /*279e0*/  SEL R11, R80, R53, P0 ;  /* 0x00000035500b7207 */ /* 0x000fe40000000000 */
[----:B------:R-:W-:Y:S02]  /*279f0*/  SEL R13, R55, R82, P0 ;  /* 0x00000052370d7207 */ /* 0x000fe40000000000 */
[----:B------:R-:W-:Y:S02]  /*27a00*/  SEL R15, R82, R55, P0 ;  /* 0x00000037520f7207 */ /* 0x000fe40000000000 */
[----:B------:R-:W-:Y:S02]  /*27a10*/  SEL R53, R107, R110, P0 ;  /* 0x0000006e6b357207 */ /* 0x000fe40000000000 */
[----:B------:R-:W-:-:S02]  /*27a20*/  MOV R2, R14 ;  /* 0x0000000e00027202 */ /* 0x000fc40000000f00 */
        /* <DEDUP_REMOVED lines=12> */
[----:B------:R-:W-:Y:S01]  /*27af0*/  SEL R63, R114, R63, P0 ;  /* 0x0000003f723f7207 */ /* 0x000fe20000000000 */
[----:B------:R-:W-:Y:S06]  /*27b00*/  BRA `(.L_x_959) ;  /* 0xffffff2800b47947 */ /* 0x000fec000383ffff */
.L_x_677:
[----:B------:R-:W-:Y:S01]  /*27b10*/  IMAD.MOV.U32 R13, RZ, RZ, R2 ;  /* 0x000000ffff0d7224 */ /* 0x000fe200078e0002 */
[----:B------:R-:W-:Y:S01]  /*27b20*/  MOV R12, RZ ;  /* 0x000000ff000c7202 */ /* 0x000fe20000000f00 */
[----:B------:R-:W-:Y:S02]  /*27b30*/  IMAD.MOV.U32 R11, RZ, RZ, 0x181f ;  /* 0x0000181fff0b7424 */ /* 0x000fe400078e00ff */
[----:B------:R-:W-:-:S07]  /*27b40*/  IMAD.MOV.U32 R15, RZ, RZ, -0x1 ;  /* 0xffffffffff0f7424 */ /* 0x000fce00078e00ff */
[----:B01----:R-:W-:Y:S05]  /*27b50*/  WARPSYNC.COLLECTIVE R15, `(.L_x_960) ;  /* 0x000000000f087348 */ /* 0x003fea0003c00000 */
[----:B------:R2:W3:Y:S02]  /*27b60*/  SHFL.IDX P6, R14, R13, R12, R11 ;  /* 0x0000000c0d0e7389 */ /* 0x0004e400000c000b */
[----:B0123--:R-:W-:Y:S01]  /*27b70*/  ENDCOLLECTIVE ;  /* 0x000000000000791b */ /* 0x00ffe20003800000 */
.L_x_960:
[----:B------:R-:W-:Y:S01]  /*27b80*/  IMAD.MOV.U32 R13, RZ, RZ, R0 ;  /* 0x000000ffff0d7224 */ /* 0x000fe200078e0000 */
[----:B------:R-:W-:-:S07]  /*27b90*/  MOV R3, R14 ;  /* 0x0000000e00037202 */ /* 0x000fce0000000f00 */
[----:B------:R-:W-:Y:S05]  /*27ba0*/  WARPSYNC.COLLECTIVE R15, `(.L_x_961) ;  /* 0x000000000f087348 */ /* 0x000fea0003c00000 */
[----:B------:R0:W1:Y:S02]  /*27bb0*/  SHFL.IDX P6, R14, R13, R12, R11 ;  /* 0x0000000c0d0e7389 */ /* 0x00006400000c000b */
[----:B01----:R-:W-:Y:S01]  /*27bc0*/  ENDCOLLECTIVE ;  /* 0x000000000000791b */ /* 0x003fe20003800000 */
.L_x_961:
[----:B------:R-:W-:Y:S05]  /*27bd0*/  BRA `(.L_x_962) ;  /* 0xffffff4800487947 */ /* 0x000fea000383ffff */
.L_x_680:
[----:B------:R-:W-:Y:S01]  /*27be0*/  BSSY B1, `(.L_x_963) ;  /* 0x0000008000017945 */ /* 0x000fe20003800000 */
[----:B---3--:R-:W-:Y:S01]  /*27bf0*/  IMAD.MOV.U32 R13, RZ, RZ, R2 ;  /* 0x000000ffff0d7224 */ /* 0x008fe200078e0002 */
[----:B------:R-:W-:Y:S01]  /*27c00*/  MOV R12, 0x1 ;  /* 0x00000001000c7802 */ /* 0x000fe20000000f00 */
[----:B------:R-:W-:Y:S02]  /*27c10*/  IMAD.MOV.U32 R11, RZ, RZ, 0x181f ;  /* 0x0000181fff0b7424 */ /* 0x000fe400078e00ff */
[----:B------:R-:W-:-:S07]  /*27c20*/  IMAD.MOV.U32 R15, RZ, RZ, -0x1 ;  /* 0xffffffffff0f7424 */ /* 0x000fce00078e00ff */
[----:B012-4-:R-:W-:Y:S05]  /*27c30*/  WARPSYNC.COLLECTIVE R15, `(.L_x_964) ;  /* 0x000000000f087348 */ /* 0x017fea0003c00000 */
[----:B----4-:R3:W4:Y:S02]  /*27c40*/  SHFL.IDX P6, R14, R13, R12, R11 ;  /* 0x0000000c0d0e7389 */ /* 0x01072400000c000b */
[----:B01234-:R-:W-:Y:S01]  /*27c50*/  ENDCOLLECTIVE ;  /* 0x000000000000791b */ /* 0x01ffe20003800000 */
.L_x_964:
[----:B------:R-:W-:Y:S05]  /*27c60*/  BSYNC B1 ;  /* 0x0000000000017941 */ /* 0x000fea0003800000 */
.L_x_963:
[----:B------:R-:W-:Y:S01]  /*27c70*/  IMAD.MOV.U32 R13, RZ, RZ, R0 ;  /* 0x000000ffff0d7224 */ /* 0x000fe200078e0000 */
[----:B------:R-:W-:Y:S01]  /*27c80*/  MOV R11, 0x181f ;  /* 0x0000181f000b7802 */ /* 0x000fe20000000f00 */
[----:B------:R-:W-:Y:S01]  /*27c90*/  IMAD.MOV.U32 R12, RZ, RZ, 0x1 ;  /* 0x00000001ff0c7424 */ /* 0x000fe200078e00ff */
[----:B------:R-:W-:Y:S01]  /*27ca0*/  MOV R3, R14 ;  /* 0x0000000e00037202 */ /* 0x000fe20000000f00 */
[----:B------:R-:W-:-:S07]  /*27cb0*/  IMAD.MOV.U32 R15, RZ, RZ, -0x1 ;  /* 0xffffffffff0f7424 */ /* 0x000fce00078e00ff */
[----:B------:R-:W-:Y:S05]  /*27cc0*/  WARPSYNC.COLLECTIVE R15, `(.L_x_965) ;  /* 0x000000000f087348 */ /* 0x000fea0003c00000 */
[----:B------:R0:W1:Y:S02]  /*27cd0*/  SHFL.IDX P6, R14, R13, R12, R11 ;  /* 0x0000000c0d0e7389 */ /* 0x00006400000c000b */
[----:B01----:R-:W-:Y:S01]  /*27ce0*/  ENDCOLLECTIVE ;  /* 0x000000000000791b */ /* 0x003fe20003800000 */
.L_x_965:
[----:B------:R-:W-:Y:S05]  /*27cf0*/  BRA `(.L_x_966) ;  /* 0xffffff4800687947 */ /* 0x000fea000383ffff */
.L_x_683:
[----:B------:R-:W-:Y:S01]  /*27d00*/  BSSY B1, `(.L_x_967) ;  /* 0x0000008000017945 */ /* 0x000fe20003800000 */
[----:B0-----:R-:W-:Y:S01]  /*27d10*/  IMAD.MOV.U32 R13, RZ, RZ, R2 ;  /* 0x000000ffff0d7224 */ /* 0x001fe200078e0002 */
[----:B------:R-:W-:Y:S01]  /*27d20*/  MOV R12, 0x2 ;  /* 0x00000002000c7802 */ /* 0x000fe20000000f00 */
[----:B------:R-:W-:Y:S02]  /*27d30*/  IMAD.MOV.U32 R11, RZ, RZ, 0x181f ;  /* 0x0000181fff0b7424 */ /* 0x000fe400078e00ff */
[----:B------:R-:W-:-:S07]  /*27d40*/  IMAD.MOV.U32 R15, RZ, RZ, -0x1 ;  /* 0xffffffffff0f7424 */ /* 0x000fce00078e00ff */
[----:B-1234-:R-:W-:Y:S05]  /*27d50*/  WARPSYNC.COLLECTIVE R15, `(.L_x_968) ;  /* 0x000000000f087348 */ /* 0x01efea0003c00000 */
[----:B----4-:R0:W4:Y:S02]  /*27d60*/  SHFL.IDX P6, R14, R13, R12, R11 ;  /* 0x0000000c0d0e7389 */ /* 0x01012400000c000b */
[----:B01234-:R-:W-:Y:S01]  /*27d70*/  ENDCOLLECTIVE ;  /* 0x000000000000791b */ /* 0x01ffe20003800000 */
.L_x_968:
[----:B------:R-:W-:Y:S05]  /*27d80*/  BSYNC B1 ;  /* 0x0000000000017941 */ /* 0x000fea0003800000 */
.L_x_967:
        /* <DEDUP_REMOVED lines=8> */
.L_x_969:
[----:B------:R-:W-:Y:S05]  /*27e10*/  BRA `(.L_x_970) ;  /* 0xffffff4800887947 */ /* 0x000fea000383ffff */
.L_x_686:
        /* <DEDUP_REMOVED lines=8> */
.L_x_972:
[----:B------:R-:W-:Y:S05]  /*27ea0*/  BSYNC B1 ;  /* 0x0000000000017941 */ /* 0x000fea0003800000 */
.L_x_971:
        /* <DEDUP_REMOVED lines=8> */
.L_x_973:
[----:B------:R-:W-:Y:S05]  /*27f30*/  BRA `(.L_x_974) ;  /* 0xffffff4800a87947 */ /* 0x000fea000383ffff */
.L_x_702:
[----:B0-----:R-:W0:Y:S01]  /*27f40*/  S2R R8, SR_TID.X ;  /* 0x0000000000087919 */ /* 0x001e220000002100 */
[----:B------:R-:W-:Y:S01]  /*27f50*/  BSSY B1, `(.L_x_975) ;  /* 0x000000a000017945 */ /* 0x000fe20003800000 */
[----:B------:R-:W-:Y:S01]  /*27f60*/  MOV R12, RZ ;  /* 0x000000ff000c7202 */ /* 0x000fe20000000f00 */
[----:B------:R-:W-:Y:S02]  /*27f70*/  IMAD.MOV.U32 R11, RZ, RZ, 0x1f ;  /* 0x0000001fff0b7424 */ /* 0x000fe400078e00ff */
[----:B------:R-:W-:Y:S01]  /*27f80*/  IMAD.MOV.U32 R15, RZ, RZ, -0x1 ;  /* 0xffffffffff0f7424 */ /* 0x000fe200078e00ff */
[----:B0-----:R-:W-:-:S04]  /*27f90*/  SHF.R.U32.HI R8, RZ, 0x5, R8 ;  /* 0x00000005ff087819 */ /* 0x001fc80000011608 */
[----:B------:R-:W-:-:S05]  /*27fa0*/  LOP3.LUT R8, R8, 0x3, RZ, 0xc0, !PT ;  /* 0x0000000308087812 */ /* 0x000fca00078ec0ff */
[----:B------:R-:W-:-:S07]  /*27fb0*/  IMAD.MOV.U32 R13, RZ, RZ, R8 ;  /* 0x000000ffff0d7224 */ /* 0x000fce00078e0008 */
[----:B------:R-:W-:Y:S05]  /*27fc0*/  WARPSYNC.COLLECTIVE R15, `(.L_x_976) ;  /* 0x000000000f087348 */ /* 0x000fea0003c00000 */
[----:B------:R0:W1:Y:S02]  /*27fd0*/  SHFL.IDX P6, R14, R13, R12, R11 ;  /* 0x0000000c0d0e7389 */ /* 0x00006400000c000b */
[----:B01----:R-:W-:Y:S01]  /*27fe0*/  ENDCOLLECTIVE ;  /* 0x000000000000791b */ /* 0x003fe20003800000 */
.L_x_976:
[----:B------:R-:W-:Y:S05]  /*27ff0*/  BSYNC B1 ;  /* 0x0000000000017941 */ /* 0x000fea0003800000 */
.L_x_975:
[----:B------:R-:W-:Y:S05]  /*28000*/  BRA `(.L_x_977) ;  /* 0xffffff5c00947947 */ /* 0x000fea000383ffff */
.L_x_704:
[----:B------:R-:W-:Y:S01]  /*28010*/  BSSY B1, `(.L_x_978) ;  /* 0x0000006000017945 */ /* 0x000fe20003800000 */
[----:B------:R-:W-:-:S07]  /*28020*/  MOV R15, 0xffffffff ;  /* 0xffffffff000f7802 */ /* 0x000fce0000000f00 */
[----:B01----:R-:W-:Y:S05]  /*28030*/  WARPSYNC.COLLECTIVE R15, `(.L_x_979) ;  /* 0x000000000f0c7348 */ /* 0x003fea0003c00000 */
[----:B------:R-:W-:Y:S02]  /*28040*/  ELECT P6, UR62, PT ;  /* 0x00000000003e782f */ /* 0x000fe400038c0000 */
[----:B------:R-:W-:Y:S01]  /*28050*/  MOV R14, UR62 ;  /* 0x0000003e000e7c02 */ /* 0x000fe20008000f00 */
[----:B01----:R-:W-:Y:S10]  /*28060*/  ENDCOLLECTIVE ;  /* 0x000000000000791b */ /* 0x003ff40003800000 */
.L_x_979:
[----:B------:R-:W-:Y:S05]  /*28070*/  BSYNC B1 ;  /* 0x0000000000017941 */ /* 0x000fea0003800000 */
.L_x_978:
[----:B------:R-:W-:Y:S05]  /*28080*/  BRA `(.L_x_703) ;  /* 0xffffff5c008c7947 */ /* 0x000fea000383ffff */
.L_x_706:
[----:B-1----:R1:W2:Y:S02]  /*28090*/  SYNCS.PHASECHK.TRANS64.TRYWAIT P0, [R23+URZ+0x38820], R5 ;  /* 0x03882005170075a7 */ /* 0x0022a4000800017f */
[----:B--2---:R-:W-:Y:S05]  /*280a0*/  @!P0 NANOSLEEP.SYNCS 0x989680 ;  /* 0x009896800000895d */ /* 0x004fea0003900000 */
[----:B------:R-:W2:Y:S02]  /*280b0*/  @!P0 SYNCS.PHASECHK.TRANS64 P0, [R23+URZ+0x38820], R5 ;  /* 0x03882005170085a7 */ /* 0x000ea4000800007f */
[----:B--2---:R-:W-:Y:S05]  /*280c0*/  @!P0 BRA `(.L_x_706) ;  /* 0xfffffffc00f08947 */ /* 0x004fea000383ffff */
[----:B------:R-:W-:Y:S05]  /*280d0*/  BRA `(.L_x_980) ;  /* 0xffffff5c009c7947 */ /* 0x000fea000383ffff */
.L_x_710:
[----:B0-----:R0:W2:Y:S02]  /*280e0*/  SYNCS.PHASECHK.TRANS64.TRYWAIT P0, [R9+URZ+0x388a0], R8 ;  /* 0x0388a008090075a7 */ /* 0x0010a4000800017f */
[----:B--2---:R-:W-:Y:S05]  /*280f0*/  @!P0 NANOSLEEP.SYNCS 0x989680 ;  /* 0x009896800000895d */ /* 0x004fea0003900000 */
[----:B------:R-:W2:Y:S02]  /*28100*/  @!P0 SYNCS.PHASECHK.TRANS64 P0, [R9+URZ+0x388a0], R8 ;  /* 0x0388a008090085a7 */ /* 0x000ea4000800007f */
[----:B--2---:R-:W-:Y:S05]  /*28110*/  @!P0 BRA `(.L_x_710) ;  /* 0xfffffffc00f08947 */ /* 0x004fea000383ffff */
[----:B------:R-:W-:Y:S05]  /*28120*/  BRA `(.L_x_981) ;  /* 0xffffff5c00b47947 */ /* 0x000fea000383ffff */
.L_x_716:
[----:B-1----:R1:W2:Y:S02]  /*28130*/  SYNCS.PHASECHK.TRANS64.TRYWAIT P0, [R9+URZ+0x388c0], R8 ;  /* 0x0388c008090075a7 */ /* 0x0022a4000800017f */
[----:B--2---:R-:W-:Y:S05]  /*28140*/  @!P0 NANOSLEEP.SYNCS 0x989680 ;  /* 0x009896800000895d */ /* 0x004fea0003900000 */
[----:B------:R-:W2:Y:S02]  /*28150*/  @!P0 SYNCS.PHASECHK.TRANS64 P0, [R9+URZ+0x388c0], R8 ;  /* 0x0388c008090085a7 */ /* 0x000ea4000800007f */
[----:B--2---:R-:W-:Y:S05]  /*28160*/  @!P0 BRA `(.L_x_716) ;  /* 0xfffffffc00f08947 */ /* 0x004fea000383ffff */
[----:B------:R-:W-:Y:S05]  /*28170*/  BRA `(.L_x_982) ;  /* 0xffffff6000707947 */ /* 0x000fea000383ffff */
.L_x_724:
[----:B0-----:R0:W2:Y:S02]  /*28180*/  SYNCS.PHASECHK.TRANS64.TRYWAIT P1, [R8+URZ+0x388a0], R7 ;  /* 0x0388a007080075a7 */ /* 0x0010a4000802017f */
[----:B--2---:R-:W-:Y:S05]  /*28190*/  @!P1 NANOSLEEP.SYNCS 0x989680 ;  /* 0x009896800000995d */ /* 0x004fea0003900000 */
[----:B------:R-:W2:Y:S02]  /*281a0*/  @!P1 SYNCS.PHASECHK.TRANS64 P1, [R8+URZ+0x388a0], R7 ;  /* 0x0388a007080095a7 */ /* 0x000ea4000802007f */
[----:B--2---:R-:W-:Y:S05]  /*281b0*/  @!P1 BRA `(.L_x_724) ;  /* 0xfffffffc00f09947 */ /* 0x004fea000383ffff */
[----:B------:R-:W-:Y:S05]  /*281c0*/  BRA `(.L_x_983) ;  /* 0xffffff6400687947 */ /* 0x000fea000383ffff */
.L_x_730:
[----:B-1----:R1:W2:Y:S02]  /*281d0*/  SYNCS.PHASECHK.TRANS64.TRYWAIT P1, [R8+URZ+0x388c0], R7 ;  /* 0x0388c007080075a7 */ /* 0x0022a4000802017f */
[----:B--2---:R-:W-:Y:S05]  /*281e0*/  @!P1 NANOSLEEP.SYNCS 0x989680 ;  /* 0x009896800000995d */ /* 0x004fea0003900000 */
[----:B------:R-:W2:Y:S02]  /*281f0*/  @!P1 SYNCS.PHASECHK.TRANS64 P1, [R8+URZ+0x388c0], R7 ;  /* 0x0388c007080095a7 */ /* 0x000ea4000802007f */
[----:B--2---:R-:W-:Y:S05]  /*28200*/  @!P1 BRA `(.L_x_730) ;  /* 0xfffffffc00f09947 */ /* 0x004fea000383ffff */
[----:B------:R-:W-:Y:S05]  /*28210*/  BRA `(.L_x_984) ;  /* 0xffffff6800207947 */ /* 0x000fea000383ffff */
.L_x_746:
[----:B------:R-:W0:Y:S01]  /*28220*/  S2R R20, SR_TID.X ;  /* 0x0000000000147919 */ /* 0x000e220000002100 */
[----:B------:R-:W-:Y:S01]  /*28230*/  BSSY B0, `(.L_x_985) ;  /* 0x000000a000007945 */ /* 0x000fe20003800000 */
[----:B------:R-:W-:Y:S01]  /*28240*/  IMAD.MOV.U32 R12, RZ, RZ, RZ ;  /* 0x000000ffff0c7224 */ /* 0x000fe200078e00ff */
[----:B------:R-:W-:Y:S01]  /*28250*/  MOV R11, 0x1f ;  /* 0x0000001f000b7802 */ /* 0x000fe20000000f00 */
[----:B------:R-:W-:Y:S01]  /*28260*/  IMAD.MOV.U32 R15, RZ, RZ, -0x1 ;  /* 0xffffffffff0f7424 */ /* 0x000fe200078e00ff */
[----:B0-----:R-:W-:-:S04]  /*28270*/  SHF.R.U32.HI R9, RZ, 0x5, R20 ;  /* 0x00000005ff097819 */ /* 0x001fc80000011614 */
[----:B------:R-:W-:-:S05]  /*28280*/  LOP3.LUT R9, R9, 0x3, RZ, 0xc0, !PT ;  /* 0x0000000309097812 */ /* 0x000fca00078ec0ff */
[----:B------:R-:W-:-:S07]  /*28290*/  IMAD.MOV.U32 R13, RZ, RZ, R9 ;  /* 0x000000ffff0d7224 */ /* 0x000fce00078e0009 */
[----:B-----5:R-:W-:Y:S05]  /*282a0*/  WARPSYNC.COLLECTIVE R15, `(.L_x_986) ;  /* 0x000000000f087348 */ /* 0x020fea0003c00000 */
[----:B------:R0:W1:Y:S02]  /*282b0*/  SHFL.IDX P6, R14, R13, R12, R11 ;  /* 0x0000000c0d0e7389 */ /* 0x00006400000c000b */
[----:B01---5:R-:W-:Y:S01]  /*282c0*/  ENDCOLLECTIVE ;  /* 0x000000000000791b */ /* 0x023fe20003800000 */
.L_x_986:
[----:B------:R-:W-:Y:S05]  /*282d0*/  BSYNC B0 ;  /* 0x0000000000007941 */ /* 0x000fea0003800000 */
.L_x_985:
[----:B------:R-:W-:Y:S05]  /*282e0*/  BRA `(.L_x_987) ;  /* 0xffffff7400447947 */ /* 0x000fea000383ffff */
.L_x_749:
[----:B0-----:R0:W1:Y:S02]  /*282f0*/  SYNCS.PHASECHK.TRANS64.TRYWAIT P0, [R6+URZ+0x38880], R25 ;  /* 0x03888019060075a7 */ /* 0x001064000800017f */
[----:B-1----:R-:W-:Y:S05]  /*28300*/  @!P0 NANOSLEEP.SYNCS 0x989680 ;  /* 0x009896800000895d */ /* 0x002fea0003900000 */
[----:B------:R-:W1:Y:S02]  /*28310*/  @!P0 SYNCS.PHASECHK.TRANS64 P0, [R6+URZ+0x38880], R25 ;  /* 0x03888019060085a7 */ /* 0x000e64000800007f */
[----:B-1----:R-:W-:Y:S05]  /*28320*/  @!P0 BRA `(.L_x_749) ;  /* 0xfffffffc00f08947 */ /* 0x002fea000383ffff */
[----:B------:R-:W-:Y:S05]  /*28330*/  BRA `(.L_x_988) ;  /* 0xffffff7400547947 */ /* 0x000fea000383ffff */
.L_x_750:
[----:B------:R-:W-:Y:S01]  /*28340*/  BSSY B0, `(.L_x_989) ;  /* 0x0000008000007945 */ /* 0x000fe20003800000 */
[----:B------:R-:W-:Y:S01]  /*28350*/  IMAD.MOV.U32 R13, RZ, RZ, R3 ;  /* 0x000000ffff0d7224 */ /* 0x000fe200078e0003 */
[----:B------:R-:W-:Y:S01]  /*28360*/  MOV R12, RZ ;  /* 0x000000ff000c7202 */ /* 0x000fe20000000f00 */
[----:B------:R-:W-:Y:S02]  /*28370*/  IMAD.MOV.U32 R11, RZ, RZ, 0x181f ;  /* 0x0000181fff0b7424 */ /* 0x000fe400078e00ff */
[----:B------:R-:W-:-:S07]  /*28380*/  IMAD.MOV.U32 R15, RZ, RZ, -0x1 ;  /* 0xffffffffff0f7424 */ /* 0x000fce00078e00ff */
[----:B0-----:R-:W-:Y:S05]  /*28390*/  WARPSYNC.COLLECTIVE R15, `(.L_x_990) ;  /* 0x000000000f087348 */ /* 0x001fea0003c00000 */
[----:B------:R1:W2:Y:S02]  /*283a0*/  SHFL.IDX P6, R14, R13, R12, R11 ;  /* 0x0000000c0d0e7389 */ /* 0x0002a400000c000b */
[----:B012---:R-:W-:Y:S01]  /*283b0*/  ENDCOLLECTIVE ;  /* 0x000000000000791b */ /* 0x007fe20003800000 */
.L_x_990:
[----:B------:R-:W-:Y:S05]  /*283c0*/  BSYNC B0 ;  /* 0x0000000000007941 */ /* 0x000fea0003800000 */
.L_x_989:
[----:B------:R-:W-:Y:S01]  /*283d0*/  IMAD.MOV.U32 R13, RZ, RZ, R2 ;  /* 0x000000ffff0d7224 */ /* 0x000fe200078e0002 */
[----:B------:R-:W-:Y:S01]  /*283e0*/  MOV R11, 0x181f ;  /* 0x0000181f000b7802 */ /* 0x000fe20000000f00 */
[----:B------:R-:W-:Y:S01]  /*283f0*/  IMAD.MOV.U32 R12, RZ, RZ, RZ ;  /* 0x000000ffff0c7224 */ /* 0x000fe200078e00ff */
[----:B------:R-:W-:Y:S01]  /*28400*/  MOV R5, R14 ;  /* 0x0000000e00057202 */ /* 0x000fe20000000f00 */
[----:B------:R-:W-:Y:S01]  /*28410*/  IMAD.MOV.U32 R15, RZ, RZ, -0x1 ;  /* 0xffffffffff0f7424 */ /* 0x000fe200078e00ff */
[----:B------:R-:W-:Y:S02]  /*28420*/  LOP3.LUT R26, R31, 0x80, RZ, 0xfc, !PT ;  /* 0x000000801f1a7812 */ /* 0x000fe400078efcff */
[----:B------:R-:W-:-:S13]  /*28430*/  ISETP.GE.AND P3, PT, R7, 0x11, PT ;  /* 0x000000110700780c */ /* 0x000fda0003f66270 */
[----:B------:R-:W-:Y:S05]  /*28440*/  WARPSYNC.COLLECTIVE R15, `(.L_x_991) ;  /* 0x000000000f087348 */ /* 0x000fea0003c00000 */
[----:B------:R0:W1:Y:S02]  /*28450*/  SHFL.IDX P6, R14, R13, R12, R11 ;  /* 0x0000000c0d0e7389 */ /* 0x00006400000c000b */
[----:B01----:R-:W-:Y:S01]  /*28460*/  ENDCOLLECTIVE ;  /* 0x000000000000791b */ /* 0x003fe20003800000 */
.L_x_991:
[----:B------:R-:W-:Y:S02]  /*28470*/  LOP3.LUT R22, R22, 0xffffffef, RZ, 0xc0, !PT ;  /* 0xffffffef16167812 */ /* 0x000fe400078ec0ff */
[C---:B------:R-:W-:Y:S02]  /*28480*/  ISETP.GE.AND P5, PT, R7.reuse, 0x31, PT ;  /* 0x000000310700780c */ /* 0x040fe40003fa6270 */
[C---:B------:R-:W-:Y:S02]  /*28490*/  ISETP.GE.AND P4, PT, R7.reuse, 0x41, PT ;  /* 0x000000410700780c */ /* 0x040fe40003f86270 */
[----:B------:R-:W-:Y:S02]  /*284a0*/  @P3 LOP3.LUT R22, R22, 0x10, RZ, 0xfc, !PT ;  /* 0x0000001016163812 */ /* 0x000fe400078efcff */
[----:B------:R-:W-:Y:S01]  /*284b0*/  ISETP.GE.AND P3, PT, R7, 0x51, PT ;  /* 0x000000510700780c */ /* 0x000fe20003f66270 */
[----:B------:R-:W0:Y:S01]  /*284c0*/  LDC R15, c[0x0][0x2f4] ;  /* 0x0000bd00ff0f7b82 */ /* 0x000e220000000800 */
[----:B------:R-:W-:Y:S01]  /*284d0*/  IMAD.MOV.U32 R13, RZ, RZ, R3 ;  /* 0x000000ffff0d7224 */ /* 0x000fe200078e0003 */
[----:B------:R-:W-:-:S02]  /*284e0*/  MOV R12, 0x1 ;  /* 0x00000001000c7802 */ /* 0x000fc40000000f00 */
[----:B------:R-:W-:Y:S01]  /*284f0*/  LOP3.LUT R22, R22, 0xfffffff7, RZ, 0xc0, !PT ;  /* 0xfffffff716167812 */ /* 0x000fe200078ec0ff */
[----:B------:R-:W-:-:S05]  /*28500*/  IMAD.MOV.U32 R8, RZ, RZ, R14 ;  /* 0x000000ffff087224 */ /* 0x000fca00078e000e */
[----:B------:R-:W-:-:S04]  /*28510*/  IADD3 R8, P0, R31, R8, RZ ;  /* 0x000000081f087210 */ /* 0x000fc80007f1e0ff */
[----:B------:R-:W-:Y:S01]  /*28520*/  IADD3.X R9, RZ, R5, RZ, P0, !PT ;  /* 0x00000005ff097210 */ /* 0x000fe200007fe4ff */
[----:B------:R-:W-:Y:S01]  /*28530*/  IMAD.IADD R5, R23, 0x1, R10 ;  /* 0x0000000117057824 */ /* 0x000fe200078e020a */
[-C--:B0-----:R-:W-:Y:S02]  /*28540*/  ISETP.GE.AND P1, PT, R31, R15.reuse, PT ;  /* 0x0000000f1f00720c */ /* 0x081fe40003f26270 */
[----:B------:R-:W-:Y:S01]  /*28550*/  ISETP.GE.AND P0, PT, R26, R15, PT ;  /* 0x0000000f1a00720c */ /* 0x000fe20003f06270 */
[----:B------:R-:W-:Y:S01]  /*28560*/  IMAD.MOV.U32 R15, RZ, RZ, -0x1 ;  /* 0xffffffffff0f7424 */ /* 0x000fe200078e00ff */
[----:B------:R-:W-:-:S13]  /*28570*/  ISETP.LT.OR P2, PT, R7, 0x1, P1 ;  /* 0x000000010700780c */ /* 0x000fda0000f41670 */
[----:B------:R-:W-:Y:S05]  /*28580*/  WARPSYNC.COLLECTIVE R15, `(.L_x_992) ;  /* 0x000000000f087348 */ /* 0x000fea0003c00000 */
[----:B------:R0:W1:Y:S02]  /*28590*/  SHFL.IDX P6, R14, R13, R12, R11 ;  /* 0x0000000c0d0e7389 */ /* 0x00006400000c000b */
[----:B01----:R-:W-:Y:S01]  /*285a0*/  ENDCOLLECTIVE ;  /* 0x000000000000791b */ /* 0x003fe20003800000 */
.L_x_992:
[----:B------:R-:W-:Y:S01]  /*285b0*/  @!PT LDS RZ, [RZ] ;  /* 0x00000000fffff984 */ /* 0x000fe20000000800 */
[----:B------:R-:W-:Y:S01]  /*285c0*/  @!PT LDS RZ, [RZ] ;  /* 0x00000000fffff984 */ /* 0x000fe20000000800 */
[----:B------:R-:W-:Y:S01]  /*285d0*/  @!PT LDS RZ, [RZ] ;  /* 0x00000000fffff984 */ /* 0x000fe20000000800 */
[----:B------:R-:W-:Y:S01]  /*285e0*/  LDGSTS.E.BYPASS.LTC128B.128 [R5+0x10400], desc[UR36][R8.64], !P2 ;  /* 0x1040000008057fae */ /* 0x000fe2000d101d64 */
[----:B------:R-:W-:Y:S02]  /*285f0*/  ISETP.LT.OR P2, PT, R7, 0x1, P0 ;  /* 0x000000010700780c */ /* 0x000fe40000741670 */
[----:B------:R-:W-:-:S11]  /*28600*/  MOV R13, R2 ;  /* 0x00000002000d7202 */ /* 0x000fd60000000f00 */
[----:B------:R0:W-:Y:S02]  /*28610*/  LDGSTS.E.BYPASS.LTC128B.128 [R5+0x14400], desc[UR36][R8.64+0x80], !P2 ;  /* 0x1440008008057fae */ /* 0x0001e4000d101d64 */
[----:B0-----:R-:W-:-:S07]  /*28620*/  IMAD.MOV.U32 R9, RZ, RZ, R14 ;  /* 0x000000ffff097224 */ /* 0x001fce00078e000e */
[----:B------:R-:W-:Y:S05]  /*28630*/  WARPSYNC.COLLECTIVE R15, `(.L_x_993) ;  /* 0x000000000f087348 */ /* 0x000fea0003c00000 */
[----:B------:R0:W1:Y:S02]  /*28640*/  SHFL.IDX P6, R14, R13, R12, R11 ;  /* 0x0000000c0d0e7389 */ /* 0x00006400000c000b */
[----:B01----:R-:W-:Y:S01]  /*28650*/  ENDCOLLECTIVE ;  /* 0x000000000000791b */ /* 0x003fe20003800000 */
.L_x_993:
[----:B------:R-:W-:Y:S01]  /*28660*/  MOV R13, R3 ;  /* 0x00000003000d7202 */ /* 0x000fe20000000f00 */
[----:B------:R-:W-:Y:S02]  /*28670*/  IMAD.MOV.U32 R12, RZ, RZ, 0x2 ;  /* 0x00000002ff0c7424 */ /* 0x000fe400078e00ff */
[----:B------:R-:W-:-:S07]  /*28680*/  IMAD.MOV.U32 R8, RZ, RZ, R14 ;  /* 0x000000ffff087224 */ /* 0x000fce00078e000e */
[----:B------:R-:W-:Y:S05]  /*28690*/  WARPSYNC.COLLECTIVE R15, `(.L_x_994) ;  /* 0x000000000f087348 */ /* 0x000fea0003c00000 */
[----:B------:R0:W1:Y:S02]  /*286a0*/  SHFL.IDX P6, R14, R13, R12, R11 ;  /* 0x0000000c0d0e7389 */ /* 0x00006400000c000b */
[----:B01----:R-:W-:Y:S01]  /*286b0*/  ENDCOLLECTIVE ;  /* 0x000000000000791b */ /* 0x003fe20003800000 */
.L_x_994:
[----:B------:R-:W-:-:S05]  /*286c0*/  IADD3 R8, P2, R31, R8, RZ ;  /* 0x000000081f087210 */ /* 0x000fca0007f5e0ff */
[----:B------:R-:W-:Y:S01]  /*286d0*/  IMAD.X R9, RZ, RZ, R9, P2 ;  /* 0x000000ffff097224 */ /* 0x000fe200010e0609 */
[----:B------:R-:W-:Y:S02]  /*286e0*/  ISETP.LT.OR P2, PT, R7, 0x11, P1 ;  /* 0x000000110700780c */ /* 0x000fe40000f41670 */
[----:B------:R-:W-:-:S11]  /*286f0*/  MOV R13, R2 ;  /* 0x00000002000d7202 */ /* 0x000fd60000000f00 */
        /* <DEDUP_REMOVED lines=10> */
.L_x_995:
[----:B------:R-:W-:Y:S01]  /*287a0*/  MOV R13, R3 ;  /* 0x00000003000d7202 */ /* 0x000fe20000000f00 */
[----:B------:R-:W-:Y:S02]  /*287b0*/  IMAD.MOV.U32 R12, RZ, RZ, 0x3 ;  /* 0x00000003ff0c7424 */ /* 0x000fe400078e00ff */
[----:B------:R-:W-:-:S07]  /*287c0*/  IMAD.MOV.U32 R8, RZ, RZ, R14 ;  /* 0x000000ffff087224 */ /* 0x000fce00078e000e */
[----:B------:R-:W-:Y:S05]  /*287d0*/  WARPSYNC.COLLECTIVE R15, `(.L_x_996) ;  /* 0x000000000f087348 */ /* 0x000fea0003c00000 */
[----:B------:R0:W1:Y:S02]  /*287e0*/  SHFL.IDX P6, R14, R13, R12, R11 ;  /* 0x0000000c0d0e7389 */ /* 0x00006400000c000b */
[----:B01----:R-:W-:Y:S01]  /*287f0*/  ENDCOLLECTIVE ;  /* 0x000000000000791b */ /* 0x003fe20003800000 */
.L_x_996:
        /* <DEDUP_REMOVED lines=14> */
.L_x_997:
[----:B------:R-:W-:Y:S01]  /*288e0*/  MOV R13, R3 ;  /* 0x00000003000d7202 */ /* 0x000fe20000000f00 */
[----:B------:R-:W-:Y:S02]  /*288f0*/  IMAD.MOV.U32 R12, RZ, RZ, 0x4 ;  /* 0x00000004ff0c7424 */ /* 0x000fe400078e00ff */
[----:B------:R-:W-:-:S07]  /*28900*/  IMAD.MOV.U32 R8, RZ, RZ, R14 ;  /* 0x000000ffff087224 */ /* 0x000fce00078e000e */
[----:B------:R-:W-:Y:S05]  /*28910*/  WARPSYNC.COLLECTIVE R15, `(.L_x_998) ;  /* 0x000000000f087348 */ /* 0x000fea0003c00000 */
[----:B------:R0:W1:Y:S02]  /*28920*/  SHFL.IDX P6, R14, R13, R12, R11 ;  /* 0x0000000c0d0e7389 */ /* 0x00006400000c000b */
[----:B01----:R-:W-:Y:S01]  /*28930*/  ENDCOLLECTIVE ;  /* 0x000000000000791b */ /* 0x003fe20003800000 */
.L_x_998:
        /* <DEDUP_REMOVED lines=14> */
.L_x_999:
[----:B------:R-:W-:Y:S01]  /*28a20*/  MOV R13, R3 ;  /* 0x00000003000d7202 */ /* 0x000fe20000000f00 */
[----:B------:R-:W-:Y:S02]  /*28a30*/  IMAD.MOV.U32 R12, RZ, RZ, 0x5 ;  /* 0x00000005ff0c7424 */ /* 0x000fe400078e00ff */
[----:B------:R-:W-:-:S07]  /*28a40*/  IMAD.MOV.U32 R8, RZ, RZ, R14 ;  /* 0x000000ffff087224 */ /* 0x000fce00078e000e */
[----:B------:R-:W-:Y:S05]  /*28a50*/  WARPSYNC.COLLECTIVE R15, `(.L_x_1000) ;  /* 0x000000000f087348 */ /* 0x000fea0003c00000 */
[----:B------:R0:W1:Y:S02]  /*28a60*/  SHFL.IDX P6, R14, R13, R12, R11 ;  /* 0x0000000c0d0e7389 */ /* 0x00006400000c000b */
[----:B01----:R-:W-:Y:S01]  /*28a70*/  ENDCOLLECTIVE ;  /* 0x000000000000791b */ /* 0x003fe20003800000 */
.L_x_1000:
        /* <DEDUP_REMOVED lines=14> */
.L_x_1001:
[----:B------:R-:W-:Y:S01]  /*28b60*/  MOV R13, R3 ;  /* 0x00000003000d7202 */ /* 0x000fe20000000f00 */
[----:B------:R-:W-:Y:S02]  /*28b70*/  IMAD.MOV.U32 R12, RZ, RZ, 0x6 ;  /* 0x00000006ff0c7424 */ /* 0x000fe400078e00ff */
[----:B------:R-:W-:-:S07]  /*28b80*/  IMAD.MOV.U32 R8, RZ, RZ, R14 ;  /* 0x000000ffff087224 */ /* 0x000fce00078e000e */
[----:B------:R-:W-:Y:S05]  /*28b90*/  WARPSYNC.COLLECTIVE R15, `(.L_x_1002) ;  /* 0x000000000f087348 */ /* 0x000fea0003c00000 */
[----:B------:R0:W1:Y:S02]  /*28ba0*/  SHFL.IDX P6, R14, R13, R12, R11 ;  /* 0x0000000c0d0e7389 */ /* 0x00006400000c000b */
[----:B01----:R-:W-:Y:S01]  /*28bb0*/  ENDCOLLECTIVE ;  /* 0x000000000000791b */ /* 0x003fe20003800000 */
.L_x_1002:
        /* <DEDUP_REMOVED lines=14> */
.L_x_1003:
[----:B------:R-:W-:Y:S01]  /*28ca0*/  MOV R13, R3 ;  /* 0x00000003000d7202 */ /* 0x000fe20000000f00 */
[----:B------:R-:W-:Y:S02]  /*28cb0*/  IMAD.MOV.U32 R12, RZ, RZ, 0x7 ;  /* 0x00000007ff0c7424 */ /* 0x000fe400078e00ff */
[----:B------:R-:W-:-:S07]  /*28cc0*/  IMAD.MOV.U32 R8, RZ, RZ, R14 ;  /* 0x000000ffff087224 */ /* 0x000fce00078e000e */
[----:B------:R-:W-:Y:S05]  /*28cd0*/  WARPSYNC.COLLECTIVE R15, `(.L_x_1004) ;  /* 0x000000000f087348 */ /* 0x000fea0003c00000 */
[----:B------:R0:W1:Y:S02]  /*28ce0*/  SHFL.IDX P6, R14, R13, R12, R11 ;  /* 0x0000000c0d0e7389 */ /* 0x00006400000c000b */
[----:B01----:R-:W-:Y:S01]  /*28cf0*/  ENDCOLLECTIVE ;  /* 0x000000000000791b */ /* 0x003fe20003800000 */
.L_x_1004:
[----:B------:R-:W-:-:S05]  /*28d00*/  IADD3 R8, P2, R31, R8, RZ ;  /* 0x000000081f087210 */ /* 0x000fca0007f5e0ff */
[----:B------:R-:W-:Y:S01]  /*28d10*/  IMAD.X R9, RZ, RZ, R9, P2 ;  /* 0x000000ffff097224 */ /* 0x000fe200010e0609 */
[----:B------:R-:W-:Y:S02]  /*28d20*/  ISETP.LT.OR P2, PT, R7, 0x61, P1 ;  /* 0x000000610700780c */ /* 0x000fe40000f41670 */
[----:B------:R-:W-:-:S11]  /*28d30*/  MOV R13, R2 ;  /* 0x00000002000d7202 */ /* 0x000fd60000000f00 */
        /* <DEDUP_REMOVED lines=9> */
.L_x_1005:
[----:B------:R-:W-:Y:S01]  /*28dd0*/  @!PT LDS RZ, [RZ] ;  /* 0x00000000fffff984 */ /* 0x000fe20000000800 */
[----:B------:R-:W-:Y:S01]  /*28de0*/  @!PT LDS RZ, [RZ] ;  /* 0x00000000fffff984 */ /* 0x000fe20000000800 */
[----:B------:R-:W-:Y:S01]  /*28df0*/  @!PT LDS RZ, [RZ] ;  /* 0x00000000fffff984 */ /* 0x000fe20000000800 */
[----:B------:R1:W-:Y:S01]  /*28e00*/  LDGSTS.E.BYPASS.LTC128B.128 [R5+0x17400], desc[UR36][R8.64+0x80], !P2 ;  /* 0x1740008008057fae */ /* 0x0003e2000d101d64 */
[C---:B------:R-:W-:Y:S02]  /*28e10*/  ISETP.GE.AND P2, PT, R7.reuse, 0x21, PT ;  /* 0x000000210700780c */ /* 0x040fe40003f46270 */
[----:B------:R-:W-:Y:S01]  /*28e20*/  ISETP.GE.AND P6, PT, R7, 0x71, PT ;  /* 0x000000710700780c */ /* 0x000fe20003fc6270 */
[----:B------:R-:W-:-:S10]  /*28e30*/  IMAD.MOV.U32 R2, RZ, RZ, R14 ;  /* 0x000000ffff027224 */ /* 0x000fd400078e000e */
[----:B------:R-:W-:Y:S02]  /*28e40*/  @P2 LOP3.LUT R22, R22, 0x8, RZ, 0xfc, !PT ;  /* 0x0000000816162812 */ /* 0x000fe400078efcff */
[----:B------:R-:W-:Y:S02]  /*28e50*/  ISETP.GE.AND P2, PT, R7, 0x61, PT ;  /* 0x000000610700780c */ /* 0x000fe40003f46270 */
[----:B------:R-:W-:-:S04]  /*28e60*/  LOP3.LUT R22, R22, 0xffffffbf, RZ, 0xc0, !PT ;  /* 0xffffffbf16167812 */ /* 0x000fc800078ec0ff */
[----:B------:R-:W-:Y:S01]  /*28e70*/  @P6 LOP3.LUT R22, R22, 0x40, RZ, 0xfc, !PT ;  /* 0x0000004016166812 */ /* 0x000fe200078efcff */
[----:B-1----:R-:W-:Y:S06]  /*28e80*/  BRA `(.L_x_1006) ;  /* 0xffffff70002c7947 */ /* 0x002fec000383ffff */
.L_x_755:
[----:B---3--:R3:W4:Y:S02]  /*28e90*/  SYNCS.PHASECHK.TRANS64.TRYWAIT P0, [R6+URZ+0x38840], R25 ;  /* 0x03884019060075a7 */ /* 0x008724000800017f */
[----:B----4-:R-:W-:Y:S05]  /*28ea0*/  @!P0 NANOSLEEP.SYNCS 0x989680 ;  /* 0x009896800000895d */ /* 0x010fea0003900000 */
[----:B------:R-:W4:Y:S02]  /*28eb0*/  @!P0 SYNCS.PHASECHK.TRANS64 P0, [R6+URZ+0x38840], R25 ;  /* 0x03884019060085a7 */ /* 0x000f24000800007f */
[----:B----4-:R-:W-:Y:S05]  /*28ec0*/  @!P0 BRA `(.L_x_755) ;  /* 0xfffffffc00f08947 */ /* 0x010fea000383ffff */
[----:B------:R-:W-:Y:S05]  /*28ed0*/  BRA `(.L_x_1007) ;  /* 0xffffff7000847947 */ /* 0x000fea000383ffff */
.L_x_756:
[----:B------:R-:W-:Y:S01]  /*28ee0*/  BSSY B0, `(.L_x_1008) ;  /* 0x0000008000007945 */ /* 0x000fe20003800000 */
[----:B------:R-:W-:Y:S01]  /*28ef0*/  IMAD.MOV.U32 R13, RZ, RZ, R0 ;  /* 0x000000ffff0d7224 */ /* 0x000fe200078e0000 */
[----:B------:R-:W-:Y:S01]  /*28f00*/  MOV R12, RZ ;  /* 0x000000ff000c7202 */ /* 0x000fe20000000f00 */
[----:B------:R-:W-:Y:S02]  /*28f10*/  IMAD.MOV.U32 R11, RZ, RZ, 0x181f ;  /* 0x0000181fff0b7424 */ /* 0x000fe400078e00ff */
[----:B------:R-:W-:-:S07]  /*28f20*/  IMAD.MOV.U32 R15, RZ, RZ, -0x1 ;  /* 0xffffffffff0f7424 */ /* 0x000fce00078e00ff */
[----:B0-23--:R-:W-:Y:S05]  /*28f30*/  WARPSYNC.COLLECTIVE R15, `(.L_x_1009) ;  /* 0x000000000f087348 */ /* 0x00dfea0003c00000 */
[----:B------:R1:W4:Y:S02]  /*28f40*/  SHFL.IDX P6, R14, R13, R12, R11 ;  /* 0x0000000c0d0e7389 */ /* 0x00032400000c000b */
[----:B01234-:R-:W-:Y:S01]  /*28f50*/  ENDCOLLECTIVE ;  /* 0x000000000000791b */ /* 0x01ffe20003800000 */
.L_x_1009:
[----:B------:R-:W-:Y:S05]  /*28f60*/  BSYNC B0 ;  /* 0x0000000000007941 */ /* 0x000fea0003800000 */
.L_x_1008:
[----:B------:R-:W-:Y:S01]  /*28f70*/  IMAD.MOV.U32 R13, RZ, RZ, R4 ;  /* 0x000000ffff0d7224 */ /* 0x000fe200078e0004 */
[----:B------:R-:W-:Y:S01]  /*28f80*/  MOV R11, 0x181f ;  /* 0x0000181f000b7802 */ /* 0x000fe20000000f00 */
[----:B------:R-:W-:Y:S01]  /*28f90*/  IMAD.MOV.U32 R12, RZ, RZ, RZ ;  /* 0x000000ffff0c7224 */ /* 0x000fe200078e00ff */
[----:B------:R-:W-:Y:S01]  /*28fa0*/  MOV R2, R14 ;  /* 0x0000000e00027202 */ /* 0x000fe20000000f00 */
[----:B------:R-:W-:-:S07]  /*28fb0*/  IMAD.MOV.U32 R15, RZ, RZ, -0x1 ;  /* 0xffffffffff0f7424 */ /* 0x000fce00078e00ff */
[----:B------:R-:W-:Y:S05]  /*28fc0*/  WARPSYNC.COLLECTIVE R15, `(.L_x_1010) ;  /* 0x000000000f087348 */ /* 0x000fea0003c00000 */
[----:B------:R0:W1:Y:S02]  /*28fd0*/  SHFL.IDX P6, R14, R13, R12, R11 ;  /* 0x0000000c0d0e7389 */ /* 0x00006400000c000b */
[----:B01----:R-:W-:Y:S01]  /*28fe0*/  ENDCOLLECTIVE ;  /* 0x000000000000791b */ /* 0x003fe20003800000 */
.L_x_1010:
[----:B------:R-:W-:Y:S02]  /*28ff0*/  IMAD.MOV.U32 R13, RZ, RZ, R0 ;  /* 0x000000ffff0d7224 */ /* 0x000fe400078e0000 */
[----:B------:R-:W-:Y:S01]  /*29000*/  IMAD.MOV.U32 R12, RZ, RZ, 0x1 ;  /* 0x00000001ff0c7424 */ /* 0x000fe200078e00ff */
[----:B------:R-:W-:Y:S01]  /*29010*/  LOP3.LUT P6, RZ, R22, 0x20, RZ, 0xc0, !PT ;  /* 0x0000002016ff7812 */ /* 0x000fe200078cc0ff */
[----:B------:R-:W-:-:S12]  /*29020*/  IMAD.MOV.U32 R3, RZ, RZ, R14 ;  /* 0x000000ffff037224 */ /* 0x000fd800078e000e */
[----:B------:R-:W-:-:S04]  /*29030*/  @P6 IADD3 R3, P0, R31, R3, RZ ;  /* 0x000000031f036210 */ /* 0x000fc80007f1e0ff */
[----:B------:R-:W-:Y:S02]  /*29040*/  @P6 IADD3.X R2, RZ, R2, RZ, P0, !PT ;  /* 0x00000002ff026210 */ /* 0x000fe400007fe4ff */
[----:B------:R-:W-:Y:S02]  /*29050*/  ISETP.GE.AND P0, PT, R31, R8, PT ;  /* 0x000000081f00720c */ /* 0x000fe40003f06270 */
        /* <DEDUP_REMOVED lines=11> */
.L_x_1011:
[----:B------:R-:W-:Y:S01]  /*29110*/  IMAD.MOV.U32 R13, RZ, RZ, R4 ;  /* 0x000000ffff0d7224 */ /* 0x000fe200078e0004 */
[----:B------:R-:W-:-:S07]  /*29120*/  MOV R2, R14 ;  /* 0x0000000e00027202 */ /* 0x000fce0000000f00 */
[----:B------:R-:W-:Y:S05]  /*29130*/  WARPSYNC.COLLECTIVE R15, `(.L_x_1012) ;  /* 0x000000000f087348 */ /* 0x000fea0003c00000 */
[----:B------:R0:W1:Y:S02]  /*29140*/  SHFL.IDX P6, R14, R13, R12, R11 ;  /* 0x0000000c0d0e7389 */ /* 0x00006400000c000b */
[----:B01----:R-:W-:Y:S01]  /*29150*/  ENDCOLLECTIVE ;  /* 0x000000000000791b */ /* 0x003fe20003800000 */
.L_x_1012:
        /* <DEDUP_REMOVED lines=18> */
.L_x_1013:
[----:B------:R-:W-:Y:S01]  /*29280*/  IMAD.MOV.U32 R13, RZ, RZ, R4 ;  /* 0x000000ffff0d7224 */ /* 0x000fe200078e0004 */
[----:B------:R-:W-:-:S07]  /*29290*/  MOV R2, R14 ;  /* 0x0000000e00027202 */ /* 0x000fce0000000f00 */
[----:B------:R-:W-:Y:S05]  /*292a0*/  WARPSYNC.COLLECTIVE R15, `(.L_x_1014) ;  /* 0x000000000f087348 */ /* 0x000fea0003c00000 */
[----:B------:R0:W1:Y:S02]  /*292b0*/  SHFL.IDX P6, R14, R13, R12, R11 ;  /* 0x0000000c0d0e7389 */ /* 0x00006400000c000b */
[----:B01----:R-:W-:Y:S01]  /*292c0*/  ENDCOLLECTIVE ;  /* 0x000000000000791b */ /* 0x003fe20003800000 */
.L_x_1014:
        /* <DEDUP_REMOVED lines=18> */
.L_x_1015:
[----:B------:R-:W-:Y:S01]  /*293f0*/  IMAD.MOV.U32 R13, RZ, RZ, R4 ;  /* 0x000000ffff0d7224 */ /* 0x000fe200078e0004 */
[----:B------:R-:W-:-:S07]  /*29400*/  MOV R2, R14 ;  /* 0x0000000e00027202 */ /* 0x000fce0000000f00 */
[----:B------:R-:W-:Y:S05]  /*29410*/  WARPSYNC.COLLECTIVE R15, `(.L_x_1016) ;  /* 0x000000000f087348 */ /* 0x000fea0003c00000 */
[----:B------:R0:W1:Y:S02]  /*29420*/  SHFL.IDX P6, R14, R13, R12, R11 ;  /* 0x0000000c0d0e7389 */ /* 0x00006400000c000b */
[----:B01----:R-:W-:Y:S01]  /*29430*/  ENDCOLLECTIVE ;  /* 0x000000000000791b */ /* 0x003fe20003800000 */
.L_x_1016:
[----:B------:R-:W-:Y:S02]  /*29440*/  IMAD.MOV.U32 R13, RZ, RZ, R0 ;  /* 0x000000ffff0d7224 */ /* 0x000fe400078e0000 */
[----:B------:R-:W-:Y:S02]  /*29450*/  IMAD.MOV.U32 R12, RZ, RZ, 0x4 ;  /* 0x00000004ff0c7424 */ /* 0x000fe400078e00ff */
[----:B------:R-:W-:Y:S01]  /*29460*/  IMAD.MOV.U32 R3, RZ, RZ, R14 ;  /* 0x000000ffff037224 */ /* 0x000fe200078e000e */
[----:B------:R-:W-:-:S04]  /*29470*/  ISETP.GE.AND P6, PT, R31, R8, PT ;  /* 0x000000081f00720c */ /* 0x000fc80003fc6270 */
[----:B------:R-:W-:-:S04]  /*29480*/  @P5 IADD3 R3, P0, R31, R3, RZ ;  /* 0x000000031f035210 */ /* 0x000fc80007f1e0ff */
[----:B------:R-:W-:-:S04]  /*29490*/  @P5 IADD3.X R2, RZ, R2, RZ, P0, !PT ;  /* 0x00000002ff025210 */ /* 0x000fc800007fe4ff */
[----:B------:R-:W-:-:S04]  /*294a0*/  @P5 LOP3.LUT R3, R3, R2, RZ, 0x3c, !PT ;  /* 0x0000000203035212 */ /* 0x000fc800078e3cff */
[----:B------:R-:W-:-:S04]  /*294b0*/  @P5 LOP3.LUT R2, R3, R2, RZ, 0x3c, !PT ;  /* 0x0000000203025212 */ /* 0x000fc800078e3cff */
[----:B------:R-:W-:-:S05]  /*294c0*/  @P5 LOP3.LUT R3, R3, R2, RZ, 0x3c, !PT ;  /* 0x0000000203035212 */ /* 0x000fca00078e3cff */
[----:B------:R-:W-:Y:S01]  /*294d0*/  @!PT LDS RZ, [RZ] ;  /* 0x00000000fffff984 */ /* 0x000fe20000000800 */
[----:B------:R-:W-:Y:S01]  /*294e0*/  @!PT LDS RZ, [RZ] ;  /* 0x00000000fffff984 */ /* 0x000fe20000000800 */
[----:B------:R-:W-:Y:S01]  /*294f0*/  @!PT LDS RZ, [RZ] ;  /* 0x00000000fffff984 */ /* 0x000fe20000000800 */
[----:B------:R0:W-:Y:S02]  /*29500*/  @P5 LDGSTS.E.BYPASS.LTC128B.128 [R5+0x29c00], desc[UR36][R2.64], !P6 ;  /* 0x29c0000002055fae */ /* 0x0001e4000f101d64 */
[----:B0-----:R-:W-:Y:S05]  /*29510*/  WARPSYNC.COLLECTIVE R15, `(.L_x_1017) ;  /* 0x000000000f087348 */ /* 0x001fea0003c00000 */
[----:B------:R1:W2:Y:S02]  /*29520*/  SHFL.IDX P6, R14, R13, R12, R11 ;  /* 0x0000000c0d0e7389 */ /* 0x0002a400000c000b */
[----:B012---:R-:W-:Y:S01]  /*29530*/  ENDCOLLECTIVE ;  /* 0x000000000000791b */ /* 0x007fe20003800000 */
.L_x_1017:
[----:B------:R-:W-:Y:S01]  /*29540*/  @!PT LDS RZ, [RZ] ;  /* 0x00000000fffff984 */ /* 0x000fe20000000800 */
[----:B------:R-:W-:Y:S01]  /*29550*/  @!PT LDS RZ, [RZ] ;  /* 0x00000000fffff984 */ /* 0x000fe20000000800 */
[----:B------:R-:W-:Y:S01]  /*29560*/  @!PT LDS RZ, [RZ] ;  /* 0x00000000fffff984 */ /* 0x000fe20000000800 */
[----:B------:R0:W-:Y:S01]  /*29570*/  @P5 LDGSTS.E.BYPASS.LTC128B.128 [R5+0x2dc00], desc[UR36][R2.64+0x80], !P1 ;  /* 0x2dc0008002055fae */ /* 0x0001e2000c901d64 */
[----:B------:R-:W-:Y:S01]  /*29580*/  ISETP.GE.AND P5, PT, R31, R8, PT ;  /* 0x000000081f00720c */ /* 0x000fe20003fa6270 */
[----:B------:R-:W-:Y:S01]  /*29590*/  IMAD.MOV.U32 R13, RZ, RZ, R4 ;  /* 0x000000ffff0d7224 */ /* 0x000fe200078e0004 */
[----:B0-----:R-:W-:-:S11]  /*295a0*/  MOV R2, R14 ;  /* 0x0000000e00027202 */ /* 0x001fd60000000f00 */
[----:B------:R-:W-:Y:S05]  /*295b0*/  WARPSYNC.COLLECTIVE R15, `(.L_x_1018) ;  /* 0x000000000f087348 */ /* 0x000fea0003c00000 */
[----:B------:R0:W1:Y:S02]  /*295c0*/  SHFL.IDX P6, R14, R13, R12, R11 ;  /* 0x0000000c0d0e7389 */ /* 0x00006400000c000b */
[----:B01----:R-:W-:Y:S01]  /*295d0*/  ENDCOLLECTIVE ;  /* 0x000000000000791b */ /* 0x003fe20003800000 */
.L_x_1018:
[----:B------:R-:W-:Y:S02]  /*295e0*/  IMAD.MOV.U32 R13, RZ, RZ, R0 ;  /* 0x000000ffff0d7224 */ /* 0x000fe400078e0000 */
[----:B------:R-:W-:Y:S02]  /*295f0*/  IMAD.MOV.U32 R12, RZ, RZ, 0x5 ;  /* 0x00000005ff0c7424 */ /* 0x000fe400078e00ff */
[----:B------:R-:W-:-:S07]  /*29600*/  IMAD.MOV.U32 R3, RZ, RZ, R14 ;  /* 0x000000ffff037224 */ /* 0x000fce00078e000e */
[----:B------:R-:W-:Y:S05]  /*29610*/  WARPSYNC.COLLECTIVE R15, `(.L_x_1019) ;  /* 0x000000000f087348 */ /* 0x000fea0003c00000 */
[----:B------:R0:W1:Y:S02]  /*29620*/  SHFL.IDX P6, R14, R13, R12, R11 ;  /* 0x0000000c0d0e7389 */ /* 0x00006400000c000b */
[----:B01----:R-:W-:Y:S01]  /*29630*/  ENDCOLLECTIVE ;  /* 0x000000000000791b */ /* 0x003fe20003800000 */
.L_x_1019:
[----:B------:R-:W-:-:S04]  /*29640*/  @P4 IADD3 R3, P0, R31, R3, RZ ;  /* 0x000000031f034210 */ /* 0x000fc80007f1e0ff */
[----:B------:R-:W-:-:S04]  /*29650*/  @P4 IADD3.X R2, RZ, R2, RZ, P0, !PT ;  /* 0x00000002ff024210 */ /* 0x000fc800007fe4ff */
[----:B------:R-:W-:Y:S01]  /*29660*/  @P4 LOP3.LUT R3, R3, R2, RZ, 0x3c, !PT ;  /* 0x0000000203034212 */ /* 0x000fe200078e3cff */
[----:B------:R-:W-:-:S03]  /*29670*/  IMAD.MOV.U32 R13, RZ, RZ, R4 ;  /* 0x000000ffff0d7224 */ /* 0x000fc600078e0004 */
[----:B------:R-:W-:-:S04]  /*29680*/  @P4 LOP3.LUT R2, R3, R2, RZ, 0x3c, !PT ;  /* 0x0000000203024212 */ /* 0x000fc800078e3cff */
[----:B------:R-:W-:-:S05]  /*29690*/  @P4 LOP3.LUT R3, R3, R2, RZ, 0x3c, !PT ;  /* 0x0000000203034212 */ /* 0x000fca00078e3cff */
[----:B------:R-:W-:Y:S01]  /*296a0*/  @!PT LDS RZ, [RZ] ;  /* 0x00000000fffff984 */ /* 0x000fe20000000800 */
[----:B------:R-:W-:Y:S01]  /*296b0*/  @!PT LDS RZ, [RZ] ;  /* 0x00000000fffff984 */ /* 0x000fe20000000800 */
[----:B------:R-:W-:Y:S01]  /*296c0*/  @!PT LDS RZ, [RZ] ;  /* 0x00000000fffff984 */ /* 0x000fe20000000800 */
[----:B------:R-:W-:Y:S04]  /*296d0*/  @P4 LDGSTS.E.BYPASS.LTC128B.128 [R5+0x2a400], desc[UR36][R2.64], !P5 ;  /* 0x2a40000002054fae */ /* 0x000fe8000e901d64 */
[----:B------:R0:W-:Y:S02]  /*296e0*/  @P4 LDGSTS.E.BYPASS.LTC128B.128 [R5+0x2e400], desc[UR36][R2.64+0x80], !P1 ;  /* 0x2e40008002054fae */ /* 0x0001e4000c901d64 */
[----:B0-----:R-:W-:-:S07]  /*296f0*/  MOV R2, R14 ;  /* 0x0000000e00027202 */ /* 0x001fce0000000f00 */
[----:B------:R-:W-:Y:S05]  /*29700*/  WARPSYNC.COLLECTIVE R15, `(.L_x_1020) ;  /* 0x000000000f087348 */ /* 0x000fea0003c00000 */
[----:B------:R0:W1:Y:S02]  /*29710*/  SHFL.IDX P6, R14, R13, R12, R11 ;  /* 0x0000000c0d0e7389 */ /* 0x00006400000c000b */
[----:B01----:R-:W-:Y:S01]  /*29720*/  ENDCOLLECTIVE ;  /* 0x000000000000791b */ /* 0x003fe20003800000 */
.L_x_1020:
[----:B------:R-:W-:Y:S02]  /*29730*/  IMAD.MOV.U32 R13, RZ, RZ, R0 ;  /* 0x000000ffff0d7224 */ /* 0x000fe400078e0000 */
[----:B------:R-:W-:Y:S02]  /*29740*/  IMAD.MOV.U32 R12, RZ, RZ, 0x6 ;  /* 0x00000006ff0c7424 */ /* 0x000fe400078e00ff */
[----:B------:R-:W-:-:S07]  /*29750*/  IMAD.MOV.U32 R3, RZ, RZ, R14 ;  /* 0x000000ffff037224 */ /* 0x000fce00078e000e */
[----:B------:R-:W-:Y:S05]  /*29760*/  WARPSYNC.COLLECTIVE R15, `(.L_x_1021) ;  /* 0x000000000f087348 */ /* 0x000fea0003c00000 */
[----:B------:R0:W1:Y:S02]  /*29770*/  SHFL.IDX P6, R14, R13, R12, R11 ;  /* 0x0000000c0d0e7389 */ /* 0x00006400000c000b */
[----:B01----:R-:W-:Y:S01]  /*29780*/  ENDCOLLECTIVE ;  /* 0x000000000000791b */ /* 0x003fe20003800000 */
.L_x_1021:
        /* <DEDUP_REMOVED lines=15> */
.L_x_1022:
[----:B------:R-:W-:Y:S02]  /*29880*/  IMAD.MOV.U32 R13, RZ, RZ, R0 ;  /* 0x000000ffff0d7224 */ /* 0x000fe400078e0000 */
[----:B------:R-:W-:Y:S02]  /*29890*/  IMAD.MOV.U32 R12, RZ, RZ, 0x7 ;  /* 0x00000007ff0c7424 */ /* 0x000fe400078e00ff */
[----:B------:R-:W-:-:S07]  /*298a0*/  IMAD.MOV.U32 R3, RZ, RZ, R14 ;  /* 0x000000ffff037224 */ /* 0x000fce00078e000e */
[----:B------:R-:W-:Y:S05]  /*298b0*/  WARPSYNC.COLLECTIVE R15, `(.L_x_1023) ;  /* 0x000000000f087348 */ /* 0x000fea0003c00000 */
[----:B------:R0:W1:Y:S02]  /*298c0*/  SHFL.IDX P6, R14, R13, R12, R11 ;  /* 0x0000000c0d0e7389 */ /* 0x00006400000c000b */
[----:B01----:R-:W-:Y:S01]  /*298d0*/  ENDCOLLECTIVE ;  /* 0x000000000000791b */ /* 0x003fe20003800000 */
.L_x_1023:
[----:B------:R-:W-:-:S04]  /*298e0*/  @P2 IADD3 R3, P0, R31, R3, RZ ;  /* 0x000000031f032210 */ /* 0x000fc80007f1e0ff */
[----:B------:R-:W-:-:S04]  /*298f0*/  @P2 IADD3.X R2, RZ, R2, RZ, P0, !PT ;  /* 0x00000002ff022210 */ /* 0x000fc800007fe4ff */
[----:B------:R-:W-:Y:S01]  /*29900*/  @P2 LOP3.LUT R3, R3, R2, RZ, 0x3c, !PT ;  /* 0x0000000203032212 */ /* 0x000fe200078e3cff */
[----:B------:R-:W-:-:S03]  /*29910*/  IMAD.MOV.U32 R13, RZ, RZ, R4 ;  /* 0x000000ffff0d7224 */ /* 0x000fc600078e0004 */
[----:B------:R-:W-:-:S04]  /*29920*/  @P2 LOP3.LUT R2, R3, R2, RZ, 0x3c, !PT ;  /* 0x0000000203022212 */ /* 0x000fc800078e3cff */
[----:B------:R-:W-:Y:S02]  /*29930*/  @P2 LOP3.LUT R3, R3, R2, RZ, 0x3c, !PT ;  /* 0x0000000203032212 */ /* 0x000fe400078e3cff */
[----:B------:R-:W-:-:S03]  /*29940*/  MOV R0, R14 ;  /* 0x0000000e00007202 */ /* 0x000fc60000000f00 */
[----:B------:R-:W-:Y:S01]  /*29950*/  @!PT LDS RZ, [RZ] ;  /* 0x00000000fffff984 */ /* 0x000fe20000000800 */
[----:B------:R-:W-:Y:S01]  /*29960*/  @!PT LDS RZ, [RZ] ;  /* 0x00000000fffff984 */ /* 0x000fe20000000800 */
[----:B------:R-:W-:Y:S01]  /*29970*/  @!PT LDS RZ, [RZ] ;  /* 0x00000000fffff984 */ /* 0x000fe20000000800 */
[----:B------:R0:W-:Y:S04]  /*29980*/  @P2 LDGSTS.E.BYPASS.LTC128B.128 [R5+0x2b400], desc[UR36][R2.64], !P5 ;  /* 0x2b40000002052fae */ /* 0x0001e8000e901d64 */
[----:B0-----:R-:W-:Y:S05]  /*29990*/  WARPSYNC.COLLECTIVE R15, `(.L_x_1024) ;  /* 0x000000000f087348 */ /* 0x001fea0003c00000 */
[----:B------:R1:W2:Y:S02]  /*299a0*/  SHFL.IDX P6, R14, R13, R12, R11 ;  /* 0x0000000c0d0e7389 */ /* 0x0002a400000c000b */
[----:B012---:R-:W-:Y:S01]  /*299b0*/  ENDCOLLECTIVE ;  /* 0x000000000000791b */ /* 0x007fe20003800000 */
.L_x_1024:
[----:B------:R-:W-:Y:S01]  /*299c0*/  @!PT LDS RZ, [RZ] ;  /* 0x00000000fffff984 */ /* 0x000fe20000000800 */
[----:B------:R-:W-:Y:S01]  /*299d0*/  @!PT LDS RZ, [RZ] ;  /* 0x00000000fffff984 */ /* 0x000fe20000000800 */
[----:B------:R-:W-:Y:S01]  /*299e0*/  @!PT LDS RZ, [RZ] ;  /* 0x00000000fffff984 */ /* 0x000fe20000000800 */
[----:B------:R0:W-:Y:S01]  /*299f0*/  @P2 LDGSTS.E.BYPASS.LTC128B.128 [R5+0x2f400], desc[UR36][R2.64+0x80], !P1 ;  /* 0x2f40008002052fae */ /* 0x0001e2000c901d64 */
[----:B------:R-:W-:Y:S01]  /*29a00*/  IMAD.MOV.U32 R4, RZ, RZ, R14 ;  /* 0x000000ffff047224 */ /* 0x000fe200078e000e */
[----:B------:R-:W-:Y:S06]  /*29a10*/  BRA `(.L_x_1025) ;  /* 0xffffff6c004c7947 */ /* 0x000fec000383ffff */
.L_x_761:
[----:B------:R-:W-:Y:S01]  /*29a20*/  MOV R13, R5 ;  /* 0x00000005000d7202 */ /* 0x000fe20000000f00 */
[----:B------:R-:W-:Y:S01]  /*29a30*/  IMAD.MOV.U32 R12, RZ, RZ, RZ ;  /* 0x000000ffff0c7224 */ /* 0x000fe200078e00ff */
[----:B------:R-:W-:Y:S01]  /*29a40*/  MOV R15, 0xffffffff ;  /* 0xffffffff000f7802 */ /* 0x000fe20000000f00 */
[----:B------:R-:W-:Y:S02]  /*29a50*/  IMAD.MOV.U32 R11, RZ, RZ, 0x181f ;  /* 0x0000181fff0b7424 */ /* 0x000fe400078e00ff */
[----:B-----5:R-:W-:Y:S02]  /*29a60*/  IMAD R6, R20, R8, RZ ;  /* 0x0000000814067224 */ /* 0x020fe400078e02ff */
[----:B------:R-:W-:-:S07]  /*29a70*/  IMAD.IADD R4, R10, 0x1, R4 ;  /* 0x000000010a047824 */ /* 0x000fce00078e0204 */
[----:B------:R-:W-:Y:S05]  /*29a80*/  WARPSYNC.COLLECTIVE R15, `(.L_x_1026) ;  /* 0x000000000f087348 */ /* 0x000fea0003c00000 */
[----:B------:R0:W1:Y:S02]  /*29a90*/  SHFL.IDX P6, R14, R13, R12, R11 ;  /* 0x0000000c0d0e7389 */ /* 0x00006400000c000b */
[----:B01----:R-:W-:Y:S01]  /*29aa0*/  ENDCOLLECTIVE ;  /* 0x000000000000791b */ /* 0x003fe20003800000 */
.L_x_1026:
[C---:B------:R-:W-:Y:S02]  /*29ab0*/  ISETP.GE.AND P3, PT, R4.reuse, R6, PT ;  /* 0x000000060400720c */ /* 0x040fe40003f66270 */
[----:B------:R-:W-:Y:S01]  /*29ac0*/  IADD3 R7, R4, 0x10, RZ ;  /* 0x0000001004077810 */ /* 0x000fe20007ffe0ff */
[----:B------:R-:W-:Y:S02]  /*29ad0*/  IMAD.MOV.U32 R13, RZ, RZ, R0 ;  /* 0x000000ffff0d7224 */ /* 0x000fe400078e0000 */
[----:B------:R-:W-:-:S08]  /*29ae0*/  IMAD.MOV.U32 R2, RZ, RZ, R14 ;  /* 0x000000ffff027224 */ /* 0x000fd000078e000e */
[----:B------:R-:W-:Y:S05]  /*29af0*/  WARPSYNC.COLLECTIVE R15, `(.L_x_1027) ;  /* 0x000000000f087348 */ /* 0x000fea0003c00000 */
[----:B------:R0:W1:Y:S02]  /*29b00*/  SHFL.IDX P6, R14, R13, R12, R11 ;  /* 0x0000000c0d0e7389 */ /* 0x00006400000c000b */
[----:B01----:R-:W-:Y:S01]  /*29b10*/  ENDCOLLECTIVE ;  /* 0x000000000000791b */ /* 0x003fe20003800000 */
.L_x_1027:
[----:B------:R-:W-:Y:S02]  /*29b20*/  IMAD.MOV.U32 R13, RZ, RZ, R5 ;  /* 0x000000ffff0d7224 */ /* 0x000fe400078e0005 */
[----:B------:R-:W-:Y:S01]  /*29b30*/  IMAD.MOV.U32 R12, RZ, RZ, 0x1 ;  /* 0x00000001ff0c7424 */ /* 0x000fe200078e00ff */
[----:B------:R-:W-:-:S07]  /*29b40*/  MOV R3, R14 ;  /* 0x0000000e00037202 */ /* 0x000fce0000000f00 */
[----:B------:R-:W-:Y:S05]  /*29b50*/  WARPSYNC.COLLECTIVE R15, `(.L_x_1028) ;  /* 0x000000000f087348 */ /* 0x000fea0003c00000 */
[----:B------:R0:W1:Y:S02]  /*29b60*/  SHFL.IDX P6, R14, R13, R12, R11 ;  /* 0x0000000c0d0e7389 */ /* 0x00006400000c000b */
[----:B01----:R-:W-:Y:S01]  /*29b70*/  ENDCOLLECTIVE ;  /* 0x000000000000791b */ /* 0x003fe20003800000 */
.L_x_1028:
[----:B------:R-:W-:-:S05]  /*29b80*/  @!P3 IADD3 R3, P2, R31, R3, RZ ;  /* 0x000000031f03b210 */ /* 0x000fca0007f5e0ff */
[----:B------:R-:W-:-:S05]  /*29b90*/  @!P3 IMAD.X R2, RZ, RZ, R2, P2 ;  /* 0x000000ffff02b224 */ /* 0x000fca00010e0602 */
[----:B------:R-:W-:Y:S01]  /*29ba0*/  @!P3 LOP3.LUT R3, R3, R2, RZ, 0x3c, !PT ;  /* 0x000000020303b212 */ /* 0x000fe200078e3cff */
[----:B------:R-:W-:-:S03]  /*29bb0*/  IMAD.MOV.U32 R13, RZ, RZ, R0 ;  /* 0x000000ffff0d7224 */ /* 0x000fc600078e0000 */
[----:B------:R-:W-:-:S04]  /*29bc0*/  @!P3 LOP3.LUT R2, R3, R2, RZ, 0x3c, !PT ;  /* 0x000000020302b212 */ /* 0x000fc800078e3cff */
[----:B------:R-:W-:-:S05]  /*29bd0*/  @!P3 LOP3.LUT R3, R3, R2, RZ, 0x3c, !PT ;  /* 0x000000020303b212 */ /* 0x000fca00078e3cff */
[----:B------:R-:W-:Y:S01]  /*29be0*/  @!PT LDS RZ, [RZ] ;  /* 0x00000000fffff984 */ /* 0x000fe20000000800 */
[----:B------:R-:W-:Y:S01]  /*29bf0*/  @!PT LDS RZ, [RZ] ;  /* 0x00000000fffff984 */ /* 0x000fe20000000800 */
[----:B------:R-:W-:Y:S01]  /*29c00*/  @!PT LDS RZ, [RZ] ;  /* 0x00000000fffff984 */ /* 0x000fe20000000800 */
[----:B------:R-:W-:Y:S04]  /*29c10*/  @!P3 LDGSTS.E.BYPASS.LTC128B.128 [R9+0x20400], desc[UR36][R2.64], !P0 ;  /* 0x204000000209bfae */ /* 0x000fe8000c101d64 */
[----:B------:R0:W-:Y:S01]  /*29c20*/  @!P3 LDGSTS.E.BYPASS.LTC128B.128 [R9+0x24400], desc[UR36][R2.64+0x80], !P1 ;  /* 0x244000800209bfae */ /* 0x0001e2000c901d64 */
[----:B------:R-:W-:Y:S01]  /*29c30*/  ISETP.GE.AND P3, PT, R7, R6, PT ;  /* 0x000000060700720c */ /* 0x000fe20003f66270 */
[----:B------:R-:W-:Y:S01]  /*29c40*/  VIADD R7, R4, 0x20 ;  /* 0x0000002004077836 */ /* 0x000fe20000000000 */
[----:B0-----:R-:W-:-:S11]  /*29c50*/  MOV R2, R14 ;  /* 0x0000000e00027202 */ /* 0x001fd60000000f00 */
[----:B------:R-:W-:Y:S05]  /*29c60*/  WARPSYNC.COLLECTIVE R15, `(.L_x_1029) ;  /* 0x000000000f087348 */ /* 0x000fea0003c00000 */
[----:B------:R0:W1:Y:S02]  /*29c70*/  SHFL.IDX P6, R14, R13, R12, R11 ;  /* 0x0000000c0d0e7389 */ /* 0x00006400000c000b */
[----:B01----:R-:W-:Y:S01]  /*29c80*/  ENDCOLLECTIVE ;  /* 0x000000000000791b */ /* 0x003fe20003800000 */
.L_x_1029:
[----:B------:R-:W-:Y:S01]  /*29c90*/  IMAD.MOV.U32 R13, RZ, RZ, R5 ;  /* 0x000000ffff0d7224 */ /* 0x000fe200078e0005 */
[----:B------:R-:W-:Y:S01]  /*29ca0*/  MOV R12, 0x2 ;  /* 0x00000002000c7802 */ /* 0x000fe20000000f00 */
[----:B------:R-:W-:-:S07]  /*29cb0*/  IMAD.MOV.U32 R3, RZ, RZ, R14 ;  /* 0x000000ffff037224 */ /* 0x000fce00078e000e */
[----:B------:R-:W-:Y:S05]  /*29cc0*/  WARPSYNC.COLLECTIVE R15, `(.L_x_1030) ;  /* 0x000000000f087348 */ /* 0x000fea0003c00000 */
[----:B------:R0:W1:Y:S02]  /*29cd0*/  SHFL.IDX P6, R14, R13, R12, R11 ;  /* 0x0000000c0d0e7389 */ /* 0x00006400000c000b */
[----:B01----:R-:W-:Y:S01]  /*29ce0*/  ENDCOLLECTIVE ;  /* 0x000000000000791b */ /* 0x003fe20003800000 */
.L_x_1030:
[----:B------:R-:W-:-:S04]  /*29cf0*/  @!P3 IADD3 R3, P2, R31, R3, RZ ;  /* 0x000000031f03b210 */ /* 0x000fc80007f5e0ff */
[----:B------:R-:W-:-:S04]  /*29d00*/  @!P3 IADD3.X R2, RZ, R2, RZ, P2, !PT ;  /* 0x00000002ff02b210 */ /* 0x000fc800017fe4ff */
        /* <DEDUP_REMOVED lines=10> */
[----:B------:R-:W-:Y:S02]  /*29db0*/  VIADD R7, R4, 0x30 ;  /* 0x0000003004077836 */ /* 0x000fe40000000000 */
[----:B0-----:R-:W-:-:S10]  /*29dc0*/  IMAD.MOV.U32 R2, RZ, RZ, R14 ;  /* 0x000000ffff027224 */ /* 0x001fd400078e000e */
[----:B------:R-:W-:Y:S05]  /*29dd0*/  WARPSYNC.COLLECTIVE R15, `(.L_x_1031) ;  /* 0x000000000f087348 */ /* 0x000fea0003c00000 */
[----:B------:R0:W1:Y:S02]  /*29de0*/  SHFL.IDX P6, R14, R13, R12, R11 ;  /* 0x0000000c0d0e7389 */ /* 0x00006400000c000b */
[----:B01----:R-:W-:Y:S01]  /*29df0*/  ENDCOLLECTIVE ;  /* 0x000000000000791b */ /* 0x003fe20003800000 */
.L_x_1031:
[----:B------:R-:W-:Y:S01]  /*29e00*/  MOV R13, R5 ;  /* 0x00000005000d7202 */ /* 0x000fe20000000f00 */
[----:B------:R-:W-:Y:S01]  /*29e10*/  IMAD.MOV.U32 R12, RZ, RZ, 0x3 ;  /* 0x00000003ff0c7424 */ /* 0x000fe200078e00ff */
[----:B------:R-:W-:-:S07]  /*29e20*/  MOV R3, R14 ;  /* 0x0000000e00037202 */ /* 0x000fce0000000f00 */
[----:B------:R-:W-:Y:S05]  /*29e30*/  WARPSYNC.COLLECTIVE R15, `(.L_x_1032) ;  /* 0x000000000f087348 */ /* 0x000fea0003c00000 */
[----:B------:R0:W1:Y:S02]  /*29e40*/  SHFL.IDX P6, R14, R13, R12, R11 ;  /* 0x0000000c0d0e7389 */ /* 0x00006400000c000b */
[----:B01----:R-:W-:Y:S01]  /*29e50*/  ENDCOLLECTIVE ;  /* 0x000000000000791b */ /* 0x003fe20003800000 */
.L_x_1032:
[----:B------:R-:W-:-:S05]  /*29e60*/  @!P3 IADD3 R3, P2, R31, R3, RZ ;  /* 0x000000031f03b210 */ /* 0x000fca0007f5e0ff */
[----:B------:R-:W-:-:S05]  /*29e70*/  @!P3 IMAD.X R2, RZ, RZ, R2, P2 ;  /* 0x000000ffff02b224 */ /* 0x000fca00010e0602 */
[----:B------:R-:W-:Y:S02]  /*29e80*/  @!P3 LOP3.LUT R3, R3, R2, RZ, 0x3c, !PT ;  /* 0x000000020303b212 */ /* 0x000fe400078e3cff */
[----:B------:R-:W-:Y:S02]  /*29e90*/  MOV R13, R0 ;  /* 0x00000000000d7202 */ /* 0x000fe40000000f00 */
[----:B------:R-:W-:-:S04]  /*29ea0*/  @!P3 LOP3.LUT R2, R3, R2, RZ, 0x3c, !PT ;  /* 0x000000020302b212 */ /* 0x000fc800078e3cff */
[----:B------:R-:W-:-:S05]  /*29eb0*/  @!P3 LOP3.LUT R3, R3, R2, RZ, 0x3c, !PT ;  /* 0x000000020303b212 */ /* 0x000fca00078e3cff */
[----:B------:R-:W-:Y:S01]  /*29ec0*/  @!PT LDS RZ, [RZ] ;  /* 0x00000000fffff984 */ /* 0x000fe20000000800 */
[----:B------:R-:W-:Y:S01]  /*29ed0*/  @!PT LDS RZ, [RZ] ;  /* 0x00000000fffff984 */ /* 0x000fe20000000800 */
[----:B------:R-:W-:Y:S01]  /*29ee0*/  @!PT LDS RZ, [RZ] ;  /* 0x00000000fffff984 */ /* 0x000fe20000000800 */
[----:B------:R-:W-:Y:S04]  /*29ef0*/  @!P3 LDGSTS.E.BYPASS.LTC128B.128 [R9+0x21400], desc[UR36][R2.64], !P0 ;  /* 0x214000000209bfae */ /* 0x000fe8000c101d64 */
[----:B------:R0:W-:Y:S01]  /*29f00*/  @!P3 LDGSTS.E.BYPASS.LTC128B.128 [R9+0x25400], desc[UR36][R2.64+0x80], !P1 ;  /* 0x254000800209bfae */ /* 0x0001e2000c901d64 */
[----:B------:R-:W-:Y:S02]  /*29f10*/  ISETP.GE.AND P3, PT, R7, R6, PT ;  /* 0x000000060700720c */ /* 0x000fe40003f66270 */
[----:B------:R-:W-:Y:S01]  /*29f20*/  IADD3 R7, R4, 0x40, RZ ;  /* 0x0000004004077810 */ /* 0x000fe20007ffe0ff */
[----:B0-----:R-:W-:-:S10]  /*29f30*/  IMAD.MOV.U32 R2, RZ, RZ, R14 ;  /* 0x000000ffff027224 */ /* 0x001fd400078e000e */
[----:B------:R-:W-:Y:S05]  /*29f40*/  WARPSYNC.COLLECTIVE R15, `(.L_x_1033) ;  /* 0x000000000f087348 */ /* 0x000fea0003c00000 */
[----:B------:R0:W1:Y:S02]  /*29f50*/  SHFL.IDX P6, R14, R13, R12, R11 ;  /* 0x0000000c0d0e7389 */ /* 0x00006400000c000b */
[----:B01----:R-:W-:Y:S01]  /*29f60*/  ENDCOLLECTIVE ;  /* 0x000000000000791b */ /* 0x003fe20003800000 */
.L_x_1033:
[----:B------:R-:W-:Y:S02]  /*29f70*/  IMAD.MOV.U32 R13, RZ, RZ, R5 ;  /* 0x000000ffff0d7224 */ /* 0x000fe400078e0005 */
[----:B------:R-:W-:Y:S02]  /*29f80*/  IMAD.MOV.U32 R12, RZ, RZ, 0x4 ;  /* 0x00000004ff0c7424 */ /* 0x000fe400078e00ff */
[----:B------:R-:W-:-:S07]  /*29f90*/  IMAD.MOV.U32 R3, RZ, RZ, R14 ;  /* 0x000000ffff037224 */ /* 0x000fce00078e000e */
[----:B------:R-:W-:Y:S05]  /*29fa0*/  WARPSYNC.COLLECTIVE R15, `(.L_x_1034) ;  /* 0x000000000f087348 */ /* 0x000fea0003c00000 */
[----:B------:R0:W1:Y:S02]  /*29fb0*/  SHFL.IDX P6, R14, R13, R12, R11 ;  /* 0x0000000c0d0e7389 */ /* 0x00006400000c000b */
[----:B01----:R-:W-:Y:S01]  /*29fc0*/  ENDCOLLECTIVE ;  /* 0x000000000000791b */ /* 0x003fe20003800000 */
.L_x_1034:
        /* <DEDUP_REMOVED lines=17> */
.L_x_1035:
[----:B------:R-:W-:Y:S01]  /*2a0e0*/  IMAD.MOV.U32 R13, RZ, RZ, R5 ;  /* 0x000000ffff0d7224 */ /* 0x000fe200078e0005 */
[----:B------:R-:W-:Y:S01]  /*2a0f0*/  MOV R12, 0x5 ;  /* 0x00000005000c7802 */ /* 0x000fe20000000f00 */
[----:B------:R-:W-:-:S07]  /*2a100*/  IMAD.MOV.U32 R3, RZ, RZ, R14 ;  /* 0x000000ffff037224 */ /* 0x000fce00078e000e */
[----:B------:R-:W-:Y:S05]  /*2a110*/  WARPSYNC.COLLECTIVE R15, `(.L_x_1036) ;  /* 0x000000000f087348 */ /* 0x000fea0003c00000 */
[----:B------:R0:W1:Y:S02]  /*2a120*/  SHFL.IDX P6, R14, R13, R12, R11 ;  /* 0x0000000c0d0e7389 */ /* 0x00006400000c000b */
[----:B01----:R-:W-:Y:S01]  /*2a130*/  ENDCOLLECTIVE ;  /* 0x000000000000791b */ /* 0x003fe20003800000 */
.L_x_1036:
        /* <DEDUP_REMOVED lines=17> */
.L_x_1037:
[----:B------:R-:W-:Y:S01]  /*2a250*/  IMAD.MOV.U32 R13, RZ, RZ, R5 ;  /* 0x000000ffff0d7224 */ /* 0x000fe200078e0005 */
[----:B------:R-:W-:Y:S02]  /*2a260*/  MOV R12, 0x6 ;  /* 0x00000006000c7802 */ /* 0x000fe40000000f00 */
[----:B------:R-:W-:-:S07]  /*2a270*/  MOV R3, R14 ;  /* 0x0000000e00037202 */ /* 0x000fce0000000f00 */
[----:B------:R-:W-:Y:S05]  /*2a280*/  WARPSYNC.COLLECTIVE R15, `(.L_x_1038) ;  /* 0x000000000f087348 */ /* 0x000fea0003c00000 */
[----:B------:R0:W1:Y:S02]  /*2a290*/  SHFL.IDX P6, R14, R13, R12, R11 ;  /* 0x0000000c0d0e7389 */ /* 0x00006400000c000b */
[----:B01----:R-:W-:Y:S01]  /*2a2a0*/  ENDCOLLECTIVE ;  /* 0x000000000000791b */ /* 0x003fe20003800000 */
.L_x_1038:
        /* <DEDUP_REMOVED lines=12> */
[----:B0-----:R-:W-:-:S12]  /*2a370*/  IMAD.MOV.U32 R2, RZ, RZ, R14 ;  /* 0x000000ffff027224 */ /* 0x001fd800078e000e */
[----:B------:R-:W-:Y:S05]  /*2a380*/  WARPSYNC.COLLECTIVE R15, `(.L_x_1039) ;  /* 0x000000000f087348 */ /* 0x000fea0003c00000 */
[----:B------:R0:W1:Y:S02]  /*2a390*/  SHFL.IDX P6, R14, R13, R12, R11 ;  /* 0x0000000c0d0e7389 */ /* 0x00006400000c000b */
[----:B01----:R-:W-:Y:S01]  /*2a3a0*/  ENDCOLLECTIVE ;  /* 0x000000000000791b */ /* 0x003fe20003800000 */
.L_x_1039:
[----:B------:R-:W-:Y:S01]  /*2a3b0*/  MOV R13, R5 ;  /* 0x00000005000d7202 */ /* 0x000fe20000000f00 */
[----:B------:R-:W-:Y:S01]  /*2a3c0*/  IMAD.MOV.U32 R12, RZ, RZ, 0x7 ;  /* 0x00000007ff0c7424 */ /* 0x000fe200078e00ff */
[----:B------:R-:W-:-:S07]  /*2a3d0*/  MOV R3, R14 ;  /* 0x0000000e00037202 */ /* 0x000fce0000000f00 */
[----:B------:R-:W-:Y:S05]  /*2a3e0*/  WARPSYNC.COLLECTIVE R15, `(.L_x_1040) ;  /* 0x000000000f087348 */ /* 0x000fea0003c00000 */
[----:B------:R0:W1:Y:S02]  /*2a3f0*/  SHFL.IDX P6, R14, R13, R12, R11 ;  /* 0x0000000c0d0e7389 */ /* 0x00006400000c000b */
[----:B01----:R-:W-:Y:S01]  /*2a400*/  ENDCOLLECTIVE ;  /* 0x000000000000791b */ /* 0x003fe20003800000 */
.L_x_1040:
[----:B------:R-:W-:-:S05]  /*2a410*/  @!P3 IADD3 R3, P2, R31, R3, RZ ;  /* 0x000000031f03b210 */ /* 0x000fca0007f5e0ff */
[----:B------:R-:W-:-:S05]  /*2a420*/  @!P3 IMAD.X R2, RZ, RZ, R2, P2 ;  /* 0x000000ffff02b224 */ /* 0x000fca00010e0602 */
[----:B------:R-:W-:Y:S02]  /*2a430*/  @!P3 LOP3.LUT R3, R3, R2, RZ, 0x3c, !PT ;  /* 0x000000020303b212 */ /* 0x000fe400078e3cff */
[----:B------:R-:W-:Y:S02]  /*2a440*/  MOV R13, R0 ;  /* 0x00000000000d7202 */ /* 0x000fe40000000f00 */
[----:B------:R-:W-:-:S04]  /*2a450*/  @!P3 LOP3.LUT R2, R3, R2, RZ, 0x3c, !PT ;  /* 0x000000020302b212 */ /* 0x000fc800078e3cff */
[----:B------:R-:W-:Y:S01]  /*2a460*/  @!P3 LOP3.LUT R3, R3, R2, RZ, 0x3c, !PT ;  /* 0x000000020303b212 */ /* 0x000fe200078e3cff */
[----:B------:R-:W-:-:S04]  /*2a470*/  IMAD.MOV.U32 R5, RZ, RZ, R14 ;  /* 0x000000ffff057224 */ /* 0x000fc800078e000e */
[----:B------:R-:W-:Y:S01]  /*2a480*/  @!PT LDS RZ, [RZ] ;  /* 0x00000000fffff984 */ /* 0x000fe20000000800 */
[----:B------:R-:W-:Y:S01]  /*2a490*/  @!PT LDS RZ, [RZ] ;  /* 0x00000000fffff984 */ /* 0x000fe20000000800 */
[----:B------:R-:W-:Y:S01]  /*2a4a0*/  @!PT LDS RZ, [RZ] ;  /* 0x00000000fffff984 */ /* 0x000fe20000000800 */
[----:B------:R0:W-:Y:S04]  /*2a4b0*/  @!P3 LDGSTS.E.BYPASS.LTC128B.128 [R9+0x23400], desc[UR36][R2.64], !P0 ;  /* 0x234000000209bfae */ /* 0x0001e8000c101d64 */
[----:B------:R0:W-:Y:S02]  /*2a4c0*/  @!P3 LDGSTS.E.BYPASS.LTC128B.128 [R9+0x27400], desc[UR36][R2.64+0x80], !P1 ;  /* 0x274000800209bfae */ /* 0x0001e4000c901d64 */
[----:B0-----:R-:W-:Y:S05]  /*2a4d0*/  WARPSYNC.COLLECTIVE R15, `(.L_x_1041) ;  /* 0x000000000f087348 */ /* 0x001fea0003c00000 */
[----:B------:R1:W2:Y:S02]  /*2a4e0*/  SHFL.IDX P6, R14, R13, R12, R11 ;  /* 0x0000000c0d0e7389 */ /* 0x0002a400000c000b */
[----:B012---:R-:W-:Y:S01]  /*2a4f0*/  ENDCOLLECTIVE ;  /* 0x000000000000791b */ /* 0x007fe20003800000 */
.L_x_1041:
[----:B------:R-:W-:Y:S05]  /*2a500*/  BRA `(.L_x_1042) ;  /* 0xffffff6c00947947 */ /* 0x000fea000383ffff */
.L_x_766:
[----:B0-----:R0:W1:Y:S02]  /*2a510*/  SYNCS.PHASECHK.TRANS64.TRYWAIT P0, [R23+URZ+0x38820], R0 ;  /* 0x03882000170075a7 */ /* 0x001064000800017f */
[----:B-1----:R-:W-:Y:S05]  /*2a520*/  @!P0 NANOSLEEP.SYNCS 0x989680 ;  /* 0x009896800000895d */ /* 0x002fea0003900000 */
[----:B------:R-:W1:Y:S02]  /*2a530*/  @!P0 SYNCS.PHASECHK.TRANS64 P0, [R23+URZ+0x38820], R0 ;  /* 0x03882000170085a7 */ /* 0x000e64000800007f */
[----:B-1----:R-:W-:Y:S05]  /*2a540*/  @!P0 BRA `(.L_x_766) ;  /* 0xfffffffc00f08947 */ /* 0x002fea000383ffff */
[----:B------:R-:W-:Y:S05]  /*2a550*/  BRA `(.L_x_1043) ;  /* 0xffffff7000047947 */ /* 0x000fea000383ffff */
.L_x_770:
[----:B0-----:R0:W1:Y:S02]  /*2a560*/  SYNCS.PHASECHK.TRANS64.TRYWAIT P0, [R0+URZ+0x38880], R21 ;  /* 0x03888015000075a7 */ /* 0x001064000800017f */
[----:B-1----:R-:W-:Y:S05]  /*2a570*/  @!P0 NANOSLEEP.SYNCS 0x989680 ;  /* 0x009896800000895d */ /* 0x002fea0003900000 */
[----:B------:R-:W1:Y:S02]  /*2a580*/  @!P0 SYNCS.PHASECHK.TRANS64 P0, [R0+URZ+0x38880], R21 ;  /* 0x03888015000085a7 */ /* 0x000e64000800007f */
[----:B-1----:R-:W-:Y:S05]  /*2a590*/  @!P0 BRA `(.L_x_770) ;  /* 0xfffffffc00f08947 */ /* 0x002fea000383ffff */
[----:B------:R-:W-:Y:S05]  /*2a5a0*/  BRA `(.L_x_1044) ;  /* 0xffffff7000b87947 */ /* 0x000fea000383ffff */
.L_x_771:
        /* <DEDUP_REMOVED lines=8> */
.L_x_1046:
[----:B------:R-:W-:Y:S05]  /*2a630*/  BSYNC B0 ;  /* 0x0000000000007941 */ /* 0x000fea0003800000 */
.L_x_1045:
[----:B------:R-:W-:Y:S01]  /*2a640*/  MOV R13, R8 ;  /* 0x00000008000d7202 */ /* 0x000fe20000000f00 */
[----:B------:R-:W-:Y:S01]  /*2a650*/  IMAD.MOV.U32 R12, RZ, RZ, RZ ;  /* 0x000000ffff0c7224 */ /* 0x000fe200078e00ff */
[----:B------:R-:W-:Y:S01]  /*2a660*/  MOV R15, 0xffffffff ;  /* 0xffffffff000f7802 */ /* 0x000fe20000000f00 */
[----:B------:R-:W-:Y:S01]  /*2a670*/  IMAD.MOV.U32 R11, RZ, RZ, 0x181f ;  /* 0x0000181fff0b7424 */ /* 0x000fe200078e00ff */
[----:B------:R-:W-:Y:S01]  /*2a680*/  IADD3 R4, R23, R4, RZ ;  /* 0x0000000417047210 */ /* 0x000fe20007ffe0ff */
[----:B------:R-:W-:-:S07]  /*2a690*/  IMAD.MOV.U32 R3, RZ, RZ, R14 ;  /* 0x000000ffff037224 */ /* 0x000fce00078e000e */
[----:B------:R-:W-:Y:S05]  /*2a6a0*/  WARPSYNC.COLLECTIVE R15, `(.L_x_1047) ;  /* 0x000000000f087348 */ /* 0x000fea0003c00000 */
[----:B------:R0:W1:Y:S02]  /*2a6b0*/  SHFL.IDX P6, R14, R13, R12, R11 ;  /* 0x0000000c0d0e7389 */ /* 0x00006400000c000b */
[----:B01----:R-:W-:Y:S01]  /*2a6c0*/  ENDCOLLECTIVE ;  /* 0x000000000000791b */ /* 0x003fe20003800000 */
.L_x_1047:
[----:B------:R-:W-:Y:S02]  /*2a6d0*/  IMAD.MOV.U32 R13, RZ, RZ, R7 ;  /* 0x000000ffff0d7224 */ /* 0x000fe400078e0007 */
[----:B------:R-:W-:Y:S02]  /*2a6e0*/  IMAD.MOV.U32 R12, RZ, RZ, 0x1 ;  /* 0x00000001ff0c7424 */ /* 0x000fe400078e00ff */
[----:B------:R-:W-:-:S07]  /*2a6f0*/  IMAD.MOV.U32 R2, RZ, RZ, R14 ;  /* 0x000000ffff027224 */ /* 0x000fce00078e000e */
[----:B------:R-:W-:Y:S05]  /*2a700*/  WARPSYNC.COLLECTIVE R15, `(.L_x_1048) ;  /* 0x000000000f087348 */ /* 0x000fea0003c00000 */
[----:B------:R0:W1:Y:S02]  /*2a710*/  SHFL.IDX P6, R14, R13, R12, R11 ;  /* 0x0000000c0d0e7389 */ /* 0x00006400000c000b */
[----:B01----:R-:W-:Y:S01]  /*2a720*/  ENDCOLLECTIVE ;  /* 0x000000000000791b */ /* 0x003fe20003800000 */
.L_x_1048:
        /* <DEDUP_REMOVED lines=8> */
[----:B0-----:R-:W-:-:S07]  /*2a7b0*/  MOV R3, R14 ;  /* 0x0000000e00037202 */ /* 0x001fce0000000f00 */
[----:B------:R-:W-:Y:S05]  /*2a7c0*/  WARPSYNC.COLLECTIVE R15, `(.L_x_1049) ;  /* 0x000000000f087348 */ /* 0x000fea0003c00000 */
[----:B------:R0:W1:Y:S02]  /*2a7d0*/  SHFL.IDX P6, R14, R13, R12, R11 ;  /* 0x0000000c0d0e7389 */ /* 0x00006400000c000b */
[----:B01----:R-:W-:Y:S01]  /*2a7e0*/  ENDCOLLECTIVE ;  /* 0x000000000000791b */ /* 0x003fe20003800000 */
.L_x_1049:
[----:B------:R-:W-:Y:S02]  /*2a7f0*/  IMAD.MOV.U32 R13, RZ, RZ, R7 ;  /* 0x000000ffff0d7224 */ /* 0x000fe400078e0007 */
[----:B------:R-:W-:Y:S02]  /*2a800*/  IMAD.MOV.U32 R12, RZ, RZ, 0x2 ;  /* 0x00000002ff0c7424 */ /* 0x000fe400078e00ff */
[----:B------:R-:W-:-:S07]  /*2a810*/  IMAD.MOV.U32 R2, RZ, RZ, R14 ;  /* 0x000000ffff027224 */ /* 0x000fce00078e000e */
[----:B------:R-:W-:Y:S05]  /*2a820*/  WARPSYNC.COLLECTIVE R15, `(.L_x_1050) ;  /* 0x000000000f087348 */ /* 0x000fea0003c00000 */
[----:B------:R0:W1:Y:S02]  /*2a830*/  SHFL.IDX P6, R14, R13, R12, R11 ;  /* 0x0000000c0d0e7389 */ /* 0x00006400000c000b */
[----:B01----:R-:W-:Y:S01]  /*2a840*/  ENDCOLLECTIVE ;  /* 0x000000000000791b */ /* 0x003fe20003800000 */
.L_x_1050:
[----:B------:R-:W-:-:S04]  /*2a850*/  IADD3 R2, P0, R31, R2, RZ ;  /* 0x000000021f027210 */ /* 0x000fc80007f1e0ff */
[----:B------:R-:W-:-:S05]  /*2a860*/  IADD3.X R3, RZ, R3, RZ, P0, !PT ;  /* 0x00000003ff037210 */ /* 0x000fca00007fe4ff */
        /* <DEDUP_REMOVED lines=10> */
.L_x_1051:
[----:B------:R-:W-:Y:S02]  /*2a910*/  IMAD.MOV.U32 R13, RZ, RZ, R7 ;  /* 0x000000ffff0d7224 */ /* 0x000fe400078e0007 */
[----:B------:R-:W-:Y:S02]  /*2a920*/  IMAD.MOV.U32 R12, RZ, RZ, 0x3 ;  /* 0x00000003ff0c7424 */ /* 0x000fe400078e00ff */
[----:B------:R-:W-:-:S07]  /*2a930*/  IMAD.MOV.U32 R2, RZ, RZ, R14 ;  /* 0x000000ffff027224 */ /* 0x000fce00078e000e */
[----:B------:R-:W-:Y:S05]  /*2a940*/  WARPSYNC.COLLECTIVE R15, `(.L_x_1052) ;  /* 0x000000000f087348 */ /* 0x000fea0003c00000 */
[----:B------:R0:W1:Y:S02]  /*2a950*/  SHFL.IDX P6, R14, R13, R12, R11 ;  /* 0x0000000c0d0e7389 */ /* 0x00006400000c000b */
[----:B01----:R-:W-:Y:S01]  /*2a960*/  ENDCOLLECTIVE ;  /* 0x000000000000791b */ /* 0x003fe20003800000 */
.L_x_1052:
        /* <DEDUP_REMOVED lines=12> */
.L_x_1053:
[----:B------:R-:W-:Y:S02]  /*2aa30*/  IMAD.MOV.U32 R13, RZ, RZ, R7 ;  /* 0x000000ffff0d7224 */ /* 0x000fe400078e0007 */
[----:B------:R-:W-:Y:S02]  /*2aa40*/  IMAD.MOV.U32 R12, RZ, RZ, 0x4 ;  /* 0x00000004ff0c7424 */ /* 0x000fe400078e00ff */
[----:B------:R-:W-:-:S07]  /*2aa50*/  IMAD.MOV.U32 R2, RZ, RZ, R14 ;  /* 0x000000ffff027224 */ /* 0x000fce00078e000e */
[----:B------:R-:W-:Y:S05]  /*2aa60*/  WARPSYNC.COLLECTIVE R15, `(.L_x_1054) ;  /* 0x000000000f087348 */ /* 0x000fea0003c00000 */
[----:B------:R0:W1:Y:S02]  /*2aa70*/  SHFL.IDX P6, R14, R13, R12, R11 ;  /* 0x0000000c0d0e7389 */ /* 0x00006400000c000b */
[----:B01----:R-:W-:Y:S01]  /*2aa80*/  ENDCOLLECTIVE ;  /* 0x000000000000791b */ /* 0x003fe20003800000 */
.L_x_1054:
        /* <DEDUP_REMOVED lines=12> */
.L_x_1055:
[----:B------:R-:W-:Y:S02]  /*2ab50*/  IMAD.MOV.U32 R13, RZ, RZ, R7 ;  /* 0x000000ffff0d7224 */ /* 0x000fe400078e0007 */
[----:B------:R-:W-:Y:S02]  /*2ab60*/  IMAD.MOV.U32 R12, RZ, RZ, 0x5 ;  /* 0x00000005ff0c7424 */ /* 0x000fe400078e00ff */
[----:B------:R-:W-:-:S07]  /*2ab70*/  IMAD.MOV.U32 R2, RZ, RZ, R14 ;  /* 0x000000ffff027224 */ /* 0x000fce00078e000e */
[----:B------:R-:W-:Y:S05]  /*2ab80*/  WARPSYNC.COLLECTIVE R15, `(.L_x_1056) ;  /* 0x000000000f087348 */ /* 0x000fea0003c00000 */
[----:B------:R0:W1:Y:S02]  /*2ab90*/  SHFL.IDX P6, R14, R13, R12, R11 ;  /* 0x0000000c0d0e7389 */ /* 0x00006400000c000b */
[----:B01----:R-:W-:Y:S01]  /*2aba0*/  ENDCOLLECTIVE ;  /* 0x000000000000791b */ /* 0x003fe20003800000 */
.L_x_1056:
        /* <DEDUP_REMOVED lines=12> */
.L_x_1057:
[----:B------:R-:W-:Y:S02]  /*2ac70*/  IMAD.MOV.U32 R13, RZ, RZ, R7 ;  /* 0x000000ffff0d7224 */ /* 0x000fe400078e0007 */
[----:B------:R-:W-:Y:S02]  /*2ac80*/  IMAD.MOV.U32 R12, RZ, RZ, 0x6 ;  /* 0x00000006ff0c7424 */ /* 0x000fe400078e00ff */
[----:B------:R-:W-:-:S07]  /*2ac90*/  IMAD.MOV.U32 R2, RZ, RZ, R14 ;  /* 0x000000ffff027224 */ /* 0x000fce00078e000e */
[----:B------:R-:W-:Y:S05]  /*2aca0*/  WARPSYNC.COLLECTIVE R15, `(.L_x_1058) ;  /* 0x000000000f087348 */ /* 0x000fea0003c00000 */
[----:B------:R0:W1:Y:S02]  /*2acb0*/  SHFL.IDX P6, R14, R13, R12, R11 ;  /* 0x0000000c0d0e7389 */ /* 0x00006400000c000b */
[----:B01----:R-:W-:Y:S01]  /*2acc0*/  ENDCOLLECTIVE ;  /* 0x000000000000791b */ /* 0x003fe20003800000 */
.L_x_1058:
        /* <DEDUP_REMOVED lines=12> */
.L_x_1059:
[----:B------:R-:W-:Y:S02]  /*2ad90*/  IMAD.MOV.U32 R13, RZ, RZ, R7 ;  /* 0x000000ffff0d7224 */ /* 0x000fe400078e0007 */
[----:B------:R-:W-:Y:S02]  /*2ada0*/  IMAD.MOV.U32 R12, RZ, RZ, 0x7 ;  /* 0x00000007ff0c7424 */ /* 0x000fe400078e00ff */
[----:B------:R-:W-:-:S07]  /*2adb0*/  IMAD.MOV.U32 R2, RZ, RZ, R14 ;  /* 0x000000ffff027224 */ /* 0x000fce00078e000e */
[----:B------:R-:W-:Y:S05]  /*2adc0*/  WARPSYNC.COLLECTIVE R15, `(.L_x_1060) ;  /* 0x000000000f087348 */ /* 0x000fea0003c00000 */
[----:B------:R0:W1:Y:S02]  /*2add0*/  SHFL.IDX P6, R14, R13, R12, R11 ;  /* 0x0000000c0d0e7389 */ /* 0x00006400000c000b */
[----:B01----:R-:W-:Y:S01]  /*2ade0*/  ENDCOLLECTIVE ;  /* 0x000000000000791b */ /* 0x003fe20003800000 */
.L_x_1060:
[----:B------:R-:W-:-:S04]  /*2adf0*/  IADD3 R2, P0, R31, R2, RZ ;  /* 0x000000021f027210 */ /* 0x000fc80007f1e0ff */
[----:B------:R-:W-:-:S05]  /*2ae00*/  IADD3.X R3, RZ, R3, RZ, P0, !PT ;  /* 0x00000003ff037210 */ /* 0x000fca00007fe4ff */
[----:B------:R-:W-:Y:S01]  /*2ae10*/  @!PT LDS RZ, [RZ] ;  /* 0x00000000fffff984 */ /* 0x000fe20000000800 */
[----:B------:R-:W-:Y:S01]  /*2ae20*/  @!PT LDS RZ, [RZ] ;  /* 0x00000000fffff984 */ /* 0x000fe20000000800 */
[----:B------:R-:W-:Y:S01]  /*2ae30*/  @!PT LDS RZ, [RZ] ;  /* 0x00000000fffff984 */ /* 0x000fe20000000800 */
[----:B------:R0:W-:Y:S01]  /*2ae40*/  LDGSTS.E.BYPASS.LTC128B.128 [R4+0x13400], desc[UR36][R2.64], !P3 ;  /* 0x1340000002047fae */ /* 0x0001e2000d901d64 */
[----:B------:R-:W-:-:S03]  /*2ae50*/  IMAD.MOV.U32 R13, RZ, RZ, R8 ;  /* 0x000000ffff0d7224 */ /* 0x000fc600078e0008 */
[----:B------:R0:W-:Y:S01]  /*2ae60*/  LDGSTS.E.BYPASS.LTC128B.128 [R4+0x17400], desc[UR36][R2.64+0x80], !P2 ;  /* 0x1740008002047fae */ /* 0x0001e2000d101d64 */
[----:B------:R-:W-:-:S07]  /*2ae70*/  MOV R7, R14 ;  /* 0x0000000e00077202 */ /* 0x000fce0000000f00 */
[----:B0-----:R-:W-:Y:S05]  /*2ae80*/  WARPSYNC.COLLECTIVE R15, `(.L_x_1061) ;  /* 0x000000000f087348 */ /* 0x001fea0003c00000 */
[----:B------:R1:W2:Y:S02]  /*2ae90*/  SHFL.IDX P6, R14, R13, R12, R11 ;  /* 0x0000000c0d0e7389 */ /* 0x0002a400000c000b */
[----:B012---:R-:W-:Y:S01]  /*2aea0*/  ENDCOLLECTIVE ;  /* 0x000000000000791b */ /* 0x007fe20003800000 */
.L_x_1061:
[----:B------:R-:W-:Y:S01]  /*2aeb0*/  IMAD.MOV.U32 R2, RZ, RZ, R14 ;  /* 0x000000ffff027224 */ /* 0x000fe200078e000e */
[----:B------:R-:W-:Y:S06]  /*2aec0*/  BRA `(.L_x_1062) ;  /* 0xffffff6c00907947 */ /* 0x000fec000383ffff */
.L_x_776:
[----:B----4-:R4:W0:Y:S02]  /*2aed0*/  SYNCS.PHASECHK.TRANS64.TRYWAIT P0, [R0+URZ+0x38840], R21 ;  /* 0x03884015000075a7 */ /* 0x010824000800017f */
[----:B0-----:R-:W-:Y:S05]  /*2aee0*/  @!P0 NANOSLEEP.SYNCS 0x989680 ;  /* 0x009896800000895d */ /* 0x001fea0003900000 */
[----:B------:R-:W0:Y:S02]  /*2aef0*/  @!P0 SYNCS.PHASECHK.TRANS64 P0, [R0+URZ+0x38840], R21 ;  /* 0x03884015000085a7 */ /* 0x000e24000800007f */
[----:B0-----:R-:W-:Y:S05]  /*2af00*/  @!P0 BRA `(.L_x_776) ;  /* 0xfffffffc00f08947 */ /* 0x001fea000383ffff */
[----:B------:R-:W-:Y:S05]  /*2af10*/  BRA `(.L_x_1063) ;  /* 0xffffff6c00e07947 */ /* 0x000fea000383ffff */
.L_x_777:
[----:B------:R-:W-:Y:S01]  /*2af20*/  BSSY B0, `(.L_x_1064) ;  /* 0x0000008000007945 */ /* 0x000fe20003800000 */
[----:B------:R-:W-:Y:S01]  /*2af30*/  MOV R13, R5 ;  /* 0x00000005000d7202 */ /* 0x000fe20000000f00 */
[----:B------:R-:W-:Y:S01]  /*2af40*/  IMAD.MOV.U32 R12, RZ, RZ, RZ ;  /* 0x000000ffff0c7224 */ /* 0x000fe200078e00ff */
[----:B------:R-:W-:Y:S01]  /*2af50*/  MOV R15, 0xffffffff ;  /* 0xffffffff000f7802 */ /* 0x000fe20000000f00 */
[----:B------:R-:W-:-:S07]  /*2af60*/  IMAD.MOV.U32 R11, RZ, RZ, 0x181f ;  /* 0x0000181fff0b7424 */ /* 0x000fce00078e00ff */
[----:B0--34-:R-:W-:Y:S05]  /*2af70*/  WARPSYNC.COLLECTIVE R15, `(.L_x_1065) ;  /* 0x000000000f087348 */ /* 0x019fea0003c00000 */
[----:B------:R1:W2:Y:S02]  /*2af80*/  SHFL.IDX P6, R14, R13, R12, R11 ;  /* 0x0000000c0d0e7389 */ /* 0x0002a400000c000b */
[----:B01234-:R-:W-:Y:S01]  /*2af90*/  ENDCOLLECTIVE ;  /* 0x000000000000791b */ /* 0x01ffe20003800000 */
.L_x_1065:
[----:B------:R-:W-:Y:S05]  /*2afa0*/  BSYNC B0 ;  /* 0x0000000000007941 */ /* 0x000fea0003800000 */
.L_x_1064:
        /* <DEDUP_REMOVED lines=8> */
.L_x_1066:
[----:B------:R-:W-:Y:S01]  /*2b030*/  IMAD.MOV.U32 R13, RZ, RZ, R5 ;  /* 0x000000ffff0d7224 */ /* 0x000fe200078e0005 */
[----:B------:R-:W-:Y:S02]  /*2b040*/  MOV R12, 0x1 ;  /* 0x00000001000c7802 */ /* 0x000fe40000000f00 */
[----:B------:R-:W-:-:S07]  /*2b050*/  MOV R2, R14 ;  /* 0x0000000e00027202 */ /* 0x000fce0000000f00 */
[----:B------:R-:W-:Y:S05]  /*2b060*/  WARPSYNC.COLLECTIVE R15, `(.L_x_1067) ;  /* 0x000000000f087348 */ /* 0x000fea0003c00000 */
[----:B------:R0:W1:Y:S02]  /*2b070*/  SHFL.IDX P6, R14, R13, R12, R11 ;  /* 0x0000000c0d0e7389 */ /* 0x00006400000c000b */
[----:B01----:R-:W-:Y:S01]  /*2b080*/  ENDCOLLECTIVE ;  /* 0x000000000000791b */ /* 0x003fe20003800000 */
.L_x_1067:
        /* <DEDUP_REMOVED lines=12> */
.L_x_1068:
[----:B------:R-:W-:Y:S01]  /*2b150*/  IMAD.MOV.U32 R13, RZ, RZ, R5 ;  /* 0x000000ffff0d7224 */ /* 0x000fe200078e0005 */
[----:B------:R-:W-:Y:S02]  /*2b160*/  MOV R12, 0x2 ;  /* 0x00000002000c7802 */ /* 0x000fe40000000f00 */
[----:B------:R-:W-:-:S07]  /*2b170*/  MOV R2, R14 ;  /* 0x0000000e00027202 */ /* 0x000fce0000000f00 */
[----:B------:R-:W-:Y:S05]  /*2b180*/  WARPSYNC.COLLECTIVE R15, `(.L_x_1069) ;  /* 0x000000000f087348 */ /* 0x000fea0003c00000 */
[----:B------:R0:W1:Y:S02]  /*2b190*/  SHFL.IDX P6, R14, R13, R12, R11 ;  /* 0x0000000c0d0e7389 */ /* 0x00006400000c000b */
[----:B01----:R-:W-:Y:S01]  /*2b1a0*/  ENDCOLLECTIVE ;  /* 0x000000000000791b */ /* 0x003fe20003800000 */
.L_x_1069:
        /* <DEDUP_REMOVED lines=12> */
.L_x_1070:
[----:B------:R-:W-:Y:S01]  /*2b270*/  IMAD.MOV.U32 R13, RZ, RZ, R5 ;  /* 0x000000ffff0d7224 */ /* 0x000fe200078e0005 */
[----:B------:R-:W-:Y:S02]  /*2b280*/  MOV R12, 0x3 ;  /* 0x00000003000c7802 */ /* 0x000fe40000000f00 */
[----:B------:R-:W-:-:S07]  /*2b290*/  MOV R2, R14 ;  /* 0x0000000e00027202 */ /* 0x000fce0000000f00 */
[----:B------:R-:W-:Y:S05]  /*2b2a0*/  WARPSYNC.COLLECTIVE R15, `(.L_x_1071) ;  /* 0x000000000f087348 */ /* 0x000fea0003c00000 */
[----:B------:R0:W1:Y:S02]  /*2b2b0*/  SHFL.IDX P6, R14, R13, R12, R11 ;  /* 0x0000000c0d0e7389 */ /* 0x00006400000c000b */
[----:B01----:R-:W-:Y:S01]  /*2b2c0*/  ENDCOLLECTIVE ;  /* 0x000000000000791b */ /* 0x003fe20003800000 */
.L_x_1071:
        /* <DEDUP_REMOVED lines=12> */
.L_x_1072:
[----:B------:R-:W-:Y:S01]  /*2b390*/  IMAD.MOV.U32 R13, RZ, RZ, R5 ;  /* 0x000000ffff0d7224 */ /* 0x000fe200078e0005 */
[----:B------:R-:W-:Y:S02]  /*2b3a0*/  MOV R12, 0x4 ;  /* 0x00000004000c7802 */ /* 0x000fe40000000f00 */
[----:B------:R-:W-:-:S07]  /*2b3b0*/  MOV R2, R14 ;  /* 0x0000000e00027202 */ /* 0x000fce0000000f00 */
[----:B------:R-:W-:Y:S05]  /*2b3c0*/  WARPSYNC.COLLECTIVE R15, `(.L_x_1073) ;  /* 0x000000000f087348 */ /* 0x000fea0003c00000 */
[----:B------:R0:W1:Y:S02]  /*2b3d0*/  SHFL.IDX P6, R14, R13, R12, R11 ;  /* 0x0000000c0d0e7389 */ /* 0x00006400000c000b */
[----:B01----:R-:W-:Y:S01]  /*2b3e0*/  ENDCOLLECTIVE ;  /* 0x000000000000791b */ /* 0x003fe20003800000 */
.L_x_1073:
        /* <DEDUP_REMOVED lines=12> */
.L_x_1074:
[----:B------:R-:W-:Y:S01]  /*2b4b0*/  IMAD.MOV.U32 R13, RZ, RZ, R5 ;  /* 0x000000ffff0d7224 */ /* 0x000fe200078e0005 */
[----:B------:R-:W-:Y:S02]  /*2b4c0*/  MOV R12, 0x5 ;  /* 0x00000005000c7802 */ /* 0x000fe40000000f00 */
[----:B------:R-:W-:-:S07]  /*2b4d0*/  MOV R2, R14 ;  /* 0x0000000e00027202 */ /* 0x000fce0000000f00 */
[----:B------:R-:W-:Y:S05]  /*2b4e0*/  WARPSYNC.COLLECTIVE R15, `(.L_x_1075) ;  /* 0x000000000f087348 */ /* 0x000fea0003c00000 */
[----:B------:R0:W1:Y:S02]  /*2b4f0*/  SHFL.IDX P6, R14, R13, R12, R11 ;  /* 0x0000000c0d0e7389 */ /* 0x00006400000c000b */
[----:B01----:R-:W-:Y:S01]  /*2b500*/  ENDCOLLECTIVE ;  /* 0x000000000000791b */ /* 0x003fe20003800000 */
.L_x_1075:
        /* <DEDUP_REMOVED lines=12> */
.L_x_1076:
[----:B------:R-:W-:Y:S01]  /*2b5d0*/  IMAD.MOV.U32 R13, RZ, RZ, R5 ;  /* 0x000000ffff0d7224 */ /* 0x000fe200078e0005 */
[----:B------:R-:W-:Y:S02]  /*2b5e0*/  MOV R12, 0x6 ;  /* 0x00000006000c7802 */ /* 0x000fe40000000f00 */
[----:B------:R-:W-:-:S07]  /*2b5f0*/  MOV R2, R14 ;  /* 0x0000000e00027202 */ /* 0x000fce0000000f00 */
[----:B------:R-:W-:Y:S05]  /*2b600*/  WARPSYNC.COLLECTIVE R15, `(.L_x_1077) ;  /* 0x000000000f087348 */ /* 0x000fea0003c00000 */
[----:B------:R0:W1:Y:S02]  /*2b610*/  SHFL.IDX P6, R14, R13, R12, R11 ;  /* 0x0000000c0d0e7389 */ /* 0x00006400000c000b */
[----:B01----:R-:W-:Y:S01]  /*2b620*/  ENDCOLLECTIVE ;  /* 0x000000000000791b */ /* 0x003fe20003800000 */
.L_x_1077:
        /* <DEDUP_REMOVED lines=12> */
.L_x_1078:
[----:B------:R-:W-:Y:S01]  /*2b6f0*/  IMAD.MOV.U32 R13, RZ, RZ, R5 ;  /* 0x000000ffff0d7224 */ /* 0x000fe200078e0005 */
[----:B------:R-:W-:Y:S02]  /*2b700*/  MOV R12, 0x7 ;  /* 0x00000007000c7802 */ /* 0x000fe40000000f00 */
[----:B------:R-:W-:-:S07]  /*2b710*/  MOV R2, R14 ;  /* 0x0000000e00027202 */ /* 0x000fce0000000f00 */
[----:B------:R-:W-:Y:S05]  /*2b720*/  WARPSYNC.COLLECTIVE R15, `(.L_x_1079) ;  /* 0x000000000f087348 */ /* 0x000fea0003c00000 */
[----:B------:R0:W1:Y:S02]  /*2b730*/  SHFL.IDX P6, R14, R13, R12, R11 ;  /* 0x0000000c0d0e7389 */ /* 0x00006400000c000b */
[----:B01----:R-:W-:Y:S01]  /*2b740*/  ENDCOLLECTIVE ;  /* 0x000000000000791b */ /* 0x003fe20003800000 */
.L_x_1079:
        /* <DEDUP_REMOVED lines=12> */
.L_x_1080:
[----:B------:R-:W-:Y:S01]  /*2b810*/  MOV R2, R14 ;  /* 0x0000000e00027202 */ /* 0x000fe20000000f00 */
[----:B------:R-:W-:Y:S06]  /*2b820*/  BRA `(.L_x_1081) ;  /* 0xffffff6800b07947 */ /* 0x000fec000383ffff */
.L_x_782:
[----:B--2---:R2:W3:Y:S02]  /*2b830*/  SYNCS.PHASECHK.TRANS64.TRYWAIT P2, [R17+URZ+0x38870], R0 ;  /* 0x03887000110075a7 */ /* 0x0044e4000804017f */
[----:B---3--:R-:W-:Y:S05]  /*2b840*/  @!P2 NANOSLEEP.SYNCS 0x989680 ;  /* 0x009896800000a95d */ /* 0x008fea0003900000 */
[----:B------:R-:W3:Y:S02]  /*2b850*/  @!P2 SYNCS.PHASECHK.TRANS64 P2, [R17+URZ+0x38870], R0 ;  /* 0x038870001100a5a7 */ /* 0x000ee4000804007f */
[----:B---3--:R-:W-:Y:S05]  /*2b860*/  @!P2 BRA `(.L_x_782) ;  /* 0xfffffffc00f0a947 */ /* 0x008fea000383ffff */
[----:B------:R-:W-:Y:S05]  /*2b870*/  BRA `(.L_x_1082) ;  /* 0xffffff6c00147947 */ /* 0x000fea000383ffff */
.L_x_784:
[----:B0-----:R0:W2:Y:S02]  /*2b880*/  SYNCS.PHASECHK.TRANS64.TRYWAIT P2, [R17+URZ+0x38860], R0 ;  /* 0x03886000110075a7 */ /* 0x0010a4000804017f */
[----:B--2---:R-:W-:Y:S05]  /*2b890*/  @!P2 NANOSLEEP.SYNCS 0x989680 ;  /* 0x009896800000a95d */ /* 0x004fea0003900000 */
[----:B------:R-:W2:Y:S02]  /*2b8a0*/  @!P2 SYNCS.PHASECHK.TRANS64 P2, [R17+URZ+0x38860], R0 ;  /* 0x038860001100a5a7 */ /* 0x000ea4000804007f */
[----:B--2---:R-:W-:Y:S05]  /*2b8b0*/  @!P2 BRA `(.L_x_784) ;  /* 0xfffffffc00f0a947 */ /* 0x004fea000383ffff */
[----:B------:R-:W-:Y:S05]  /*2b8c0*/  BRA `(.L_x_1083) ;  /* 0xffffff6c00207947 */ /* 0x000fea000383ffff */
.L_x_792:
[----:B0-----:R0:W2:Y:S02]  /*2b8d0*/  SYNCS.PHASECHK.TRANS64.TRYWAIT P1, [R18+URZ+0x38870], R3 ;  /* 0x03887003120075a7 */ /* 0x0010a4000802017f */
[----:B--2---:R-:W-:Y:S05]  /*2b8e0*/  @!P1 NANOSLEEP.SYNCS 0x989680 ;  /* 0x009896800000995d */ /* 0x004fea0003900000 */
[----:B------:R-:W2:Y:S02]  /*2b8f0*/  @!P1 SYNCS.PHASECHK.TRANS64 P1, [R18+URZ+0x38870], R3 ;  /* 0x03887003120095a7 */ /* 0x000ea4000802007f */
[----:B--2---:R-:W-:Y:S05]  /*2b900*/  @!P1 BRA `(.L_x_792) ;  /* 0xfffffffc00f09947 */ /* 0x004fea000383ffff */
[----:B------:R-:W-:Y:S05]  /*2b910*/  BRA `(.L_x_1084) ;  /* 0xffffff7400787947 */ /* 0x000fea000383ffff */
.L_x_794:
[----:B0-----:R0:W2:Y:S02]  /*2b920*/  SYNCS.PHASECHK.TRANS64.TRYWAIT P1, [R18+URZ+0x38860], R3 ;  /* 0x03886003120075a7 */ /* 0x0010a4000802017f */
[----:B--2---:R-:W-:Y:S05]  /*2b930*/  @!P1 NANOSLEEP.SYNCS 0x989680 ;  /* 0x009896800000995d */ /* 0x004fea0003900000 */
[----:B------:R-:W2:Y:S02]  /*2b940*/  @!P1 SYNCS.PHASECHK.TRANS64 P1, [R18+URZ+0x38860], R3 ;  /* 0x03886003120095a7 */ /* 0x000ea4000802007f */
[----:B--2---:R-:W-:Y:S05]  /*2b950*/  @!P1 BRA `(.L_x_794) ;  /* 0xfffffffc00f09947 */ /* 0x004fea000383ffff */
[----:B------:R-:W-:Y:S05]  /*2b960*/  BRA `(.L_x_1085) ;  /* 0xffffff7400807947 */ /* 0x000fea000383ffff */
.L_x_799:
        /* <DEDUP_REMOVED lines=8> */
.L_x_1087:
[----:B------:R-:W-:Y:S05]  /*2b9f0*/  BSYNC B0 ;  /* 0x0000000000007941 */ /* 0x000fea0003800000 */
.L_x_1086:
[----:B------:R-:W-:Y:S01]  /*2ba00*/  MOV R13, R16 ;  /* 0x00000010000d7202 */ /* 0x000fe20000000f00 */
[----:B------:R-:W-:Y:S01]  /*2ba10*/  IMAD.MOV.U32 R12, RZ, RZ, 0x1 ;  /* 0x00000001ff0c7424 */ /* 0x000fe200078e00ff */
[----:B------:R-:W-:Y:S01]  /*2ba20*/  MOV R15, 0xffffffff ;  /* 0xffffffff000f7802 */ /* 0x000fe20000000f00 */
[----:B------:R-:W-:Y:S02]  /*2ba30*/  IMAD.MOV.U32 R11, RZ, RZ, 0x1f ;  /* 0x0000001fff0b7424 */ /* 0x000fe400078e00ff */
[----:B------:R-:W-:Y:S02]  /*2ba40*/  IMAD.IADD R5, R19, 0x1, R8 ;  /* 0x0000000113057824 */ /* 0x000fe400078e0208 */
[----:B------:R-:W-:-:S07]  /*2ba50*/  IMAD.MOV.U32 R0, RZ, RZ, R14 ;  /* 0x000000ffff007224 */ /* 0x000fce00078e000e */
[----:B------:R-:W-:Y:S05]  /*2ba60*/  WARPSYNC.COLLECTIVE R15, `(.L_x_1088) ;  /* 0x000000000f087348 */ /* 0x000fea0003c00000 */
[----:B------:R0:W1:Y:S02]  /*2ba70*/  SHFL.IDX P6, R14, R13, R12, R11 ;  /* 0x0000000c0d0e7389 */ /* 0x00006400000c000b */
[----:B01----:R-:W-:Y:S01]  /*2ba80*/  ENDCOLLECTIVE ;  /* 0x000000000000791b */ /* 0x003fe20003800000 */
.L_x_1088:
[----:B------:R-:W-:Y:S02]  /*2ba90*/  ULDC UR4, c[0x0][0xc3c] ;  /* 0x00030f0000047ab9 */ /* 0x000fe40000000800 */
[----:B------:R-:W-:-:S13]  /*2baa0*/  ISETP.GE.OR P1, PT, R5, UR4, !P0 ;  /* 0x0000000405007c0c */ /* 0x000fda000c726670 */
[----:B------:R-:W0:Y:S01]  /*2bab0*/  @!P1 LDC.64 R2, c[0x0][0xc80] ;  /* 0x00032000ff029b82 */ /* 0x000e220000000a00 */
[----:B------:R-:W-:Y:S01]  /*2bac0*/  MOV R11, RZ ;  /* 0x000000ff000b7202 */ /* 0x000fe20000000f00 */
[----:B------:R-:W-:Y:S02]  /*2bad0*/  IMAD.MOV.U32 R4, RZ, RZ, R14 ;  /* 0x000000ffff047224 */ /* 0x000fe400078e000e */
[----:B0-----:R-:W-:-:S06]  /*2bae0*/  @!P1 IMAD.WIDE R2, R5, 0x4, R2 ;  /* 0x0000000405029825 */ /* 0x001fcc00078e0202 */
[----:B------:R-:W2:Y:S01]  /*2baf0*/  @!P1 LDG.E R2, desc[UR36][R2.64] ;  /* 0x0000002402029981 */ /* 0x000ea2000c1e1900 */
[----:B------:R-:W-:Y:S02]  /*2bb00*/  MOV R5, RZ ;  /* 0x000000ff00057202 */ /* 0x000fe40000000f00 */
[C---:B------:R-:W-:Y:S02]  /*2bb10*/  ISETP.GE.U32.AND P2, PT, R8.reuse, 0x2, PT ;  /* 0x000000020800780c */ /* 0x040fe40003f46070 */
[C---:B------:R-:W-:Y:S02]  /*2bb20*/  ISETP.GE.U32.AND P3, PT, R8.reuse, 0x4, PT ;  /* 0x000000040800780c */ /* 0x040fe40003f66070 */
[C---:B------:R-:W-:Y:S02]  /*2bb30*/  ISETP.GE.U32.AND P4, PT, R8.reuse, 0x8, PT ;  /* 0x000000080800780c */ /* 0x040fe40003f86070 */
[C---:B------:R-:W-:Y:S01]  /*2bb40*/  ISETP.GE.U32.AND P5, PT, R8.reuse, 0x10, PT ;  /* 0x000000100800780c */ /* 0x040fe20003fa6070 */
[----:B--2---:R-:W-:Y:S01]  /*2bb50*/  @!P1 IMAD.MOV.U32 R5, RZ, RZ, R2 ;  /* 0x000000ffff059224 */ /* 0x004fe200078e0002 */
[----:B------:R-:W-:-:S03]  /*2bb60*/  ISETP.NE.AND P1, PT, R8, RZ, PT ;  /* 0x000000ff0800720c */ /* 0x000fc60003f25270 */
[----:B------:R-:W-:-:S10]  /*2bb70*/  IMAD.MOV.U32 R13, RZ, RZ, R5 ;  /* 0x000000ffff0d7224 */ /* 0x000fd400078e0005 */
[----:B------:R-:W-:Y:S05]  /*2bb80*/  WARPSYNC.COLLECTIVE R15, `(.L_x_1089) ;  /* 0x000000000f087348 */ /* 0x000fea0003c00000 */
[----:B------:R0:W1:Y:S02]  /*2bb90*/  SHFL.UP P6, R14, R13, R12, R11 ;  /* 0x0400000c0d0e7389 */ /* 0x00006400000c000b */
[----:B01----:R-:W-:Y:S01]  /*2bba0*/  ENDCOLLECTIVE ;  /* 0x000000000000791b */ /* 0x003fe20003800000 */
.L_x_1089:
[----:B------:R-:W-:Y:S02]  /*2bbb0*/  MOV R12, 0x2 ;  /* 0x00000002000c7802 */ /* 0x000fe40000000f00 */
[----:B------:R-:W-:-:S05]  /*2bbc0*/  SEL R6, R14, RZ, P1 ;  /* 0x000000ff0e067207 */ /* 0x000fca0000800000 */
[----:B------:R-:W-:-:S04]  /*2bbd0*/  IMAD.IADD R6, R5, 0x1, R6 ;  /* 0x0000000105067824 */ /* 0x000fc800078e0206 */
[----:B------:R-:W-:-:S07]  /*2bbe0*/  IMAD.MOV.U32 R13, RZ, RZ, R6 ;  /* 0x000000ffff0d7224 */ /* 0x000fce00078e0006 */
[----:B------:R-:W-:Y:S05]  /*2bbf0*/  WARPSYNC.COLLECTIVE R15, `(.L_x_1090) ;  /* 0x000000000f087348 */ /* 0x000fea0003c00000 */
[----:B------:R0:W1:Y:S02]  /*2bc00*/  SHFL.UP P6, R14, R13, R12, R11 ;  /* 0x0400000c0d0e7389 */ /* 0x00006400000c000b */
[----:B01----:R-:W-:Y:S01]  /*2bc10*/  ENDCOLLECTIVE ;  /* 0x000000000000791b */ /* 0x003fe20003800000 */
.L_x_1090:
[----:B------:R-:W-:Y:S02]  /*2bc20*/  MOV R12, 0x4 ;  /* 0x00000004000c7802 */ /* 0x000fe40000000f00 */
[----:B------:R-:W-:-:S05]  /*2bc30*/  SEL R7, R14, RZ, P2 ;  /* 0x000000ff0e077207 */ /* 0x000fca0001000000 */
[----:B------:R-:W-:-:S04]  /*2bc40*/  IMAD.IADD R7, R6, 0x1, R7 ;  /* 0x0000000106077824 */ /* 0x000fc800078e0207 */
[----:B------:R-:W-:-:S07]  /*2bc50*/  IMAD.MOV.U32 R13, RZ, RZ, R7 ;  /* 0x000000ffff0d7224 */ /* 0x000fce00078e0007 */
[----:B------:R-:W-:Y:S05]  /*2bc60*/  WARPSYNC.COLLECTIVE R15, `(.L_x_1091) ;  /* 0x000000000f087348 */ /* 0x000fea0003c00000 */
[----:B------:R0:W1:Y:S02]  /*2bc70*/  SHFL.UP P6, R14, R13, R12, R11 ;  /* 0x0400000c0d0e7389 */ /* 0x00006400000c000b */
[----:B01----:R-:W-:Y:S01]  /*2bc80*/  ENDCOLLECTIVE ;  /* 0x000000000000791b */ /* 0x003fe20003800000 */
.L_x_1091:
[----:B------:R-:W-:Y:S02]  /*2bc90*/  MOV R12, 0x8 ;  /* 0x00000008000c7802 */ /* 0x000fe40000000f00 */
[----:B------:R-:W-:-:S05]  /*2bca0*/  SEL R2, R14, RZ, P3 ;  /* 0x000000ff0e027207 */ /* 0x000fca0001800000 */
[----:B------:R-:W-:-:S04]  /*2bcb0*/  IMAD.IADD R2, R7, 0x1, R2 ;  /* 0x0000000107027824 */ /* 0x000fc800078e0202 */
[----:B------:R-:W-:-:S07]  /*2bcc0*/  IMAD.MOV.U32 R13, RZ, RZ, R2 ;  /* 0x000000ffff0d7224 */ /* 0x000fce00078e0002 */
[----:B------:R-:W-:Y:S05]  /*2bcd0*/  WARPSYNC.COLLECTIVE R15, `(.L_x_1092) ;  /* 0x000000000f087348 */ /* 0x000fea0003c00000 */
[----:B------:R0:W1:Y:S02]  /*2bce0*/  SHFL.UP P6, R14, R13, R12, R11 ;  /* 0x0400000c0d0e7389 */ /* 0x00006400000c000b */
[----:B01----:R-:W-:Y:S01]  /*2bcf0*/  ENDCOLLECTIVE ;  /* 0x000000000000791b */ /* 0x003fe20003800000 */
.L_x_1092:
[----:B------:R-:W-:Y:S02]  /*2bd00*/  MOV R12, 0x10 ;  /* 0x00000010000c7802 */ /* 0x000fe40000000f00 */
[----:B------:R-:W-:-:S05]  /*2bd10*/  SEL R3, R14, RZ, P4 ;  /* 0x000000ff0e037207 */ /* 0x000fca0002000000 */
[----:B------:R-:W-:-:S04]  /*2bd20*/  IMAD.IADD R3, R2, 0x1, R3 ;  /* 0x0000000102037824 */ /* 0x000fc800078e0203 */
[----:B------:R-:W-:-:S07]  /*2bd30*/  IMAD.MOV.U32 R13, RZ, RZ, R3 ;  /* 0x000000ffff0d7224 */ /* 0x000fce00078e0003 */
[----:B------:R-:W-:Y:S05]  /*2bd40*/  WARPSYNC.COLLECTIVE R15, `(.L_x_1093) ;  /* 0x000000000f087348 */ /* 0x000fea0003c00000 */
[----:B------:R0:W1:Y:S02]  /*2bd50*/  SHFL.UP P6, R14, R13, R12, R11 ;  /* 0x0400000c0d0e7389 */ /* 0x00006400000c000b */
[----:B01----:R-:W-:Y:S01]  /*2bd60*/  ENDCOLLECTIVE ;  /* 0x000000000000791b */ /* 0x003fe20003800000 */
.L_x_1093:
[----:B------:R-:W-:Y:S01]  /*2bd70*/  MOV R12, 0x1f ;  /* 0x0000001f000c7802 */ /* 0x000fe20000000f00 */
[----:B------:R-:W-:Y:S01]  /*2bd80*/  IMAD.MOV.U32 R11, RZ, RZ, 0x1f ;  /* 0x0000001fff0b7424 */ /* 0x000fe200078e00ff */
[----:B------:R-:W-:-:S05]  /*2bd90*/  SEL R2, R14, RZ, P5 ;  /* 0x000000ff0e027207 */ /* 0x000fca0002800000 */
[----:B------:R-:W-:-:S04]  /*2bda0*/  IMAD.IADD R2, R3, 0x1, R2 ;  /* 0x0000000103027824 */ /* 0x000fc800078e0202 */
[----:B------:R-:W-:-:S07]  /*2bdb0*/  IMAD.MOV.U32 R13, RZ, RZ, R2 ;  /* 0x000000ffff0d7224 */ /* 0x000fce00078e0002 */
[----:B------:R-:W-:Y:S05]  /*2bdc0*/  WARPSYNC.COLLECTIVE R15, `(.L_x_1094) ;  /* 0x000000000f087348 */ /* 0x000fea0003c00000 */
[----:B------:R0:W1:Y:S02]  /*2bdd0*/  SHFL.IDX P6, R14, R13, R12, R11 ;  /* 0x0000000c0d0e7389 */ /* 0x00006400000c000b */
[----:B01----:R-:W-:Y:S01]  /*2bde0*/  ENDCOLLECTIVE ;  /* 0x000000000000791b */ /* 0x003fe20003800000 */
.L_x_1094:
[----:B------:R-:W-:Y:S05]  /*2bdf0*/  BRA `(.L_x_1095) ;  /* 0xffffff7c00247947 */ /* 0x000fea000383ffff */
.L_x_804:
[----:B------:R-:W-:Y:S01]  /*2be00*/  BSSY B0, `(.L_x_1096) ;  /* 0x0000008000007945 */ /* 0x000fe20003800000 */
[----:B-----5:R-:W-:Y:S01]  /*2be10*/  IMAD.MOV.U32 R13, RZ, RZ, R5 ;  /* 0x000000ffff0d7224 */ /* 0x020fe200078e0005 */
[----:B------:R-:W-:Y:S01]  /*2be20*/  MOV R12, 0x1 ;  /* 0x00000001000c7802 */ /* 0x000fe20000000f00 */
[----:B------:R-:W-:Y:S02]  /*2be30*/  IMAD.MOV.U32 R11, RZ, RZ, RZ ;  /* 0x000000ffff0b7224 */ /* 0x000fe400078e00ff */
[----:B------:R-:W-:-:S07]  /*2be40*/  IMAD.MOV.U32 R15, RZ, RZ, -0x1 ;  /* 0xffffffffff0f7424 */ /* 0x000fce00078e00ff */
[----:B0-----:R-:W-:Y:S05]  /*2be50*/  WARPSYNC.COLLECTIVE R15, `(.L_x_1097) ;  /* 0x000000000f087348 */ /* 0x001fea0003c00000 */
[----:B------:R1:W2:Y:S02]  /*2be60*/  SHFL.UP P6, R14, R13, R12, R11 ;  /* 0x0400000c0d0e7389 */ /* 0x0002a400000c000b */
[----:B012---:R-:W-:Y:S01]  /*2be70*/  ENDCOLLECTIVE ;  /* 0x000000000000791b */ /* 0x007fe20003800000 */
.L_x_1097:
[----:B------:R-:W-:Y:S05]  /*2be80*/  BSYNC B0 ;  /* 0x0000000000007941 */ /* 0x000fea0003800000 */
.L_x_1096:
[----:B------:R-:W-:Y:S01]  /*2be90*/  SEL R14, R14, RZ, P1 ;  /* 0x000000ff0e0e7207 */ /* 0x000fe20000800000 */
[----:B------:R-:W-:Y:S01]  /*2bea0*/  IMAD.MOV.U32 R12, RZ, RZ, 0x2 ;  /* 0x00000002ff0c7424 */ /* 0x000fe200078e00ff */
[----:B------:R-:W-:Y:S01]  /*2beb0*/  MOV R15, 0xffffffff ;  /* 0xffffffff000f7802 */ /* 0x000fe20000000f00 */
[----:B------:R-:W-:Y:S01]  /*2bec0*/  IMAD.MOV.U32 R11, RZ, RZ, RZ ;  /* 0x000000ffff0b7224 */ /* 0x000fe200078e00ff */
[----:B------:R-:W-:-:S07]  /*2bed0*/  IADD3 R13, R5, R14, RZ ;  /* 0x0000000e050d7210 */ /* 0x000fce0007ffe0ff */
[----:B------:R-:W-:Y:S05]  /*2bee0*/  WARPSYNC.COLLECTIVE R15, `(.L_x_1098) ;  /* 0x000000000f087348 */ /* 0x000fea0003c00000 */
[----:B------:R0:W1:Y:S02]  /*2bef0*/  SHFL.UP P6, R14, R13, R12, R11 ;  /* 0x0400000c0d0e7389 */ /* 0x00006400000c000b */
[----:B01----:R-:W-:Y:S01]  /*2bf00*/  ENDCOLLECTIVE ;  /* 0x000000000000791b */ /* 0x003fe20003800000 */
.L_x_1098:
[----:B------:R-:W-:Y:S02]  /*2bf10*/  MOV R12, 0x4 ;  /* 0x00000004000c7802 */ /* 0x000fe40000000f00 */
[----:B------:R-:W-:-:S05]  /*2bf20*/  SEL R2, R14, RZ, P2 ;  /* 0x000000ff0e027207 */ /* 0x000fca0001000000 */
[----:B------:R-:W-:-:S04]  /*2bf30*/  IMAD.IADD R2, R13, 0x1, R2 ;  /* 0x000000010d027824 */ /* 0x000fc800078e0202 */
[----:B------:R-:W-:-:S07]  /*2bf40*/  IMAD.MOV.U32 R13, RZ, RZ, R2 ;  /* 0x000000ffff0d7224 */ /* 0x000fce00078e0002 */
[----:B------:R-:W-:Y:S05]  /*2bf50*/  WARPSYNC.COLLECTIVE R15, `(.L_x_1099) ;  /* 0x000000000f087348 */ /* 0x000fea0003c00000 */
[----:B------:R0:W1:Y:S02]  /*2bf60*/  SHFL.UP P6, R14, R13, R12, R11 ;  /* 0x0400000c0d0e7389 */ /* 0x00006400000c000b */
[----:B01----:R-:W-:Y:S01]  /*2bf70*/  ENDCOLLECTIVE ;  /* 0x000000000000791b */ /* 0x003fe20003800000 */
.L_x_1099:
[----:B------:R-:W-:Y:S02]  /*2bf80*/  MOV R12, 0x8 ;  /* 0x00000008000c7802 */ /* 0x000fe40000000f00 */
[----:B------:R-:W-:-:S05]  /*2bf90*/  SEL R3, R14, RZ, P3 ;  /* 0x000000ff0e037207 */ /* 0x000fca0001800000 */
[----:B------:R-:W-:-:S04]  /*2bfa0*/  IMAD.IADD R3, R2, 0x1, R3 ;  /* 0x0000000102037824 */ /* 0x000fc800078e0203 */
[----:B------:R-:W-:-:S07]  /*2bfb0*/  IMAD.MOV.U32 R13, RZ, RZ, R3 ;  /* 0x000000ffff0d7224 */ /* 0x000fce00078e0003 */
[----:B------:R-:W-:Y:S05]  /*2bfc0*/  WARPSYNC.COLLECTIVE R15, `(.L_x_1100) ;  /* 0x000000000f087348 */ /* 0x000fea0003c00000 */
[----:B------:R0:W1:Y:S02]  /*2bfd0*/  SHFL.UP P6, R14, R13, R12, R11 ;  /* 0x0400000c0d0e7389 */ /* 0x00006400000c000b */
[----:B01----:R-:W-:Y:S01]  /*2bfe0*/  ENDCOLLECTIVE ;  /* 0x000000000000791b */ /* 0x003fe20003800000 */
.L_x_1100:
[----:B------:R-:W-:Y:S02]  /*2bff0*/  MOV R12, 0x10 ;  /* 0x00000010000c7802 */ /* 0x000fe40000000f00 */
[----:B------:R-:W-:-:S05]  /*2c000*/  SEL R4, R14, RZ, P4 ;  /* 0x000000ff0e047207 */ /* 0x000fca0002000000 */
[----:B------:R-:W-:-:S04]  /*2c010*/  IMAD.IADD R4, R3, 0x1, R4 ;  /* 0x0000000103047824 */ /* 0x000fc800078e0204 */
[----:B------:R-:W-:-:S07]  /*2c020*/  IMAD.MOV.U32 R13, RZ, RZ, R4 ;  /* 0x000000ffff0d7224 */ /* 0x000fce00078e0004 */
[----:B------:R-:W-:Y:S05]  /*2c030*/  WARPSYNC.COLLECTIVE R15, `(.L_x_1101) ;  /* 0x000000000f087348 */ /* 0x000fea0003c00000 */
[----:B------:R0:W1:Y:S02]  /*2c040*/  SHFL.UP P6, R14, R13, R12, R11 ;  /* 0x0400000c0d0e7389 */ /* 0x00006400000c000b */
[----:B01----:R-:W-:Y:S01]  /*2c050*/  ENDCOLLECTIVE ;  /* 0x000000000000791b */ /* 0x003fe20003800000 */
.L_x_1101:
        /* <DEDUP_REMOVED lines=8> */
.L_x_1102:
[----:B------:R-:W-:Y:S05]  /*2c0e0*/  BRA `(.L_x_1103) ;  /* 0xffffff7c00047947 */ /* 0x000fea000383ffff */
.L_x_806:
[----:B------:R-:W-:Y:S01]  /*2c0f0*/  BSSY B0, `(.L_x_1104) ;  /* 0x0000006000007945 */ /* 0x000fe20003800000 */
[----:B------:R-:W-:Y:S01]  /*2c100*/  PLOP3.LUT P6, PT, P6, PT, PT, 0x8, 0x0 ;  /* 0x000000000000781c */ /* 0x000fe200037ce170 */
[----:B------:R-:W-:-:S12]  /*2c110*/  IMAD.MOV.U32 R15, RZ, RZ, -0x1 ;  /* 0xffffffffff0f7424 */ /* 0x000fd800078e00ff */
[----:B0-----:R-:W-:Y:S05]  /*2c120*/  WARPSYNC.COLLECTIVE R15, `(.L_x_1105) ;  /* 0x000000000f087348 */ /* 0x001fea0003c00000 */
[----:B------:R-:W-:Y:S01]  /*2c130*/  VOTE.ANY R14, PT, P6 ;  /* 0x00000000000e7806 */ /* 0x000fe200030e0100 */
[----:B0-----:R-:W-:Y:S06]  /*2c140*/  ENDCOLLECTIVE ;  /* 0x000000000000791b */ /* 0x001fec0003800000 */
.L_x_1105:
[----:B------:R-:W-:Y:S05]  /*2c150*/  BSYNC B0 ;  /* 0x0000000000007941 */ /* 0x000fea0003800000 */
.L_x_1104:
[----:B------:R-:W-:Y:S01]  /*2c160*/  MOV R3, R14 ;  /* 0x0000000e00037202 */ /* 0x000fe20000000f00 */
[----:B------:R-:W-:Y:S01]  /*2c170*/  IMAD.MOV.U32 R13, RZ, RZ, R5 ;  /* 0x000000ffff0d7224 */ /* 0x000fe200078e0005 */
[----:B------:R-:W-:Y:S01]  /*2c180*/  MOV R11, 0x1f ;  /* 0x0000001f000b7802 */ /* 0x000fe20000000f00 */
[----:B------:R-:W-:Y:S01]  /*2c190*/  IMAD.MOV.U32 R15, RZ, RZ, -0x1 ;  /* 0xffffffffff0f7424 */ /* 0x000fe200078e00ff */
[----:B------:R-:W0:Y:S02]  /*2c1a0*/  POPC R4, R3 ;  /* 0x0000000300047309 */ /* 0x000e240000000000 */
[----:B0-----:R-:W-:-:S07]  /*2c1b0*/  IMAD.MOV.U32 R12, RZ, RZ, R4 ;  /* 0x000000ffff0c7224 */ /* 0x001fce00078e0004 */
[----:B------:R-:W-:Y:S05]  /*2c1c0*/  WARPSYNC.COLLECTIVE R15, `(.L_x_1106) ;  /* 0x000000000f087348 */ /* 0x000fea0003c00000 */
[----:B------:R0:W1:Y:S02]  /*2c1d0*/  SHFL.IDX P6, R14, R13, R12, R11 ;  /* 0x0000000c0d0e7389 */ /* 0x00006400000c000b */
[----:B01----:R-:W-:Y:S01]  /*2c1e0*/  ENDCOLLECTIVE ;  /* 0x000000000000791b */ /* 0x003fe20003800000 */
.L_x_1106:
[----:B------:R-:W-:Y:S01]  /*2c1f0*/  IMAD.MOV.U32 R5, RZ, RZ, R14 ;  /* 0x000000ffff057224 */ /* 0x000fe200078e000e */
[----:B------:R-:W-:Y:S06]  /*2c200*/  BRA `(.L_x_1107) ;  /* 0xffffff7800f47947 */ /* 0x000fec000383ffff */
.L_x_808:
[----:B------:R-:W-:Y:S01]  /*2c210*/  BSSY B0, `(.L_x_1108) ;  /* 0x0000007000007945 */ /* 0x000fe20003800000 */
[----:B------:R-:W-:Y:S01]  /*2c220*/  MOV R13, R2 ;  /* 0x00000002000d7202 */ /* 0x000fe20000000f00 */
[----:B------:R-:W-:Y:S02]  /*2c230*/  IMAD.MOV.U32 R11, RZ, RZ, 0x1f ;  /* 0x0000001fff0b7424 */ /* 0x000fe400078e00ff */
[----:B------:R-:W-:-:S07]  /*2c240*/  IMAD.MOV.U32 R15, RZ, RZ, -0x1 ;  /* 0xffffffffff0f7424 */ /* 0x000fce00078e00ff */
[----:B012---:R-:W-:Y:S05]  /*2c250*/  WARPSYNC.COLLECTIVE R15, `(.L_x_1109) ;  /* 0x000000000f087348 */ /* 0x007fea0003c00000 */
[----:B------:R3:W4:Y:S02]  /*2c260*/  SHFL.IDX P6, R14, R13, R12, R11 ;  /* 0x0000000c0d0e7389 */ /* 0x00072400000c000b */
[----:B01234-:R-:W-:Y:S01]  /*2c270*/  ENDCOLLECTIVE ;  /* 0x000000000000791b */ /* 0x01ffe20003800000 */
.L_x_1109:
[----:B------:R-:W-:Y:S05]  /*2c280*/  BSYNC B0 ;  /* 0x0000000000007941 */ /* 0x000fea0003800000 */
.L_x_1108:
[----:B------:R-:W-:Y:S05]  /*2c290*/  BRA `(.L_x_807) ;  /* 0xffffff7800ec7947 */ /* 0x000fea000383ffff */
.L_x_812:
[----:B0-----:R0:W2:Y:S02]  /*2c2a0*/  SYNCS.PHASECHK.TRANS64.TRYWAIT P0, [R7+URZ+0x38820], R0 ;  /* 0x03882000070075a7 */ /* 0x0010a4000800017f */
[----:B--2---:R-:W-:Y:S05]  /*2c2b0*/  @!P0 NANOSLEEP.SYNCS 0x989680 ;  /* 0x009896800000895d */ /* 0x004fea0003900000 */
[----:B------:R-:W2:Y:S02]  /*2c2c0*/  @!P0 SYNCS.PHASECHK.TRANS64 P0, [R7+URZ+0x38820], R0 ;  /* 0x03882000070085a7 */ /* 0x000ea4000800007f */
[----:B--2---:R-:W-:Y:S05]  /*2c2d0*/  @!P0 BRA `(.L_x_812) ;  /* 0xfffffffc00f08947 */ /* 0x004fea000383ffff */
[----:B------:R-:W-:Y:S05]  /*2c2e0*/  BRA `(.L_x_1110) ;  /* 0xffffff7c00e07947 */ /* 0x000fea000383ffff */
.L_x_813:
[----:B------:R-:W2:Y:S01]  /*2c2f0*/  S2R R2, SR_TID.X ;  /* 0x0000000000027919 */ /* 0x000ea20000002100 */
[----:B------:R-:W-:Y:S01]  /*2c300*/  BSSY B0, `(.L_x_1111) ;  /* 0x000000a000007945 */ /* 0x000fe20003800000 */
[----:B------:R-:W-:Y:S01]  /*2c310*/  IMAD.MOV.U32 R12, RZ, RZ, RZ ;  /* 0x000000ffff0c7224 */ /* 0x000fe200078e00ff */
[----:B------:R-:W-:Y:S01]  /*2c320*/  MOV R15, 0xffffffff ;  /* 0xffffffff000f7802 */ /* 0x000fe20000000f00 */
[----:B------:R-:W-:Y:S01]  /*2c330*/  IMAD.MOV.U32 R11, RZ, RZ, 0x1f ;  /* 0x0000001fff0b7424 */ /* 0x000fe200078e00ff */
[----:B--2---:R-:W-:-:S04]  /*2c340*/  SHF.R.U32.HI R2, RZ, 0x5, R2 ;  /* 0x00000005ff027819 */ /* 0x004fc80000011602 */
[----:B------:R-:W-:-:S04]  /*2c350*/  LOP3.LUT R2, R2, 0x3, RZ, 0xc0, !PT ;  /* 0x0000000302027812 */ /* 0x000fc800078ec0ff */
[----:B------:R-:W-:-:S07]  /*2c360*/  MOV R13, R2 ;  /* 0x00000002000d7202 */ /* 0x000fce0000000f00 */
[----:B01----:R-:W-:Y:S05]  /*2c370*/  WARPSYNC.COLLECTIVE R15, `(.L_x_1112) ;  /* 0x000000000f087348 */ /* 0x003fea0003c00000 */
[----:B------:R2:W3:Y:S02]  /*2c380*/  SHFL.IDX P6, R14, R13, R12, R11 ;  /* 0x0000000c0d0e7389 */ /* 0x0004e400000c000b */
[----:B0123--:R-:W-:Y:S01]  /*2c390*/  ENDCOLLECTIVE ;  /* 0x000000000000791b */ /* 0x00ffe20003800000 */
.L_x_1112:
[----:B------:R-:W-:Y:S05]  /*2c3a0*/  BSYNC B0 ;  /* 0x0000000000007941 */ /* 0x000fea0003800000 */
.L_x_1111:
[----:B------:R-:W-:Y:S05]  /*2c3b0*/  BRA `(.L_x_1113) ;  /* 0xffffff7c00c87947 */ /* 0x000fea000383ffff */
.L_x_814:
[----:B------:R-:W-:Y:S01]  /*2c3c0*/  BSSY B0, `(.L_x_1114) ;  /* 0x0000006000007945 */ /* 0x000fe20003800000 */
[----:B------:R-:W-:-:S07]  /*2c3d0*/  IMAD.MOV.U32 R15, RZ, RZ, -0x1 ;  /* 0xffffffffff0f7424 */ /* 0x000fce00078e00ff */
[----:B01----:R-:W-:Y:S05]  /*2c3e0*/  WARPSYNC.COLLECTIVE R15, `(.L_x_1115) ;  /* 0x000000000f0c7348 */ /* 0x003fea0003c00000 */
[----:B------:R-:W-:Y:S02]  /*2c3f0*/  ELECT P6, UR62, PT ;  /* 0x00000000003e782f */ /* 0x000fe400038c0000 */
[----:B------:R-:W-:Y:S01]  /*2c400*/  MOV R14, UR62 ;  /* 0x0000003e000e7c02 */ /* 0x000fe20008000f00 */
[----:B01----:R-:W-:Y:S10]  /*2c410*/  ENDCOLLECTIVE ;  /* 0x000000000000791b */ /* 0x003ff40003800000 */
.L_x_1115:
[----:B------:R-:W-:Y:S05]  /*2c420*/  BSYNC B0 ;  /* 0x0000000000007941 */ /* 0x000fea0003800000 */
.L_x_1114:
[----:B------:R-:W-:Y:S05]  /*2c430*/  BRA `(.L_x_1116) ;  /* 0xffffff7c00bc7947 */ /* 0x000fea000383ffff */
.L_x_816:
[----:B0-----:R0:W2:Y:S02]  /*2c440*/  SYNCS.PHASECHK.TRANS64.TRYWAIT P1, [R5+URZ+0x38840], R0 ;  /* 0x03884000050075a7 */ /* 0x0010a4000802017f */
[----:B--2---:R-:W-:Y:S05]  /*2c450*/  @!P1 NANOSLEEP.SYNCS 0x989680 ;  /* 0x009896800000995d */ /* 0x004fea0003900000 */
[----:B------:R-:W2:Y:S02]  /*2c460*/  @!P1 SYNCS.PHASECHK.TRANS64 P1, [R5+URZ+0x38840], R0 ;  /* 0x03884000050095a7 */ /* 0x000ea4000802007f */
[----:B--2---:R-:W-:Y:S05]  /*2c470*/  @!P1 BRA `(.L_x_816) ;  /* 0xfffffffc00f09947 */ /* 0x004fea000383ffff */
[----:B------:R-:W-:Y:S05]  /*2c480*/  BRA `(.L_x_1117) ;  /* 0xffffff7c00e47947 */ /* 0x000fea000383ffff */
.L_x_818:
[----:B--2---:R2:W3:Y:S02]  /*2c490*/  SYNCS.PHASECHK.TRANS64.TRYWAIT P1, [R3+URZ+0x38840], R2 ;  /* 0x03884002030075a7 */ /* 0x0044e4000802017f */
[----:B---3--:R-:W-:Y:S05]  /*2c4a0*/  @!P1 NANOSLEEP.SYNCS 0x989680 ;  /* 0x009896800000995d */ /* 0x008fea0003900000 */
[----:B------:R-:W3:Y:S02]  /*2c4b0*/  @!P1 SYNCS.PHASECHK.TRANS64 P1, [R3+URZ+0x38840], R2 ;  /* 0x03884002030095a7 */ /* 0x000ee4000802007f */
[----:B---3--:R-:W-:Y:S05]  /*2c4c0*/  @!P1 BRA `(.L_x_818) ;  /* 0xfffffffc00f09947 */ /* 0x008fea000383ffff */
[----:B------:R-:W-:Y:S05]  /*2c4d0*/  BRA `(.L_x_1118) ;  /* 0xffffff7c00f07947 */ /* 0x000fea000383ffff */
.L_x_820:
[----:B---3--:R3:W4:Y:S02]  /*2c4e0*/  SYNCS.PHASECHK.TRANS64.TRYWAIT P1, [R5+URZ+0x38860], R0 ;  /* 0x03886000050075a7 */ /* 0x008724000802017f */
[----:B----4-:R-:W-:Y:S05]  /*2c4f0*/  @!P1 NANOSLEEP.SYNCS 0x989680 ;  /* 0x009896800000995d */ /* 0x010fea0003900000 */
[----:B------:R-:W4:Y:S02]  /*2c500*/  @!P1 SYNCS.PHASECHK.TRANS64 P1, [R5+URZ+0x38860], R0 ;  /* 0x03886000050095a7 */ /* 0x000f24000802007f */
[----:B----4-:R-:W-:Y:S05]  /*2c510*/  @!P1 BRA `(.L_x_820) ;  /* 0xfffffffc00f09947 */ /* 0x010fea000383ffff */
[----:B------:R-:W-:Y:S05]  /*2c520*/  BRA `(.L_x_1119) ;  /* 0xffffff7c00ec7947 */ /* 0x000fea000383ffff */
.L_x_822:
[----:B----4-:R4:W0:Y:S02]  /*2c530*/  SYNCS.PHASECHK.TRANS64.TRYWAIT P1, [R3+URZ+0x38860], R2 ;  /* 0x03886002030075a7 */ /* 0x010824000802017f */
[----:B0-----:R-:W-:Y:S05]  /*2c540*/  @!P1 NANOSLEEP.SYNCS 0x989680 ;  /* 0x009896800000995d */ /* 0x001fea0003900000 */
[----:B------:R-:W0:Y:S02]  /*2c550*/  @!P1 SYNCS.PHASECHK.TRANS64 P1, [R3+URZ+0x38860], R2 ;  /* 0x03886002030095a7 */ /* 0x000e24000802007f */
[----:B0-----:R-:W-:Y:S05]  /*2c560*/  @!P1 BRA `(.L_x_822) ;  /* 0xfffffffc00f09947 */ /* 0x001fea000383ffff */
[----:B------:R-:W-:Y:S05]  /*2c570*/  BRA `(.L_x_1120) ;  /* 0xffffff7c00e87947 */ /* 0x000fea000383ffff */
.L_x_824:
[----:B------:R0:W0:Y:S02]  /*2c580*/  SYNCS.PHASECHK.TRANS64.TRYWAIT P1, [R5+URZ+0x38880], R0 ;  /* 0x03888000050075a7 */ /* 0x000024000802017f */
[----:B0-----:R-:W-:Y:S05]  /*2c590*/  @!P1 NANOSLEEP.SYNCS 0x989680 ;  /* 0x009896800000995d */ /* 0x001fea0003900000 */
[----:B------:R-:W0:Y:S02]  /*2c5a0*/  @!P1 SYNCS.PHASECHK.TRANS64 P1, [R5+URZ+0x38880], R0 ;  /* 0x03888000050095a7 */ /* 0x000e24000802007f */
[----:B0-----:R-:W-:Y:S05]  /*2c5b0*/  @!P1 BRA `(.L_x_824) ;  /* 0xfffffffc00f09947 */ /* 0x001fea000383ffff */
[----:B------:R-:W-:Y:S05]  /*2c5c0*/  BRA `(.L_x_1121) ;  /* 0xffffff7c00e47947 */ /* 0x000fea000383ffff */
.L_x_1122:
        /* <DEDUP_REMOVED lines=11> */
.L_x_3632:


//--------------------- .text._ZN7cutlass13device_kernelIN5flash11enable_sm90INS1_16FlashAttnFwdSm90INS1_25CollectiveMainloopFwdSm90ILi2EN4cute5tupleIJNS5_1CILi1EEES8_S8_EEENS6_IJNS7_ILi128EEENS7_ILi64EEENS7_ILi256EEEEEELi256ENS_12float_e4m3_tEfNS_4arch4Sm90ELb0ELb1ELb0ELb0ELb1ELb0ELb0ELb1ELb0ELb1ELb0ELb0EEENS1_21CollectiveEpilogueFwdINS6_IJSA_SC_SB_EEES9_NS_10bfloat16_tESG_Li256ELb0ELb1ELb0ELb1EEENS1_30DynamicPersistentTileSchedulerILi256ELi128ELb0ELb1ELb1EEEEEEEEEvNT_6ParamsE --------------------------
	.section	.text._ZN7cutlass13device_kernelIN5flash11enable_sm90INS1_16FlashAttnFwdSm90INS1_25CollectiveMainloopFwdSm90ILi2EN4cute5tupleIJNS5_1CILi1EEES8_S8_EEENS6_IJNS7_ILi128EEENS7_ILi64EEENS7_ILi256EEEEEELi256ENS_12float_e4m3_tEfNS_4arch4Sm90ELb0ELb1ELb0ELb0ELb1ELb0ELb0ELb1ELb0ELb1ELb0ELb0EEENS1_21CollectiveEpilogueFwdINS6_IJSA_SC_SB_EEES9_NS_10bfloat16_tESG_Li256ELb0ELb1ELb0ELb1EEENS1_30DynamicPersistentTileSchedulerILi256ELi128ELb0ELb1ELb1EEEEEEEEEvNT_6ParamsE,"ax",@progbits
	.align	128
.text._ZN7cutlass13device_kernelIN5flash11enable_sm90INS1_16FlashAttnFwdSm90INS1_25CollectiveMainloopFwdSm90ILi2EN4cute5tupleIJNS5_1CILi1EEES8_S8_EEENS6_IJNS7_ILi128EEENS7_ILi64EEENS7_ILi256EEEEEELi256ENS_12float_e4m3_tEfNS_4arch4Sm90ELb0ELb1ELb0ELb0ELb1ELb0ELb0ELb1ELb0ELb1ELb0ELb0EEENS1_21CollectiveEpilogueFwdINS6_IJSA_SC_SB_EEES9_NS_10bfloat16_tESG_Li256ELb0ELb1ELb0ELb1EEENS1_30DynamicPersistentTileSchedulerILi256ELi128ELb0ELb1ELb1EEEEEEEEEvNT_6ParamsE:
        .type           _ZN7cutlass13device_kernelIN5flash11enable_sm90INS1_16FlashAttnFwdSm90INS1_25CollectiveMainloopFwdSm90ILi2EN4cute5tupleIJNS5_1CILi1EEES8_S8_EEENS6_IJNS7_ILi128EEENS7_ILi64EEENS7_ILi256EEEEEELi256ENS_12float_e4m3_tEfNS_4arch4Sm90ELb0ELb1ELb0ELb0ELb1ELb0ELb0ELb1ELb0ELb1ELb0ELb0EEENS1_21CollectiveEpilogueFwdINS6_IJSA_SC_SB_EEES9_NS_10bfloat16_tESG_Li256ELb0ELb1ELb0ELb1EEENS1_30DynamicPersistentTileSchedulerILi256ELi128ELb0ELb1ELb1EEEEEEEEEvNT_6ParamsE,@function
        .size           _ZN7cutlass13device_kernelIN5flash11enable_sm90INS1_16FlashAttnFwdSm90INS1_25CollectiveMainloopFwdSm90ILi2EN4cute5tupleIJNS5_1CILi1EEES8_S8_EEENS6_IJNS7_ILi128EEENS7_ILi64EEENS7_ILi256EEEEEELi256ENS_12float_e4m3_tEfNS_4arch4Sm90ELb0ELb1ELb0ELb0ELb1ELb0ELb0ELb1ELb0ELb1ELb0ELb0EEENS1_21CollectiveEpilogueFwdINS6_IJSA_SC_SB_EEES9_NS_10bfloat16_tESG_Li256ELb0ELb1ELb0ELb1EEENS1_30DynamicPersistentTileSchedulerILi256ELi128ELb0ELb1ELb1EEEEEEEEEvNT_6ParamsE,(.L_x_3633 - _ZN7cutlass13device_kernelIN5flash11enable_sm90INS1_16FlashAttnFwdSm90INS1_25CollectiveMainloopFwdSm90ILi2EN4cute5tupleIJNS5_1CILi1EEES8_S8_EEENS6_IJNS7_ILi128EEENS7_ILi64EEENS7_ILi256EEEEEELi256ENS_12float_e4m3_tEfNS_4arch4Sm90ELb0ELb1ELb0ELb0ELb1ELb0ELb0ELb1ELb0ELb1ELb0ELb0EEENS1_21CollectiveEpilogueFwdINS6_IJSA_SC_SB_EEES9_NS_10bfloat16_tESG_Li256ELb0ELb1ELb0ELb1EEENS1_30DynamicPersistentTileSchedulerILi256ELi128ELb0ELb1ELb1EEEEEEEEEvNT_6ParamsE)
        .other          _ZN7cutlass13device_kernelIN5flash11enable_sm90INS1_16FlashAttnFwdSm90INS1_25CollectiveMainloopFwdSm90ILi2EN4cute5tupleIJNS5_1CILi1EEES8_S8_EEENS6_IJNS7_ILi128EEENS7_ILi64EEENS7_ILi256EEEEEELi256ENS_12float_e4m3_tEfNS_4arch4Sm90ELb0ELb1ELb0ELb0ELb1ELb0ELb0ELb1ELb0ELb1ELb0ELb0EEENS1_21CollectiveEpilogueFwdINS6_IJSA_SC_SB_EEES9_NS_10bfloat16_tESG_Li256ELb0ELb1ELb0ELb1EEENS1_30DynamicPersistentTileSchedulerILi256ELi128ELb0ELb1ELb1EEEEEEEEEvNT_6ParamsE,@"STO_CUDA_ENTRY STV_DEFAULT"
_ZN7cutlass13device_kernelIN5flash11enable_sm90INS1_16FlashAttnFwdSm90INS1_25CollectiveMainloopFwdSm90ILi2EN4cute5tupleIJNS5_1CILi1EEES8_S8_EEENS6_IJNS7_ILi128EEENS7_ILi64EEENS7_ILi256EEEEEELi256ENS_12float_e4m3_tEfNS_4arch4Sm90ELb0ELb1ELb0ELb0ELb1ELb0ELb0ELb1ELb0ELb1ELb0ELb0EEENS1_21CollectiveEpilogueFwdINS6_IJSA_SC_SB_EEES9_NS_10bfloat16_tESG_Li256ELb0ELb1ELb0ELb1EEENS1_30DynamicPersistentTileSchedulerILi256ELi128ELb0ELb1ELb1EEEEEEEEEvNT_6ParamsE:
        /* <DEDUP_REMOVED lines=45> */
.L_x_1123:
        /* <DEDUP_REMOVED lines=22> */
.L_x_1124:
        /* <DEDUP_REMOVED lines=18> */
.L_x_1125:
        /* <DEDUP_REMOVED lines=22> */
.L_x_1126:
        /* <DEDUP_REMOVED lines=24> */
.L_x_1127:
[----:B------:R-:W-:Y:S01]  /*0830*/  UISETP.NE.AND UP0, UPT, UR9, URZ, UPT ;  /* 0x0000003f0900728c */ /* 0x000fe2000bf05270 */
[----:B------:R-:W-:Y:S01]  /*0840*/  NOP ;  /* 0x0000000000007918 */ /* 0x000fe20000000000 */
[----:B------:R-:W-:Y:S01]  /*0850*/  UMOV UR36, 0x1 ;  /* 0x0000000100247882 */ /* 0x000fe20000000000 */
[----:B------:R-:W-:Y:S01]  /*0860*/  IMAD.U32 R31, RZ, RZ, UR10 ;  /* 0x0000000aff1f7e24 */ /* 0x000fe2000f8e00ff */
[----:B------:R-:W-:Y:S01]  /*0870*/  USEL UR36, UR36, 0x2, !UP0 ;  /* 0x0000000224247887 */ /* 0x000fe2000c000000 */
[----:B01234-:R-:W-:Y:S01]  /*0880*/  BAR.SYNC.DEFER_BLOCKING 0x0 ;  /* 0x0000000000007b1d */ /* 0x01ffe20000010000 */
[----:B------:R-:W-:-:S05]  /*0890*/  PLOP3.LUT P0, PT, PT, PT, UP0, 0x80, 0x0 ;  /* 0x000000000000781c */ /* 0x000fca0003f0f008 */
[----:B------:R-:W-:-:S08]  /*08a0*/  ULDC.64 UR52, c[0x0][0x208] ;  /* 0x0000820000347ab9 */ /* 0x000fd00000000a00 */
[----:B------:R-:W-:Y:S05]  /*08b0*/  @!P0 BRA `(.L_x_1128) ;  /* 0x000000dc00008947 */ /* 0x000fea0003800000 */
.L_x_1129:
[----:B------:R-:W-:-:S08]  /*08c0*/  NOP ;  /* 0x0000000000007918 */ /* 0x000fd00000000000 */
[----:B------:R-:W0:Y:S02]  /*08d0*/  USETMAXREG.TRY_ALLOC.CTAPOOL UP0, 0xe8 ;  /* 0x000000e8000079c8 */ /* 0x000e240008000600 */
[----:B0-----:R-:W-:-:S13]  /*08e0*/  PLOP3.LUT P0, PT, PT, PT, UP0, 0x80, 0x0 ;  /* 0x000000000000781c */ /* 0x001fda0003f0f008 */
[----:B------:R-:W-:Y:S05]  /*08f0*/  @!P0 BRA `(.L_x_1129) ;  /* 0xfffffffc00f08947 */ /* 0x000fea000383ffff */
[----:B------:R-:W0:Y:S01]  /*0900*/  S2R R0, SR_TID.X ;  /* 0x0000000000007919 */ /* 0x000e220000002100 */
[----:B------:R-:W1:Y:S08]  /*0910*/  S2UR UR4, SR_CTAID.X ;  /* 0x00000000000479c3 */ /* 0x000e700000002500 */
[----:B------:R-:W-:Y:S08]  /*0920*/  BAR.ARV 0x4, 0x180 ;  /* 0x0106000000007b1d */ /* 0x000ff00000002000 */
        /* <DEDUP_REMOVED lines=65> */
.L_x_1234:
[----:B------:R-:W-:Y:S01]  /*0d40*/  ULDC UR5, c[0x0][0xc60] ;  /* 0x0003180000057ab9 */ /* 0x000fe20000000800 */
[----:B------:R-:W-:Y:S01]  /*0d50*/  UMOV UR9, UR4 ;  /* 0x0000000400097c82 */ /* 0x000fe20008000000 */
[----:B------:R-:W-:-:S11]  /*0d60*/  UISETP.NE.AND UP0, UPT, UR5, 0x1, UPT ;  /* 0x000000010500788c */ /* 0x000fd6000bf05270 */
[----:B------:R-:W-:Y:S01]  /*0d70*/  @UP0 ULDC UR6, c[0x0][0xc64] ;  /* 0x0003190000060ab9 */ /* 0x000fe20000000800 */
[----:B------:R-:W-:Y:S01]  /*0d80*/  @UP0 ULDC UR8, c[0x0][0xc68] ;  /* 0x00031a0000080ab9 */ /* 0x000fe20000000800 */
[----:B------:R-:W-:-:S04]  /*0d90*/  UIMAD.WIDE.U32 UR6, UR4, UR6, URZ ;  /* 0x00000006040672a5 */ /* 0x000fc8000f8e003f */
[----:B------:R-:W-:-:S03]  /*0da0*/  @UP0 USHF.R.U32.HI UR9, URZ, UR8, UR7 ;  /* 0x000000083f090299 */ /* 0x000fc60008011607 */
[----:B------:R-:W-:Y:S02]  /*0db0*/  ULDC UR6, c[0x0][0xc78] ;  /* 0x00031e0000067ab9 */ /* 0x000fe40000000800 */
[----:B------:R-:W-:Y:S02]  /*0dc0*/  UISETP.GE.AND UP0, UPT, UR9, UR6, UPT ;  /* 0x000000060900728c */ /* 0x000fe4000bf06270 */
[----:B------:R-:W-:-:S04]  /*0dd0*/  UIADD3 UR6, -UR9, URZ, URZ ;  /* 0x0000003f09067290 */ /* 0x000fc8000fffe13f */
[----:B------:R-:W-:Y:S01]  /*0de0*/  PLOP3.LUT P0, PT, PT, PT, UP0, 0x80, 0x0 ;  /* 0x000000000000781c */ /* 0x000fe20003f0f008 */
[----:B------:R-:W-:-:S12]  /*0df0*/  UIMAD UR7, UR5, UR6, UR4 ;  /* 0x00000006050772a4 */ /* 0x000fd8000f8e0204 */
[----:B012345:R-:W-:Y:S05]  /*0e00*/  @!P0 BRA `(.L_x_1130) ;  /* 0x0000000000208947 */ /* 0x03ffea0003800000 */
[----:B------:R-:W-:Y:S01]  /*0e10*/  ULDC UR6, c[0x0][0xc6c] ;  /* 0x00031b0000067ab9 */ /* 0x000fe20000000800 */
[----:B------:R-:W-:Y:S01]  /*0e20*/  UMOV UR8, UR7 ;  /* 0x0000000700087c82 */ /* 0x000fe20008000000 */
[----:B------:R-:W-:-:S11]  /*0e30*/  UISETP.NE.AND UP0, UPT, UR6, 0x1, UPT ;  /* 0x000000010600788c */ /* 0x000fd6000bf05270 */
[----:B------:R-:W-:Y:S02]  /*0e40*/  @UP0 ULDC.64 UR10, c[0x0][0xc70] ;  /* 0x00031c00000a0ab9 */ /* 0x000fe40000000a00 */
[----:B------:R-:W-:-:S04]  /*0e50*/  UIMAD.WIDE.U32 UR4, UR7, UR10, URZ ;  /* 0x0000000a070472a5 */ /* 0x000fc8000f8e003f */
[----:B------:R-:W-:-:S04]  /*0e60*/  @UP0 USHF.R.U32.HI UR8, URZ, UR11, UR5 ;  /* 0x0000000b3f080299 */ /* 0x000fc80008011605 */
[----:B------:R-:W-:Y:S01]  /*0e70*/  UIMAD UR4, UR8, UR6, URZ ;  /* 0x00000006080472a4 */ /* 0x000fe2000f8e023f */
[----:B------:R-:W-:Y:S11]  /*0e80*/  BRA `(.L_x_1131) ;  /* 0x00000000001c7947 */ /* 0x000ff60003800000 */
.L_x_1130:
[----:B------:R-:W-:Y:S01]  /*0e90*/  ULDC UR6, c[0x0][0xc54] ;  /* 0x0003150000067ab9 */ /* 0x000fe20000000800 */
[----:B------:R-:W-:Y:S01]  /*0ea0*/  UMOV UR8, UR7 ;  /* 0x0000000700087c82 */ /* 0x000fe20008000000 */
[----:B------:R-:W-:-:S11]  /*0eb0*/  UISETP.NE.AND UP0, UPT, UR6, 0x1, UPT ;  /* 0x000000010600788c */ /* 0x000fd6000bf05270 */
[----:B------:R-:W-:Y:S02]  /*0ec0*/  @UP0 ULDC.64 UR10, c[0x0][0xc58] ;  /* 0x00031600000a0ab9 */ /* 0x000fe40000000a00 */
[----:B------:R-:W-:-:S04]  /*0ed0*/  UIMAD.WIDE.U32 UR4, UR7, UR10, URZ ;  /* 0x0000000a070472a5 */ /* 0x000fc8000f8e003f */
[----:B------:R-:W-:-:S04]  /*0ee0*/  @UP0 USHF.R.U32.HI UR8, URZ, UR11, UR5 ;  /* 0x0000000b3f080299 */ /* 0x000fc80008011605 */
[----:B------:R-:W-:-:S12]  /*0ef0*/  UIMAD UR4, UR8, UR6, URZ ;  /* 0x00000006080472a4 */ /* 0x000fd8000f8e023f */
.L_x_1131:
[----:B------:R-:W-:Y:S01]  /*0f00*/  ULDC UR37, c[0x0][0xc48] ;  /* 0x0003120000257ab9 */ /* 0x000fe20000000800 */
[----:B------:R-:W-:Y:S01]  /*0f10*/  UIADD3 UR6, UR7, -UR4, URZ ;  /* 0x8000000407067290 */ /* 0x000fe2000fffe03f */
[----:B------:R-:W-:Y:S01]  /*0f20*/  IMAD.MOV.U32 R3, RZ, RZ, 0x3f800000 ;  /* 0x3f800000ff037424 */ /* 0x000fe200078e00ff */
[----:B------:R-:W-:Y:S01]  /*0f30*/  UISETP.NE.AND UP2, UPT, UR37, 0x1, UPT ;  /* 0x000000012500788c */ /* 0x000fe2000bf45270 */
[----:B------:R-:W-:Y:S01]  /*0f40*/  IMAD.MOV.U32 R0, RZ, RZ, 0x3f800000 ;  /* 0x3f800000ff007424 */ /* 0x000fe200078e00ff */
[----:B------:R-:W-:Y:S01]  /*0f50*/  ULDC.64 UR4, c[0x0][0x990] ;  /* 0x0002640000047ab9 */ /* 0x000fe20000000a00 */
[----:B------:R-:W-:Y:S01]  /*0f60*/  ULDC UR18, c[0x0][0xc54] ;  /* 0x0003150000127ab9 */ /* 0x000fe20000000800 */
[----:B------:R-:W-:Y:S02]  /*0f70*/  UISETP.NE.U32.AND UP0, UPT, UR4, URZ, UPT ;  /* 0x0000003f0400728c */ /* 0x000fe4000bf05070 */
[----:B------:R-:W-:Y:S02]  /*0f80*/  UIMAD UR18, UR9, UR18, UR6 ;  /* 0x00000012091272a4 */ /* 0x000fe4000f8e0206 */
[----:B------:R-:W-:Y:S01]  /*0f90*/  UISETP.NE.AND.EX UP0, UPT, UR5, URZ, UPT, UP0 ;  /* 0x0000003f0500728c */ /* 0x000fe2000bf05300 */
[----:B------:R-:W-:-:S02]  /*0fa0*/  ULDC.64 UR6, c[0x0][0x998] ;  /* 0x0002660000067ab9 */ /* 0x000fc40000000a00 */
[----:B------:R-:W-:Y:S01]  /*0fb0*/  @UP2 ULDC UR10, c[0x0][0xc4c] ;  /* 0x00031300000a2ab9 */ /* 0x000fe20000000800 */
[----:B------:R-:W-:Y:S02]  /*0fc0*/  UISETP.NE.U32.AND UP1, UPT, UR6, URZ, UPT ;  /* 0x0000003f0600728c */ /* 0x000fe4000bf25070 */
[----:B------:R-:W-:Y:S01]  /*0fd0*/  UIMAD.WIDE.U32 UR10, UR18, UR10, URZ ;  /* 0x0000000a120a72a5 */ /* 0x000fe2000f8e003f */
[----:B------:R-:W-:Y:S01]  /*0fe0*/  PLOP3.LUT P0, PT, PT, PT, UP0, 0x80, 0x0 ;  /* 0x000000000000781c */ /* 0x000fe20003f0f008 */
[----:B------:R-:W-:Y:S01]  /*0ff0*/  @UP2 ULDC UR9, c[0x0][0xc50] ;  /* 0x0003140000092ab9 */ /* 0x000fe20000000800 */
[----:B------:R-:W-:Y:S01]  /*1000*/  UISETP.NE.AND.EX UP1, UPT, UR7, URZ, UPT, UP1 ;  /* 0x0000003f0700728c */ /* 0x000fe2000bf25310 */
[----:B------:R-:W-:Y:S01]  /*1010*/  UMOV UR42, UR18 ;  /* 0x00000012002a7c82 */ /* 0x000fe20008000000 */
[----:B------:R-:W-:Y:S02]  /*1020*/  @UP2 USHF.R.U32.HI UR42, URZ, UR9, UR11 ;  /* 0x000000093f2a2299 */ /* 0x000fe4000801160b */
[----:B------:R-:W-:-:S02]  /*1030*/  ULOP3.LUT UR8, UR8, 0x1ffffff, URZ, 0x3c, !UPT ;  /* 0x01ffffff08087892 */ /* 0x000fc4000f8e3c3f */
[----:B------:R-:W-:Y:S01]  /*1040*/  PLOP3.LUT P1, PT, PT, PT, UP1, 0x80, 0x0 ;  /* 0x000000000000781c */ /* 0x000fe20003f2f018 */
[----:B------:R-:W-:Y:S01]  /*1050*/  @UP0 USHF.R.S32.HI UR9, URZ, 0x1f, UR42 ;  /* 0x0000001f3f090899 */ /* 0x000fe2000801142a */
[----:B------:R-:W-:Y:S01]  /*1060*/  @UP0 ULDC.64 UR10, c[0x0][0x9a8] ;  /* 0x00026a00000a0ab9 */ /* 0x000fe20000000a00 */
[----:B------:R-:W-:Y:S02]  /*1070*/  UIADD3 UR15, -UR42, URZ, URZ ;  /* 0x0000003f2a0f7290 */ /* 0x000fe4000fffe13f */
[----:B------:R-:W-:Y:S02]  /*1080*/  @UP0 UIMAD UR9, UR9, UR10, URZ ;  /* 0x0000000a090902a4 */ /* 0x000fe4000f8e023f */
[----:B------:R-:W-:Y:S02]  /*1090*/  @UP0 UIMAD.WIDE.U32 UR12, UR42, UR10, URZ ;  /* 0x0000000a2a0c02a5 */ /* 0x000fe4000f8e003f */
[----:B------:R-:W-:Y:S01]  /*10a0*/  @UP1 USHF.R.S32.HI UR10, URZ, 0x1f, UR42 ;  /* 0x0000001f3f0a1899 */ /* 0x000fe2000801142a */
[----:B------:R-:W-:Y:S01]  /*10b0*/  @UP1 ULDC.64 UR16, c[0x0][0x9b8] ;  /* 0x00026e0000101ab9 */ /* 0x000fe20000000a00 */
[----:B------:R-:W-:-:S02]  /*10c0*/  @UP0 UIMAD UR14, UR42, UR11, UR9 ;  /* 0x0000000b2a0e02a4 */ /* 0x000fc4000f8e0209 */
[----:B------:R-:W-:Y:S02]  /*10d0*/  @UP1 UIMAD UR9, UR10, UR16, URZ ;  /* 0x000000100a0912a4 */ /* 0x000fe4000f8e023f */
[----:B------:R-:W-:Y:S02]  /*10e0*/  UIMAD UR37, UR37, UR15, UR18 ;  /* 0x0000000f252572a4 */ /* 0x000fe4000f8e0212 */
[----:B------:R-:W-:Y:S02]  /*10f0*/  @UP1 UIMAD UR15, UR42, UR17, UR9 ;  /* 0x000000112a0f12a4 */ /* 0x000fe4000f8e0209 */
[----:B------:R-:W-:Y:S02]  /*1100*/  @UP0 USHF.R.S32.HI UR9, URZ, 0x1f, UR37 ;  /* 0x0000001f3f090899 */ /* 0x000fe40008011425 */
[----:B------:R-:W-:Y:S02]  /*1110*/  @UP1 UIMAD.WIDE.U32 UR10, UR42, UR16, URZ ;  /* 0x000000102a0a12a5 */ /* 0x000fe4000f8e003f */
[----:B------:R-:W-:Y:S01]  /*1120*/  @UP1 USHF.R.S32.HI UR20, URZ, 0x1f, UR37 ;  /* 0x0000001f3f141899 */ /* 0x000fe20008011425 */
[----:B------:R-:W-:Y:S01]  /*1130*/  @UP0 ULDC.64 UR16, c[0x0][0x9b0] ;  /* 0x00026c0000100ab9 */ /* 0x000fe20000000a00 */
[----:B------:R-:W-:Y:S01]  /*1140*/  @UP1 ULDC.64 UR18, c[0x0][0x9c0] ;  /* 0x0002700000121ab9 */ /* 0x000fe20000000a00 */
[----:B------:R-:W-:-:S02]  /*1150*/  @UP0 UIADD3 UR13, UR13, UR14, URZ ;  /* 0x0000000e0d0d0290 */ /* 0x000fc4000fffe03f */
[----:B------:R-:W-:Y:S02]  /*1160*/  @UP0 UIMAD UR9, UR9, UR16, URZ ;  /* 0x00000010090902a4 */ /* 0x000fe4000f8e023f */
[----:B------:R-:W-:Y:S02]  /*1170*/  @UP1 UIADD3 UR11, UR11, UR15, URZ ;  /* 0x0000000f0b0b1290 */ /* 0x000fe4000fffe03f */
[----:B------:R-:W-:Y:S02]  /*1180*/  @UP1 UIMAD UR14, UR20, UR18, URZ ;  /* 0x00000012140e12a4 */ /* 0x000fe4000f8e023f */
[----:B------:R-:W-:Y:S02]  /*1190*/  @UP0 UIMAD UR9, UR37, UR17, UR9 ;  /* 0x00000011250902a4 */ /* 0x000fe4000f8e0209 */
[----:B------:R-:W-:Y:S02]  /*11a0*/  @UP0 UIMAD.WIDE.U32 UR12, UR37, UR16, UR12 ;  /* 0x00000010250c02a5 */ /* 0x000fe4000f8e000c */
[----:B------:R-:W-:-:S02]  /*11b0*/  @UP1 UIMAD UR14, UR37, UR19, UR14 ;  /* 0x00000013250e12a4 */ /* 0x000fc4000f8e020e */
[----:B------:R-:W-:Y:S02]  /*11c0*/  @UP1 UIMAD.WIDE.U32 UR10, UR37, UR18, UR10 ;  /* 0x00000012250a12a5 */ /* 0x000fe4000f8e000a */
        /* <DEDUP_REMOVED lines=8> */
[----:B------:R-:W-:Y:S01]  /*1250*/  ULDC UR39, c[0x0][0x424] ;  /* 0x0001090000277ab9 */ /* 0x000fe20000000800 */
[----:B------:R-:W-:Y:S01]  /*1260*/  IMAD.U32 R5, RZ, RZ, UR5 ;  /* 0x00000005ff057e24 */ /* 0x000fe2000f8e00ff */
[----:B------:R-:W-:Y:S01]  /*1270*/  ULDC.64 UR4, c[0x0][0x418] ;  /* 0x0001060000047ab9 */ /* 0x000fe20000000a00 */
[----:B------:R-:W-:Y:S01]  /*1280*/  IMAD.U32 R7, RZ, RZ, UR7 ;  /* 0x00000007ff077e24 */ /* 0x000fe2000f8e00ff */
[----:B------:R-:W-:Y:S01]  /*1290*/  ULDC UR54, c[0x0][0x288] ;  /* 0x0000a20000367ab9 */ /* 0x000fe20000000800 */
[----:B------:R-:W-:Y:S01]  /*12a0*/  ULDC UR10, c[0x0][0x2f0] ;  /* 0x0000bc00000a7ab9 */ /* 0x000fe20000000800 */
[----:B------:R-:W2:Y:S01]  /*12b0*/  @P0 LDG.E R3, desc[UR52][R4.64] ;  /* 0x0000003404030981 */ /* 0x000ea2000c1e1900 */
[----:B------:R-:W-:-:S03]  /*12c0*/  ULDC UR11, c[0x0][0x988] ;  /* 0x00026200000b7ab9 */ /* 0x000fc60000000800 */
[----:B------:R-:W2:Y:S01]  /*12d0*/  @P1 LDG.E R0, desc[UR52][R6.64] ;  /* 0x0000003406001981 */ /* 0x000ea2000c1e1900 */
[----:B------:R-:W-:Y:S02]  /*12e0*/  UISETP.NE.U32.AND UP0, UPT, UR4, URZ, UPT ;  /* 0x0000003f0400728c */ /* 0x000fe4000bf05070 */
[----:B------:R-:W-:Y:S02]  /*12f0*/  UIADD3 UR9, -UR54, 0x1, URZ ;  /* 0x0000000136097890 */ /* 0x000fe4000fffe13f */
[----:B------:R-:W-:Y:S01]  /*1300*/  UISETP.NE.AND.EX UP0, UPT, UR5, URZ, UPT, UP0 ;  /* 0x0000003f0500728c */ /* 0x000fe2000bf05300 */
[----:B------:R-:W-:Y:S02]  /*1310*/  ULDC UR4, c[0x0][0xc3c] ;  /* 0x00030f0000047ab9 */ /* 0x000fe40000000800 */
[----:B------:R-:W-:Y:S01]  /*1320*/  ULDC UR5, c[0x0][0x448] ;  /* 0x0001120000057ab9 */ /* 0x000fe20000000800 */
[----:B------:R-:W-:Y:S02]  /*1330*/  UIADD3 UR4, UR8, UR4, URZ ;  /* 0x0000000408047290 */ /* 0x000fe4000fffe03f */
[----:B------:R-:W-:-:S02]  /*1340*/  UISETP.NE.AND UP5, UPT, UR5, 0x1, UPT ;  /* 0x000000010500788c */ /* 0x000fc4000bfa5270 */
[----:B------:R-:W-:Y:S02]  /*1350*/  USHF.L.U32 UR38, UR4, 0x7, URZ ;  /* 0x0000000704267899 */ /* 0x000fe4000800063f */
[----:B------:R-:W-:Y:S02]  /*1360*/  USEL UR39, UR39, 0x1, UP0 ;  /* 0x0000000127277887 */ /* 0x000fe40008000000 */
[----:B------:R-:W-:Y:S01]  /*1370*/  UIADD3 UR8, UR38, 0x7f, URZ ;  /* 0x0000007f26087890 */ /* 0x000fe2000fffe03f */
[----:B------:R-:W-:Y:S01]  /*1380*/  ULDC.64 UR4, c[0x0][0x9e0] ;  /* 0x0002780000047ab9 */ /* 0x000fe20000000a00 */
[----:B------:R-:W-:-:S03]  /*1390*/  UIMAD UR9, UR39, UR10, UR9 ;  /* 0x0000000a270972a4 */ /* 0x000fc6000f8e0209 */
[----:B------:R-:W-:Y:S01]  /*13a0*/  @UP5 ULDC UR6, c[0x0][0x44c] ;  /* 0x0001130000065ab9 */ /* 0x000fe20000000800 */
[----:B------:R-:W-:Y:S02]  /*13b0*/  UISETP.GE.AND UP4, UPT, UR5, 0x1, UPT ;  /* 0x000000010500788c */ /* 0x000fe4000bf86270 */
[----:B------:R-:W-:Y:S01]  /*13c0*/  UIMAD.WIDE.U32 UR6, UR8, UR6, URZ ;  /* 0x00000006080672a5 */ /* 0x000fe2000f8e003f */
[----:B------:R-:W-:Y:S01]  /*13d0*/  @UP5 ULDC UR12, c[0x0][0x450] ;  /* 0x00011400000c5ab9 */ /* 0x000fe20000000800 */
[----:B------:R-:W-:Y:S02]  /*13e0*/  UP2UR UR48, UPR, URZ, 0x20 ;  /* 0x000000203f307883 */ /* 0x000fe40008000000 */
[----:B------:R-:W-:Y:S01]  /*13f0*/  PLOP3.LUT P0, PT, PT, PT, UP4, 0x40, 0x0 ;  /* 0x000000000000781c */ /* 0x000fe20003f0e848 */
[----:B------:R-:W-:Y:S02]  /*1400*/  @UP5 USHF.R.U32.HI UR8, URZ, UR12, UR7 ;  /* 0x0000000c3f085299 */ /* 0x000fe40008011607 */
[----:B------:R-:W-:-:S02]  /*1410*/  UP2UR UR47, UPR, URZ, 0x10 ;  /* 0x000000103f2f7883 */ /* 0x000fc40008000000 */
[----:B------:R-:W-:-:S04]  /*1420*/  UIADD3 UR8, UR9, UR8, URZ ;  /* 0x0000000809087290 */ /* 0x000fc8000fffe03f */
[----:B------:R-:W-:Y:S01]  /*1430*/  UIADD3 UR4, UR8, UR4, URZ ;  /* 0x0000000408047290 */ /* 0x000fe2000fffe03f */
[----:B--2---:R-:W-:-:S04]  /*1440*/  FMUL.FTZ R0, R3, R0 ;  /* 0x0000000003007220 */ /* 0x004fc80000410000 */
[----:B------:R-:W-:-:S05]  /*1450*/  FMUL.FTZ R0, R0, UR11 ;  /* 0x0000000b00007c20 */ /* 0x000fca0008410000 */
[----:B------:R-:W-:Y:S01]  /*1460*/  R2UR UR40, R0 ;  /* 0x00000000002872ca */ /* 0x000fe200000e0000 */
[----:B------:R-:W-:Y:S01]  /*1470*/  IMAD.U32 R0, RZ, RZ, UR4 ;  /* 0x00000004ff007e24 */ /* 0x000fe2000f8e00ff */
[----:B------:R-:W-:-:S13]  /*1480*/  @P0 BRA `(.L_x_1132) ;  /* 0x0000000000400947 */ /* 0x000fda0003800000 */
[----:B------:R-:W-:Y:S01]  /*1490*/  ISETP.LT.AND P0, PT, RZ, UR8, PT ;  /* 0x00000008ff007c0c */ /* 0x000fe2000bf01270 */
[----:B------:R-:W-:-:S12]  /*14a0*/  UIADD3 UR4, UR8, -0x1, URZ ;  /* 0xffffffff08047890 */ /* 0x000fd8000fffe03f */
[----:B------:R-:W-:Y:S05]  /*14b0*/  @P0 BRA `(.L_x_1133) ;  /* 0x00000000001c0947 */ /* 0x000fea0003800000 */
[----:B------:R-:W-:Y:S02]  /*14c0*/  UISETP.NE.AND UP0, UPT, UR5, 0x1, UPT ;  /* 0x000000010500788c */ /* 0x000fe4000bf05270 */
[----:B------:R-:W-:-:S09]  /*14d0*/  UIADD3 UR4, -UR8, URZ, URZ ;  /* 0x0000003f08047290 */ /* 0x000fd2000fffe13f */
[----:B------:R-:W-:Y:S02]  /*14e0*/  @UP0 ULDC.64 UR8, c[0x0][0x9e8] ;  /* 0x00027a0000080ab9 */ /* 0x000fe40000000a00 */
[----:B------:R-:W-:-:S04]  /*14f0*/  UIMAD.WIDE.U32 UR6, UR4, UR8, URZ ;  /* 0x00000008040672a5 */ /* 0x000fc8000f8e003f */
[----:B------:R-:W-:-:S04]  /*1500*/  @UP0 USHF.R.U32.HI UR4, URZ, UR9, UR7 ;  /* 0x000000093f040299 */ /* 0x000fc80008011607 */
[----:B------:R-:W-:Y:S01]  /*1510*/  ULOP3.LUT UR4, URZ, UR4, URZ, 0x33, !UPT ;  /* 0x000000043f047292 */ /* 0x000fe2000f8e333f */
[----:B------:R-:W-:Y:S11]  /*1520*/  BRA `(.L_x_1134) ;  /* 0x0000000000107947 */ /* 0x000ff60003800000 */
.L_x_1133:
[----:B------:R-:W-:-:S11]  /*1530*/  UISETP.NE.AND UP0, UPT, UR5, 0x1, UPT ;  /* 0x000000010500788c */ /* 0x000fd6000bf05270 */
[----:B------:R-:W-:Y:S02]  /*1540*/  @UP0 ULDC.64 UR8, c[0x0][0x9e8] ;  /* 0x00027a0000080ab9 */ /* 0x000fe40000000a00 */
[----:B------:R-:W-:-:S04]  /*1550*/  UIMAD.WIDE.U32 UR6, UR4, UR8, URZ ;  /* 0x00000008040672a5 */ /* 0x000fc8000f8e003f */
[----:B------:R-:W-:-:S12]  /*1560*/  @UP0 USHF.R.U32.HI UR4, URZ, UR9, UR7 ;  /* 0x000000093f040299 */ /* 0x000fd80008011607 */
.L_x_1134:
[----:B------:R-:W-:-:S06]  /*1570*/  UIMAD UR4, UR4, UR5, UR5 ;  /* 0x00000005040472a4 */ /* 0x000fcc000f8e0205 */
[----:B------:R-:W-:-:S07]  /*1580*/  VIMNMX R0, R0, UR4, PT ;  /* 0x0000000400007c48 */ /* 0x000fce000bfe0100 */
.L_x_1132:
[----:B------:R-:W-:Y:S01]  /*1590*/  UISETP.NE.AND UP0, UPT, UR48, URZ, UPT ;  /* 0x0000003f3000728c */ /* 0x000fe2000bf05270 */
[----:B------:R-:W-:Y:S01]  /*15a0*/  VIADD R0, R0, 0x3f ;  /* 0x0000003f00007836 */ /* 0x000fe20000000000 */
[----:B------:R-:W-:Y:S01]  /*15b0*/  UMOV UR9, UR38 ;  /* 0x0000002600097c82 */ /* 0x000fe20008000000 */
[----:B------:R-:W-:Y:S02]  /*15c0*/  UIMAD UR4, UR39, UR10, 0x3f ;  /* 0x0000003f270474a4 */ /* 0x000fe4000f8e020a */
[----:B------:R-:W-:Y:S01]  /*15d0*/  UIMAD UR54, UR39, UR10, -UR54 ;  /* 0x0000000a273672a4 */ /* 0x000fe2000f8e0a36 */
[----:B------:R-:W-:Y:S01]  /*15e0*/  SHF.R.S32.HI R3, RZ, 0x1f, R0 ;  /* 0x0000001fff037819 */ /* 0x000fe20000011400 */
[----:B------:R-:W-:Y:S01]  /*15f0*/  USHF.R.S32.HI UR8, URZ, 0x1f, UR4 ;  /* 0x0000001f3f087899 */ /* 0x000fe20008011404 */
[----:B------:R-:W-:Y:S02]  /*1600*/  ULDC UR10, c[0x0][0x9dc] ;  /* 0x00027700000a7ab9 */ /* 0x000fe40000000800 */
[----:B------:R-:W-:Y:S01]  /*1610*/  LEA.HI R3, R3, R0, RZ, 0x6 ;  /* 0x0000000003037211 */ /* 0x000fe200078f30ff */
[----:B------:R-:W-:Y:S01]  /*1620*/  @UP0 ULDC UR6, c[0x0][0x44c] ;  /* 0x0001130000060ab9 */ /* 0x000fe20000000800 */
[----:B------:R-:W-:Y:S01]  /*1630*/  @UP0 ULDC UR11, c[0x0][0x450] ;  /* 0x00011400000b0ab9 */ /* 0x000fe20000000800 */
[----:B------:R-:W-:Y:S01]  /*1640*/  UIMAD.WIDE.U32 UR6, UR38, UR6, URZ ;  /* 0x00000006260672a5 */ /* 0x000fe2000f8e003f */
[----:B------:R-:W-:Y:S01]  /*1650*/  SHF.R.S32.HI R3, RZ, 0x6, R3 ;  /* 0x00000006ff037819 */ /* 0x000fe20000011403 */
[----:B------:R-:W-:-:S02]  /*1660*/  ULEA.HI UR8, UR8, UR4, URZ, 0x6 ;  /* 0x0000000408087291 */ /* 0x000fc4000f8f303f */
[----:B------:R-:W-:Y:S02]  /*1670*/  @UP0 USHF.R.U32.HI UR9, URZ, UR11, UR7 ;  /* 0x0000000b3f090299 */ /* 0x000fe40008011607 */
[----:B------:R-:W-:Y:S02]  /*1680*/  UISETP.GE.AND UP0, UPT, UR5, 0x1, UPT ;  /* 0x000000010500788c */ /* 0x000fe4000bf06270 */
[----:B------:R-:W-:Y:S02]  /*1690*/  USHF.R.S32.HI UR8, URZ, 0x6, UR8 ;  /* 0x000000063f087899 */ /* 0x000fe40008011408 */
[----:B------:R-:W-:Y:S02]  /*16a0*/  UIADD3 UR4, UR54, UR9, URZ ;  /* 0x0000000936047290 */ /* 0x000fe4000fffe03f */
[----:B------:R-:W-:Y:S02]  /*16b0*/  PLOP3.LUT P0, PT, PT, PT, UP0, 0x40, 0x0 ;  /* 0x000000000000781c */ /* 0x000fe40003f0e808 */
[----:B------:R-:W-:Y:S01]  /*16c0*/  UIADD3 UR9, UR4, -UR10, URZ ;  /* 0x8000000a04097290 */ /* 0x000fe2000fffe03f */
[----:B------:R-:W-:-:S10]  /*16d0*/  VIMNMX R160, R3, UR8, PT ;  /* 0x0000000803a07c48 */ /* 0x000fd4000bfe0100 */
[----:B------:R-:W-:Y:S05]  /*16e0*/  @P0 BRA `(.L_x_1135) ;  /* 0x0000000000440947 */ /* 0x000fea0003800000 */
[----:B------:R-:W-:-:S06]  /*16f0*/  UISETP.GT.AND UP0, UPT, UR4, -0x1, UPT ;  /* 0xffffffff0400788c */ /* 0x000fcc000bf04270 */
[----:B------:R-:W-:-:S13]  /*1700*/  PLOP3.LUT P0, PT, PT, PT, UP0, 0x80, 0x0 ;  /* 0x000000000000781c */ /* 0x000fda0003f0f008 */
[----:B------:R-:W-:Y:S05]  /*1710*/  @P0 BRA `(.L_x_1136) ;  /* 0x00000000001c0947 */ /* 0x000fea0003800000 */
[----:B------:R-:W-:Y:S02]  /*1720*/  UISETP.NE.AND UP0, UPT, UR5, 0x1, UPT ;  /* 0x000000010500788c */ /* 0x000fe4000bf05270 */
[----:B------:R-:W-:-:S09]  /*1730*/  ULOP3.LUT UR4, URZ, UR4, URZ, 0x33, !UPT ;  /* 0x000000043f047292 */ /* 0x000fd2000f8e333f */
[----:B------:R-:W-:Y:S02]  /*1740*/  @UP0 ULDC.64 UR10, c[0x0][0x9e8] ;  /* 0x00027a00000a0ab9 */ /* 0x000fe40000000a00 */
[----:B------:R-:W-:-:S04]  /*1750*/  UIMAD.WIDE.U32 UR6, UR4, UR10, URZ ;  /* 0x0000000a040672a5 */ /* 0x000fc8000f8e003f */
[----:B------:R-:W-:-:S04]  /*1760*/  @UP0 USHF.R.U32.HI UR4, URZ, UR11, UR7 ;  /* 0x0000000b3f040299 */ /* 0x000fc80008011607 */
[----:B------:R-:W-:Y:S01]  /*1770*/  ULOP3.LUT UR4, URZ, UR4, URZ, 0x33, !UPT ;  /* 0x000000043f047292 */ /* 0x000fe2000f8e333f */
[----:B------:R-:W-:Y:S11]  /*1780*/  BRA `(.L_x_1137) ;  /* 0x0000000000107947 */ /* 0x000ff60003800000 */
.L_x_1136:
[----:B------:R-:W-:-:S11]  /*1790*/  UISETP.NE.AND UP0, UPT, UR5, 0x1, UPT ;  /* 0x000000010500788c */ /* 0x000fd6000bf05270 */
[----:B------:R-:W-:Y:S02]  /*17a0*/  @UP0 ULDC.64 UR10, c[0x0][0x9e8] ;  /* 0x00027a00000a0ab9 */ /* 0x000fe40000000a00 */
[----:B------:R-:W-:-:S04]  /*17b0*/  UIMAD.WIDE.U32 UR6, UR4, UR10, URZ ;  /* 0x0000000a040672a5 */ /* 0x000fc8000f8e003f */
[----:B------:R-:W-:-:S12]  /*17c0*/  @UP0 USHF.R.U32.HI UR4, URZ, UR11, UR7 ;  /* 0x0000000b3f040299 */ /* 0x000fd80008011607 */
.L_x_1137:
[----:B------:R-:W-:-:S04]  /*17d0*/  UIMAD UR4, UR4, UR5, URZ ;  /* 0x00000005040472a4 */ /* 0x000fc8000f8e023f */
[----:B------:R-:W-:-:S04]  /*17e0*/  UISETP.LT.AND UP0, UPT, UR9, UR4, UPT ;  /* 0x000000040900728c */ /* 0x000fc8000bf01270 */
[----:B------:R-:W-:-:S12]  /*17f0*/  USEL UR9, UR9, UR4, !UP0 ;  /* 0x0000000409097287 */ /* 0x000fd8000c000000 */
.L_x_1135:
[----:B------:R-:W-:Y:S01]  /*1800*/  USHF.R.S32.HI UR4, URZ, 0x1f, UR9 ;  /* 0x0000001f3f047899 */ /* 0x000fe20008011409 */
[----:B------:R-:W-:Y:S01]  /*1810*/  PLOP3.LUT P0, PT, PT, PT, PT, 0x80, 0x0 ;  /* 0x000000000000781c */ /* 0x000fe20003f0f070 */
[----:B------:R-:W-:Y:S01]  /*1820*/  IMAD.MOV.U32 R0, RZ, RZ, RZ ;  /* 0x000000ffff007224 */ /* 0x000fe200078e00ff */
[----:B------:R-:W-:Y:S01]  /*1830*/  CS2R R150, SRZ ;  /* 0x0000000000967805 */ /* 0x000fe2000001ff00 */
[----:B------:R-:W-:Y:S01]  /*1840*/  ULEA.HI UR4, UR4, UR9, URZ, 0x6 ;  /* 0x0000000904047291 */ /* 0x000fe2000f8f303f */
[----:B------:R-:W-:Y:S01]  /*1850*/  IMAD.MOV.U32 R3, RZ, RZ, RZ ;  /* 0x000000ffff037224 */ /* 0x000fe200078e00ff */
[----:B------:R-:W-:Y:S02]  /*1860*/  CS2R R26, SRZ ;  /* 0x00000000001a7805 */ /* 0x000fe4000001ff00 */
[----:B------:R-:W-:Y:S01]  /*1870*/  CS2R R100, SRZ ;  /* 0x0000000000647805 */ /* 0x000fe2000001ff00 */
[----:B------:R-:W-:Y:S01]  /*1880*/  USHF.R.S32.HI UR4, URZ, 0x6, UR4 ;  /* 0x000000063f047899 */ /* 0x000fe20008011404 */
[----:B------:R-:W-:-:S02]  /*1890*/  CS2R R144, SRZ ;  /* 0x0000000000907805 */ /* 0x000fc4000001ff00 */
[----:B------:R-:W-:Y:S02]  /*18a0*/  CS2R R92, SRZ ;  /* 0x00000000005c7805 */ /* 0x000fe4000001ff00 */
[----:B------:R-:W-:Y:S01]  /*18b0*/  CS2R R142, SRZ ;  /* 0x00000000008e7805 */ /* 0x000fe2000001ff00 */
[----:B------:R-:W-:Y:S01]  /*18c0*/  UISETP.LT.AND UP0, UPT, URZ, UR4, UPT ;  /* 0x000000043f00728c */ /* 0x000fe2000bf01270 */
[----:B------:R-:W-:Y:S02]  /*18d0*/  CS2R R30, SRZ ;  /* 0x00000000001e7805 */ /* 0x000fe4000001ff00 */
[----:B------:R-:W-:Y:S02]  /*18e0*/  CS2R R136, SRZ ;  /* 0x0000000000887805 */ /* 0x000fe4000001ff00 */
[----:B------:R-:W-:Y:S01]  /*18f0*/  CS2R R84, SRZ ;  /* 0x0000000000547805 */ /* 0x000fe2000001ff00 */
[----:B------:R-:W-:Y:S01]  /*1900*/  USEL UR41, URZ, UR4, !UP0 ;  /* 0x000000043f297287 */ /* 0x000fe2000c000000 */
[----:B------:R-:W-:-:S02]  /*1910*/  CS2R R134, SRZ ;  /* 0x0000000000867805 */ /* 0x000fc4000001ff00 */
[----:B------:R-:W-:Y:S02]  /*1920*/  CS2R R34, SRZ ;  /* 0x0000000000227805 */ /* 0x000fe4000001ff00 */
[----:B------:R-:W-:Y:S02]  /*1930*/  CS2R R128, SRZ ;  /* 0x0000000000807805 */ /* 0x000fe4000001ff00 */
[----:B------:R-:W-:Y:S02]  /*1940*/  CS2R R76, SRZ ;  /* 0x00000000004c7805 */ /* 0x000fe4000001ff00 */
[----:B------:R-:W-:Y:S02]  /*1950*/  CS2R R126, SRZ ;  /* 0x00000000007e7805 */ /* 0x000fe4000001ff00 */
[----:B------:R-:W-:Y:S02]  /*1960*/  ISETP.GT.AND P1, PT, R160, UR41, PT ;  /* 0x00000029a0007c0c */ /* 0x000fe4000bf24270 */
        /* <DEDUP_REMOVED lines=27> */
[----:B------:R-:W-:Y:S01]  /*1b20*/  CS2R R70, SRZ ;  /* 0x0000000000467805 */ /* 0x000fe2000001ff00 */
[----:B------:R-:W-:Y:S01]  /*1b30*/  IMAD.MOV.U32 R66, RZ, RZ, RZ ;  /* 0x000000ffff427224 */ /* 0x000fe200078e00ff */
        /* <DEDUP_REMOVED lines=20> */
[----:B------:R-:W-:Y:S01]  /*1c80*/  CS2R R158, SRZ ;  /* 0x00000000009e7805 */ /* 0x000fe2000001ff00 */
[----:B------:R-:W-:Y:S01]  /*1c90*/  IMAD.MOV.U32 R5, RZ, RZ, RZ ;  /* 0x000000ffff057224 */ /* 0x000fe200078e00ff */
[----:B------:R-:W-:Y:S06]  /*1ca0*/  @!P1 BRA `(.L_x_1138) ;  /* 0x0000009000809947 */ /* 0x000fec0003800000 */
[----:B------:R-:W0:Y:S01]  /*1cb0*/  SHFL.IDX PT, R0, R186, RZ, 0x1f ;  /* 0x00001fffba007589 */ /* 0x000e2200000e0000 */
[----:B------:R-:W1:Y:S01]  /*1cc0*/  S2UR UR51, SR_CgaCtaId ;  /* 0x00000000003379c3 */ /* 0x000e620000008800 */
[----:B------:R-:W-:Y:S01]  /*1cd0*/  UMOV UR50, 0x400 ;  /* 0x0000040000327882 */ /* 0x000fe20000000000 */
        /* <DEDUP_REMOVED lines=28> */
.L_x_1139:
        /* <DEDUP_REMOVED lines=10> */
.L_x_1324:
[----:B0-----:R-:W-:Y:S01]  /*1f40*/  IMAD.U32 R0, RZ, RZ, UR46 ;  /* 0x0000002eff007e24 */ /* 0x001fe2000f8e00ff */
[----:B------:R-:W-:Y:S05]  /*1f50*/  WARPSYNC.ALL ;  /* 0x0000000000007948 */ /* 0x000fea0003800000 */
[----:B------:R0:W-:Y:S01]  /*1f60*/  BAR.SYNC.DEFER_BLOCKING R9, 0x100 ;  /* 0x000400090000751d */ /* 0x0001e20000010000 */
[----:B------:R-:W-:-:S13]  /*1f70*/  ISETP.NE.AND P0, PT, R0, 0x3, PT ;  /* 0x000000030000780c */ /* 0x000fda0003f05270 */
[----:B0-----:R-:W-:Y:S05]  /*1f80*/  @!P0 BRA `(.L_x_1141) ;  /* 0x0000000000048947 */ /* 0x001fea0003800000 */
[----:B------:R-:W-:Y:S01]  /*1f90*/  BPT.TRAP 0x1 ;  /* 0x000000040000795c */ /* 0x000fe20000300000 */
.L_x_1141:
[----:B------:R-:W-:Y:S01]  /*1fa0*/  ULEA UR55, UR43, UR50, 0x3 ;  /* 0x000000322b377291 */ /* 0x000fe2000f8e183f */
[----:B------:R-:W-:-:S05]  /*1fb0*/  IMAD.U32 R10, RZ, RZ, UR44 ;  /* 0x0000002cff0a7e24 */ /* 0x000fca000f8e00ff */
[----:B------:R-:W-:-:S04]  /*1fc0*/  SHF.L.U32 R10, R10, 0x1f, RZ ;  /* 0x0000001f0a0a7819 */ /* 0x000fc800000006ff */
[----:B------:R0:W1:Y:S01]  /*1fd0*/  SYNCS.PHASECHK.TRANS64.TRYWAIT P1, [UR55+0x28430], R10 ;  /* 0x0284300aff0075a7 */ /* 0x0000620008020177 */
[----:B------:R-:W-:Y:S05]  /*1fe0*/  @!P0 BRA `(.L_x_1142) ;  /* 0x0000000000048947 */ /* 0x000fea0003800000 */
[----:B------:R-:W-:Y:S01]  /*1ff0*/  BPT.TRAP 0x1 ;  /* 0x000000040000795c */ /* 0x000fe20000300000 */
.L_x_1142:
[----:B-1----:R-:W-:Y:S05]  /*2000*/  @P1 BRA `(.L_x_1143) ;  /* 0x0000000000081947 */ /* 0x002fea0003800000 */
[----:B------:R-:W1:Y:S02]  /*2010*/  SYNCS.PHASECHK.TRANS64.TRYWAIT P1, [UR55+0x28430], R10 ;  /* 0x0284300aff0075a7 */ /* 0x000e640008020177 */
[----:B-1----:R-:W-:Y:S05]  /*2020*/  @!P1 BRA `(.L_x_1144) ;  /* 0x0000011000889947 */ /* 0x002fea0003800000 */
.L_x_1143:
[----:B------:R-:W-:Y:S01]  /*2030*/  UIADD3 UR4, UR50, 0x20000, URZ ;  /* 0x0002000032047890 */ /* 0x000fe2000fffe03f */
[----:B------:R-:W-:Y:S01]  /*2040*/  WARPGROUP.ARRIVE ;  /* 0x00000000000079c5 */ /* 0x000fe20000000000 */
[----:B------:R-:W-:-:S05]  /*2050*/  ULOP3.LUT UR32, UR56, 0x10000, URZ, 0xfc, !UPT ;  /* 0x0001000038207892 */ /* 0x000fca000f8efc3f */
[----:B------:R-:W2:Y:S01]  /*2060*/  S2R R0, SR_TID.X ;  /* 0x0000000000007919 */ /* 0x000ea20000002100 */
        /* <DEDUP_REMOVED lines=13> */
[----:B------:R-:W-:Y:S01]  /*2140*/  QGMMA.64x64x32.F32.E4M3.E4M3 R24, gdesc[UR32], RZ, !UPT, gsb0 ;  /* 0x00e00000201879f3 */ /* 0x000fe2000c0008ff */
[----:B------:R-:W-:Y:S01]  /*2150*/  UMOV UR11, 0x40000040 ;  /* 0x40000040000b7882 */ /* 0x000fe20000000000 */
[----:B------:R-:W-:-:S02]  /*2160*/  UIADD3 UR12, UR32, 0x6, URZ ;  /* 0x00000006200c7890 */ /* 0x000fc4000fffe03f */
[----:B------:R-:W-:Y:S01]  /*2170*/  UIADD3 UR14, UR34, 0x6, URZ ;  /* 0x00000006220e7890 */ /* 0x000fe2000fffe03f */
[----:B------:R-:W-:Y:S01]  /*2180*/  UMOV UR13, 0x40000040 ;  /* 0x40000040000d7882 */ /* 0x000fe20000000000 */
[----:B------:R-:W-:Y:S01]  /*2190*/  UMOV UR15, 0x40000040 ;  /* 0x40000040000f7882 */ /* 0x000fe20000000000 */
[----:B------:R-:W-:Y:S02]  /*21a0*/  UIADD3 UR16, UR32, 0x400, URZ ;  /* 0x0000040020107890 */ /* 0x000fe4000fffe03f */
[----:B------:R-:W-:Y:S01]  /*21b0*/  UIADD3 UR18, UR34, 0x200, URZ ;  /* 0x0000020022127890 */ /* 0x000fe2000fffe03f */
[----:B--2---:R-:W-:Y:S01]  /*21c0*/  SHF.R.U32.HI R0, RZ, 0x7, R0 ;  /* 0x00000007ff007819 */ /* 0x004fe20000011600 */
        /* <DEDUP_REMOVED lines=17> */
[----:B------:R-:W-:Y:S03]  /*22e0*/  QGMMA.64x64x32.F32.E4M3.E4M3 R24, gdesc[UR4], R24, gsb0 ;  /* 0x00e00000041879f3 */ /* 0x000fe60008000818 */
        /* <DEDUP_REMOVED lines=19> */
[----:B------:R2:W-:Y:S06]  /*2420*/  BAR.ARV R0, 0x100 ;  /* 0x000400000000751d */ /* 0x0005ec0000002000 */
[----:B------:R-:W-:Y:S05]  /*2430*/  @!P0 BRA `(.L_x_1145) ;  /* 0x0000000000048947 */ /* 0x000fea0003800000 */
[----:B------:R-:W-:Y:S01]  /*2440*/  BPT.TRAP 0x1 ;  /* 0x000000040000795c */ /* 0x000fe20000300000 */
.L_x_1145:
[----:B------:R-:W-:Y:S01]  /*2450*/  UISETP.NE.AND UP1, UPT, UR48, URZ, UPT ;  /* 0x0000003f3000728c */ /* 0x000fe2000bf25270 */
[----:B------:R-:W3:Y:S01]  /*2460*/  LDC R6, c[0x0][0x2f0] ;  /* 0x0000bc00ff067b82 */ /* 0x000ee20000000800 */
[----:B------:R-:W-:Y:S01]  /*2470*/  VIADD R4, R17, UR38 ;  /* 0x0000002611047c36 */ /* 0x000fe20008000000 */
[----:B------:R-:W-:Y:S01]  /*2480*/  UISETP.NE.AND UP0, UPT, UR47, URZ, UPT ;  /* 0x0000003f2f00728c */ /* 0x000fe2000bf05270 */
[----:B------:R-:W-:Y:S01]  /*2490*/  IMAD.MOV.U32 R5, RZ, RZ, -0x40 ;  /* 0xffffffc0ff057424 */ /* 0x000fe200078e00ff */
[C---:B------:R-:W-:Y:S01]  /*24a0*/  LEA R12, R160.reuse, 0xffffffc0, 0x6 ;  /* 0xffffffc0a00c7811 */ /* 0x040fe200078e30ff */
[----:B------:R-:W-:Y:S01]  /*24b0*/  ULDC UR10, c[0x0][0x9dc] ;  /* 0x00027700000a7ab9 */ /* 0x000fe20000000800 */
[----:B------:R-:W-:Y:S01]  /*24c0*/  PLOP3.LUT P1, PT, PT, PT, UP1, 0x80, 0x0 ;  /* 0x000000000000781c */ /* 0x000fe20003f2f018 */
[----:B------:R-:W-:Y:S01]  /*24d0*/  IMAD R5, R160, R5, 0x41 ;  /* 0x00000041a0057424 */ /* 0x000fe200078e0205 */
[----:B------:R-:W-:Y:S01]  /*24e0*/  PLOP3.LUT P2, PT, PT, PT, UP1, 0x80, 0x0 ;  /* 0x000000000000781c */ /* 0x000fe20003f4f018 */
[----:B------:R-:W4:Y:S01]  /*24f0*/  LDC R7, c[0x0][0x288] ;  /* 0x0000a200ff077b82 */ /* 0x000f220000000800 */
[----:B------:R-:W-:Y:S01]  /*2500*/  @UP1 ULDC UR6, c[0x0][0x44c] ;  /* 0x0001130000061ab9 */ /* 0x000fe20000000800 */
[----:B------:R-:W-:Y:S01]  /*2510*/  ULDC UR11, c[0x0][0x9e0] ;  /* 0x00027800000b7ab9 */ /* 0x000fe20000000800 */
[----:B------:R-:W-:-:S07]  /*2520*/  VIADD R20, R5, 0xffffffff ;  /* 0xffffffff05147836 */ /* 0x000fce0000000000 */
[----:B-1----:R-:W-:Y:S01]  /*2530*/  @P1 IMAD.HI.U32 R3, R4, UR6, RZ ;  /* 0x0000000604031c27 */ /* 0x002fe2000f8e00ff */
[----:B------:R-:W-:Y:S01]  /*2540*/  @UP1 ULDC UR6, c[0x0][0x450] ;  /* 0x0001140000061ab9 */ /* 0x000fe20000000800 */
[----:B------:R-:W-:-:S03]  /*2550*/  PLOP3.LUT P1, PT, PT, PT, UP0, 0x40, 0x0 ;  /* 0x000000000000781c */ /* 0x000fc60003f2e808 */
[----:B------:R-:W-:Y:S01]  /*2560*/  @P2 SHF.R.U32.HI R4, RZ, UR6, R3 ;  /* 0x00000006ff042c19 */ /* 0x000fe20008011603 */
[----:B------:R-:W-:Y:S01]  /*2570*/  UIADD3 UR6, UR55, 0x28440, URZ ;  /* 0x0002844037067890 */ /* 0x000fe2000fffe03f */
[----:B---3--:R-:W-:-:S03]  /*2580*/  IMAD R3, R6, UR39, R5 ;  /* 0x0000002706037c24 */ /* 0x008fc6000f8e0205 */
[----:B------:R-:W1:Y:S01]  /*2590*/  SHFL.IDX PT, R11, R4, RZ, 0x1c1f ;  /* 0x001c1fff040b7589 */ /* 0x000e6200000e0000 */
[----:B------:R-:W-:Y:S01]  /*25a0*/  UPRMT UR6, UR51, 0x654, UR6 ;  /* 0x0000065433067896 */ /* 0x000fe20008000006 */
[----:B------:R-:W-:Y:S02]  /*25b0*/  IMAD R8, R2, -0x2, R3 ;  /* 0xfffffffe02087824 */ /* 0x000fe400078e0203 */
[----:B------:R-:W-:Y:S02]  /*25c0*/  IMAD R3, R6, UR39, -R12 ;  /* 0x0000002706037c24 */ /* 0x000fe4000f8e0a0c */
[----:B----4-:R-:W-:Y:S02]  /*25d0*/  IMAD.IADD R8, R8, 0x1, -R7 ;  /* 0x0000000108087824 */ /* 0x010fe400078e0a07 */
[----:B------:R-:W-:Y:S02]  /*25e0*/  IMAD R13, R2, -0x2, R3 ;  /* 0xfffffffe020d7824 */ /* 0x000fe400078e0203 */
[----:B------:R-:W-:Y:S01]  /*25f0*/  SYNCS.ARRIVE.TRANS64.RED.A1T0 RZ, [UR6], RZ ;  /* 0x000000ffffff79a7 */ /* 0x000fe20008100406 */
[----:B------:R-:W-:Y:S01]  /*2600*/  ULOP3.LUT UR6, URZ, UR10, URZ, 0x33, !UPT ;  /* 0x0000000a3f067292 */ /* 0x000fe2000f8e333f */
[----:B------:R-:W-:-:S05]  /*2610*/  VIADD R14, R8, UR11 ;  /* 0x0000000b080e7c36 */ /* 0x000fca0008000000 */
[----:B------:R-:W-:Y:S01]  /*2620*/  VIADD R15, R8, UR6 ;  /* 0x00000006080f7c36 */ /* 0x000fe20008000000 */
[----:B-1----:R-:W-:-:S03]  /*2630*/  VIADDMNMX R3, R11, R14, R13, PT ;  /* 0x0000000e0b037246 */ /* 0x002fc6000380010d */
[----:B------:R-:W-:Y:S01]  /*2640*/  IMAD.IADD R5, R15, 0x1, R11 ;  /* 0x000000010f057824 */ /* 0x000fe200078e020b */
[----:B------:R-:W-:Y:S06]  /*2650*/  @P1 BRA `(.L_x_1146) ;  /* 0x0000000000641947 */ /* 0x000fec0003800000 */
[----:B------:R-:W-:Y:S01]  /*2660*/  IMAD R8, R6, UR39, R11 ;  /* 0x0000002706087c24 */ /* 0x000fe2000f8e020b */
[----:B------:R-:W-:Y:S03]  /*2670*/  BSSY B0, `(.L_x_1147) ;  /* 0x0000013000007945 */ /* 0x000fe60003800000 */
[----:B------:R-:W-:-:S05]  /*2680*/  IMAD.IADD R11, R8, 0x1, -R7 ;  /* 0x00000001080b7824 */ /* 0x000fca00078e0a07 */
[----:B------:R-:W-:-:S13]  /*2690*/  ISETP.GT.AND P1, PT, R11, -0x1, PT ;  /* 0xffffffff0b00780c */ /* 0x000fda0003f24270 */
[----:B------:R-:W-:Y:S05]  /*26a0*/  @P1 BRA `(.L_x_1148) ;  /* 0x0000000000241947 */ /* 0x000fea0003800000 */
[----:B------:R-:W-:Y:S01]  /*26b0*/  ULDC UR6, c[0x0][0x9e4] ;  /* 0x0002790000067ab9 */ /* 0x000fe20000000800 */
[----:B------:R-:W-:Y:S01]  /*26c0*/  LOP3.LUT R11, RZ, R11, RZ, 0x33, !PT ;  /* 0x0000000bff0b7212 */ /* 0x000fe200078e33ff */
[----:B------:R-:W-:-:S05]  /*26d0*/  IMAD.U32 R21, RZ, RZ, UR6 ;  /* 0x00000006ff157e24 */ /* 0x000fca000f8e00ff */
[----:B------:R-:W-:-:S13]  /*26e0*/  ISETP.NE.AND P1, PT, R21, 0x1, PT ;  /* 0x000000011500780c */ /* 0x000fda0003f25270 */
[----:B------:R-:W1:Y:S02]  /*26f0*/  @P1 LDC.64 R56, c[0x0][0x9e8] ;  /* 0x00027a00ff381b82 */ /* 0x000e640000000a00 */
[----:B-1----:R-:W-:-:S05]  /*2700*/  @P1 IMAD.HI.U32 R8, R11, R56, RZ ;  /* 0x000000380b081227 */ /* 0x002fca00078e00ff */
[----:B------:R-:W-:-:S04]  /*2710*/  @P1 SHF.R.U32.HI R11, RZ, R57, R8 ;  /* 0x00000039ff0b1219 */ /* 0x000fc80000011608 */
[----:B------:R-:W-:Y:S01]  /*2720*/  LOP3.LUT R11, RZ, R11, RZ, 0x33, !PT ;  /* 0x0000000bff0b7212 */ /* 0x000fe200078e33ff */
[----:B------:R-:W-:Y:S06]  /*2730*/  BRA `(.L_x_1149) ;  /* 0x0000000000187947 */ /* 0x000fec0003800000 */
.L_x_1148:
[----:B------:R-:W-:Y:S02]  /*2740*/  ULDC UR6, c[0x0][0x9e4] ;  /* 0x0002790000067ab9 */ /* 0x000fe40000000800 */
[----:B------:R-:W-:-:S05]  /*2750*/  IMAD.U32 R21, RZ, RZ, UR6 ;  /* 0x00000006ff157e24 */ /* 0x000fca000f8e00ff */
[----:B------:R-:W-:-:S13]  /*2760*/  ISETP.NE.AND P1, PT, R21, 0x1, PT ;  /* 0x000000011500780c */ /* 0x000fda0003f25270 */
[----:B------:R-:W1:Y:S02]  /*2770*/  @P1 LDC.64 R56, c[0x0][0x9e8] ;  /* 0x00027a00ff381b82 */ /* 0x000e640000000a00 */
[----:B-1----:R-:W-:-:S05]  /*2780*/  @P1 IMAD.HI.U32 R8, R11, R56, RZ ;  /* 0x000000380b081227 */ /* 0x002fca00078e00ff */
[----:B------:R-:W-:-:S07]  /*2790*/  @P1 SHF.R.U32.HI R11, RZ, R57, R8 ;  /* 0x00000039ff0b1219 */ /* 0x000fce0000011608 */
.L_x_1149:
[----:B------:R-:W-:Y:S05]  /*27a0*/  BSYNC B0 ;  /* 0x0000000000007941 */ /* 0x000fea0003800000 */
.L_x_1147:
[----:B------:R-:W-:-:S04]  /*27b0*/  IMAD R11, R11, R21, -R12 ;  /* 0x000000150b0b7224 */ /* 0x000fc800078e0a0c */
[----:B------:R-:W-:-:S05]  /*27c0*/  IMAD R8, R2, -0x2, R11 ;  /* 0xfffffffe02087824 */ /* 0x000fca00078e020b */
[----:B------:R-:W-:Y:S02]  /*27d0*/  VIADDMNMX R3, R8, R21, R3, PT ;  /* 0x0000001508037246 */ /* 0x000fe40003800103 */
[----:B------:R-:W-:-:S07]  /*27e0*/  VIMNMX R5, R5, R8, !PT ;  /* 0x0000000805057248 */ /* 0x000fce0007fe0100 */
.L_x_1146:
[C---:B------:R-:W-:Y:S01]  /*27f0*/  ISETP.GE.AND P2, PT, R20.reuse, 0x9, PT ;  /* 0x000000091400780c */ /* 0x040fe20003f46270 */
[----:B------:R-:W1:Y:S01]  /*2800*/  SHFL.IDX PT, R4, R4, 0x1, 0x1c1f ;  /* 0x003c1f0004047f89 */ /* 0x000e6200000e0000 */
[C---:B------:R-:W-:Y:S01]  /*2810*/  ISETP.GE.AND P1, PT, R20.reuse, 0x2, PT ;  /* 0x000000021400780c */ /* 0x040fe20003f26270 */
[----:B------:R-:W-:Y:S01]  /*2820*/  UISETP.NE.AND UP0, UPT, UR47, URZ, UPT ;  /* 0x0000003f2f00728c */ /* 0x000fe2000bf05270 */
[C---:B------:R-:W-:Y:S02]  /*2830*/  ISETP.GT.AND P3, PT, R5.reuse, 0x8, !P2 ;  /* 0x000000080500780c */ /* 0x040fe40005764270 */
[----:B------:R-:W-:Y:S02]  /*2840*/  ISETP.GT.AND P4, PT, R5, 0x1, !P1 ;  /* 0x000000010500780c */ /* 0x000fe40004f84270 */
[----:B------:R-:W-:Y:S02]  /*2850*/  ISETP.LT.OR P3, PT, R3, 0x9, P3 ;  /* 0x000000090300780c */ /* 0x000fe40001f61670 */
[----:B------:R-:W-:-:S02]  /*2860*/  ISETP.GE.AND P5, PT, R20, 0x11, PT ;  /* 0x000000111400780c */ /* 0x000fc40003fa6270 */
[----:B------:R-:W-:Y:S02]  /*2870*/  FSEL R57, R28, -INF , !P3 ;  /* 0xff8000001c397808 */ /* 0x000fe40005800000 */
[----:B------:R-:W-:Y:S02]  /*2880*/  ISETP.LT.OR P4, PT, R3, 0x2, P4 ;  /* 0x000000020300780c */ /* 0x000fe40002781670 */
[----:B------:R-:W-:Y:S02]  /*2890*/  ISETP.GT.AND P3, PT, R5, 0x10, !P5 ;  /* 0x000000100500780c */ /* 0x000fe40006f64270 */
[----:B------:R-:W-:Y:S02]  /*28a0*/  ISETP.GE.AND P6, PT, R20, 0xa, PT ;  /* 0x0000000a1400780c */ /* 0x000fe40003fc6270 */
[----:B------:R-:W-:Y:S02]  /*28b0*/  FSEL R25, R25, -INF , !P4 ;  /* 0xff80000019197808 */ /* 0x000fe40006000000 */
[----:B------:R-:W-:-:S02]  /*28c0*/  P2R R58, PR, RZ, 0x20 ;  /* 0x00000020ff3a7803 */ /* 0x000fc40000000000 */
[----:B------:R-:W-:Y:S01]  /*28d0*/  ISETP.LT.OR P3, PT, R3, 0x11, P3 ;  /* 0x000000110300780c */ /* 0x000fe20001f61670 */
[----:B-1----:R-:W-:Y:S01]  /*28e0*/  IMAD.IADD R8, R15, 0x1, R4 ;  /* 0x000000010f087824 */ /* 0x002fe200078e0204 */
[----:B------:R-:W-:Y:S02]  /*28f0*/  ISETP.GT.AND P4, PT, R5, 0x9, !P6 ;  /* 0x000000090500780c */ /* 0x000fe40007784270 */
[----:B------:R-:W-:Y:S02]  /*2900*/  ISETP.GE.AND P5, PT, R20, 0x12, PT ;  /* 0x000000121400780c */ /* 0x000fe40003fa6270 */
[----:B------:R-:W-:Y:S02]  /*2910*/  FSEL R59, R32, -INF , !P3 ;  /* 0xff800000203b7808 */ /* 0x000fe40005800000 */
[----:B------:R-:W-:Y:S02]  /*2920*/  ISETP.LT.OR P4, PT, R3, 0xa, P4 ;  /* 0x0000000a0300780c */ /* 0x000fe40002781670 */
[----:B------:R-:W-:-:S02]  /*2930*/  ISETP.GT.AND P3, PT, R5, 0x11, !P5 ;  /* 0x000000110500780c */ /* 0x000fc40006f64270 */
[----:B------:R-:W-:Y:S02]  /*2940*/  FSEL R29, R29, -INF , !P4 ;  /* 0xff8000001d1d7808 */ /* 0x000fe40006000000 */
[----:B------:R-:W-:Y:S02]  /*2950*/  ISETP.LT.OR P3, PT, R3, 0x12, P3 ;  /* 0x000000120300780c */ /* 0x000fe40001f61670 */
[----:B------:R-:W-:Y:S02]  /*2960*/  ISETP.GE.AND P4, PT, R20, 0x19, PT ;  /* 0x000000191400780c */ /* 0x000fe40003f86270 */
[----:B------:R-:W-:Y:S02]  /*2970*/  FSEL R33, R33, -INF , !P3 ;  /* 0xff80000021217808 */ /* 0x000fe40005800000 */
[----:B------:R-:W-:Y:S02]  /*2980*/  ISETP.GT.AND P3, PT, R5, 0x18, !P4 ;  /* 0x000000180500780c */ /* 0x000fe40006764270 */
[----:B------:R-:W-:-:S02]  /*2990*/  P2R R32, PR, RZ, 0x10 ;  /* 0x00000010ff207803 */ /* 0x000fc40000000000 */
[----:B------:R-:W-:Y:S02]  /*29a0*/  ISETP.LT.OR P3, PT, R3, 0x19, P3 ;  /* 0x000000190300780c */ /* 0x000fe40001f61670 */
[----:B------:R-:W-:Y:S02]  /*29b0*/  ISETP.GE.AND P4, PT, R20, 0x1a, PT ;  /* 0x0000001a1400780c */ /* 0x000fe40003f86270 */
[----:B------:R-:W-:Y:S02]  /*29c0*/  FSEL R61, R36, -INF , !P3 ;  /* 0xff800000243d7808 */ /* 0x000fe40005800000 */
[----:B------:R-:W-:Y:S02]  /*29d0*/  ISETP.GT.AND P3, PT, R5, 0x19, !P4 ;  /* 0x000000190500780c */ /* 0x000fe40006764270 */
[----:B------:R-:W-:Y:S02]  /*29e0*/  P2R R36, PR, RZ, 0x10 ;  /* 0x00000010ff247803 */ /* 0x000fe40000000000 */
[----:B------:R-:W-:-:S02]  /*29f0*/  ISETP.LT.OR P3, PT, R3, 0x1a, P3 ;  /* 0x0000001a0300780c */ /* 0x000fc40001f61670 */
[C---:B------:R-:W-:Y:S02]  /*2a00*/  ISETP.GE.AND P4, PT, R20.reuse, 0x21, PT ;  /* 0x000000211400780c */ /* 0x040fe40003f86270 */
[----:B------:R-:W-:Y:S02]  /*2a10*/  FSEL R37, R37, -INF , !P3 ;  /* 0xff80000025257808 */ /* 0x000fe40005800000 */
[----:B------:R-:W-:Y:S02]  /*2a20*/  ISETP.GT.AND P3, PT, R5, 0x20, !P4 ;  /* 0x000000200500780c */ /* 0x000fe40006764270 */
[----:B------:R-:W-:Y:S02]  /*2a30*/  P2R R60, PR, RZ, 0x10 ;  /* 0x00000010ff3c7803 */ /* 0x000fe40000000000 */
[----:B------:R-:W-:Y:S02]  /*2a40*/  ISETP.LT.OR P3, PT, R3, 0x21, P3 ;  /* 0x000000210300780c */ /* 0x000fe40001f61670 */
[----:B------:R-:W-:-:S02]  /*2a50*/  ISETP.GE.AND P4, PT, R20, 0x22, PT ;  /* 0x000000221400780c */ /* 0x000fc40003f86270 */
[----:B------:R-:W-:Y:S02]  /*2a60*/  FSEL R63, R40, -INF , !P3 ;  /* 0xff800000283f7808 */ /* 0x000fe40005800000 */
[----:B------:R-:W-:Y:S02]  /*2a70*/  ISETP.GT.AND P3, PT, R5, 0x21, !P4 ;  /* 0x000000210500780c */ /* 0x000fe40006764270 */
[----:B------:R-:W-:Y:S02]  /*2a80*/  P2R R40, PR, RZ, 0x10 ;  /* 0x00000010ff287803 */ /* 0x000fe40000000000 */
[----:B------:R-:W-:Y:S02]  /*2a90*/  ISETP.LT.OR P3, PT, R3, 0x22, P3 ;  /* 0x000000220300780c */ /* 0x000fe40001f61670 */
[----:B------:R-:W-:Y:S02]  /*2aa0*/  ISETP.GE.AND P4, PT, R20, 0x29, PT ;  /* 0x000000291400780c */ /* 0x000fe40003f86270 */
[----:B------:R-:W-:-:S02]  /*2ab0*/  FSEL R41, R41, -INF , !P3 ;  /* 0xff80000029297808 */ /* 0x000fc40005800000 */
[----:B------:R-:W-:Y:S02]  /*2ac0*/  ISETP.GT.AND P3, PT, R5, 0x28, !P4 ;  /* 0x000000280500780c */ /* 0x000fe40006764270 */
[----:B------:R-:W-:Y:S02]  /*2ad0*/  P2R R62, PR, RZ, 0x10 ;  /* 0x00000010ff3e7803 */ /* 0x000fe40000000000 */
[----:B------:R-:W-:Y:S02]  /*2ae0*/  ISETP.LT.OR P3, PT, R3, 0x29, P3 ;  /* 0x000000290300780c */ /* 0x000fe40001f61670 */
[----:B------:R-:W-:Y:S02]  /*2af0*/  ISETP.GE.AND P4, PT, R20, 0x2a, PT ;  /* 0x0000002a1400780c */ /* 0x000fe40003f86270 */
[----:B------:R-:W-:Y:S02]  /*2b00*/  FSEL R65, R44, -INF , !P3 ;  /* 0xff8000002c417808 */ /* 0x000fe40005800000 */
[----:B------:R-:W-:-:S02]  /*2b10*/  ISETP.GT.AND P3, PT, R5, 0x29, !P4 ;  /* 0x000000290500780c */ /* 0x000fc40006764270 */
[----:B------:R-:W-:Y:S02]  /*2b20*/  P2R R44, PR, RZ, 0x10 ;  /* 0x00000010ff2c7803 */ /* 0x000fe40000000000 */
[----:B------:R-:W-:Y:S02]  /*2b30*/  ISETP.LT.OR P3, PT, R3, 0x2a, P3 ;  /* 0x0000002a0300780c */ /* 0x000fe40001f61670 */
[----:B------:R-:W-:Y:S02]  /*2b40*/  P2R R28, PR, RZ, 0x20 ;  /* 0x00000020ff1c7803 */ /* 0x000fe40000000000 */
[----:B------:R-:W-:Y:S02]  /*2b50*/  FSEL R45, R45, -INF , !P3 ;  /* 0xff8000002d2d7808 */ /* 0x000fe40005800000 */
[----:B------:R-:W-:Y:S02]  /*2b60*/  ISETP.GE.AND P3, PT, R20, 0x31, PT ;  /* 0x000000311400780c */ /* 0x000fe40003f66270 */
[----:B------:R-:W-:-:S02]  /*2b70*/  P2R R56, PR, RZ, 0x40 ;  /* 0x00000040ff387803 */ /* 0x000fc40000000000 */
[----:B------:R-:W-:-:S04]  /*2b80*/  ISETP.GT.AND P4, PT, R5, 0x30, !P3 ;  /* 0x000000300500780c */ /* 0x000fc80005f84270 */
[----:B------:R-:W-:-:S04]  /*2b90*/  ISETP.LT.OR P4, PT, R3, 0x31, P4 ;  /* 0x000000310300780c */ /* 0x000fc80002781670 */
[----:B------:R-:W-:Y:S02]  /*2ba0*/  FSEL R67, R48, -INF , !P4 ;  /* 0xff80000030437808 */ /* 0x000fe40006000000 */
[----:B------:R-:W-:-:S04]  /*2bb0*/  ISETP.GE.AND P4, PT, R20, 0x32, PT ;  /* 0x000000321400780c */ /* 0x000fc80003f86270 */
        /* <DEDUP_REMOVED lines=8> */
[----:B------:R-:W-:Y:S02]  /*2c40*/  P2R R11, PR, RZ, 0x40 ;  /* 0x00000040ff0b7803 */ /* 0x000fe40000000000 */
[----:B------:R-:W-:-:S04]  /*2c50*/  ISETP.GT.AND P6, PT, R5, RZ, !P6 ;  /* 0x000000ff0500720c */ /* 0x000fc800077c4270 */
[----:B------:R-:W-:-:S04]  /*2c60*/  ISETP.LT.OR P6, PT, R3, 0x1, P6 ;  /* 0x000000010300780c */ /* 0x000fc800037c1670 */
[----:B------:R-:W-:Y:S02]  /*2c70*/  FSEL R21, R24, -INF , !P6 ;  /* 0xff80000018157808 */ /* 0x000fe40007000000 */
[----:B------:R-:W-:-:S04]  /*2c80*/  ISETP.GE.AND P6, PT, R20, 0x3a, PT ;  /* 0x0000003a1400780c */ /* 0x000fc80003fc6270 */
[----:B------:R-:W-:Y:S02]  /*2c90*/  P2R R20, PR, RZ, 0x40 ;  /* 0x00000040ff147803 */ /* 0x000fe40000000000 */
[----:B------:R-:W-:-:S04]  /*2ca0*/  ISETP.GT.AND P6, PT, R5, 0x39, !P6 ;  /* 0x000000390500780c */ /* 0x000fc800077c4270 */
[----:B------:R-:W-:Y:S02]  /*2cb0*/  ISETP.LT.OR P6, PT, R3, 0x3a, P6 ;  /* 0x0000003a0300780c */ /* 0x000fe400037c1670 */
[----:B------:R-:W-:Y:S02]  /*2cc0*/  VIADDMNMX R3, R4, R14, R13, PT ;  /* 0x0000000e04037246 */ /* 0x000fe4000380010d */
[----:B------:R-:W-:Y:S02]  /*2cd0*/  FSEL R53, R53, -INF , !P6 ;  /* 0xff80000035357808 */ /* 0x000fe40007000000 */
[----:B------:R-:W-:-:S13]  /*2ce0*/  PLOP3.LUT P6, PT, PT, PT, UP0, 0x40, 0x0 ;  /* 0x000000000000781c */ /* 0x000fda0003fce808 */
[----:B------:R-:W-:Y:S05]  /*2cf0*/  @P6 BRA `(.L_x_1150) ;  /* 0x0000000000646947 */ /* 0x000fea0003800000 */
        /* <DEDUP_REMOVED lines=14> */
.L_x_1152:
[----:B------:R-:W-:Y:S02]  /*2de0*/  ULDC UR6, c[0x0][0x9e4] ;  /* 0x0002790000067ab9 */ /* 0x000fe40000000800 */
[----:B------:R-:W-:-:S05]  /*2df0*/  IMAD.U32 R14, RZ, RZ, UR6 ;  /* 0x00000006ff0e7e24 */ /* 0x000fca000f8e00ff */
[----:B------:R-:W-:-:S13]  /*2e00*/  ISETP.NE.AND P6, PT, R14, 0x1, PT ;  /* 0x000000010e00780c */ /* 0x000fda0003fc5270 */
[----:B------:R-:W1:Y:S02]  /*2e10*/  @P6 LDC.64 R70, c[0x0][0x9e8] ;  /* 0x00027a00ff466b82 */ /* 0x000e640000000a00 */
[----:B-1----:R-:W-:-:S05]  /*2e20*/  @P6 IMAD.HI.U32 R4, R5, R70, RZ ;  /* 0x0000004605046227 */ /* 0x002fca00078e00ff */
[----:B------:R-:W-:-:S07]  /*2e30*/  @P6 SHF.R.U32.HI R5, RZ, R71, R4 ;  /* 0x00000047ff056219 */ /* 0x000fce0000011604 */
.L_x_1153:
[----:B------:R-:W-:Y:S05]  /*2e40*/  BSYNC B0 ;  /* 0x0000000000007941 */ /* 0x000fea0003800000 */
.L_x_1151:
[----:B------:R-:W-:-:S04]  /*2e50*/  IMAD R5, R5, R14, -R12 ;  /* 0x0000000e05057224 */ /* 0x000fc800078e0a0c */
[----:B------:R-:W-:-:S05]  /*2e60*/  IMAD R5, R2, -0x2, R5 ;  /* 0xfffffffe02057824 */ /* 0x000fca00078e0205 */
[----:B------:R-:W-:Y:S02]  /*2e70*/  VIADDMNMX R3, R5, R14, R3, PT ;  /* 0x0000000e05037246 */ /* 0x000fe40003800103 */
[----:B------:R-:W-:-:S07]  /*2e80*/  VIMNMX R8, R8, R5, !PT ;  /* 0x0000000508087248 */ /* 0x000fce0007fe0100 */
.L_x_1150:
[----:B------:R-:W-:Y:S02]  /*2e90*/  ISETP.GT.AND P1, PT, R8, 0x1, !P1 ;  /* 0x000000010800780c */ /* 0x000fe40004f24270 */
[----:B------:R-:W-:Y:S02]  /*2ea0*/  FMNMX.FTZ R4, R21, R25, !PT ;  /* 0x0000001915047209 */ /* 0x000fe40007810000 */
[----:B------:R-:W-:Y:S02]  /*2eb0*/  ISETP.LT.OR P1, PT, R3, 0x2, P1 ;  /* 0x000000020300780c */ /* 0x000fe40000f21670 */
[----:B------:R-:W-:Y:S02]  /*2ec0*/  FMNMX.FTZ R4, R57, R4, !PT ;  /* 0x0000000439047209 */ /* 0x000fe40007810000 */
[----:B------:R-:W-:Y:S02]  /*2ed0*/  FSEL R27, R27, -INF , !P1 ;  /* 0xff8000001b1b7808 */ /* 0x000fe40004800000 */
[----:B------:R-:W-:-:S02]  /*2ee0*/  ISETP.NE.AND P1, PT, R56, RZ, PT ;  /* 0x000000ff3800720c */ /* 0x000fc40003f25270 */
[----:B------:R-:W-:Y:S02]  /*2ef0*/  FMNMX.FTZ R4, R29, R4, !PT ;  /* 0x000000041d047209 */ /* 0x000fe40007810000 */
[----:B------:R-:W-:Y:S02]  /*2f00*/  ISETP.GT.AND P1, PT, R8, 0x9, !P1 ;  /* 0x000000090800780c */ /* 0x000fe40004f24270 */
[----:B------:R-:W-:Y:S02]  /*2f10*/  FMNMX.FTZ R4, R59, R4, !PT ;  /* 0x000000043b047209 */ /* 0x000fe40007810000 */
[----:B------:R-:W-:Y:S02]  /*2f20*/  ISETP.LT.OR P1, PT, R3, 0xa, P1 ;  /* 0x0000000a0300780c */ /* 0x000fe40000f21670 */
[----:B------:R-:W-:Y:S02]  /*2f30*/  FMNMX.FTZ R4, R33, R4, !PT ;  /* 0x0000000421047209 */ /* 0x000fe40007810000 */
[----:B------:R-:W-:-:S02]  /*2f40*/  FSEL R31, R31, -INF , !P1 ;  /* 0xff8000001f1f7808 */ /* 0x000fc40004800000 */
[----:B------:R-:W-:Y:S02]  /*2f50*/  ISETP.NE.AND P1, PT, R58, RZ, PT ;  /* 0x000000ff3a00720c */ /* 0x000fe40003f25270 */
[----:B------:R-:W-:Y:S02]  /*2f60*/  FMNMX.FTZ R4, R61, R4, !PT ;  /* 0x000000043d047209 */ /* 0x000fe40007810000 */
[----:B------:R-:W-:Y:S02]  /*2f70*/  ISETP.GT.AND P1, PT, R8, 0x10, !P1 ;  /* 0x000000100800780c */ /* 0x000fe40004f24270 */
[----:B------:R-:W-:Y:S02]  /*2f80*/  FMNMX.FTZ R4, R37, R4, !PT ;  /* 0x0000000425047209 */ /* 0x000fe40007810000 */
[----:B------:R-:W-:Y:S02]  /*2f90*/  ISETP.LT.OR P1, PT, R3, 0x11, P1 ;  /* 0x000000110300780c */ /* 0x000fe40000f21670 */
[----:B------:R-:W-:-:S02]  /*2fa0*/  FMNMX.FTZ R4, R63, R4, !PT ;  /* 0x000000043f047209 */ /* 0x000fc40007810000 */
[----:B------:R-:W-:Y:S02]  /*2fb0*/  FSEL R34, R34, -INF , !P1 ;  /* 0xff80000022227808 */ /* 0x000fe40004800000 */
[----:B------:R-:W-:Y:S02]  /*2fc0*/  ISETP.NE.AND P1, PT, R28, RZ, PT ;  /* 0x000000ff1c00720c */ /* 0x000fe40003f25270 */
[----:B------:R-:W-:Y:S02]  /*2fd0*/  FMNMX.FTZ R4, R41, R4, !PT ;  /* 0x0000000429047209 */ /* 0x000fe40007810000 */
[----:B------:R-:W-:Y:S02]  /*2fe0*/  ISETP.GT.AND P1, PT, R8, 0x11, !P1 ;  /* 0x000000110800780c */ /* 0x000fe40004f24270 */
[----:B------:R-:W-:Y:S02]  /*2ff0*/  FMNMX.FTZ R4, R65, R4, !PT ;  /* 0x0000000441047209 */ /* 0x000fe40007810000 */
[----:B------:R-:W-:-:S02]  /*3000*/  ISETP.LT.OR P1, PT, R3, 0x12, P1 ;  /* 0x000000120300780c */ /* 0x000fc40000f21670 */
[----:B------:R-:W-:Y:S02]  /*3010*/  FMNMX.FTZ R4, R45, R4, !PT ;  /* 0x000000042d047209 */ /* 0x000fe40007810000 */
[----:B------:R-:W-:Y:S02]  /*3020*/  FSEL R35, R35, -INF , !P1 ;  /* 0xff80000023237808 */ /* 0x000fe40004800000 */
[----:B------:R-:W-:Y:S02]  /*3030*/  ISETP.NE.AND P1, PT, R32, RZ, PT ;  /* 0x000000ff2000720c */ /* 0x000fe40003f25270 */
[----:B------:R-:W-:Y:S02]  /*3040*/  FMNMX.FTZ R4, R67, R4, !PT ;  /* 0x0000000443047209 */ /* 0x000fe40007810000 */
[----:B------:R-:W-:Y:S02]  /*3050*/  ISETP.GT.AND P1, PT, R8, 0x18, !P1 ;  /* 0x000000180800780c */ /* 0x000fe40004f24270 */
[----:B------:R-:W-:-:S02]  /*3060*/  FMNMX.FTZ R4, R49, R4, !PT ;  /* 0x0000000431047209 */ /* 0x000fc40007810000 */
[----:B------:R-:W-:Y:S02]  /*3070*/  ISETP.LT.OR P1, PT, R3, 0x19, P1 ;  /* 0x000000190300780c */ /* 0x000fe40000f21670 */
[----:B------:R-:W-:Y:S02]  /*3080*/  ISETP.GT.AND P2, PT, R8, 0x8, !P2 ;  /* 0x000000080800780c */ /* 0x000fe40005744270 */
[----:B------:R-:W-:Y:S02]  /*3090*/  FSEL R38, R38, -INF , !P1 ;  /* 0xff80000026267808 */ /* 0x000fe40004800000 */
[----:B------:R-:W-:Y:S02]  /*30a0*/  ISETP.NE.AND P1, PT, R36, RZ, PT ;  /* 0x000000ff2400720c */ /* 0x000fe40003f25270 */
[----:B------:R-:W-:Y:S02]  /*30b0*/  FMNMX.FTZ R4, R69, R4, !PT ;  /* 0x0000000445047209 */ /* 0x000fe40007810000 */
[----:B------:R-:W-:-:S02]  /*30c0*/  ISETP.GT.AND P1, PT, R8, 0x19, !P1 ;  /* 0x000000190800780c */ /* 0x000fc40004f24270 */
[C---:B------:R-:W-:Y:S02]  /*30d0*/  ISETP.LT.OR P2, PT, R3.reuse, 0x9, P2 ;  /* 0x000000090300780c */ /* 0x040fe40001741670 */
[----:B------:R-:W-:Y:S02]  /*30e0*/  ISETP.LT.OR P1, PT, R3, 0x1a, P1 ;  /* 0x0000001a0300780c */ /* 0x000fe40000f21670 */
[----:B------:R-:W-:Y:S02]  /*30f0*/  FMNMX.FTZ R12, R53, R4, !PT ;  /* 0x00000004350c7209 */ /* 0x000fe40007810000 */
[----:B------:R-:W-:Y:S02]  /*3100*/  FSEL R39, R39, -INF , !P1 ;  /* 0xff80000027277808 */ /* 0x000fe40004800000 */
[----:B------:R-:W-:Y:S01]  /*3110*/  ISETP.NE.AND P1, PT, R60, RZ, PT ;  /* 0x000000ff3c00720c */ /* 0x000fe20003f25270 */
[----:B------:R-:W1:Y:S01]  /*3120*/  SHFL.BFLY PT, R5, R12, 0x2, 0x1f ;  /* 0x0c401f000c057f89 */ /* 0x000e6200000e0000 */
[----:B------:R-:W-:-:S02]  /*3130*/  FSEL R30, R30, -INF , !P2 ;  /* 0xff8000001e1e7808 */ /* 0x000fc40005000000 */
[----:B------:R-:W-:Y:S02]  /*3140*/  ISETP.GT.AND P1, PT, R8, 0x20, !P1 ;  /* 0x000000200800780c */ /* 0x000fe40004f24270 */
[----:B------:R-:W-:Y:S02]  /*3150*/  ISETP.NE.AND P2, PT, R40, RZ, PT ;  /* 0x000000ff2800720c */ /* 0x000fe40003f45270 */
[----:B------:R-:W-:Y:S02]  /*3160*/  ISETP.LT.OR P1, PT, R3, 0x21, P1 ;  /* 0x000000210300780c */ /* 0x000fe40000f21670 */
[----:B------:R-:W-:Y:S02]  /*3170*/  ISETP.NE.AND P6, PT, R11, RZ, PT ;  /* 0x000000ff0b00720c */ /* 0x000fe40003fc5270 */
[----:B------:R-:W-:Y:S02]  /*3180*/  FSEL R42, R42, -INF , !P1 ;  /* 0xff8000002a2a7808 */ /* 0x000fe40004800000 */
[----:B------:R-:W-:-:S02]  /*3190*/  ISETP.GT.AND P1, PT, R8, 0x21, !P2 ;  /* 0x000000210800780c */ /* 0x000fc40005724270 */
[----:B------:R-:W-:Y:S02]  /*31a0*/  ISETP.NE.AND P2, PT, R44, RZ, PT ;  /* 0x000000ff2c00720c */ /* 0x000fe40003f45270 */
[----:B------:R-:W-:Y:S02]  /*31b0*/  ISETP.LT.OR P1, PT, R3, 0x22, P1 ;  /* 0x000000220300780c */ /* 0x000fe40000f21670 */
[C---:B------:R-:W-:Y:S02]  /*31c0*/  ISETP.GT.AND P2, PT, R8.reuse, 0x29, !P2 ;  /* 0x000000290800780c */ /* 0x040fe40005744270 */
[----:B------:R-:W-:Y:S02]  /*31d0*/  FSEL R43, R43, -INF , !P1 ;  /* 0xff8000002b2b7808 */ /* 0x000fe40004800000 */
[----:B------:R-:W-:Y:S02]  /*31e0*/  ISETP.GT.AND P1, PT, R8, RZ, !P6 ;  /* 0x000000ff0800720c */ /* 0x000fe40007724270 */
[----:B-1----:R-:W-:Y:S01]  /*31f0*/  FMNMX.FTZ R13, R12, R5, !PT ;  /* 0x000000050c0d7209 */ /* 0x002fe20007810000 */
[----:B------:R-:W-:Y:S01]  /*3200*/  IMAD.U32 R12, RZ, RZ, UR40 ;  /* 0x00000028ff0c7e24 */ /* 0x000fe2000f8e00ff */
[----:B------:R-:W-:-:S02]  /*3210*/  ISETP.LT.OR P1, PT, R3, 0x1, P1 ;  /* 0x000000010300780c */ /* 0x000fc40000f21670 */
[----:B------:R-:W-:Y:S01]  /*3220*/  ISETP.GT.AND P3, PT, R8, 0x30, !P3 ;  /* 0x000000300800780c */ /* 0x000fe20005f64270 */
[----:B------:R-:W1:Y:S01]  /*3230*/  SHFL.BFLY PT, R14, R13, 0x1, 0x1f ;  /* 0x0c201f000d0e7f89 */ /* 0x000e6200000e0000 */
[----:B------:R-:W-:Y:S02]  /*3240*/  FSEL R26, R26, -INF , !P1 ;  /* 0xff8000001a1a7808 */ /* 0x000fe40004800000 */
[----:B------:R-:W-:Y:S02]  /*3250*/  ISETP.NE.AND P1, PT, R62, RZ, PT ;  /* 0x000000ff3e00720c */ /* 0x000fe40003f25270 */
[----:B------:R-:W-:Y:S02]  /*3260*/  FMNMX.FTZ R5, R26, R27, !PT ;  /* 0x0000001b1a057209 */ /* 0x000fe40007810000 */
[----:B------:R-:W-:Y:S02]  /*3270*/  ISETP.GT.AND P1, PT, R8, 0x28, !P1 ;  /* 0x000000280800780c */ /* 0x000fe40004f24270 */
[----:B------:R-:W-:-:S02]  /*3280*/  FMNMX.FTZ R4, R30, R5, !PT ;  /* 0x000000051e047209 */ /* 0x000fc40007810000 */
[----:B------:R-:W-:Y:S02]  /*3290*/  ISETP.LT.OR P1, PT, R3, 0x29, P1 ;  /* 0x000000290300780c */ /* 0x000fe40000f21670 */
[----:B------:R-:W-:Y:S02]  /*32a0*/  FMNMX.FTZ R5, R31, R4, !PT ;  /* 0x000000041f057209 */ /* 0x000fe40007810000 */
[----:B------:R-:W-:Y:S02]  /*32b0*/  FSEL R46, R46, -INF , !P1 ;  /* 0xff8000002e2e7808 */ /* 0x000fe40004800000 */
[----:B------:R-:W-:Y:S02]  /*32c0*/  FMNMX.FTZ R4, R34, R5, !PT ;  /* 0x0000000522047209 */ /* 0x000fe40007810000 */
[----:B------:R-:W-:Y:S02]  /*32d0*/  ISETP.LT.OR P2, PT, R3, 0x2a, P2 ;  /* 0x0000002a0300780c */ /* 0x000fe40001741670 */
[----:B------:R-:W-:-:S02]  /*32e0*/  FMNMX.FTZ R11, R35, R4, !PT ;  /* 0x00000004230b7209 */ /* 0x000fc40007810000 */
[----:B------:R-:W-:Y:S02]  /*32f0*/  ISETP.GT.AND P4, PT, R8, 0x31, !P4 ;  /* 0x000000310800780c */ /* 0x000fe40006784270 */
[----:B------:R-:W-:Y:S02]  /*3300*/  FMNMX.FTZ R4, R38, R11, !PT ;  /* 0x0000000b26047209 */ /* 0x000fe40007810000 */
[----:B-1----:R-:W-:Y:S02]  /*3310*/  FMNMX.FTZ R5, R13, R14, !PT ;  /* 0x0000000e0d057209 */ /* 0x002fe40007810000 */
[----:B------:R-:W-:Y:S02]  /*3320*/  FMNMX.FTZ R11, R39, R4, !PT ;  /* 0x00000004270b7209 */ /* 0x000fe40007810000 */
[----:B------:R-:W-:Y:S01]  /*3330*/  ISETP.LT.OR P3, PT, R3, 0x31, P3 ;  /* 0x000000310300780c */ /* 0x000fe20001f61670 */
[----:B------:R-:W-:-:S01]  /*3340*/  FFMA.FTZ R12, R5, R12, -8 ;  /* 0xc1000000050c7423 */ /* 0x000fc2000001000c */
[----:B------:R-:W-:-:S02]  /*3350*/  FMNMX.FTZ R4, R42, R11, !PT ;  /* 0x0000000b2a047209 */ /* 0x000fc40007810000 */
[----:B------:R-:W-:Y:S02]  /*3360*/  FSEL R47, R47, -INF , !P2 ;  /* 0xff8000002f2f7808 */ /* 0x000fe40005000000 */
[----:B------:R-:W-:Y:S02]  /*3370*/  FMNMX.FTZ R11, R43, R4, !PT ;  /* 0x000000042b0b7209 */ /* 0x000fe40007810000 */
[----:B------:R-:W-:Y:S02]  /*3380*/  FSETP.NEU.FTZ.AND P1, PT, R5, -INF , PT ;  /* 0xff8000000500780b */ /* 0x000fe40003f3d000 */
[----:B------:R-:W-:Y:S02]  /*3390*/  FMNMX.FTZ R4, R46, R11, !PT ;  /* 0x0000000b2e047209 */ /* 0x000fe40007810000 */
[----:B------:R-:W-:Y:S02]  /*33a0*/  ISETP.NE.AND P6, PT, R20, RZ, PT ;  /* 0x000000ff1400720c */ /* 0x000fe40003fc5270 */
[----:B------:R-:W-:-:S02]  /*33b0*/  ISETP.GT.AND P5, PT, R8, 0x38, !P5 ;  /* 0x000000380800780c */ /* 0x000fc40006fa4270 */
[----:B------:R-:W-:Y:S02]  /*33c0*/  ISETP.LT.OR P4, PT, R3, 0x32, P4 ;  /* 0x000000320300780c */ /* 0x000fe40002781670 */
[----:B------:R-:W-:Y:S02]  /*33d0*/  FSEL R50, R50, -INF , !P3 ;  /* 0xff80000032327808 */ /* 0x000fe40005800000 */
[----:B------:R-:W-:Y:S02]  /*33e0*/  FMNMX.FTZ R11, R47, R4, !PT ;  /* 0x000000042f0b7209 */ /* 0x000fe40007810000 */
[----:B------:R-:W-:Y:S02]  /*33f0*/  FSEL R12, R12, RZ, P1 ;  /* 0x000000ff0c0c7208 */ /* 0x000fe40000800000 */
[----:B------:R-:W-:Y:S02]  /*3400*/  ISETP.GT.AND P1, PT, R8, 0x39, !P6 ;  /* 0x000000390800780c */ /* 0x000fe40007724270 */
[----:B------:R-:W-:Y:S01]  /*3410*/  ISETP.LT.OR P5, PT, R3, 0x39, P5 ;  /* 0x000000390300780c */ /* 0x000fe20002fa1670 */
[----:B------:R-:W-:-:S01]  /*3420*/  FFMA.FTZ R8, R21, UR40, -R12 ;  /* 0x0000002815087c23 */ /* 0x000fc2000801080c */
[----:B------:R-:W-:Y:S01]  /*3430*/  FSEL R51, R51, -INF , !P4 ;  /* 0xff80000033337808 */ /* 0x000fe20006000000 */
[----:B------:R-:W-:-:S01]  /*3440*/  FFMA.FTZ R24, R37, UR40, -R12 ;  /* 0x0000002825187c23 */ /* 0x000fc2000801080c */
[----:B------:R-:W-:Y:S01]  /*3450*/  FMNMX.FTZ R4, R50, R11, !PT ;  /* 0x0000000b32047209 */ /* 0x000fe20007810000 */
[----:B------:R1:W-:Y:S01]  /*3460*/  MUFU.EX2 R152, R8 ;  /* 0x0000000800987308 */ /* 0x0003e20000000800 */
[----:B------:R-:W-:Y:S01]  /*3470*/  ISETP.LT.OR P1, PT, R3, 0x3a, P1 ;  /* 0x0000003a0300780c */ /* 0x000fe20000f21670 */
[----:B------:R-:W-:Y:S01]  /*3480*/  IMAD.U32 R37, RZ, RZ, UR40 ;  /* 0x00000028ff257e24 */ /* 0x000fe2000f8e00ff */
[----:B------:R-:W-:Y:S01]  /*3490*/  FSEL R54, R54, -INF , !P5 ;  /* 0xff80000036367808 */ /* 0x000fe20006800000 */
[--C-:B------:R-:W-:Y:S01]  /*34a0*/  FFMA.FTZ R13, R25, UR40, -R12.reuse ;  /* 0x00000028190d7c23 */ /* 0x100fe2000801080c */
[----:B------:R-:W-:Y:S01]  /*34b0*/  FMNMX.FTZ R3, R51, R4, !PT ;  /* 0x0000000433037209 */ /* 0x000fe20007810000 */
[--C-:B------:R-:W-:Y:S01]  /*34c0*/  FFMA.FTZ R14, R29, UR40, -R12.reuse ;  /* 0x000000281d0e7c23 */ /* 0x100fe2000801080c */
[----:B------:R-:W-:Y:S01]  /*34d0*/  FSEL R55, R55, -INF , !P1 ;  /* 0xff80000037377808 */ /* 0x000fe20004800000 */
[--C-:B------:R-:W-:Y:S01]  /*34e0*/  FFMA.FTZ R15, R59, UR40, -R12.reuse ;  /* 0x000000283b0f7c23 */ /* 0x100fe2000801080c */
[----:B------:R-:W-:Y:S01]  /*34f0*/  FMNMX.FTZ R4, R54, R3, !PT ;  /* 0x0000000336047209 */ /* 0x000fe20007810000 */
[--C-:B-1----:R-:W-:Y:S01]  /*3500*/  FFMA.FTZ R8, R57, UR40, -R12.reuse ;  /* 0x0000002839087c23 */ /* 0x102fe2000801080c */
[----:B------:R-:W1:Y:S01]  /*3510*/  MUFU.EX2 R13, R13 ;  /* 0x0000000d000d7308 */ /* 0x000e620000000800 */
[----:B------:R-:W-:-:S01]  /*3520*/  FFMA.FTZ R20, R33, UR40, -R12 ;  /* 0x0000002821147c23 */ /* 0x000fc2000801080c */
[----:B------:R-:W-:Y:S01]  /*3530*/  FMNMX.FTZ R4, R55, R4, !PT ;  /* 0x0000000437047209 */ /* 0x000fe20007810000 */
[----:B------:R-:W-:-:S01]  /*3540*/  FFMA.FTZ R21, R61, UR40, -R12 ;  /* 0x000000283d157c23 */ /* 0x000fc2000801080c */
[--C-:B------:R-:W-:Y:S01]  /*3550*/  FFMA.FTZ R25, R63, UR40, -R12.reuse ;  /* 0x000000283f197c23 */ /* 0x100fe2000801080c */
[----:B------:R-:W-:-:S01]  /*3560*/  FFMA.FTZ R28, R65, UR40, -R12 ;  /* 0x00000028411c7c23 */ /* 0x000fc2000801080c */
[--C-:B------:R-:W-:Y:S01]  /*3570*/  FFMA.FTZ R29, R45, UR40, -R12.reuse ;  /* 0x000000282d1d7c23 */ /* 0x100fe2000801080c */
[----:B------:R-:W3:Y:S01]  /*3580*/  SHFL.BFLY PT, R3, R4, 0x2, 0x1f ;  /* 0x0c401f0004037f89 */ /* 0x000ee200000e0000 */
[----:B------:R-:W4:Y:S01]  /*3590*/  MUFU.EX2 R11, R8 ;  /* 0x00000008000b7308 */ /* 0x000f220000000800 */
[----:B------:R-:W-:-:S01]  /*35a0*/  FFMA.FTZ R32, R67, UR40, -R12 ;  /* 0x0000002843207c23 */ /* 0x000fc2000801080c */
[----:B------:R-:W-:-:S06]  /*35b0*/  FFMA.FTZ R33, R49, UR40, -R12 ;  /* 0x0000002831217c23 */ /* 0x000fcc000801080c */
[----:B------:R-:W5:Y:S01]  /*35c0*/  MUFU.EX2 R14, R14 ;  /* 0x0000000e000e7308 */ /* 0x000f620000000800 */
[----:B-1----:R-:W-:-:S07]  /*35d0*/  FADD.FTZ R36, R152, R13 ;  /* 0x0000000d98247221 */ /* 0x002fce0000010000 */
[----:B------:R-:W1:Y:S01]  /*35e0*/  MUFU.EX2 R15, R15 ;  /* 0x0000000f000f7308 */ /* 0x000e620000000800 */
[----:B---3--:R-:W-:Y:S01]  /*35f0*/  FMNMX.FTZ R3, R4, R3, !PT ;  /* 0x0000000304037209 */ /* 0x008fe20007810000 */
[----:B------:R-:W-:-:S06]  /*3600*/  FFMA.FTZ R4, R41, UR40, -R12 ;  /* 0x0000002829047c23 */ /* 0x000fcc000801080c */
[----:B------:R-:W3:Y:S01]  /*3610*/  MUFU.EX2 R20, R20 ;  /* 0x0000001400147308 */ /* 0x000ee20000000800 */
[----:B----4-:R-:W-:-:S01]  /*3620*/  FADD.FTZ R41, R11, R36 ;  /* 0x000000240b297221 */ /* 0x010fc20000010000 */
[----:B------:R-:W4:Y:S03]  /*3630*/  SHFL.BFLY PT, R8, R3, 0x1, 0x1f ;  /* 0x0c201f0003087f89 */ /* 0x000f2600000e0000 */
[----:B-----5:R-:W-:-:S03]  /*3640*/  FADD.FTZ R40, R14, R41 ;  /* 0x000000290e287221 */ /* 0x020fc60000010000 */
[----:B------:R5:W-:Y:S01]  /*3650*/  MUFU.EX2 R156, R4 ;  /* 0x00000004009c7308 */ /* 0x000be20000000800 */
[----:B-1----:R-:W-:-:S07]  /*3660*/  FADD.FTZ R41, R15, R40 ;  /* 0x000000280f297221 */ /* 0x002fce0000010000 */
[----:B------:R-:W1:Y:S01]  /*3670*/  MUFU.EX2 R21, R21 ;  /* 0x0000001500157308 */ /* 0x000e620000000800 */
[----:B---3--:R-:W-:-:S07]  /*3680*/  FADD.FTZ R40, R20, R41 ;  /* 0x0000002914287221 */ /* 0x008fce0000010000 */
[----:B------:R-:W3:Y:S01]  /*3690*/  MUFU.EX2 R24, R24 ;  /* 0x0000001800187308 */ /* 0x000ee20000000800 */
[----:B----4-:R-:W-:Y:S01]  /*36a0*/  FMNMX.FTZ R8, R3, R8, !PT ;  /* 0x0000000803087209 */ /* 0x010fe20007810000 */
[--C-:B------:R-:W-:Y:S01]  /*36b0*/  FFMA.FTZ R3, R69, UR40, -R12.reuse ;  /* 0x0000002845037c23 */ /* 0x100fe2000801080c */
[----:B------:R-:W-:-:S02]  /*36c0*/  FFMA.FTZ R12, R53, UR40, -R12 ;  /* 0x00000028350c7c23 */ /* 0x000fc4000801080c */
[C---:B------:R-:W-:Y:S01]  /*36d0*/  FSETP.NEU.FTZ.AND P1, PT, R8.reuse, -INF , PT ;  /* 0xff8000000800780b */ /* 0x040fe20003f3d000 */
[----:B-----5:R-:W-:-:S02]  /*36e0*/  FFMA.FTZ R4, R8, R37, -8 ;  /* 0xc100000008047423 */ /* 0x020fc40000010025 */
[----:B------:R-:W4:Y:S01]  /*36f0*/  MUFU.EX2 R25, R25 ;  /* 0x0000001900197308 */ /* 0x000f220000000800 */
[----:B-1----:R-:W-:-:S02]  /*3700*/  FADD.FTZ R41, R21, R40 ;  /* 0x0000002815297221 */ /* 0x002fc40000010000 */
        /* <DEDUP_REMOVED lines=17> */
[----:B------:R-:W1:Y:S01]  /*3820*/  MUFU.EX2 R27, R27 ;  /* 0x0000001b001b7308 */ /* 0x000e620000000800 */
[----:B---3--:R-:W-:-:S01]  /*3830*/  FADD.FTZ R40, R24, R41 ;  /* 0x0000002918287221 */ /* 0x008fc20000010000 */
[--C-:B------:R-:W-:Y:S01]  /*3840*/  FFMA.FTZ R54, R54, UR40, -R4.reuse ;  /* 0x0000002836367c23 */ /* 0x100fe20008010804 */
[----:B------:R-:W-:-:S01]  /*3850*/  FFMA.FTZ R4, R55, UR40, -R4 ;  /* 0x0000002837047c23 */ /* 0x000fc20008010804 */
[----:B------:R-:W-:Y:S01]  /*3860*/  F2FP.SATFINITE.E4M3.F32.PACK_AB_MERGE_C R154, R24, R21, RZ ;  /* 0x00000015189a723e */ /* 0x000fe200048070ff */
[----:B----4-:R-:W-:-:S03]  /*3870*/  FADD.FTZ R41, R25, R40 ;  /* 0x0000002819297221 */ /* 0x010fc60000010000 */
[----:B------:R-:W3:Y:S01]  /*3880*/  MUFU.EX2 R30, R30 ;  /* 0x0000001e001e7308 */ /* 0x000ee20000000800 */
[----:B------:R-:W-:-:S01]  /*3890*/  FADD.FTZ R41, R156, R41 ;  /* 0x000000299c297221 */ /* 0x000fc20000010000 */
[----:B------:R-:W-:-:S06]  /*38a0*/  F2FP.SATFINITE.E4M3.F32.PACK_AB_MERGE_C R154, R20, R15, R154 ;  /* 0x0000000f149a723e */ /* 0x000fcc000480709a */
[----:B------:R-:W4:Y:S01]  /*38b0*/  MUFU.EX2 R31, R31 ;  /* 0x0000001f001f7308 */ /* 0x000f220000000800 */
[----:B-1----:R-:W-:-:S07]  /*38c0*/  FADD.FTZ R37, R26, R27 ;  /* 0x0000001b1a257221 */ /* 0x002fce0000010000 */
[----:B------:R-:W1:Y:S01]  /*38d0*/  MUFU.EX2 R34, R34 ;  /* 0x0000002200227308 */ /* 0x000e620000000800 */
[----:B---3--:R-:W-:-:S07]  /*38e0*/  FADD.FTZ R36, R30, R37 ;  /* 0x000000251e247221 */ /* 0x008fce0000010000 */
[----:B------:R-:W3:Y:S01]  /*38f0*/  MUFU.EX2 R35, R35 ;  /* 0x0000002300237308 */ /* 0x000ee20000000800 */
[----:B----4-:R-:W-:-:S01]  /*3900*/  FADD.FTZ R37, R31, R36 ;  /* 0x000000241f257221 */ /* 0x010fc20000010000 */
[----:B------:R-:W-:-:S04]  /*3910*/  F2FP.SATFINITE.E4M3.F32.PACK_AB_MERGE_C R30, R31, R30, RZ ;  /* 0x0000001e1f1e723e */ /* 0x000fc800048070ff */
[----:B------:R-:W-:Y:S02]  /*3920*/  F2FP.SATFINITE.E4M3.F32.PACK_AB_MERGE_C R153, R27, R26, R30 ;  /* 0x0000001a1b99723e */ /* 0x000fe4000480701e */
[----:B------:R-:W4:Y:S01]  /*3930*/  MUFU.EX2 R38, R38 ;  /* 0x0000002600267308 */ /* 0x000f220000000800 */
[----:B-1----:R-:W-:-:S07]  /*3940*/  FADD.FTZ R36, R34, R37 ;  /* 0x0000002522247221 */ /* 0x002fce0000010000 */
[----:B------:R-:W1:Y:S01]  /*3950*/  MUFU.EX2 R39, R39 ;  /* 0x0000002700277308 */ /* 0x000e620000000800 */
[----:B---3--:R-:W-:-:S07]  /*3960*/  FADD.FTZ R37, R35, R36 ;  /* 0x0000002423257221 */ /* 0x008fce0000010000 */
[----:B------:R-:W3:Y:S01]  /*3970*/  MUFU.EX2 R42, R42 ;  /* 0x0000002a002a7308 */ /* 0x000ee20000000800 */
[----:B----4-:R-:W-:-:S07]  /*3980*/  FADD.FTZ R36, R38, R37 ;  /* 0x0000002526247221 */ /* 0x010fce0000010000 */
[----:B------:R-:W4:Y:S01]  /*3990*/  MUFU.EX2 R43, R43 ;  /* 0x0000002b002b7308 */ /* 0x000f220000000800 */
[----:B-1----:R-:W-:-:S01]  /*39a0*/  FADD.FTZ R37, R39, R36 ;  /* 0x0000002427257221 */ /* 0x002fc20000010000 */
[----:B------:R-:W-:-:S04]  /*39b0*/  F2FP.SATFINITE.E4M3.F32.PACK_AB_MERGE_C R38, R39, R38, RZ ;  /* 0x000000262726723e */ /* 0x000fc800048070ff */
[----:B------:R-:W-:Y:S02]  /*39c0*/  F2FP.SATFINITE.E4M3.F32.PACK_AB_MERGE_C R155, R35, R34, R38 ;  /* 0x00000022239b723e */ /* 0x000fe40004807026 */
[----:B------:R-:W1:Y:S01]  /*39d0*/  MUFU.EX2 R46, R46 ;  /* 0x0000002e002e7308 */ /* 0x000e620000000800 */
[----:B---3--:R-:W-:-:S07]  /*39e0*/  FADD.FTZ R36, R42, R37 ;  /* 0x000000252a247221 */ /* 0x008fce0000010000 */
[----:B------:R-:W3:Y:S01]  /*39f0*/  MUFU.EX2 R47, R47 ;  /* 0x0000002f002f7308 */ /* 0x000ee20000000800 */
[----:B----4-:R-:W-:-:S01]  /*3a00*/  FADD.FTZ R37, R43, R36 ;  /* 0x000000242b257221 */ /* 0x010fc20000010000 */
[----:B------:R-:W-:-:S06]  /*3a10*/  FADD.FTZ R36, R28, R41 ;  /* 0x000000291c247221 */ /* 0x000fcc0000010000 */
[----:B------:R-:W4:Y:S01]  /*3a20*/  MUFU.EX2 R29, R29 ;  /* 0x0000001d001d7308 */ /* 0x000f220000000800 */
[----:B-1----:R-:W-:-:S07]  /*3a30*/  FADD.FTZ R40, R46, R37 ;  /* 0x000000252e287221 */ /* 0x002fce0000010000 */
[----:B------:R-:W1:Y:S01]  /*3a40*/  MUFU.EX2 R50, R50 ;  /* 0x0000003200327308 */ /* 0x000e620000000800 */
[----:B---3--:R-:W-:-:S01]  /*3a50*/  FADD.FTZ R45, R47, R40 ;  /* 0x000000282f2d7221 */ /* 0x008fc20000010000 */
[----:B------:R-:W-:-:S04]  /*3a60*/  F2FP.SATFINITE.E4M3.F32.PACK_AB_MERGE_C R46, R47, R46, RZ ;  /* 0x0000002e2f2e723e */ /* 0x000fc800048070ff */
[----:B------:R-:W-:Y:S02]  /*3a70*/  F2FP.SATFINITE.E4M3.F32.PACK_AB_MERGE_C R157, R43, R42, R46 ;  /* 0x0000002a2b9d723e */ /* 0x000fe4000480702e */
[----:B------:R-:W3:Y:S01]  /*3a80*/  MUFU.EX2 R32, R32 ;  /* 0x0000002000207308 */ /* 0x000ee20000000800 */
[----:B----4-:R-:W-:-:S01]  /*3a90*/  FADD.FTZ R41, R29, R36 ;  /* 0x000000241d297221 */ /* 0x010fc20000010000 */
[----:B------:R-:W-:Y:S02]  /*3aa0*/  F2FP.SATFINITE.E4M3.F32.PACK_AB_MERGE_C R36, R14, R11, RZ ;  /* 0x0000000b0e24723e */ /* 0x000fe400048070ff */
[----:B------:R-:W-:Y:S02]  /*3ab0*/  F2FP.SATFINITE.E4M3.F32.PACK_AB_MERGE_C R28, R29, R28, RZ ;  /* 0x0000001c1d1c723e */ /* 0x000fe400048070ff */
[----:B------:R-:W-:Y:S02]  /*3ac0*/  F2FP.SATFINITE.E4M3.F32.PACK_AB_MERGE_C R152, R13, R152, R36 ;  /* 0x000000980d98723e */ /* 0x000fe40004807024 */
[----:B------:R-:W4:Y:S01]  /*3ad0*/  MUFU.EX2 R51, R51 ;  /* 0x0000003300337308 */ /* 0x000f220000000800 */
[----:B-1----:R-:W-:-:S01]  /*3ae0*/  FADD.FTZ R24, R50, R45 ;  /* 0x0000002d32187221 */ /* 0x002fc20000010000 */
[----:B------:R-:W-:-:S06]  /*3af0*/  F2FP.SATFINITE.E4M3.F32.PACK_AB_MERGE_C R156, R156, R25, R28 ;  /* 0x000000199c9c723e */ /* 0x000fcc000480701c */
[----:B------:R-:W1:Y:S01]  /*3b00*/  MUFU.EX2 R33, R33 ;  /* 0x0000002100217308 */ /* 0x000e620000000800 */
[----:B---3--:R-:W-:-:S07]  /*3b10*/  FADD.FTZ R14, R32, R41 ;  /* 0x00000029200e7221 */ /* 0x008fce0000010000 */
[----:B------:R-:W-:Y:S01]  /*3b20*/  MUFU.EX2 R54, R54 ;  /* 0x0000003600367308 */ /* 0x000fe20000000800 */
[----:B----4-:R-:W-:-:S07]  /*3b30*/  FADD.FTZ R11, R51, R24 ;  /* 0x00000018330b7221 */ /* 0x010fce0000010000 */
[----:B------:R-:W3:Y:S01]  /*3b40*/  MUFU.EX2 R3, R3 ;  /* 0x0000000300037308 */ /* 0x000ee20000000800 */
[----:B-1----:R-:W-:-:S07]  /*3b50*/  FADD.FTZ R14, R33, R14 ;  /* 0x0000000e210e7221 */ /* 0x002fce0000010000 */
[----:B------:R-:W1:Y:S08]  /*3b60*/  MUFU.EX2 R12, R12 ;  /* 0x0000000c000c7308 */ /* 0x000e700000000800 */
[----:B------:R4:W5:Y:S01]  /*3b70*/  MUFU.EX2 R37, R4 ;  /* 0x0000000400257308 */ /* 0x0009620000000800 */
[----:B---3--:R-:W-:-:S01]  /*3b80*/  FADD.FTZ R21, R3, R14 ;  /* 0x0000000e03157221 */ /* 0x008fc20000010000 */
[----:B----4-:R-:W-:Y:S01]  /*3b90*/  FADD.FTZ R4, R54, R11 ;  /* 0x0000000b36047221 */ /* 0x010fe20000010000 */
[----:B-1----:R-:W-:-:S02]  /*3ba0*/  F2FP.SATFINITE.E4M3.F32.PACK_AB_MERGE_C R158, R12, R3, RZ ;  /* 0x000000030c9e723e */ /* 0x002fc400048070ff */
[----:B------:R-:W-:Y:S02]  /*3bb0*/  FADD.FTZ R3, R12, R21 ;  /* 0x000000150c037221 */ /* 0x000fe40000010000 */
[----:B------:R-:W-:Y:S02]  /*3bc0*/  F2FP.SATFINITE.E4M3.F32.PACK_AB_MERGE_C R158, R33, R32, R158 ;  /* 0x00000020219e723e */ /* 0x000fe4000480709e */
[C---:B-----5:R-:W-:Y:S01]  /*3bd0*/  F2FP.SATFINITE.E4M3.F32.PACK_AB_MERGE_C R54, R37.reuse, R54, RZ ;  /* 0x000000362536723e */ /* 0x060fe200048070ff */
[----:B------:R-:W-:-:S03]  /*3be0*/  FADD.FTZ R4, R37, R4 ;  /* 0x0000000425047221 */ /* 0x000fc60000010000 */
[----:B------:R-:W-:Y:S01]  /*3bf0*/  F2FP.SATFINITE.E4M3.F32.PACK_AB_MERGE_C R159, R51, R50, R54 ;  /* 0x00000032339f723e */ /* 0x000fe20004807036 */
[----:B------:R-:W-:Y:S06]  /*3c00*/  @!P0 BRA `(.L_x_1154) ;  /* 0x0000000000048947 */ /* 0x000fec0003800000 */
[----:B------:R-:W-:Y:S01]  /*3c10*/  BPT.TRAP 0x1 ;  /* 0x000000040000795c */ /* 0x000fe20000300000 */
.L_x_1154:
[----:B------:R1:W3:Y:S01]  /*3c20*/  SYNCS.PHASECHK.TRANS64.TRYWAIT P1, [UR55+0x28450], R10 ;  /* 0x0284500aff0075a7 */ /* 0x0002e20008020177 */
[----:B------:R-:W-:Y:S05]  /*3c30*/  @!P0 BRA `(.L_x_1155) ;  /* 0x0000000000048947 */ /* 0x000fea0003800000 */
[----:B------:R-:W-:Y:S01]  /*3c40*/  BPT.TRAP 0x1 ;  /* 0x000000040000795c */ /* 0x000fe20000300000 */
.L_x_1155:
[----:B---3--:R-:W-:Y:S05]  /*3c50*/  @P1 BRA `(.L_x_1156) ;  /* 0x0000000000081947 */ /* 0x008fea0003800000 */
[----:B------:R-:W3:Y:S02]  /*3c60*/  SYNCS.PHASECHK.TRANS64.TRYWAIT P1, [UR55+0x28450], R10 ;  /* 0x0284500aff0075a7 */ /* 0x000ee40008020177 */
[----:B---3--:R-:W-:Y:S05]  /*3c70*/  @!P1 BRA `(.L_x_1157) ;  /* 0x000000f4008c9947 */ /* 0x008fea0003800000 */
.L_x_1156:
[----:B------:R4:W-:Y:S01]  /*3c80*/  BAR.SYNC.DEFER_BLOCKING R9, 0x100 ;  /* 0x000400090000751d */ /* 0x0009e20000010000 */
[----:B------:R-:W-:-:S04]  /*3c90*/  UIADD3 UR50, UR50, 0x8000, URZ ;  /* 0x0000800032327890 */ /* 0x000fc8000fffe03f */
[----:B------:R-:W-:Y:S01]  /*3ca0*/  USHF.R.U32.HI UR50, URZ, 0x4, UR50 ;  /* 0x000000043f327899 */ /* 0x000fe20008011632 */
[----:B------:R-:W-:-:S03]  /*3cb0*/  UMOV UR7, 0x80000020 ;  /* 0x8000002000077882 */ /* 0x000fc60000000000 */
[----:B------:R-:W-:-:S04]  /*3cc0*/  ULOP3.LUT UR50, UR50, 0x3fff, URZ, 0xc0, !UPT ;  /* 0x00003fff32327892 */ /* 0x000fc8000f8ec03f */
[----:B------:R-:W-:-:S04]  /*3cd0*/  ULOP3.LUT UR50, UR50, 0x10000, URZ, 0xfc, !UPT ;  /* 0x0001000032327892 */ /* 0x000fc8000f8efc3f */
[----:B------:R-:W-:Y:S01]  /*3ce0*/  ULEA UR6, UR43, UR50, 0xa ;  /* 0x000000322b067291 */ /* 0x000fe2000f8e503f */
[----:B------:R-:W-:-:S08]  /*3cf0*/  WARPGROUP.ARRIVE ;  /* 0x00000000000079c5 */ /* 0x000fd00000000000 */
[----:B------:R-:W-:Y:S01]  /*3d00*/  QGMMA.64x256x32.F32.E4M3.E4M3 R24, R152, gdesc[UR4], RZ, !UPT, gsb0 ;  /* 0x03e0000498187df3 */ /* 0x000fe2000c0008ff */
[----:B------:R-:W-:Y:S01]  /*3d10*/  UIADD3 UR6, UR6, 0x2, URZ ;  /* 0x0000000206067890 */ /* 0x000fe2000fffe03f */
[----:B------:R-:W-:Y:S01]  /*3d20*/  UMOV UR7, 0x80000020 ;  /* 0x8000002000077882 */ /* 0x000fe20000000000 */
[----:B------:R-:W-:Y:S02]  /*3d30*/  WARPGROUP.DEPBAR.LE gsb0, 0x0 ;  /* 0x00008000000079c5 */ /* 0x000fe40000010000 */
[----:B------:R-:W-:-:S15]  /*3d40*/  WARPGROUP.ARRIVE ;  /* 0x00000000000079c5 */ /* 0x000fde0000000000 */
[----:B------:R-:W-:-:S08]  /*3d50*/  NOP ;  /* 0x0000000000007918 */ /* 0x000fd00000000000 */
[----:B------:R-:W-:Y:S03]  /*3d60*/  QGMMA.64x256x32.F32.E4M3.E4M3 R24, R156, gdesc[UR4], R24, gsb0 ;  /* 0x03e000049c187df3 */ /* 0x000fe60008000818 */
[----:B------:R-:W-:Y:S02]  /*3d70*/  WARPGROUP.DEPBAR.LE gsb0, 0x0 ;  /* 0x00008000000079c5 */ /* 0x000fe40000010000 */
[----:B----4-:R-:W-:Y:S05]  /*3d80*/  @!P0 BRA `(.L_x_1158) ;  /* 0x0000000000048947 */ /* 0x010fea0003800000 */
[----:B------:R-:W-:Y:S01]  /*3d90*/  BPT.TRAP 0x1 ;  /* 0x000000040000795c */ /* 0x000fe20000300000 */
.L_x_1158:
[----:B------:R-:W-:Y:S01]  /*3da0*/  UISETP.NE.AND UP1, UPT, UR48, URZ, UPT ;  /* 0x0000003f3000728c */ /* 0x000fe2000bf25270 */
[----:B---3--:R-:W-:Y:S01]  /*3db0*/  VIADD R11, R160, 0xfffffffe ;  /* 0xfffffffea00b7836 */ /* 0x008fe20000000000 */
[----:B------:R-:W-:Y:S02]  /*3dc0*/  UISETP.NE.AND UP0, UPT, UR47, URZ, UPT ;  /* 0x0000003f2f00728c */ /* 0x000fe4000bf05270 */
[----:B------:R-:W-:Y:S01]  /*3dd0*/  UIADD3 UR55, UR55, 0x28460, URZ ;  /* 0x0002846037377890 */ /* 0x000fe2000fffe03f */
[----:B------:R-:W-:-:S03]  /*3de0*/  UMOV UR14, UR38 ;  /* 0x00000026000e7c82 */ /* 0x000fc60008000000 */
[----:B------:R-:W-:Y:S01]  /*3df0*/  PLOP3.LUT P1, PT, PT, PT, UP0, 0x40, 0x0 ;  /* 0x000000000000781c */ /* 0x000fe20003f2e808 */
[----:B------:R-:W-:Y:S02]  /*3e00*/  UPRMT UR55, UR51, 0x654, UR55 ;  /* 0x0000065433377896 */ /* 0x000fe40008000037 */
[----:B------:R-:W-:Y:S01]  /*3e10*/  @UP1 ULDC UR6, c[0x0][0x44c] ;  /* 0x0001130000061ab9 */ /* 0x000fe20000000800 */
[----:B------:R-:W-:Y:S01]  /*3e20*/  @UP1 ULDC UR15, c[0x0][0x450] ;  /* 0x00011400000f1ab9 */ /* 0x000fe20000000800 */
[----:B------:R-:W-:-:S04]  /*3e30*/  UIMAD.WIDE.U32 UR6, UR38, UR6, URZ ;  /* 0x00000006260672a5 */ /* 0x000fc8000f8e003f */
[----:B------:R-:W-:Y:S01]  /*3e40*/  @UP1 USHF.R.U32.HI UR14, URZ, UR15, UR7 ;  /* 0x0000000f3f0e1299 */ /* 0x000fe20008011607 */
[----:B------:R-:W-:Y:S03]  /*3e50*/  SYNCS.ARRIVE.TRANS64.RED.A1T0 RZ, [UR55], RZ ;  /* 0x000000ffffff79a7 */ /* 0x000fe60008100437 */
[----:B------:R-:W-:-:S04]  /*3e60*/  UIADD3 UR54, UR54, UR14, URZ ;  /* 0x0000000e36367290 */ /* 0x000fc8000fffe03f */
[----:B------:R-:W-:Y:S01]  /*3e70*/  UIADD3 UR11, UR54, UR11, URZ ;  /* 0x0000000b360b7290 */ /* 0x000fe2000fffe03f */
[----:B------:R-:W-:Y:S11]  /*3e80*/  @P1 BRA `(.L_x_1159) ;  /* 0x00000000004c1947 */ /* 0x000ff60003800000 */
[----:B------:R-:W-:Y:S01]  /*3e90*/  ISETP.LT.AND P1, PT, RZ, UR54, PT ;  /* 0x00000036ff007c0c */ /* 0x000fe2000bf21270 */
[----:B------:R-:W-:-:S12]  /*3ea0*/  UIADD3 UR18, UR54, -0x1, URZ ;  /* 0xffffffff36127890 */ /* 0x000fd8000fffe03f */
[----:B------:R-:W-:Y:S05]  /*3eb0*/  @P1 BRA `(.L_x_1160) ;  /* 0x0000000000201947 */ /* 0x000fea0003800000 */
[----:B------:R-:W-:Y:S01]  /*3ec0*/  ULDC UR19, c[0x0][0x9e4] ;  /* 0x0002790000137ab9 */ /* 0x000fe20000000800 */
[----:B------:R-:W-:Y:S02]  /*3ed0*/  UIADD3 UR18, -UR54, URZ, URZ ;  /* 0x0000003f36127290 */ /* 0x000fe4000fffe13f */
[----:B------:R-:W-:-:S11]  /*3ee0*/  UISETP.NE.AND UP0, UPT, UR19, 0x1, UPT ;  /* 0x000000011300788c */ /* 0x000fd6000bf05270 */
[----:B------:R-:W-:Y:S02]  /*3ef0*/  @UP0 ULDC.64 UR6, c[0x0][0x9e8] ;  /* 0x00027a0000060ab9 */ /* 0x000fe40000000a00 */
[----:B------:R-:W-:-:S04]  /*3f00*/  UIMAD.WIDE.U32 UR14, UR18, UR6, URZ ;  /* 0x00000006120e72a5 */ /* 0x000fc8000f8e003f */
[----:B------:R-:W-:-:S04]  /*3f10*/  @UP0 USHF.R.U32.HI UR18, URZ, UR7, UR15 ;  /* 0x000000073f120299 */ /* 0x000fc8000801160f */
[----:B------:R-:W-:Y:S01]  /*3f20*/  ULOP3.LUT UR18, URZ, UR18, URZ, 0x33, !UPT ;  /* 0x000000123f127292 */ /* 0x000fe2000f8e333f */
[----:B------:R-:W-:Y:S11]  /*3f30*/  BRA `(.L_x_1161) ;  /* 0x0000000000147947 */ /* 0x000ff60003800000 */
.L_x_1160:
[----:B------:R-:W-:Y:S02]  /*3f40*/  ULDC UR19, c[0x0][0x9e4] ;  /* 0x0002790000137ab9 */ /* 0x000fe40000000800 */
[----:B------:R-:W-:-:S11]  /*3f50*/  UISETP.NE.AND UP0, UPT, UR19, 0x1, UPT ;  /* 0x000000011300788c */ /* 0x000fd6000bf05270 */
[----:B------:R-:W-:Y:S02]  /*3f60*/  @UP0 ULDC.64 UR6, c[0x0][0x9e8] ;  /* 0x00027a0000060ab9 */ /* 0x000fe40000000a00 */
[----:B------:R-:W-:-:S04]  /*3f70*/  UIMAD.WIDE.U32 UR14, UR18, UR6, URZ ;  /* 0x00000006120e72a5 */ /* 0x000fc8000f8e003f */
[----:B------:R-:W-:-:S12]  /*3f80*/  @UP0 USHF.R.U32.HI UR18, URZ, UR7, UR15 ;  /* 0x000000073f120299 */ /* 0x000fd8000801160f */
.L_x_1161:
[----:B------:R-:W-:-:S04]  /*3f90*/  UIMAD UR18, UR18, UR19, UR19 ;  /* 0x00000013121272a4 */ /* 0x000fc8000f8e0213 */
[----:B------:R-:W-:-:S04]  /*3fa0*/  UISETP.LT.AND UP0, UPT, UR11, UR18, UPT ;  /* 0x000000120b00728c */ /* 0x000fc8000bf01270 */
[----:B------:R-:W-:-:S12]  /*3fb0*/  USEL UR11, UR11, UR18, UP0 ;  /* 0x000000120b0b7287 */ /* 0x000fd80008000000 */
.L_x_1159:
[----:B------:R-:W-:-:S04]  /*3fc0*/  USHF.R.S32.HI UR6, URZ, 0x1f, UR11 ;  /* 0x0000001f3f067899 */ /* 0x000fc8000801140b */
[----:B------:R-:W-:-:S04]  /*3fd0*/  ULEA.HI UR6, UR6, UR11, URZ, 0x6 ;  /* 0x0000000b06067291 */ /* 0x000fc8000f8f303f */
[----:B------:R-:W-:-:S04]  /*3fe0*/  USHF.R.S32.HI UR6, URZ, 0x6, UR6 ;  /* 0x000000063f067899 */ /* 0x000fc80008011406 */
[----:B------:R-:W-:-:S04]  /*3ff0*/  UISETP.LT.AND UP0, UPT, UR41, UR6, UPT ;  /* 0x000000062900728c */ /* 0x000fc8000bf01270 */
[----:B------:R-:W-:-:S06]  /*4000*/  USEL UR58, UR41, UR6, !UP0 ;  /* 0x00000006293a7287 */ /* 0x000fcc000c000000 */
[----:B------:R-:W-:-:S13]  /*4010*/  ISETP.GE.AND P1, PT, R11, UR58, PT ;  /* 0x0000003a0b007c0c */ /* 0x000fda000bf26270 */
[----:B------:R-:W-:Y:S05]  /*4020*/  @!P1 BRA `(.L_x_1162) ;  /* 0x0000002000f89947 */ /* 0x000fea0003800000 */
[----:B------:R-:W-:Y:S01]  /*4030*/  IMAD.MOV.U32 R13, RZ, RZ, R8 ;  /* 0x000000ffff0d7224 */ /* 0x000fe200078e0008 */
[----:B------:R-:W-:Y:S01]  /*4040*/  ULDC UR51, c[0x0][0x9e4] ;  /* 0x0002790000337ab9 */ /* 0x000fe20000000800 */
[----:B------:R-:W-:Y:S01]  /*4050*/  IMAD.MOV.U32 R12, RZ, RZ, R5 ;  /* 0x000000ffff0c7224 */ /* 0x000fe200078e0005 */
[----:B------:R-:W-:Y:S01]  /*4060*/  ULDC UR54, c[0x0][0x9dc] ;  /* 0x0002770000367ab9 */ /* 0x000fe20000000800 */
[----:B------:R-:W-:-:S05]  /*4070*/  ULDC UR55, c[0x0][0x9e0] ;  /* 0x0002780000377ab9 */ /* 0x000fca0000000800 */
.L_x_1181:
[----:B------:R-:W-:-:S04]  /*4080*/  UIADD3 UR43, UR43, 0x1, URZ ;  /* 0x000000012b2b7890 */ /* 0x000fc8000fffe03f */
[----:B------:R-:W-:-:S04]  /*4090*/  UISETP.NE.AND UP0, UPT, UR43, 0x2, UPT ;  /* 0x000000022b00788c */ /* 0x000fc8000bf05270 */
[----:B------:R-:W-:Y:S02]  /*40a0*/  USEL UR6, URZ, 0x1, UP0 ;  /* 0x000000013f067887 */ /* 0x000fe40008000000 */
[----:B------:R-:W-:Y:S02]  /*40b0*/  USEL UR43, UR43, URZ, UP0 ;  /* 0x0000003f2b2b7287 */ /* 0x000fe40008000000 */
[----:B------:R-:W-:Y:S01]  /*40c0*/  ULOP3.LUT UR44, UR44, UR6, URZ, 0x3c, !UPT ;  /* 0x000000062c2c7292 */ /* 0x000fe2000f8e3c3f */
[----:B------:R-:W-:Y:S11]  /*40d0*/  @!P0 BRA `(.L_x_1163) ;  /* 0x0000000000048947 */ /* 0x000ff60003800000 */
[----:B------:R-:W-:Y:S01]  /*40e0*/  BPT.TRAP 0x1 ;  /* 0x000000040000795c */ /* 0x000fe20000300000 */
.L_x_1163:
[----:B------:R-:W3:Y:S01]  /*40f0*/  S2UR UR57, SR_CgaCtaId ;  /* 0x00000000003979c3 */ /* 0x000ee20000008800 */
[----:B------:R-:W-:Y:S01]  /*4100*/  UMOV UR6, 0x400 ;  /* 0x0000040000067882 */ /* 0x000fe20000000000 */
[----:B01----:R-:W-:-:S05]  /*4110*/  IMAD.U32 R10, RZ, RZ, UR44 ;  /* 0x0000002cff0a7e24 */ /* 0x003fca000f8e00ff */
[----:B------:R-:W-:Y:S01]  /*4120*/  SHF.L.U32 R10, R10, 0x1f, RZ ;  /* 0x0000001f0a0a7819 */ /* 0x000fe200000006ff */
[----:B---3--:R-:W-:-:S04]  /*4130*/  ULEA UR6, UR57, UR6, 0x18 ;  /* 0x0000000639067291 */ /* 0x008fc8000f8ec03f */
[----:B------:R-:W-:-:S09]  /*4140*/  ULEA UR56, UR43, UR6, 0x3 ;  /* 0x000000062b387291 */ /* 0x000fd2000f8e183f */
[----:B------:R0:W1:Y:S01]  /*4150*/  SYNCS.PHASECHK.TRANS64.TRYWAIT P1, [UR56+0x28430], R10 ;  /* 0x0284300aff0075a7 */ /* 0x0000620008020178 */
[----:B------:R-:W-:Y:S05]  /*4160*/  @!P0 BRA `(.L_x_1164) ;  /* 0x0000000000048947 */ /* 0x000fea0003800000 */
[----:B------:R-:W-:Y:S01]  /*4170*/  BPT.TRAP 0x1 ;  /* 0x000000040000795c */ /* 0x000fe20000300000 */
.L_x_1164:
[----:B-1----:R-:W-:Y:S05]  /*4180*/  @P1 BRA `(.L_x_1165) ;  /* 0x0000000000081947 */ /* 0x002fea0003800000 */
[----:B------:R-:W1:Y:S02]  /*4190*/  SYNCS.PHASECHK.TRANS64.TRYWAIT P1, [UR56+0x28430], R10 ;  /* 0x0284300aff0075a7 */ /* 0x000e640008020178 */
[----:B-1----:R-:W-:Y:S05]  /*41a0*/  @!P1 BRA `(.L_x_1166) ;  /* 0x000000f000589947 */ /* 0x002fea0003800000 */
.L_x_1165:
[----:B------:R-:W-:Y:S01]  /*41b0*/  ULEA UR34, UR43, UR49, 0xa ;  /* 0x000000312b227291 */ /* 0x000fe2000f8e503f */
[----:B------:R-:W-:Y:S01]  /*41c0*/  WARPGROUP.ARRIVE ;  /* 0x00000000000079c5 */ /* 0x000fe20000000000 */
[----:B------:R-:W-:Y:S01]  /*41d0*/  UMOV UR35, 0x40000040 ;  /* 0x4000004000237882 */ /* 0x000fe20000000000 */
[----:B------:R-:W-:Y:S01]  /*41e0*/  UMOV UR7, 0x40000040 ;  /* 0x4000004000077882 */ /* 0x000fe20000000000 */
[----:B------:R-:W-:-:S03]  /*41f0*/  UIADD3 UR6, UR34, 0x2, URZ ;  /* 0x0000000222067890 */ /* 0x000fc6000fffe03f */
[----:B--2---:R-:W2:Y:S01]  /*4200*/  S2R R0, SR_TID.X ;  /* 0x0000000000007919 */ /* 0x004ea20000002100 */
[----:B------:R-:W-:Y:S01]  /*4210*/  UIADD3 UR10, UR34, 0x4, URZ ;  /* 0x00000004220a7890 */ /* 0x000fe2000fffe03f */
[----:B------:R-:W-:Y:S01]  /*4220*/  UMOV UR11, 0x40000040 ;  /* 0x40000040000b7882 */ /* 0x000fe20000000000 */
[----:B------:R-:W-:Y:S01]  /*4230*/  QGMMA.64x64x32.F32.E4M3.E4M3 R152, gdesc[UR32], RZ, !UPT, gsb0 ;  /* 0x00e00000209879f3 */ /* 0x000fe2000c0008ff */
        /* <DEDUP_REMOVED lines=10> */
[----:B--2---:R-:W-:-:S04]  /*42e0*/  SHF.R.U32.HI R197, RZ, 0x7, R0 ;  /* 0x00000007ffc57819 */ /* 0x004fc80000011600 */
[----:B------:R-:W-:Y:S01]  /*42f0*/  IADD3 R0, -R197, 0xb, RZ ;  /* 0x0000000bc5007810 */ /* 0x000fe20007ffe1ff */
        /* <DEDUP_REMOVED lines=25> */
.L_x_1167:
[----:B------:R-:W-:Y:S01]  /*4490*/  UISETP.NE.AND UP1, UPT, UR48, URZ, UPT ;  /* 0x0000003f3000728c */ /* 0x000fe2000bf25270 */
[----:B------:R-:W-:Y:S01]  /*44a0*/  VIADD R14, R17, UR38 ;  /* 0x00000026110e7c36 */ /* 0x000fe20008000000 */
[----:B------:R-:W3:Y:S01]  /*44b0*/  LDC R6, c[0x0][0x2f0] ;  /* 0x0000bc00ff067b82 */ /* 0x000ee20000000800 */
[----:B------:R-:W-:Y:S01]  /*44c0*/  UISETP.NE.AND UP0, UPT, UR47, URZ, UPT ;  /* 0x0000003f2f00728c */ /* 0x000fe2000bf05270 */
[----:B------:R-:W-:Y:S02]  /*44d0*/  UMOV UR10, UR54 ;  /* 0x00000036000a7c82 */ /* 0x000fe40008000000 */
[----:B------:R-:W-:Y:S02]  /*44e0*/  PLOP3.LUT P1, PT, PT, PT, UP1, 0x80, 0x0 ;  /* 0x000000000000781c */ /* 0x000fe40003f2f018 */
[----:B------:R-:W-:Y:S02]  /*44f0*/  PLOP3.LUT P2, PT, PT, PT, UP1, 0x80, 0x0 ;  /* 0x000000000000781c */ /* 0x000fe40003f4f018 */
[----:B------:R-:W4:Y:S01]  /*4500*/  LDC R7, c[0x0][0x288] ;  /* 0x0000a200ff077b82 */ /* 0x000f220000000800 */
[----:B------:R-:W-:-:S08]  /*4510*/  @UP1 ULDC UR6, c[0x0][0x44c] ;  /* 0x0001130000061ab9 */ /* 0x000fd00000000800 */
[----:B-1----:R-:W-:Y:S01]  /*4520*/  @P1 IMAD.HI.U32 R5, R14, UR6, RZ ;  /* 0x000000060e051c27 */ /* 0x002fe2000f8e00ff */
[----:B------:R-:W-:Y:S01]  /*4530*/  @UP1 ULDC UR6, c[0x0][0x450] ;  /* 0x0001140000061ab9 */ /* 0x000fe20000000800 */
[----:B------:R-:W-:-:S03]  /*4540*/  PLOP3.LUT P1, PT, PT, PT, UP0, 0x40, 0x0 ;  /* 0x000000000000781c */ /* 0x000fc60003f2e808 */
[----:B------:R-:W-:Y:S01]  /*4550*/  @P2 SHF.R.U32.HI R14, RZ, UR6, R5 ;  /* 0x00000006ff0e2c19 */ /* 0x000fe20008011605 */
[----:B------:R-:W-:Y:S01]  /*4560*/  IMAD.SHL.U32 R5, R11, 0x40, RZ ;  /* 0x000000400b057824 */ /* 0x000fe200078e00ff */
[----:B------:R-:W-:-:S03]  /*4570*/  UIADD3 UR6, UR56, 0x28440, URZ ;  /* 0x0002844038067890 */ /* 0x000fc6000fffe03f */
[----:B------:R-:W1:Y:S01]  /*4580*/  SHFL.IDX PT, R15, R14, RZ, 0x1c1f ;  /* 0x001c1fff0e0f7589 */ /* 0x000e6200000e0000 */
[----:B------:R-:W-:Y:S01]  /*4590*/  IADD3 R9, -R5, 0x1, RZ ;  /* 0x0000000105097810 */ /* 0x000fe20007ffe1ff */
[----:B------:R-:W-:-:S04]  /*45a0*/  UPRMT UR6, UR57, 0x654, UR6 ;  /* 0x0000065439067896 */ /* 0x000fc80008000006 */
[----:B------:R-:W-:-:S04]  /*45b0*/  IMAD R9, R2, -0x2, R9 ;  /* 0xfffffffe02097824 */ /* 0x000fc800078e0209 */
[----:B---3--:R-:W-:Y:S01]  /*45c0*/  IMAD R8, R6, UR39, R9 ;  /* 0x0000002706087c24 */ /* 0x008fe2000f8e0209 */
[----:B------:R-:W-:Y:S01]  /*45d0*/  SYNCS.ARRIVE.TRANS64.RED.A1T0 RZ, [UR6], RZ ;  /* 0x000000ffffff79a7 */ /* 0x000fe20008100406 */
[----:B------:R-:W-:Y:S02]  /*45e0*/  ULOP3.LUT UR6, URZ, UR10, URZ, 0x33, !UPT ;  /* 0x0000000a3f067292 */ /* 0x000fe4000f8e333f */
[----:B----4-:R-:W-:-:S04]  /*45f0*/  IMAD.IADD R8, R8, 0x1, -R7 ;  /* 0x0000000108087824 */ /* 0x010fc800078e0a07 */
[C---:B------:R-:W-:Y:S02]  /*4600*/  VIADD R194, R8.reuse, UR55 ;  /* 0x0000003708c27c36 */ /* 0x040fe40008000000 */
[----:B------:R-:W-:Y:S02]  /*4610*/  VIADD R196, R8, UR6 ;  /* 0x0000000608c47c36 */ /* 0x000fe40008000000 */
[----:B-1----:R-:W-:Y:S02]  /*4620*/  IMAD.IADD R20, R194, 0x1, R15 ;  /* 0x00000001c2147824 */ /* 0x002fe400078e020f */
[----:B------:R-:W-:Y:S01]  /*4630*/  IMAD.IADD R21, R15, 0x1, R196 ;  /* 0x000000010f157824 */ /* 0x000fe200078e02c4 */
[----:B------:R-:W-:Y:S06]  /*4640*/  @P1 BRA `(.L_x_1168) ;  /* 0x00000000005c1947 */ /* 0x000fec0003800000 */
[----:B------:R-:W-:Y:S01]  /*4650*/  IMAD R8, R6, UR39, R15 ;  /* 0x0000002706087c24 */ /* 0x000fe2000f8e020f */
[----:B------:R-:W-:Y:S03]  /*4660*/  BSSY B0, `(.L_x_1169) ;  /* 0x0000011000007945 */ /* 0x000fe60003800000 */
[----:B------:R-:W-:-:S05]  /*4670*/  IMAD.IADD R15, R8, 0x1, -R7 ;  /* 0x00000001080f7824 */ /* 0x000fca00078e0a07 */
[----:B------:R-:W-:-:S13]  /*4680*/  ISETP.GT.AND P1, PT, R15, -0x1, PT ;  /* 0xffffffff0f00780c */ /* 0x000fda0003f24270 */
[----:B------:R-:W-:Y:S05]  /*4690*/  @P1 BRA `(.L_x_1170) ;  /* 0x0000000000201947 */ /* 0x000fea0003800000 */
[----:B------:R-:W-:Y:S01]  /*46a0*/  IMAD.U32 R198, RZ, RZ, UR51 ;  /* 0x00000033ffc67e24 */ /* 0x000fe2000f8e00ff */
[----:B------:R-:W-:-:S04]  /*46b0*/  LOP3.LUT R15, RZ, R15, RZ, 0x33, !PT ;  /* 0x0000000fff0f7212 */ /* 0x000fc800078e33ff */
[----:B------:R-:W-:-:S13]  /*46c0*/  ISETP.NE.AND P1, PT, R198, 0x1, PT ;  /* 0x00000001c600780c */ /* 0x000fda0003f25270 */
[----:B------:R-:W1:Y:S02]  /*46d0*/  @P1 LDC.64 R8, c[0x0][0x9e8] ;  /* 0x00027a00ff081b82 */ /* 0x000e640000000a00 */
[----:B-1----:R-:W-:-:S05]  /*46e0*/  @P1 IMAD.HI.U32 R8, R15, R8, RZ ;  /* 0x000000080f081227 */ /* 0x002fca00078e00ff */
[----:B------:R-:W-:-:S04]  /*46f0*/  @P1 SHF.R.U32.HI R15, RZ, R9, R8 ;  /* 0x00000009ff0f1219 */ /* 0x000fc80000011608 */
[----:B------:R-:W-:Y:S01]  /*4700*/  LOP3.LUT R15, RZ, R15, RZ, 0x33, !PT ;  /* 0x0000000fff0f7212 */ /* 0x000fe200078e33ff */
[----:B------:R-:W-:Y:S06]  /*4710*/  BRA `(.L_x_1171) ;  /* 0x0000000000147947 */ /* 0x000fec0003800000 */
.L_x_1170:
[----:B------:R-:W-:-:S05]  /*4720*/  IMAD.U32 R198, RZ, RZ, UR51 ;  /* 0x00000033ffc67e24 */ /* 0x000fca000f8e00ff */
[----:B------:R-:W-:-:S13]  /*4730*/  ISETP.NE.AND P1, PT, R198, 0x1, PT ;  /* 0x00000001c600780c */ /* 0x000fda0003f25270 */
[----:B------:R-:W1:Y:S02]  /*4740*/  @P1 LDC.64 R8, c[0x0][0x9e8] ;  /* 0x00027a00ff081b82 */ /* 0x000e640000000a00 */
[----:B-1----:R-:W-:-:S05]  /*4750*/  @P1 IMAD.HI.U32 R8, R15, R8, RZ ;  /* 0x000000080f081227 */ /* 0x002fca00078e00ff */
[----:B------:R-:W-:-:S07]  /*4760*/  @P1 SHF.R.U32.HI R15, RZ, R9, R8 ;  /* 0x00000009ff0f1219 */ /* 0x000fce0000011608 */
.L_x_1171:
[----:B------:R-:W-:Y:S05]  /*4770*/  BSYNC B0 ;  /* 0x0000000000007941 */ /* 0x000fea0003800000 */
.L_x_1169:
[----:B------:R-:W-:-:S04]  /*4780*/  IMAD R15, R15, R198, -R5 ;  /* 0x000000c60f0f7224 */ /* 0x000fc800078e0a05 */
[----:B------:R-:W-:-:S05]  /*4790*/  IMAD R15, R2, -0x2, R15 ;  /* 0xfffffffe020f7824 */ /* 0x000fca00078e020f */
[----:B------:R-:W-:Y:S02]  /*47a0*/  VIADDMNMX R20, R15, R198, R20, PT ;  /* 0x000000c60f147246 */ /* 0x000fe40003800114 */
[----:B------:R-:W-:-:S07]  /*47b0*/  VIMNMX R21, R21, R15, !PT ;  /* 0x0000000f15157248 */ /* 0x000fce0007fe0100 */
.L_x_1168:
[----:B------:R-:W-:Y:S01]  /*47c0*/  ISETP.GT.AND P1, PT, R11, -0x1, PT ;  /* 0xffffffff0b00780c */ /* 0x000fe20003f24270 */
[----:B------:R-:W1:Y:S01]  /*47d0*/  SHFL.IDX PT, R9, R14, 0x1, 0x1c1f ;  /* 0x003c1f000e097f89 */ /* 0x000e6200000e0000 */
[----:B------:R-:W-:Y:S02]  /*47e0*/  UISETP.NE.AND UP0, UPT, UR47, URZ, UPT ;  /* 0x0000003f2f00728c */ /* 0x000fe4000bf05270 */
[C---:B------:R-:W-:Y:S02]  /*47f0*/  ISETP.GT.AND P4, PT, R21.reuse, 0x1, P1 ;  /* 0x000000011500780c */ /* 0x040fe40000f84270 */
[----:B------:R-:W-:Y:S02]  /*4800*/  ISETP.GT.AND P5, PT, R21, RZ, P1 ;  /* 0x000000ff1500720c */ /* 0x000fe40000fa4270 */
[C---:B------:R-:W-:Y:S02]  /*4810*/  ISETP.LT.OR P4, PT, R20.reuse, 0x2, P4 ;  /* 0x000000021400780c */ /* 0x040fe40002781670 */
[----:B------:R-:W-:-:S02]  /*4820*/  ISETP.LT.OR P5, PT, R20, 0x1, P5 ;  /* 0x000000011400780c */ /* 0x000fc40002fa1670 */
[----:B------:R-:W-:Y:S02]  /*4830*/  FSEL R153, R153, -INF , !P4 ;  /* 0xff80000099997808 */ /* 0x000fe40006000000 */
[C---:B------:R-:W-:Y:S02]  /*4840*/  ISETP.GT.AND P4, PT, R21.reuse, 0x18, P1 ;  /* 0x000000181500780c */ /* 0x040fe40000f84270 */
[----:B------:R-:W-:Y:S02]  /*4850*/  FSEL R15, R152, -INF , !P5 ;  /* 0xff800000980f7808 */ /* 0x000fe40006800000 */
[----:B------:R-:W-:Y:S02]  /*4860*/  ISETP.LT.OR P4, PT, R20, 0x19, P4 ;  /* 0x000000191400780c */ /* 0x000fe40002781670 */
[C---:B------:R-:W-:Y:S02]  /*4870*/  ISETP.GT.AND P6, PT, R21.reuse, 0x8, P1 ;  /* 0x000000081500780c */ /* 0x040fe40000fc4270 */
[----:B------:R-:W-:-:S02]  /*4880*/  ISETP.GT.AND P2, PT, R21, 0x9, P1 ;  /* 0x000000091500780c */ /* 0x000fc40000f44270 */
[C---:B------:R-:W-:Y:S01]  /*4890*/  ISETP.GT.AND P3, PT, R21.reuse, 0x10, P1 ;  /* 0x000000101500780c */ /* 0x040fe20000f64270 */
[----:B-1----:R-:W-:Y:S01]  /*48a0*/  IMAD.IADD R14, R194, 0x1, R9 ;  /* 0x00000001c20e7824 */ /* 0x002fe200078e0209 */
[C---:B------:R-:W-:Y:S02]  /*48b0*/  ISETP.GT.AND P5, PT, R21.reuse, 0x11, P1 ;  /* 0x000000111500780c */ /* 0x040fe40000fa4270 */
[----:B------:R-:W-:Y:S02]  /*48c0*/  FSEL R164, R164, -INF , !P4 ;  /* 0xff800000a4a47808 */ /* 0x000fe40006000000 */
[----:B------:R-:W-:Y:S02]  /*48d0*/  ISETP.GT.AND P4, PT, R21, 0x29, P1 ;  /* 0x000000291500780c */ /* 0x000fe40000f84270 */
[C---:B------:R-:W-:Y:S02]  /*48e0*/  ISETP.LT.OR P6, PT, R20.reuse, 0x9, P6 ;  /* 0x000000091400780c */ /* 0x040fe400037c1670 */
[----:B------:R-:W-:-:S02]  /*48f0*/  ISETP.LT.OR P2, PT, R20, 0xa, P2 ;  /* 0x0000000a1400780c */ /* 0x000fc40001741670 */
[C---:B------:R-:W-:Y:S02]  /*4900*/  ISETP.LT.OR P3, PT, R20.reuse, 0x11, P3 ;  /* 0x000000111400780c */ /* 0x040fe40001f61670 */
[C---:B------:R-:W-:Y:S02]  /*4910*/  ISETP.LT.OR P5, PT, R20.reuse, 0x12, P5 ;  /* 0x000000121400780c */ /* 0x040fe40002fa1670 */
[----:B------:R-:W-:Y:S02]  /*4920*/  ISETP.LT.OR P4, PT, R20, 0x2a, P4 ;  /* 0x0000002a1400780c */ /* 0x000fe40002781670 */
[----:B------:R-:W-:Y:S02]  /*4930*/  FSEL R156, R156, -INF , !P6 ;  /* 0xff8000009c9c7808 */ /* 0x000fe40007000000 */
[----:B------:R-:W-:Y:S02]  /*4940*/  FSEL R157, R157, -INF , !P2 ;  /* 0xff8000009d9d7808 */ /* 0x000fe40005000000 */
[----:B------:R-:W-:-:S02]  /*4950*/  FSEL R160, R160, -INF , !P3 ;  /* 0xff800000a0a07808 */ /* 0x000fc40005800000 */
[----:B------:R-:W-:Y:S02]  /*4960*/  FSEL R161, R161, -INF , !P5 ;  /* 0xff800000a1a17808 */ /* 0x000fe40006800000 */
[C---:B------:R-:W-:Y:S02]  /*4970*/  ISETP.GT.AND P6, PT, R21.reuse, 0x19, P1 ;  /* 0x000000191500780c */ /* 0x040fe40000fc4270 */
[C---:B------:R-:W-:Y:S02]  /*4980*/  ISETP.GT.AND P2, PT, R21.reuse, 0x20, P1 ;  /* 0x000000201500780c */ /* 0x040fe40000f44270 */
[C---:B------:R-:W-:Y:S02]  /*4990*/  ISETP.GT.AND P3, PT, R21.reuse, 0x21, P1 ;  /* 0x000000211500780c */ /* 0x040fe40000f64270 */
[----:B------:R-:W-:Y:S02]  /*49a0*/  ISETP.GT.AND P5, PT, R21, 0x28, P1 ;  /* 0x000000281500780c */ /* 0x000fe40000fa4270 */
[----:B------:R-:W-:-:S02]  /*49b0*/  FSEL R173, R173, -INF , !P4 ;  /* 0xff800000adad7808 */ /* 0x000fc40006000000 */
[----:B------:R-:W-:Y:S02]  /*49c0*/  PLOP3.LUT P4, PT, PT, PT, UP0, 0x40, 0x0 ;  /* 0x000000000000781c */ /* 0x000fe40003f8e808 */
[C---:B------:R-:W-:Y:S02]  /*49d0*/  ISETP.LT.OR P6, PT, R20.reuse, 0x1a, P6 ;  /* 0x0000001a1400780c */ /* 0x040fe400037c1670 */
[C---:B------:R-:W-:Y:S02]  /*49e0*/  ISETP.LT.OR P2, PT, R20.reuse, 0x21, P2 ;  /* 0x000000211400780c */ /* 0x040fe40001741670 */
[C---:B------:R-:W-:Y:S02]  /*49f0*/  ISETP.LT.OR P3, PT, R20.reuse, 0x22, P3 ;  /* 0x000000221400780c */ /* 0x040fe40001f61670 */
[----:B------:R-:W-:Y:S02]  /*4a00*/  ISETP.LT.OR P5, PT, R20, 0x29, P5 ;  /* 0x000000291400780c */ /* 0x000fe40002fa1670 */
[----:B------:R-:W-:-:S02]  /*4a10*/  FSEL R165, R165, -INF , !P6 ;  /* 0xff800000a5a57808 */ /* 0x000fc40007000000 */
[----:B------:R-:W-:Y:S02]  /*4a20*/  FSEL R168, R168, -INF , !P2 ;  /* 0xff800000a8a87808 */ /* 0x000fe40005000000 */
[----:B------:R-:W-:Y:S02]  /*4a30*/  FSEL R169, R169, -INF , !P3 ;  /* 0xff800000a9a97808 */ /* 0x000fe40005800000 */
[----:B------:R-:W-:Y:S02]  /*4a40*/  FSEL R172, R172, -INF , !P5 ;  /* 0xff800000acac7808 */ /* 0x000fe40006800000 */
[C---:B------:R-:W-:Y:S02]  /*4a50*/  ISETP.GT.AND P6, PT, R21.reuse, 0x30, P1 ;  /* 0x000000301500780c */ /* 0x040fe40000fc4270 */
[C---:B------:R-:W-:Y:S02]  /*4a60*/  ISETP.GT.AND P2, PT, R21.reuse, 0x31, P1 ;  /* 0x000000311500780c */ /* 0x040fe40000f44270 */
[----:B------:R-:W-:-:S02]  /*4a70*/  ISETP.GT.AND P3, PT, R21, 0x38, P1 ;  /* 0x000000381500780c */ /* 0x000fc40000f64270 */
[----:B------:R-:W-:Y:S02]  /*4a80*/  ISETP.GT.AND P5, PT, R21, 0x39, P1 ;  /* 0x000000391500780c */ /* 0x000fe40000fa4270 */
[C---:B------:R-:W-:Y:S02]  /*4a90*/  ISETP.LT.OR P6, PT, R20.reuse, 0x31, P6 ;  /* 0x000000311400780c */ /* 0x040fe400037c1670 */
[C---:B------:R-:W-:Y:S02]  /*4aa0*/  ISETP.LT.OR P2, PT, R20.reuse, 0x32, P2 ;  /* 0x000000321400780c */ /* 0x040fe40001741670 */
[C---:B------:R-:W-:Y:S02]  /*4ab0*/  ISETP.LT.OR P3, PT, R20.reuse, 0x39, P3 ;  /* 0x000000391400780c */ /* 0x040fe40001f61670 */
[----:B------:R-:W-:Y:S01]  /*4ac0*/  ISETP.LT.OR P5, PT, R20, 0x3a, P5 ;  /* 0x0000003a1400780c */ /* 0x000fe20002fa1670 */
[----:B------:R-:W-:Y:S01]  /*4ad0*/  IMAD.IADD R20, R196, 0x1, R9 ;  /* 0x00000001c4147824 */ /* 0x000fe200078e0209 */
[----:B------:R-:W-:-:S02]  /*4ae0*/  FSEL R176, R176, -INF , !P6 ;  /* 0xff800000b0b07808 */ /* 0x000fc40007000000 */
[----:B------:R-:W-:Y:S02]  /*4af0*/  FSEL R177, R177, -INF , !P2 ;  /* 0xff800000b1b17808 */ /* 0x000fe40005000000 */
[----:B------:R-:W-:Y:S02]  /*4b00*/  FSEL R180, R180, -INF , !P3 ;  /* 0xff800000b4b47808 */ /* 0x000fe40005800000 */
[----:B------:R-:W-:Y:S01]  /*4b10*/  FSEL R181, R181, -INF , !P5 ;  /* 0xff800000b5b57808 */ /* 0x000fe20006800000 */
        /* <DEDUP_REMOVED lines=14> */
.L_x_1174:
[----:B------:R-:W-:-:S05]  /*4c00*/  IMAD.U32 R152, RZ, RZ, UR51 ;  /* 0x00000033ff987e24 */ /* 0x000fca000f8e00ff */
[----:B------:R-:W-:-:S13]  /*4c10*/  ISETP.NE.AND P2, PT, R152, 0x1, PT ;  /* 0x000000019800780c */ /* 0x000fda0003f45270 */
[----:B------:R-:W1:Y:S02]  /*4c20*/  @P2 LDC.64 R8, c[0x0][0x9e8] ;  /* 0x00027a00ff082b82 */ /* 0x000e640000000a00 */
[----:B-1----:R-:W-:-:S05]  /*4c30*/  @P2 IMAD.HI.U32 R8, R21, R8, RZ ;  /* 0x0000000815082227 */ /* 0x002fca00078e00ff */
[----:B------:R-:W-:-:S07]  /*4c40*/  @P2 SHF.R.U32.HI R21, RZ, R9, R8 ;  /* 0x00000009ff152219 */ /* 0x000fce0000011608 */
.L_x_1175:
[----:B------:R-:W-:Y:S05]  /*4c50*/  BSYNC B0 ;  /* 0x0000000000007941 */ /* 0x000fea0003800000 */
.L_x_1173:
[----:B------:R-:W-:-:S04]  /*4c60*/  IMAD R5, R21, R152, -R5 ;  /* 0x0000009815057224 */ /* 0x000fc800078e0a05 */
[----:B------:R-:W-:-:S05]  /*4c70*/  IMAD R5, R2, -0x2, R5 ;  /* 0xfffffffe02057824 */ /* 0x000fca00078e0205 */
[----:B------:R-:W-:Y:S02]  /*4c80*/  VIADDMNMX R14, R5, R152, R14, PT ;  /* 0x00000098050e7246 */ /* 0x000fe4000380010e */
[----:B------:R-:W-:-:S07]  /*4c90*/  VIMNMX R20, R20, R5, !PT ;  /* 0x0000000514147248 */ /* 0x000fce0007fe0100 */
.L_x_1172:
[----:B------:R-:W-:Y:S02]  /*4ca0*/  FMNMX.FTZ R8, R15, R12, !PT ;  /* 0x0000000c0f087209 */ /* 0x000fe40007810000 */
[C---:B------:R-:W-:Y:S02]  /*4cb0*/  ISETP.GT.AND P3, PT, R20.reuse, RZ, P1 ;  /* 0x000000ff1400720c */ /* 0x040fe40000f64270 */
[----:B------:R-:W-:Y:S02]  /*4cc0*/  FMNMX.FTZ R5, R153, R8, !PT ;  /* 0x0000000899057209 */ /* 0x000fe40007810000 */
[----:B------:R-:W-:Y:S02]  /*4cd0*/  ISETP.GT.AND P5, PT, R20, 0x1, P1 ;  /* 0x000000011400780c */ /* 0x000fe40000fa4270 */
[----:B------:R-:W-:Y:S02]  /*4ce0*/  FMNMX.FTZ R8, R156, R5, !PT ;  /* 0x000000059c087209 */ /* 0x000fe40007810000 */
[----:B------:R-:W-:-:S02]  /*4cf0*/  ISETP.LT.OR P3, PT, R14, 0x1, P3 ;  /* 0x000000010e00780c */ /* 0x000fc40001f61670 */
[----:B------:R-:W-:Y:S02]  /*4d00*/  FMNMX.FTZ R5, R157, R8, !PT ;  /* 0x000000089d057209 */ /* 0x000fe40007810000 */
[----:B------:R-:W-:Y:S02]  /*4d10*/  ISETP.GT.AND P6, PT, R20, 0x8, P1 ;  /* 0x000000081400780c */ /* 0x000fe40000fc4270 */
[----:B------:R-:W-:Y:S02]  /*4d20*/  FMNMX.FTZ R8, R160, R5, !PT ;  /* 0x00000005a0087209 */ /* 0x000fe40007810000 */
[----:B------:R-:W-:Y:S02]  /*4d30*/  ISETP.LT.OR P5, PT, R14, 0x2, P5 ;  /* 0x000000020e00780c */ /* 0x000fe40002fa1670 */
[----:B------:R-:W-:Y:S02]  /*4d40*/  FMNMX.FTZ R5, R161, R8, !PT ;  /* 0x00000008a1057209 */ /* 0x000fe40007810000 */
[----:B------:R-:W-:-:S02]  /*4d50*/  FSEL R154, R154, -INF , !P3 ;  /* 0xff8000009a9a7808 */ /* 0x000fc40005800000 */
        /* <DEDUP_REMOVED lines=15> */
[----:B------:R-:W-:Y:S02]  /*4e50*/  FSEL R159, R159, -INF , !P2 ;  /* 0xff8000009f9f7808 */ /* 0x000fe40005000000 */
[----:B------:R-:W-:Y:S02]  /*4e60*/  FMNMX.FTZ R8, R180, R5, !PT ;  /* 0x00000005b4087209 */ /* 0x000fe40007810000 */
[----:B------:R-:W-:-:S02]  /*4e70*/  ISETP.LT.OR P4, PT, R14, 0x11, P4 ;  /* 0x000000110e00780c */ /* 0x000fc40002781670 */
[----:B------:R-:W-:Y:S02]  /*4e80*/  FMNMX.FTZ R8, R181, R8, !PT ;  /* 0x00000008b5087209 */ /* 0x000fe40007810000 */
[----:B------:R-:W-:Y:S02]  /*4e90*/  ISETP.GT.AND P6, PT, R20, 0x18, P1 ;  /* 0x000000181400780c */ /* 0x000fe40000fc4270 */
[----:B------:R-:W-:Y:S01]  /*4ea0*/  ISETP.LT.OR P5, PT, R14, 0x12, P5 ;  /* 0x000000120e00780c */ /* 0x000fe20002fa1670 */
[----:B------:R-:W1:Y:S01]  /*4eb0*/  SHFL.BFLY PT, R5, R8, 0x2, 0x1f ;  /* 0x0c401f0008057f89 */ /* 0x000e6200000e0000 */
[----:B------:R-:W-:Y:S02]  /*4ec0*/  FSEL R162, R162, -INF , !P4 ;  /* 0xff800000a2a27808 */ /* 0x000fe40006000000 */
[----:B------:R-:W-:Y:S02]  /*4ed0*/  ISETP.GT.AND P2, PT, R20, 0x19, P1 ;  /* 0x000000191400780c */ /* 0x000fe40000f44270 */
[----:B------:R-:W-:-:S02]  /*4ee0*/  FSEL R163, R163, -INF , !P5 ;  /* 0xff800000a3a37808 */ /* 0x000fc40006800000 */
[----:B------:R-:W-:Y:S02]  /*4ef0*/  ISETP.LT.OR P6, PT, R14, 0x19, P6 ;  /* 0x000000190e00780c */ /* 0x000fe400037c1670 */
[----:B------:R-:W-:Y:S02]  /*4f00*/  ISETP.GT.AND P3, PT, R20, 0x20, P1 ;  /* 0x000000201400780c */ /* 0x000fe40000f64270 */
[----:B------:R-:W-:Y:S02]  /*4f10*/  ISETP.LT.OR P2, PT, R14, 0x1a, P2 ;  /* 0x0000001a0e00780c */ /* 0x000fe40001741670 */
[----:B------:R-:W-:Y:S02]  /*4f20*/  FSEL R166, R166, -INF , !P6 ;  /* 0xff800000a6a67808 */ /* 0x000fe40007000000 */
[----:B------:R-:W-:Y:S02]  /*4f30*/  ISETP.LT.OR P3, PT, R14, 0x21, P3 ;  /* 0x000000210e00780c */ /* 0x000fe40001f61670 */
[----:B------:R-:W-:-:S02]  /*4f40*/  ISETP.GT.AND P4, PT, R20, 0x21, P1 ;  /* 0x000000211400780c */ /* 0x000fc40000f84270 */
[----:B------:R-:W-:Y:S02]  /*4f50*/  FSEL R167, R167, -INF , !P2 ;  /* 0xff800000a7a77808 */ /* 0x000fe40005000000 */
[----:B------:R-:W-:Y:S02]  /*4f60*/  FSEL R170, R170, -INF , !P3 ;  /* 0xff800000aaaa7808 */ /* 0x000fe40005800000 */
[----:B------:R-:W-:Y:S02]  /*4f70*/  ISETP.GT.AND P5, PT, R20, 0x28, P1 ;  /* 0x000000281400780c */ /* 0x000fe40000fa4270 */
[----:B-1----:R-:W-:Y:S02]  /*4f80*/  FMNMX.FTZ R9, R8, R5, !PT ;  /* 0x0000000508097209 */ /* 0x002fe40007810000 */
[----:B------:R-:W-:Y:S02]  /*4f90*/  FMNMX.FTZ R8, R154, R13, !PT ;  /* 0x0000000d9a087209 */ /* 0x000fe40007810000 */
[----:B------:R-:W-:Y:S01]  /*4fa0*/  ISETP.LT.OR P4, PT, R14, 0x22, P4 ;  /* 0x000000220e00780c */ /* 0x000fe20002781670 */
[----:B------:R-:W1:Y:S01]  /*4fb0*/  SHFL.BFLY PT, R152, R9, 0x1, 0x1f ;  /* 0x0c201f0009987f89 */ /* 0x000e6200000e0000 */
[----:B------:R-:W-:-:S02]  /*4fc0*/  ISETP.GT.AND P6, PT, R20, 0x29, P1 ;  /* 0x000000291400780c */ /* 0x000fc40000fc4270 */
[----:B------:R-:W-:Y:S02]  /*4fd0*/  ISETP.LT.OR P5, PT, R14, 0x29, P5 ;  /* 0x000000290e00780c */ /* 0x000fe40002fa1670 */
[----:B------:R-:W-:Y:S02]  /*4fe0*/  FSEL R171, R171, -INF , !P4 ;  /* 0xff800000abab7808 */ /* 0x000fe40006000000 */
[----:B------:R-:W-:Y:S02]  /*4ff0*/  ISETP.GT.AND P2, PT, R20, 0x30, P1 ;  /* 0x000000301400780c */ /* 0x000fe40000f44270 */
[----:B------:R-:W-:Y:S02]  /*5000*/  FSEL R174, R174, -INF , !P5 ;  /* 0xff800000aeae7808 */ /* 0x000fe40006800000 */
[----:B------:R-:W-:Y:S02]  /*5010*/  ISETP.LT.OR P6, PT, R14, 0x2a, P6 ;  /* 0x0000002a0e00780c */ /* 0x000fe400037c1670 */
[----:B------:R-:W-:-:S02]  /*5020*/  ISETP.GT.AND P4, PT, R20, 0x31, P1 ;  /* 0x000000311400780c */ /* 0x000fc40000f84270 */
[C---:B------:R-:W-:Y:S02]  /*5030*/  ISETP.GT.AND P5, PT, R20.reuse, 0x38, P1 ;  /* 0x000000381400780c */ /* 0x040fe40000fa4270 */
[----:B------:R-:W-:Y:S02]  /*5040*/  ISETP.GT.AND P1, PT, R20, 0x39, P1 ;  /* 0x000000391400780c */ /* 0x000fe40000f24270 */
[C---:B------:R-:W-:Y:S02]  /*5050*/  ISETP.LT.OR P2, PT, R14.reuse, 0x31, P2 ;  /* 0x000000310e00780c */ /* 0x040fe40001741670 */
[----:B------:R-:W-:Y:S02]  /*5060*/  FSEL R175, R175, -INF , !P6 ;  /* 0xff800000afaf7808 */ /* 0x000fe40007000000 */
[----:B------:R-:W-:Y:S02]  /*5070*/  ISETP.LT.OR P4, PT, R14, 0x32, P4 ;  /* 0x000000320e00780c */ /* 0x000fe40002781670 */
[----:B-1----:R-:W-:Y:S01]  /*5080*/  FMNMX.FTZ R5, R9, R152, !PT ;  /* 0x0000009809057209 */ /* 0x002fe20007810000 */
[----:B------:R-:W-:Y:S01]  /*5090*/  IMAD.U32 R152, RZ, RZ, UR40 ;  /* 0x00000028ff987e24 */ /* 0x000fe2000f8e00ff */
[----:B------:R-:W-:-:S02]  /*50a0*/  FMNMX.FTZ R9, R155, R8, !PT ;  /* 0x000000089b097209 */ /* 0x000fc40007810000 */
[C---:B------:R-:W-:Y:S01]  /*50b0*/  FSETP.NEU.FTZ.AND P3, PT, R5.reuse, -INF , PT ;  /* 0xff8000000500780b */ /* 0x040fe20003f7d000 */
[----:B------:R-:W-:-:S01]  /*50c0*/  FFMA.FTZ R21, R5, R152, -8 ;  /* 0xc100000005157423 */ /* 0x000fc20000010098 */
[----:B------:R-:W-:Y:S02]  /*50d0*/  FMNMX.FTZ R8, R158, R9, !PT ;  /* 0x000000099e087209 */ /* 0x000fe40007810000 */
[----:B------:R-:W-:Y:S02]  /*50e0*/  FSEL R178, R178, -INF , !P2 ;  /* 0xff800000b2b27808 */ /* 0x000fe40005000000 */
[----:B------:R-:W-:Y:S02]  /*50f0*/  FMNMX.FTZ R9, R159, R8, !PT ;  /* 0x000000089f097209 */ /* 0x000fe40007810000 */
[----:B------:R-:W-:Y:S02]  /*5100*/  ISETP.LT.OR P5, PT, R14, 0x39, P5 ;  /* 0x000000390e00780c */ /* 0x000fe40002fa1670 */
[----:B------:R-:W-:-:S02]  /*5110*/  FMNMX.FTZ R8, R162, R9, !PT ;  /* 0x00000009a2087209 */ /* 0x000fc40007810000 */
[----:B------:R-:W-:Y:S02]  /*5120*/  FSEL R179, R179, -INF , !P4 ;  /* 0xff800000b3b37808 */ /* 0x000fe40006000000 */
[----:B------:R-:W-:Y:S02]  /*5130*/  FMNMX.FTZ R9, R163, R8, !PT ;  /* 0x00000008a3097209 */ /* 0x000fe40007810000 */
[----:B------:R-:W-:Y:S02]  /*5140*/  FSEL R8, R21, RZ, P3 ;  /* 0x000000ff15087208 */ /* 0x000fe40001800000 */
[----:B------:R-:W-:Y:S02]  /*5150*/  FMNMX.FTZ R152, R166, R9, !PT ;  /* 0x00000009a6987209 */ /* 0x000fe40007810000 */
[----:B------:R-:W-:Y:S01]  /*5160*/  ISETP.LT.OR P1, PT, R14, 0x3a, P1 ;  /* 0x0000003a0e00780c */ /* 0x000fe20000f21670 */
[--C-:B------:R-:W-:Y:S01]  /*5170*/  FFMA.FTZ R21, R15, UR40, -R8.reuse ;  /* 0x000000280f157c23 */ /* 0x100fe20008010808 */
[----:B------:R-:W-:Y:S01]  /*5180*/  FMNMX.FTZ R9, R167, R152, !PT ;  /* 0x00000098a7097209 */ /* 0x000fe20007810000 */
[--C-:B------:R-:W-:Y:S01]  /*5190*/  FFMA.FTZ R14, R157, UR40, -R8.reuse ;  /* 0x000000289d0e7c23 */ /* 0x100fe20008010808 */
[----:B------:R-:W-:Y:S01]  /*51a0*/  FSEL R182, R182, -INF , !P5 ;  /* 0xff800000b6b67808 */ /* 0x000fe20006800000 */
[----:B------:R1:W-:Y:S01]  /*51b0*/  MUFU.EX2 R152, R21 ;  /* 0x0000001500987308 */ /* 0x0003e20000000800 */
[----:B------:R-:W-:Y:S01]  /*51c0*/  FMNMX.FTZ R194, R170, R9, !PT ;  /* 0x00000009aac27209 */ /* 0x000fe20007810000 */
[--C-:B------:R-:W-:Y:S01]  /*51d0*/  FFMA.FTZ R157, R160, UR40, -R8.reuse ;  /* 0x00000028a09d7c23 */ /* 0x100fe20008010808 */
[----:B------:R-:W-:Y:S01]  /*51e0*/  FSEL R183, R183, -INF , !P1 ;  /* 0xff800000b7b77808 */ /* 0x000fe20004800000 */
        /* <DEDUP_REMOVED lines=9> */
[----:B-1----:R-:W-:Y:S01]  /*5280*/  FMNMX.FTZ R21, R175, R20, !PT ;  /* 0x00000014af157209 */ /* 0x002fe20007810000 */
[--C-:B------:R-:W-:Y:S01]  /*5290*/  FFMA.FTZ R164, R176, UR40, -R8.reuse ;  /* 0x00000028b0a47c23 */ /* 0x100fe20008010808 */
[----:B------:R-:W-:-:S01]  /*52a0*/  FFMA.FTZ R165, R177, UR40, -R8 ;  /* 0x00000028b1a57c23 */ /* 0x000fc20008010808 */
[----:B------:R-:W-:Y:S01]  /*52b0*/  FFMA.FTZ R181, R181, UR40, -R8 ;  /* 0x00000028b5b57c23 */ /* 0x000fe20008010808 */
[----:B------:R-:W-:Y:S01]  /*52c0*/  FMNMX.FTZ R20, R178, R21, !PT ;  /* 0x00000015b2147209 */ /* 0x000fe20007810000 */
[----:B------:R-:W-:Y:S01]  /*52d0*/  IMAD.U32 R177, RZ, RZ, UR40 ;  /* 0x00000028ffb17e24 */ /* 0x000fe2000f8e00ff */
[----:B------:R-:W-:Y:S01]  /*52e0*/  FSEL R173, R5, RZ, P3 ;  /* 0x000000ff05ad7208 */ /* 0x000fe20001800000 */
[----:B------:R-:W-:Y:S01]  /*52f0*/  MUFU.EX2 R9, R9 ;  /* 0x0000000900097308 */ /* 0x000fe20000000800 */
[----:B------:R-:W-:-:S03]  /*5300*/  FMNMX.FTZ R21, R179, R20, !PT ;  /* 0x00000014b3157209 */ /* 0x000fc60007810000 */
[----:B------:R-:W-:Y:S01]  /*5310*/  FADD.FTZ R173, -R173, R12 ;  /* 0x0000000cadad7221 */ /* 0x000fe20000010100 */
[----:B------:R-:W-:Y:S01]  /*5320*/  FMNMX.FTZ R20, R182, R21, !PT ;  /* 0x00000015b6147209 */ /* 0x000fe20007810000 */
[--C-:B------:R-:W-:Y:S02]  /*5330*/  FFMA.FTZ R21, R161, UR40, -R8.reuse ;  /* 0x00000028a1157c23 */ /* 0x100fe40008010808 */
[----:B------:R-:W-:Y:S01]  /*5340*/  FMUL.FTZ R173, R173, UR40 ;  /* 0x00000028adad7c20 */ /* 0x000fe20008410000 */
[----:B------:R-:W-:Y:S01]  /*5350*/  FMNMX.FTZ R194, R183, R20, !PT ;  /* 0x00000014b7c27209 */ /* 0x000fe20007810000 */
[----:B------:R-:W-:Y:S04]  /*5360*/  MUFU.EX2 R15, R15 ;  /* 0x0000000f000f7308 */ /* 0x000fe80000000800 */
[----:B------:R-:W1:Y:S04]  /*5370*/  SHFL.BFLY PT, R161, R194, 0x2, 0x1f ;  /* 0x0c401f00c2a17f89 */ /* 0x000e6800000e0000 */
[----:B------:R-:W-:Y:S08]  /*5380*/  MUFU.EX2 R20, R157 ;  /* 0x0000009d00147308 */ /* 0x000ff00000000800 */
[----:B------:R3:W-:Y:S08]  /*5390*/  MUFU.EX2 R157, R169 ;  /* 0x000000a9009d7308 */ /* 0x0007f00000000800 */
[----:B------:R-:W4:Y:S01]  /*53a0*/  MUFU.EX2 R173, R173 ;  /* 0x000000ad00ad7308 */ /* 0x000f220000000800 */
[----:B---3--:R-:W-:-:S01]  /*53b0*/  FFMA.FTZ R169, R180, UR40, -R8 ;  /* 0x00000028b4a97c23 */ /* 0x008fc20008010808 */
[----:B-1----:R-:W-:Y:S01]  /*53c0*/  FMNMX.FTZ R195, R194, R161, !PT ;  /* 0x000000a1c2c37209 */ /* 0x002fe20007810000 */
[----:B------:R-:W-:-:S05]  /*53d0*/  FFMA.FTZ R161, R172, UR40, -R8 ;  /* 0x00000028aca17c23 */ /* 0x000fca0008010808 */
[----:B------:R-:W1:Y:S01]  /*53e0*/  MUFU.EX2 R14, R14 ;  /* 0x0000000e000e7308 */ /* 0x000e620000000800 */
[----:B------:R-:W3:Y:S07]  /*53f0*/  SHFL.BFLY PT, R172, R195, 0x1, 0x1f ;  /* 0x0c201f00c3ac7f89 */ /* 0x000eee00000e0000 */
[----:B------:R-:W-:Y:S01]  /*5400*/  MUFU.EX2 R21, R21 ;  /* 0x0000001500157308 */ /* 0x000fe20000000800 */
[----:B----4-:R-:W-:-:S01]  /*5410*/  FFMA.FTZ R180, R173, R3, R152 ;  /* 0x00000003adb47223 */ /* 0x010fc20000010098 */
[-C--:B------:R-:W-:Y:S01]  /*5420*/  FMUL.FTZ R24, R24, R173.reuse ;  /* 0x000000ad18187220 */ /* 0x080fe20000410000 */
[-C--:B------:R-:W-:Y:S01]  /*5430*/  FMUL.FTZ R25, R25, R173.reuse ;  /* 0x000000ad19197220 */ /* 0x080fe20000410000 */
[----:B------:R-:W-:Y:S01]  /*5440*/  FMUL.FTZ R28, R28, R173 ;  /* 0x000000ad1c1c7220 */ /* 0x000fe20000410000 */
[----:B------:R-:W-:-:S01]  /*5450*/  FADD.FTZ R180, R9, R180 ;  /* 0x000000b409b47221 */ /* 0x000fc20000010000 */
        /* <DEDUP_REMOVED lines=11> */
[----:B---3--:R-:W-:Y:S01]  /*5510*/  FMNMX.FTZ R8, R195, R172, !PT ;  /* 0x000000acc3087209 */ /* 0x008fe20007810000 */
[-C--:B------:R-:W-:Y:S01]  /*5520*/  FMUL.FTZ R48, R48, R173.reuse ;  /* 0x000000ad30307220 */ /* 0x080fe20000410000 */
[-C--:B------:R-:W-:Y:S01]  /*5530*/  FMUL.FTZ R49, R49, R173.reuse ;  /* 0x000000ad31317220 */ /* 0x080fe20000410000 */
[----:B------:R-:W-:Y:S01]  /*5540*/  FMUL.FTZ R52, R52, R173 ;  /* 0x000000ad34347220 */ /* 0x000fe20000410000 */
[C---:B------:R-:W-:Y:S01]  /*5550*/  FSETP.NEU.FTZ.AND P1, PT, R8.reuse, -INF , PT ;  /* 0xff8000000800780b */ /* 0x040fe20003f3d000 */
[----:B------:R-:W-:Y:S01]  /*5560*/  FFMA.FTZ R176, R8, R177, -8 ;  /* 0xc100000008b07423 */ /* 0x000fe200000100b1 */
[-C--:B------:R-:W-:Y:S01]  /*5570*/  FMUL.FTZ R53, R53, R173.reuse ;  /* 0x000000ad35357220 */ /* 0x080fe20000410000 */
[----:B------:R-:W-:Y:S01]  /*5580*/  MUFU.EX2 R156, R156 ;  /* 0x0000009c009c7308 */ /* 0x000fe20000000800 */
[-C--:B------:R-:W-:Y:S01]  /*5590*/  FMUL.FTZ R56, R56, R173.reuse ;  /* 0x000000ad38387220 */ /* 0x080fe20000410000 */
[-C--:B------:R-:W-:Y:S01]  /*55a0*/  FMUL.FTZ R57, R57, R173.reuse ;  /* 0x000000ad39397220 */ /* 0x080fe20000410000 */
[----:B------:R-:W-:Y:S01]  /*55b0*/  FSEL R176, R176, RZ, P1 ;  /* 0x000000ffb0b07208 */ /* 0x000fe20000800000 */
[-C--:B------:R-:W-:Y:S01]  /*55c0*/  FMUL.FTZ R60, R60, R173.reuse ;  /* 0x000000ad3c3c7220 */ /* 0x080fe20000410000 */
[-C--:B------:R-:W-:Y:S01]  /*55d0*/  FMUL.FTZ R61, R61, R173.reuse ;  /* 0x000000ad3d3d7220 */ /* 0x080fe20000410000 */
[-C--:B------:R-:W-:Y:S01]  /*55e0*/  FMUL.FTZ R64, R64, R173.reuse ;  /* 0x000000ad40407220 */ /* 0x080fe20000410000 */
[----:B------:R-:W-:Y:S01]  /*55f0*/  FMUL.FTZ R65, R65, R173 ;  /* 0x000000ad41417220 */ /* 0x000fe20000410000 */
[--C-:B------:R-:W-:Y:S01]  /*5600*/  FFMA.FTZ R177, R154, UR40, -R176.reuse ;  /* 0x000000289ab17c23 */ /* 0x100fe200080108b0 */
[----:B------:R-:W-:-:S01]  /*5610*/  FFMA.FTZ R154, R158, UR40, -R176 ;  /* 0x000000289e9a7c23 */ /* 0x000fc200080108b0 */
[--C-:B------:R-:W-:Y:S01]  /*5620*/  FFMA.FTZ R158, R166, UR40, -R176.reuse ;  /* 0x00000028a69e7c23 */ /* 0x100fe200080108b0 */
[----:B------:R-:W-:Y:S01]  /*5630*/  FSEL R166, R8, RZ, P1 ;  /* 0x000000ff08a67208 */ /* 0x000fe20000800000 */
[--C-:B------:R-:W-:Y:S01]  /*5640*/  FFMA.FTZ R172, R155, UR40, -R176.reuse ;  /* 0x000000289bac7c23 */ /* 0x100fe200080108b0 */
[----:B------:R-:W-:-:S01]  /*5650*/  FFMA.FTZ R159, R159, UR40, -R176 ;  /* 0x000000289f9f7c23 */ /* 0x000fc200080108b0 */
[----:B------:R-:W-:Y:S01]  /*5660*/  MUFU.EX2 R177, R177 ;  /* 0x000000b100b17308 */ /* 0x000fe20000000800 */
[----:B------:R-:W-:-:S01]  /*5670*/  FFMA.FTZ R155, R162, UR40, -R176 ;  /* 0x00000028a29b7c23 */ /* 0x000fc200080108b0 */
[----:B------:R-:W-:Y:S01]  /*5680*/  FADD.FTZ R166, -R166, R13 ;  /* 0x0000000da6a67221 */ /* 0x000fe20000010100 */
[----:B------:R-:W-:-:S01]  /*5690*/  FFMA.FTZ R162, R163, UR40, -R176 ;  /* 0x00000028a3a27c23 */ /* 0x000fc200080108b0 */
[--C-:B------:R-:W-:Y:S01]  /*56a0*/  FFMA.FTZ R163, R167, UR40, -R176.reuse ;  /* 0x00000028a7a37c23 */ /* 0x100fe200080108b0 */
[----:B------:R-:W-:-:S01]  /*56b0*/  FFMA.FTZ R13, R170, UR40, -R176 ;  /* 0x00000028aa0d7c23 */ /* 0x000fc200080108b0 */
[----:B------:R-:W-:Y:S01]  /*56c0*/  FMUL.FTZ R166, R166, UR40 ;  /* 0x00000028a6a67c20 */ /* 0x000fe20008410000 */
[----:B------:R-:W-:-:S01]  /*56d0*/  FFMA.FTZ R170, R171, UR40, -R176 ;  /* 0x00000028abaa7c23 */ /* 0x000fc200080108b0 */
[----:B------:R-:W-:Y:S01]  /*56e0*/  MUFU.EX2 R172, R172 ;  /* 0x000000ac00ac7308 */ /* 0x000fe20000000800 */
[----:B------:R-:W-:-:S01]  /*56f0*/  FADD.FTZ R171, R15, R180 ;  /* 0x000000b40fab7221 */ /* 0x000fc20000010000 */
[--C-:B------:R-:W-:Y:S01]  /*5700*/  FFMA.FTZ R174, R174, UR40, -R176.reuse ;  /* 0x00000028aeae7c23 */ /* 0x100fe200080108b0 */
[----:B------:R-:W-:-:S01]  /*5710*/  FFMA.FTZ R175, R175, UR40, -R176 ;  /* 0x00000028afaf7c23 */ /* 0x000fc200080108b0 */
[----:B------:R-:W-:Y:S01]  /*5720*/  FFMA.FTZ R179, R179, UR40, -R176 ;  /* 0x00000028b3b37c23 */ /* 0x000fe200080108b0 */
[----:B-1----:R-:W-:-:S01]  /*5730*/  FADD.FTZ R171, R14, R171 ;  /* 0x000000ab0eab7221 */ /* 0x002fc20000010000 */
[----:B------:R-:W-:Y:S01]  /*5740*/  FFMA.FTZ R182, R182, UR40, -R176 ;  /* 0x00000028b6b67c23 */ /* 0x000fe200080108b0 */
        /* <DEDUP_REMOVED lines=9> */
[----:B------:R-:W3:Y:S01]  /*57e0*/  MUFU.EX2 R154, R154 ;  /* 0x0000009a009a7308 */ /* 0x000ee20000000800 */
[-C--:B------:R-:W-:Y:S01]  /*57f0*/  FMUL.FTZ R84, R84, R173.reuse ;  /* 0x000000ad54547220 */ /* 0x080fe20000410000 */
[-C--:B------:R-:W-:Y:S01]  /*5800*/  FMUL.FTZ R85, R85, R173.reuse ;  /* 0x000000ad55557220 */ /* 0x080fe20000410000 */
[-C--:B------:R-:W-:Y:S01]  /*5810*/  FMUL.FTZ R88, R88, R173.reuse ;  /* 0x000000ad58587220 */ /* 0x080fe20000410000 */
[-C--:B------:R-:W-:Y:S01]  /*5820*/  FMUL.FTZ R89, R89, R173.reuse ;  /* 0x000000ad59597220 */ /* 0x080fe20000410000 */
[-C--:B------:R-:W-:Y:S01]  /*5830*/  FMUL.FTZ R92, R92, R173.reuse ;  /* 0x000000ad5c5c7220 */ /* 0x080fe20000410000 */
[-C--:B------:R-:W-:Y:S01]  /*5840*/  FMUL.FTZ R93, R93, R173.reuse ;  /* 0x000000ad5d5d7220 */ /* 0x080fe20000410000 */
[----:B------:R-:W-:Y:S01]  /*5850*/  FMUL.FTZ R96, R96, R173 ;  /* 0x000000ad60607220 */ /* 0x000fe20000410000 */
[----:B------:R-:W4:Y:S01]  /*5860*/  MUFU.EX2 R159, R159 ;  /* 0x0000009f009f7308 */ /* 0x000f220000000800 */
[----:B-1----:R-:W-:-:S01]  /*5870*/  FFMA.FTZ R167, R166, R4, R177 ;  /* 0x00000004a6a77223 */ /* 0x002fc200000100b1 */
[-C--:B------:R-:W-:Y:S01]  /*5880*/  FMUL.FTZ R97, R97, R173.reuse ;  /* 0x000000ad61617220 */ /* 0x080fe20000410000 */
[-C--:B------:R-:W-:Y:S01]  /*5890*/  FMUL.FTZ R100, R100, R173.reuse ;  /* 0x000000ad64647220 */ /* 0x080fe20000410000 */
[----:B------:R-:W-:Y:S01]  /*58a0*/  FMUL.FTZ R101, R101, R173 ;  /* 0x000000ad65657220 */ /* 0x000fe20000410000 */
[----:B------:R-:W-:-:S01]  /*58b0*/  FADD.FTZ R167, R172, R167 ;  /* 0x000000a7aca77221 */ /* 0x000fc20000010000 */
[-C--:B------:R-:W-:Y:S01]  /*58c0*/  FMUL.FTZ R104, R104, R173.reuse ;  /* 0x000000ad68687220 */ /* 0x080fe20000410000 */
[----:B------:R-:W-:Y:S01]  /*58d0*/  FMUL.FTZ R105, R105, R173 ;  /* 0x000000ad69697220 */ /* 0x000fe20000410000 */
[----:B------:R-:W1:Y:S01]  /*58e0*/  MUFU.EX2 R155, R155 ;  /* 0x0000009b009b7308 */ /* 0x000e620000000800 */
[----:B---3--:R-:W-:-:S01]  /*58f0*/  FADD.FTZ R180, R154, R167 ;  /* 0x000000a79ab47221 */ /* 0x008fc20000010000 */
[----:B------:R-:W-:Y:S01]  /*5900*/  FFMA.FTZ R167, R178, UR40, -R176 ;  /* 0x00000028b2a77c23 */ /* 0x000fe200080108b0 */
[----:B------:R-:W-:-:S01]  /*5910*/  FADD.FTZ R178, R20, R171 ;  /* 0x000000ab14b27221 */ /* 0x000fc20000010000 */
[----:B------:R-:W-:Y:S01]  /*5920*/  FFMA.FTZ R176, R183, UR40, -R176 ;  /* 0x00000028b7b07c23 */ /* 0x000fe200080108b0 */
[-C--:B------:R-:W-:Y:S01]  /*5930*/  FMUL.FTZ R108, R108, R173.reuse ;  /* 0x000000ad6c6c7220 */ /* 0x080fe20000410000 */
[----:B------:R-:W-:Y:S01]  /*5940*/  FMUL.FTZ R109, R109, R173 ;  /* 0x000000ad6d6d7220 */ /* 0x000fe20000410000 */
[----:B------:R-:W-:-:S01]  /*5950*/  FADD.FTZ R178, R21, R178 ;  /* 0x000000b215b27221 */ /* 0x000fc20000010000 */
[----:B------:R-:W3:Y:S01]  /*5960*/  MUFU.EX2 R162, R162 ;  /* 0x000000a200a27308 */ /* 0x000ee20000000800 */
[----:B----4-:R-:W-:-:S01]  /*5970*/  FADD.FTZ R180, R159, R180 ;  /* 0x000000b49fb47221 */ /* 0x010fc20000010000 */
[----:B------:R-:W-:Y:S01]  /*5980*/  F2FP.SATFINITE.E4M3.F32.PACK_AB_MERGE_C R159, R159, R154, RZ ;  /* 0x0000009a9f9f723e */ /* 0x000fe200048070ff */
[-C--:B------:R-:W-:Y:S01]  /*5990*/  FMUL.FTZ R112, R112, R173.reuse ;  /* 0x000000ad70707220 */ /* 0x080fe20000410000 */
[-C--:B------:R-:W-:Y:S01]  /*59a0*/  FMUL.FTZ R113, R113, R173.reuse ;  /* 0x000000ad71717220 */ /* 0x080fe20000410000 */
[-C--:B------:R-:W-:Y:S01]  /*59b0*/  FMUL.FTZ R116, R116, R173.reuse ;  /* 0x000000ad74747220 */ /* 0x080fe20000410000 */
[-C--:B------:R-:W-:Y:S01]  /*59c0*/  FMUL.FTZ R117, R117, R173.reuse ;  /* 0x000000ad75757220 */ /* 0x080fe20000410000 */
[----:B------:R-:W-:Y:S01]  /*59d0*/  FMUL.FTZ R120, R120, R173 ;  /* 0x000000ad78787220 */ /* 0x000fe20000410000 */
[----:B------:R-:W4:Y:S01]  /*59e0*/  MUFU.EX2 R158, R158 ;  /* 0x0000009e009e7308 */ /* 0x000f220000000800 */
        /* <DEDUP_REMOVED lines=18> */
[----:B------:R-:W-:Y:S01]  /*5b10*/  FMUL.FTZ R149, R149, R173 ;  /* 0x000000ad95957220 */ /* 0x000fe20000410000 */
[-C--:B------:R-:W-:Y:S01]  /*5b20*/  FMUL.FTZ R26, R26, R166.reuse ;  /* 0x000000a61a1a7220 */ /* 0x080fe20000410000 */
[-C--:B------:R-:W-:Y:S01]  /*5b30*/  FMUL.FTZ R27, R27, R166.reuse ;  /* 0x000000a61b1b7220 */ /* 0x080fe20000410000 */
[-C--:B------:R-:W-:Y:S01]  /*5b40*/  FMUL.FTZ R30, R30, R166.reuse ;  /* 0x000000a61e1e7220 */ /* 0x080fe20000410000 */
[-C--:B------:R-:W-:Y:S01]  /*5b50*/  FMUL.FTZ R31, R31, R166.reuse ;  /* 0x000000a61f1f7220 */ /* 0x080fe20000410000 */
[----:B------:R-:W5:Y:S01]  /*5b60*/  MUFU.EX2 R170, R170 ;  /* 0x000000aa00aa7308 */ /* 0x000f620000000800 */
[-C--:B------:R-:W-:Y:S01]  /*5b70*/  FMUL.FTZ R34, R34, R166.reuse ;  /* 0x000000a622227220 */ /* 0x080fe20000410000 */
[-C--:B------:R-:W-:Y:S01]  /*5b80*/  FMUL.FTZ R35, R35, R166.reuse ;  /* 0x000000a623237220 */ /* 0x080fe20000410000 */
[-C--:B------:R-:W-:Y:S01]  /*5b90*/  FMUL.FTZ R38, R38, R166.reuse ;  /* 0x000000a626267220 */ /* 0x080fe20000410000 */
[-C--:B------:R-:W-:Y:S01]  /*5ba0*/  FMUL.FTZ R39, R39, R166.reuse ;  /* 0x000000a627277220 */ /* 0x080fe20000410000 */
[-C--:B------:R-:W-:Y:S01]  /*5bb0*/  FMUL.FTZ R42, R42, R166.reuse ;  /* 0x000000a62a2a7220 */ /* 0x080fe20000410000 */
[-C--:B------:R-:W-:Y:S01]  /*5bc0*/  FMUL.FTZ R43, R43, R166.reuse ;  /* 0x000000a62b2b7220 */ /* 0x080fe20000410000 */
[-C--:B------:R-:W-:Y:S01]  /*5bd0*/  FMUL.FTZ R46, R46, R166.reuse ;  /* 0x000000a62e2e7220 */ /* 0x080fe20000410000 */
[----:B------:R-:W0:Y:S01]  /*5be0*/  MUFU.EX2 R161, R161 ;  /* 0x000000a100a17308 */ /* 0x000e220000000800 */
[-C--:B------:R-:W-:Y:S01]  /*5bf0*/  FMUL.FTZ R47, R47, R166.reuse ;  /* 0x000000a62f2f7220 */ /* 0x080fe20000410000 */
[-C--:B------:R-:W-:Y:S01]  /*5c00*/  FMUL.FTZ R50, R50, R166.reuse ;  /* 0x000000a632327220 */ /* 0x080fe20000410000 */
[-C--:B------:R-:W-:Y:S01]  /*5c10*/  FMUL.FTZ R51, R51, R166.reuse ;  /* 0x000000a633337220 */ /* 0x080fe20000410000 */
[-C--:B------:R-:W-:Y:S01]  /*5c20*/  FMUL.FTZ R54, R54, R166.reuse ;  /* 0x000000a636367220 */ /* 0x080fe20000410000 */
[-C--:B------:R-:W-:Y:S01]  /*5c30*/  FMUL.FTZ R55, R55, R166.reuse ;  /* 0x000000a637377220 */ /* 0x080fe20000410000 */
[-C--:B------:R-:W-:Y:S01]  /*5c40*/  FMUL.FTZ R58, R58, R166.reuse ;  /* 0x000000a63a3a7220 */ /* 0x080fe20000410000 */
[-C--:B------:R-:W-:Y:S01]  /*5c50*/  FMUL.FTZ R59, R59, R166.reuse ;  /* 0x000000a63b3b7220 */ /* 0x080fe20000410000 */
[----:B------:R2:W-:Y:S01]  /*5c60*/  MUFU.EX2 R12, R181 ;  /* 0x000000b5000c7308 */ /* 0x0005e20000000800 */
[-C--:B------:R-:W-:Y:S01]  /*5c70*/  FMUL.FTZ R62, R62, R166.reuse ;  /* 0x000000a63e3e7220 */ /* 0x080fe20000410000 */
[-C--:B------:R-:W-:Y:S01]  /*5c80*/  FMUL.FTZ R63, R63, R166.reuse ;  /* 0x000000a63f3f7220 */ /* 0x080fe20000410000 */
[-C--:B------:R-:W-:Y:S01]  /*5c90*/  FMUL.FTZ R66, R66, R166.reuse ;  /* 0x000000a642427220 */ /* 0x080fe20000410000 */
[-C--:B------:R-:W-:Y:S01]  /*5ca0*/  FMUL.FTZ R67, R67, R166.reuse ;  /* 0x000000a643437220 */ /* 0x080fe20000410000 */
[-C--:B------:R-:W-:Y:S01]  /*5cb0*/  FMUL.FTZ R70, R70, R166.reuse ;  /* 0x000000a646467220 */ /* 0x080fe20000410000 */
[-C--:B------:R-:W-:Y:S01]  /*5cc0*/  FMUL.FTZ R71, R71, R166.reuse ;  /* 0x000000a647477220 */ /* 0x080fe20000410000 */
[----:B------:R-:W-:Y:S01]  /*5cd0*/  FMUL.FTZ R74, R74, R166 ;  /* 0x000000a64a4a7220 */ /* 0x000fe20000410000 */
[----:B------:R-:W-:Y:S01]  /*5ce0*/  MUFU.EX2 R3, R174 ;  /* 0x000000ae00037308 */ /* 0x000fe20000000800 */
[----:B--2---:R-:W-:-:S01]  /*5cf0*/  FADD.FTZ R181, R153, R178 ;  /* 0x000000b299b57221 */ /* 0x004fc20000010000 */
[----:B----4-:R-:W-:Y:S01]  /*5d00*/  FADD.FTZ R178, R158, R171 ;  /* 0x000000ab9eb27221 */ /* 0x010fe20000010000 */
[-C--:B------:R-:W-:Y:S01]  /*5d10*/  FMUL.FTZ R75, R75, R166.reuse ;  /* 0x000000a64b4b7220 */ /* 0x080fe20000410000 */
[----:B------:R-:W-:Y:S01]  /*5d20*/  FMUL.FTZ R78, R78, R166 ;  /* 0x000000a64e4e7220 */ /* 0x000fe20000410000 */
[----:B------:R-:W-:-:S01]  /*5d30*/  FADD.FTZ R181, R160, R181 ;  /* 0x000000b5a0b57221 */ /* 0x000fc20000010000 */
[----:B-1----:R-:W-:Y:S01]  /*5d40*/  FADD.FTZ R178, R163, R178 ;  /* 0x000000b2a3b27221 */ /* 0x002fe20000010000 */
[----:B------:R-:W-:Y:S01]  /*5d50*/  F2FP.SATFINITE.E4M3.F32.PACK_AB_MERGE_C R160, R160, R153, RZ ;  /* 0x00000099a0a0723e */ /* 0x000fe200048070ff */
[----:B------:R-:W1:Y:S01]  /*5d60*/  MUFU.EX2 R168, R168 ;  /* 0x000000a800a87308 */ /* 0x000e620000000800 */
[----:B------:R-:W-:-:S01]  /*5d70*/  FADD.FTZ R180, R156, R181 ;  /* 0x000000b59cb47221 */ /* 0x000fc20000010000 */
[----:B---3--:R-:W-:Y:S01]  /*5d80*/  FADD.FTZ R171, R13, R178 ;  /* 0x000000b20dab7221 */ /* 0x008fe20000010000 */
[----:B------:R-:W-:Y:S01]  /*5d90*/  F2FP.SATFINITE.E4M3.F32.PACK_AB_MERGE_C R163, R163, R158, RZ ;  /* 0x0000009ea3a3723e */ /* 0x000fe200048070ff */
[----:B------:R-:W-:Y:S01]  /*5da0*/  FMUL.FTZ R79, R79, R166 ;  /* 0x000000a64f4f7220 */ /* 0x000fe20000410000 */
[----:B------:R-:W-:-:S01]  /*5db0*/  FADD.FTZ R180, R157, R180 ;  /* 0x000000b49db47221 */ /* 0x000fc20000010000 */
[----:B-----5:R-:W-:Y:S01]  /*5dc0*/  FADD.FTZ R178, R170, R171 ;  /* 0x000000abaab27221 */ /* 0x020fe20000010000 */
[----:B------:R-:W-:Y:S01]  /*5dd0*/  F2FP.SATFINITE.E4M3.F32.PACK_AB_MERGE_C R154, R21, R20, R160 ;  /* 0x00000014159a723e */ /* 0x000fe200048070a0 */
[----:B------:R0:W2:Y:S01]  /*5de0*/  MUFU.EX2 R4, R175 ;  /* 0x000000af00047308 */ /* 0x0000a20000000800 */
[----:B------:R-:W-:Y:S01]  /*5df0*/  F2FP.SATFINITE.E4M3.F32.PACK_AB_MERGE_C R155, R162, R155, R163 ;  /* 0x0000009ba29b723e */ /* 0x000fe200048070a3 */
[-C--:B------:R-:W-:Y:S01]  /*5e00*/  FMUL.FTZ R82, R82, R166.reuse ;  /* 0x000000a652527220 */ /* 0x080fe20000410000 */
[-C--:B------:R-:W-:Y:S01]  /*5e10*/  FMUL.FTZ R83, R83, R166.reuse ;  /* 0x000000a653537220 */ /* 0x080fe20000410000 */
[-C--:B------:R-:W-:Y:S01]  /*5e20*/  FMUL.FTZ R86, R86, R166.reuse ;  /* 0x000000a656567220 */ /* 0x080fe20000410000 */
[-C--:B------:R-:W-:Y:S01]  /*5e30*/  FMUL.FTZ R87, R87, R166.reuse ;  /* 0x000000a657577220 */ /* 0x080fe20000410000 */
[-C--:B------:R-:W-:Y:S01]  /*5e40*/  FMUL.FTZ R90, R90, R166.reuse ;  /* 0x000000a65a5a7220 */ /* 0x080fe20000410000 */
[----:B------:R-:W-:Y:S01]  /*5e50*/  FMUL.FTZ R91, R91, R166 ;  /* 0x000000a65b5b7220 */ /* 0x000fe20000410000 */
[----:B------:R-:W3:Y:S01]  /*5e60*/  MUFU.EX2 R164, R164 ;  /* 0x000000a400a47308 */ /* 0x000ee20000000800 */
[----:B0-----:R-:W-:-:S01]  /*5e70*/  FADD.FTZ R175, R161, R180 ;  /* 0x000000b4a1af7221 */ /* 0x001fc20000010000 */
[----:B-1----:R-:W-:Y:S01]  /*5e80*/  F2FP.SATFINITE.E4M3.F32.PACK_AB_MERGE_C R161, R168, R161, RZ ;  /* 0x000000a1a8a1723e */ /* 0x002fe200048070ff */
[-C--:B------:R-:W-:Y:S01]  /*5e90*/  FMUL.FTZ R94, R94, R166.reuse ;  /* 0x000000a65e5e7220 */ /* 0x080fe20000410000 */
[----:B------:R-:W-:Y:S01]  /*5ea0*/  FMUL.FTZ R95, R95, R166 ;  /* 0x000000a65f5f7220 */ /* 0x000fe20000410000 */
[----:B------:R-:W-:-:S01]  /*5eb0*/  FADD.FTZ R175, R168, R175 ;  /* 0x000000afa8af7221 */ /* 0x000fc20000010000 */
[----:B------:R-:W-:Y:S01]  /*5ec0*/  F2FP.SATFINITE.E4M3.F32.PACK_AB_MERGE_C R156, R157, R156, R161 ;  /* 0x0000009c9d9c723e */ /* 0x000fe200048070a1 */
        /* <DEDUP_REMOVED lines=17> */
[----:B------:R4:W5:Y:S01]  /*5fe0*/  MUFU.EX2 R174, R179 ;  /* 0x000000b300ae7308 */ /* 0x0009620000000800 */
[-C--:B------:R-:W-:Y:S01]  /*5ff0*/  FMUL.FTZ R127, R127, R166.reuse ;  /* 0x000000a67f7f7220 */ /* 0x080fe20000410000 */
[-C--:B------:R-:W-:Y:S01]  /*6000*/  FMUL.FTZ R130, R130, R166.reuse ;  /* 0x000000a682827220 */ /* 0x080fe20000410000 */
[-C--:B------:R-:W-:Y:S01]  /*6010*/  FMUL.FTZ R131, R131, R166.reuse ;  /* 0x000000a683837220 */ /* 0x080fe20000410000 */
[-C--:B------:R-:W-:Y:S01]  /*6020*/  FMUL.FTZ R134, R134, R166.reuse ;  /* 0x000000a686867220 */ /* 0x080fe20000410000 */
[-C--:B------:R-:W-:Y:S01]  /*6030*/  FMUL.FTZ R135, R135, R166.reuse ;  /* 0x000000a687877220 */ /* 0x080fe20000410000 */
[-C--:B------:R-:W-:Y:S01]  /*6040*/  FMUL.FTZ R138, R138, R166.reuse ;  /* 0x000000a68a8a7220 */ /* 0x080fe20000410000 */
[----:B------:R-:W-:Y:S01]  /*6050*/  FMUL.FTZ R139, R139, R166 ;  /* 0x000000a68b8b7220 */ /* 0x000fe20000410000 */
[----:B------:R-:W5:Y:S01]  /*6060*/  MUFU.EX2 R169, R169 ;  /* 0x000000a900a97308 */ /* 0x000f620000000800 */
[----:B----4-:R-:W-:-:S01]  /*6070*/  FADD.FTZ R179, R3, R178 ;  /* 0x000000b203b37221 */ /* 0x010fc20000010000 */
[-C--:B------:R-:W-:Y:S01]  /*6080*/  FMUL.FTZ R142, R142, R166.reuse ;  /* 0x000000a68e8e7220 */ /* 0x080fe20000410000 */
[-C--:B------:R-:W-:Y:S01]  /*6090*/  FMUL.FTZ R143, R143, R166.reuse ;  /* 0x000000a68f8f7220 */ /* 0x080fe20000410000 */
[----:B------:R-:W-:Y:S01]  /*60a0*/  FMUL.FTZ R146, R146, R166 ;  /* 0x000000a692927220 */ /* 0x000fe20000410000 */
[----:B--2---:R-:W-:-:S01]  /*60b0*/  FADD.FTZ R178, R4, R179 ;  /* 0x000000b304b27221 */ /* 0x004fc20000010000 */
[----:B------:R-:W-:Y:S01]  /*60c0*/  F2FP.SATFINITE.E4M3.F32.PACK_AB_MERGE_C R179, R14, R15, RZ ;  /* 0x0000000f0eb3723e */ /* 0x000fe200048070ff */
[----:B---3--:R-:W-:-:S01]  /*60d0*/  FADD.FTZ R14, R164, R175 ;  /* 0x000000afa40e7221 */ /* 0x008fc20000010000 */
[----:B------:R-:W2:Y:S01]  /*60e0*/  MUFU.EX2 R182, R182 ;  /* 0x000000b600b67308 */ /* 0x000ea20000000800 */
[----:B0-----:R-:W-:-:S01]  /*60f0*/  FADD.FTZ R15, R167, R178 ;  /* 0x000000b2a70f7221 */ /* 0x001fc20000010000 */
[----:B------:R-:W-:Y:S01]  /*6100*/  F2FP.SATFINITE.E4M3.F32.PACK_AB_MERGE_C R152, R9, R152, R179 ;  /* 0x000000980998723e */ /* 0x000fe200048070b3 */
[----:B-1----:R-:W-:-:S01]  /*6110*/  FADD.FTZ R14, R165, R14 ;  /* 0x0000000ea50e7221 */ /* 0x002fc20000010000 */
[----:B------:R-:W-:Y:S01]  /*6120*/  FMUL.FTZ R147, R147, R166 ;  /* 0x000000a693937220 */ /* 0x000fe20000410000 */
[----:B-----5:R-:W-:-:S01]  /*6130*/  FADD.FTZ R15, R174, R15 ;  /* 0x0000000fae0f7221 */ /* 0x020fc20000010000 */
[-C--:B------:R-:W-:Y:S01]  /*6140*/  FMUL.FTZ R150, R150, R166.reuse ;  /* 0x000000a696967220 */ /* 0x080fe20000410000 */
[----:B------:R-:W-:Y:S01]  /*6150*/  FMUL.FTZ R151, R151, R166 ;  /* 0x000000a697977220 */ /* 0x000fe20000410000 */
[----:B------:R-:W0:Y:S01]  /*6160*/  MUFU.EX2 R171, R176 ;  /* 0x000000b000ab7308 */ /* 0x000e220000000800 */
[----:B------:R-:W-:-:S01]  /*6170*/  FADD.FTZ R153, R169, R14 ;  /* 0x0000000ea9997221 */ /* 0x000fc20000010000 */
[----:B------:R-:W-:-:S02]  /*6180*/  F2FP.SATFINITE.E4M3.F32.PACK_AB_MERGE_C R14, R4, R3, RZ ;  /* 0x00000003040e723e */ /* 0x000fc400048070ff */
[C---:B------:R-:W-:Y:S01]  /*6190*/  F2FP.SATFINITE.E4M3.F32.PACK_AB_MERGE_C R158, R12.reuse, R169, RZ ;  /* 0x000000a90c9e723e */ /* 0x040fe200048070ff */
[----:B------:R-:W-:Y:S01]  /*61a0*/  FADD.FTZ R3, R12, R153 ;  /* 0x000000990c037221 */ /* 0x000fe20000010000 */
[----:B------:R-:W-:Y:S02]  /*61b0*/  F2FP.SATFINITE.E4M3.F32.PACK_AB_MERGE_C R153, R172, R177, R159 ;  /* 0x000000b1ac99723e */ /* 0x000fe4000480709f */
[----:B------:R-:W-:Y:S01]  /*61c0*/  F2FP.SATFINITE.E4M3.F32.PACK_AB_MERGE_C R158, R165, R164, R158 ;  /* 0x000000a4a59e723e */ /* 0x000fe2000480709e */
[----:B--2---:R-:W-:-:S01]  /*61d0*/  FADD.FTZ R4, R182, R15 ;  /* 0x0000000fb6047221 */ /* 0x004fc20000010000 */
[----:B------:R-:W-:Y:S02]  /*61e0*/  F2FP.SATFINITE.E4M3.F32.PACK_AB_MERGE_C R157, R170, R13, R14 ;  /* 0x0000000daa9d723e */ /* 0x000fe4000480700e */
[C---:B0-----:R-:W-:Y:S01]  /*61f0*/  F2FP.SATFINITE.E4M3.F32.PACK_AB_MERGE_C R182, R171.reuse, R182, RZ ;  /* 0x000000b6abb6723e */ /* 0x041fe200048070ff */
[----:B------:R-:W-:-:S03]  /*6200*/  FADD.FTZ R4, R171, R4 ;  /* 0x00000004ab047221 */ /* 0x000fc60000010000 */
[----:B------:R-:W-:Y:S01]  /*6210*/  F2FP.SATFINITE.E4M3.F32.PACK_AB_MERGE_C R159, R174, R167, R182 ;  /* 0x000000a7ae9f723e */ /* 0x000fe200048070b6 */
[----:B------:R-:W-:Y:S06]  /*6220*/  @!P0 BRA `(.L_x_1176) ;  /* 0x0000000000048947 */ /* 0x000fec0003800000 */
[----:B------:R-:W-:Y:S01]  /*6230*/  BPT.TRAP 0x1 ;  /* 0x000000040000795c */ /* 0x000fe20000300000 */
.L_x_1176:
[----:B------:R0:W1:Y:S01]  /*6240*/  SYNCS.PHASECHK.TRANS64.TRYWAIT P1, [UR56+0x28450], R10 ;  /* 0x0284500aff0075a7 */ /* 0x0000620008020178 */
[----:B------:R-:W-:Y:S05]  /*6250*/  @!P0 BRA `(.L_x_1177) ;  /* 0x0000000000048947 */ /* 0x000fea0003800000 */
[----:B------:R-:W-:Y:S01]  /*6260*/  BPT.TRAP 0x1 ;  /* 0x000000040000795c */ /* 0x000fe20000300000 */
.L_x_1177:
[----:B------:R-:W-:Y:S01]  /*6270*/  VIADD R9, R197, 0x8 ;  /* 0x00000008c5097836 */ /* 0x000fe20000000000 */
[----:B-1----:R-:W-:Y:S06]  /*6280*/  @P1 BRA `(.L_x_1178) ;  /* 0x0000000000081947 */ /* 0x002fec0003800000 */
[----:B------:R-:W1:Y:S02]  /*6290*/  SYNCS.PHASECHK.TRANS64.TRYWAIT P1, [UR56+0x28450], R10 ;  /* 0x0284500aff0075a7 */ /* 0x000e640008020178 */
[----:B-1----:R-:W-:Y:S05]  /*62a0*/  @!P1 BRA `(.L_x_1179) ;  /* 0x000000d000309947 */ /* 0x002fea0003800000 */
.L_x_1178:
[----:B------:R2:W-:Y:S01]  /*62b0*/  BAR.SYNC.DEFER_BLOCKING R9, 0x100 ;  /* 0x000400090000751d */ /* 0x0005e20000010000 */
[----:B------:R-:W-:-:S05]  /*62c0*/  ULEA UR6, UR43, UR50, 0xa ;  /* 0x000000322b067291 */ /* 0x000fca000f8e503f */
[----:B------:R-:W-:Y:S01]  /*62d0*/  UMOV UR7, 0x80000020 ;  /* 0x8000002000077882 */ /* 0x000fe20000000000 */
[----:B------:R-:W-:-:S06]  /*62e0*/  WARPGROUP.ARRIVE ;  /* 0x00000000000079c5 */ /* 0x000fcc0000000000 */
        /* <DEDUP_REMOVED lines=10> */
.L_x_1180:
[----:B------:R-:W-:Y:S01]  /*6390*/  UIADD3 UR56, UR56, 0x28460, URZ ;  /* 0x0002846038387890 */ /* 0x000fe2000fffe03f */
[C---:B------:R-:W-:Y:S01]  /*63a0*/  ISETP.GT.AND P1, PT, R11.reuse, UR58, PT ;  /* 0x0000003a0b007c0c */ /* 0x040fe2000bf24270 */
[----:B------:R-:W-:Y:S02]  /*63b0*/  VIADD R11, R11, 0xffffffff ;  /* 0xffffffff0b0b7836 */ /* 0x000fe40000000000 */
[----:B------:R-:W-:Y:S01]  /*63c0*/  UPRMT UR56, UR57, 0x654, UR56 ;  /* 0x0000065439387896 */ /* 0x000fe20008000038 */
[----:B-1----:R-:W-:Y:S02]  /*63d0*/  IMAD.MOV.U32 R13, RZ, RZ, R8 ;  /* 0x000000ffff0d7224 */ /* 0x002fe400078e0008 */
[----:B------:R-:W-:-:S06]  /*63e0*/  IMAD.MOV.U32 R12, RZ, RZ, R5 ;  /* 0x000000ffff0c7224 */ /* 0x000fcc00078e0005 */
[----:B------:R-:W-:Y:S01]  /*63f0*/  SYNCS.ARRIVE.TRANS64.RED.A1T0 RZ, [UR56], RZ ;  /* 0x000000ffffff79a7 */ /* 0x000fe20008100438 */
[----:B------:R-:W-:Y:S05]  /*6400*/  @P1 BRA `(.L_x_1181) ;  /* 0xffffffdc001c1947 */ /* 0x000fea000383ffff */
.L_x_1162:
[----:B------:R-:W-:Y:S01]  /*6410*/  UISETP.NE.AND UP1, UPT, UR48, URZ, UPT ;  /* 0x0000003f3000728c */ /* 0x000fe2000bf25270 */
[----:B------:R-:W-:Y:S01]  /*6420*/  IADD3 R7, -R7, 0x1, RZ ;  /* 0x0000000107077810 */ /* 0x000fe20007ffe1ff */
[----:B------:R-:W-:Y:S02]  /*6430*/  UISETP.NE.AND UP0, UPT, UR47, URZ, UPT ;  /* 0x0000003f2f00728c */ /* 0x000fe4000bf05270 */
[----:B------:R-:W-:Y:S02]  /*6440*/  UIADD3 UR11, UR38, 0x7f, URZ ;  /* 0x0000007f260b7890 */ /* 0x000fe4000fffe03f */
[----:B------:R-:W-:Y:S02]  /*6450*/  IMAD R6, R6, UR39, R7 ;  /* 0x0000002706067c24 */ /* 0x000fe4000f8e0207 */
[----:B------:R-:W-:-:S03]  /*6460*/  PLOP3.LUT P1, PT, PT, PT, UP0, 0x40, 0x0 ;  /* 0x000000000000781c */ /* 0x000fc60003f2e808 */
[----:B------:R-:W-:Y:S01]  /*6470*/  @UP1 ULDC UR6, c[0x0][0x44c] ;  /* 0x0001130000061ab9 */ /* 0x000fe20000000800 */
[----:B------:R-:W-:Y:S01]  /*6480*/  @UP1 ULDC UR14, c[0x0][0x450] ;  /* 0x00011400000e1ab9 */ /* 0x000fe20000000800 */
[----:B------:R-:W-:-:S04]  /*6490*/  UIMAD.WIDE.U32 UR6, UR11, UR6, URZ ;  /* 0x000000060b0672a5 */ /* 0x000fc8000f8e003f */
[----:B------:R-:W-:-:S06]  /*64a0*/  @UP1 USHF.R.U32.HI UR11, URZ, UR14, UR7 ;  /* 0x0000000e3f0b1299 */ /* 0x000fcc0008011607 */
[----:B------:R-:W-:-:S04]  /*64b0*/  VIADD R6, R6, UR11 ;  /* 0x0000000b06067c36 */ /* 0x000fc80008000000 */
[----:B------:R-:W-:Y:S01]  /*64c0*/  VIADD R7, R6, -UR10 ;  /* 0x8000000a06077c36 */ /* 0x000fe20008000000 */
[----:B------:R-:W-:Y:S06]  /*64d0*/  @P1 BRA `(.L_x_1182) ;  /* 0x0000000000441947 */ /* 0x000fec0003800000 */
[----:B------:R-:W-:-:S13]  /*64e0*/  ISETP.GT.AND P1, PT, R6, -0x1, PT ;  /* 0xffffffff0600780c */ /* 0x000fda0003f24270 */
[----:B------:R-:W-:Y:S05]  /*64f0*/  @P1 BRA `(.L_x_1183) ;  /* 0x0000000000201947 */ /* 0x000fea0003800000 */
[----:B------:R-:W3:Y:S01]  /*6500*/  LDC R13, c[0x0][0x9e4] ;  /* 0x00027900ff0d7b82 */ /* 0x000ee20000000800 */
[----:B------:R-:W-:Y:S02]  /*6510*/  LOP3.LUT R9, RZ, R6, RZ, 0x33, !PT ;  /* 0x00000006ff097212 */ /* 0x000fe400078e33ff */
[----:B---3--:R-:W-:-:S13]  /*6520*/  ISETP.NE.AND P1, PT, R13, 0x1, PT ;  /* 0x000000010d00780c */ /* 0x008fda0003f25270 */
[----:B------:R-:W3:Y:S02]  /*6530*/  @P1 LDC.64 R14, c[0x0][0x9e8] ;  /* 0x00027a00ff0e1b82 */ /* 0x000ee40000000a00 */
[----:B---3--:R-:W-:-:S05]  /*6540*/  @P1 IMAD.HI.U32 R6, R9, R14, RZ ;  /* 0x0000000e09061227 */ /* 0x008fca00078e00ff */
[----:B------:R-:W-:-:S04]  /*6550*/  @P1 SHF.R.U32.HI R9, RZ, R15, R6 ;  /* 0x0000000fff091219 */ /* 0x000fc80000011606 */
[----:B------:R-:W-:Y:S01]  /*6560*/  LOP3.LUT R6, RZ, R9, RZ, 0x33, !PT ;  /* 0x00000009ff067212 */ /* 0x000fe200078e33ff */
[----:B------:R-:W-:Y:S06]  /*6570*/  BRA `(.L_x_1184) ;  /* 0x0000000000147947 */ /* 0x000fec0003800000 */
.L_x_1183:
[----:B------:R-:W3:Y:S02]  /*6580*/  LDC R13, c[0x0][0x9e4] ;  /* 0x00027900ff0d7b82 */ /* 0x000ee40000000800 */
[----:B---3--:R-:W-:-:S13]  /*6590*/  ISETP.NE.AND P1, PT, R13, 0x1, PT ;  /* 0x000000010d00780c */ /* 0x008fda0003f25270 */
[----:B------:R-:W0:Y:S02]  /*65a0*/  @P1 LDC.64 R14, c[0x0][0x9e8] ;  /* 0x00027a00ff0e1b82 */ /* 0x000e240000000a00 */
[----:B01----:R-:W-:-:S05]  /*65b0*/  @P1 IMAD.HI.U32 R10, R6, R14, RZ ;  /* 0x0000000e060a1227 */ /* 0x003fca00078e00ff */
[----:B------:R-:W-:-:S07]  /*65c0*/  @P1 SHF.R.U32.HI R6, RZ, R15, R10 ;  /* 0x0000000fff061219 */ /* 0x000fce000001160a */
.L_x_1184:
[----:B------:R-:W-:-:S05]  /*65d0*/  IMAD R6, R6, R13, RZ ;  /* 0x0000000d06067224 */ /* 0x000fca00078e02ff */
[----:B------:R-:W-:-:S07]  /*65e0*/  VIMNMX R7, R7, R6, !PT ;  /* 0x0000000607077248 */ /* 0x000fce0007fe0100 */
.L_x_1182:
[----:B------:R-:W-:-:S05]  /*65f0*/  VIADD R7, R7, 0x3f ;  /* 0x0000003f07077836 */ /* 0x000fca0000000000 */
[----:B------:R-:W-:-:S04]  /*6600*/  SHF.R.S32.HI R6, RZ, 0x1f, R7 ;  /* 0x0000001fff067819 */ /* 0x000fc80000011407 */
[----:B------:R-:W-:-:S04]  /*6610*/  LEA.HI R6, R6, R7, RZ, 0x6 ;  /* 0x0000000706067211 */ /* 0x000fc800078f30ff */
[----:B------:R-:W-:-:S04]  /*6620*/  SHF.R.S32.HI R6, RZ, 0x6, R6 ;  /* 0x00000006ff067819 */ /* 0x000fc80000011406 */
[----:B------:R-:W-:-:S04]  /*6630*/  VIMNMX R6, R6, UR41, !PT ;  /* 0x0000002906067c48 */ /* 0x000fc8000ffe0100 */
[----:B------:R-:W-:-:S13]  /*6640*/  ISETP.GE.AND P1, PT, R11, R6, PT ;  /* 0x000000060b00720c */ /* 0x000fda0003f26270 */
[----:B------:R-:W-:Y:S05]  /*6650*/  @!P1 BRA `(.L_x_1185) ;  /* 0x00000018001c9947 */ /* 0x000fea0003800000 */
[----:B------:R-:W-:Y:S02]  /*6660*/  IMAD.MOV.U32 R9, RZ, RZ, R8 ;  /* 0x000000ffff097224 */ /* 0x000fe400078e0008 */
[----:B01----:R-:W-:-:S07]  /*6670*/  IMAD.MOV.U32 R10, RZ, RZ, R5 ;  /* 0x000000ffff0a7224 */ /* 0x003fce00078e0005 */
.L_x_1196:
[----:B------:R-:W-:Y:S01]  /*6680*/  UIADD3 UR43, UR43, 0x1, URZ ;  /* 0x000000012b2b7890 */ /* 0x000fe2000fffe03f */
[C---:B------:R-:W-:Y:S01]  /*6690*/  ISETP.GT.AND P1, PT, R11.reuse, R6, PT ;  /* 0x000000060b00720c */ /* 0x040fe20003f24270 */
[----:B------:R-:W-:Y:S02]  /*66a0*/  VIADD R11, R11, 0xffffffff ;  /* 0xffffffff0b0b7836 */ /* 0x000fe40000000000 */
[----:B------:R-:W-:-:S04]  /*66b0*/  UISETP.NE.AND UP0, UPT, UR43, 0x2, UPT ;  /* 0x000000022b00788c */ /* 0x000fc8000bf05270 */
[----:B------:R-:W-:Y:S02]  /*66c0*/  USEL UR6, URZ, 0x1, UP0 ;  /* 0x000000013f067887 */ /* 0x000fe40008000000 */
[----:B------:R-:W-:Y:S02]  /*66d0*/  USEL UR43, UR43, URZ, UP0 ;  /* 0x0000003f2b2b7287 */ /* 0x000fe40008000000 */
[----:B------:R-:W-:Y:S01]  /*66e0*/  ULOP3.LUT UR44, UR44, UR6, URZ, 0x3c, !UPT ;  /* 0x000000062c2c7292 */ /* 0x000fe2000f8e3c3f */
[----:B01----:R-:W-:Y:S11]  /*66f0*/  @!P0 BRA `(.L_x_1186) ;  /* 0x0000000000048947 */ /* 0x003ff60003800000 */
[----:B------:R-:W-:Y:S01]  /*6700*/  BPT.TRAP 0x1 ;  /* 0x000000040000795c */ /* 0x000fe20000300000 */
.L_x_1186:
[----:B------:R-:W0:Y:S01]  /*6710*/  S2UR UR54, SR_CgaCtaId ;  /* 0x00000000003679c3 */ /* 0x000e220000008800 */
[----:B------:R-:W-:Y:S01]  /*6720*/  UMOV UR6, 0x400 ;  /* 0x0000040000067882 */ /* 0x000fe20000000000 */
[----:B------:R-:W-:-:S05]  /*6730*/  IMAD.U32 R7, RZ, RZ, UR44 ;  /* 0x0000002cff077e24 */ /* 0x000fca000f8e00ff */
[----:B------:R-:W-:Y:S01]  /*6740*/  SHF.L.U32 R7, R7, 0x1f, RZ ;  /* 0x0000001f07077819 */ /* 0x000fe200000006ff */
[----:B0-----:R-:W-:-:S04]  /*6750*/  ULEA UR6, UR54, UR6, 0x18 ;  /* 0x0000000636067291 */ /* 0x001fc8000f8ec03f */
[----:B------:R-:W-:-:S09]  /*6760*/  ULEA UR51, UR43, UR6, 0x3 ;  /* 0x000000062b337291 */ /* 0x000fd2000f8e183f */
[----:B------:R0:W1:Y:S01]  /*6770*/  SYNCS.PHASECHK.TRANS64.TRYWAIT P2, [UR51+0x28430], R7 ;  /* 0x02843007ff0075a7 */ /* 0x0000620008040173 */
[----:B------:R-:W-:Y:S05]  /*6780*/  @!P0 BRA `(.L_x_1187) ;  /* 0x0000000000048947 */ /* 0x000fea0003800000 */
[----:B------:R-:W-:Y:S01]  /*6790*/  BPT.TRAP 0x1 ;  /* 0x000000040000795c */ /* 0x000fe20000300000 */
.L_x_1187:
[----:B-1----:R-:W-:Y:S05]  /*67a0*/  @P2 BRA `(.L_x_1188) ;  /* 0x0000000000082947 */ /* 0x002fea0003800000 */
[----:B------:R-:W1:Y:S02]  /*67b0*/  SYNCS.PHASECHK.TRANS64.TRYWAIT P2, [UR51+0x28430], R7 ;  /* 0x02843007ff0075a7 */ /* 0x000e640008040173 */
[----:B-1----:R-:W-:Y:S05]  /*67c0*/  @!P2 BRA `(.L_x_1189) ;  /* 0x000000cc0000a947 */ /* 0x002fea0003800000 */
.L_x_1188:
[----:B------:R-:W-:Y:S01]  /*67d0*/  ULEA UR34, UR43, UR49, 0xa ;  /* 0x000000312b227291 */ /* 0x000fe2000f8e503f */
[----:B------:R-:W-:Y:S01]  /*67e0*/  WARPGROUP.ARRIVE ;  /* 0x00000000000079c5 */ /* 0x000fe20000000000 */
[----:B------:R-:W-:Y:S01]  /*67f0*/  UMOV UR35, 0x40000040 ;  /* 0x4000004000237882 */ /* 0x000fe20000000000 */
[----:B------:R-:W-:Y:S01]  /*6800*/  UMOV UR7, 0x40000040 ;  /* 0x4000004000077882 */ /* 0x000fe20000000000 */
[----:B------:R-:W-:-:S03]  /*6810*/  UIADD3 UR6, UR34, 0x2, URZ ;  /* 0x0000000222067890 */ /* 0x000fc6000fffe03f */
[----:B-12---:R-:W1:Y:S01]  /*6820*/  S2R R0, SR_TID.X ;  /* 0x0000000000007919 */ /* 0x006e620000002100 */
        /* <DEDUP_REMOVED lines=13> */
[----:B-1----:R-:W-:-:S04]  /*6900*/  SHF.R.U32.HI R195, RZ, 0x7, R0 ;  /* 0x00000007ffc37819 */ /* 0x002fc80000011600 */
        /* <DEDUP_REMOVED lines=26> */
.L_x_1190:
[----:B------:R-:W-:Y:S01]  /*6ab0*/  FMNMX.FTZ R8, R152, R10, !PT ;  /* 0x0000000a98087209 */ /* 0x000fe20007810000 */
[----:B------:R-:W-:-:S03]  /*6ac0*/  UIADD3 UR6, UR51, 0x28440, URZ ;  /* 0x0002844033067890 */ /* 0x000fc6000fffe03f */
[----:B------:R-:W-:Y:S01]  /*6ad0*/  FMNMX.FTZ R5, R153, R8, !PT ;  /* 0x0000000899057209 */ /* 0x000fe20007810000 */
[----:B------:R-:W-:-:S03]  /*6ae0*/  UPRMT UR6, UR54, 0x654, UR6 ;  /* 0x0000065436067896 */ /* 0x000fc60008000006 */
[----:B------:R-:W-:-:S04]  /*6af0*/  FMNMX.FTZ R8, R156, R5, !PT ;  /* 0x000000059c087209 */ /* 0x000fc80007810000 */
[----:B------:R-:W-:Y:S02]  /*6b00*/  FMNMX.FTZ R5, R157, R8, !PT ;  /* 0x000000089d057209 */ /* 0x000fe40007810000 */
[----:B------:R-:W-:Y:S02]  /*6b10*/  SYNCS.ARRIVE.TRANS64.RED.A1T0 RZ, [UR6], RZ ;  /* 0x000000ffffff79a7 */ /* 0x000fe40008100406 */
        /* <DEDUP_REMOVED lines=11> */
[----:B------:R-:W-:Y:S02]  /*6bd0*/  FMNMX.FTZ R12, R181, R8, !PT ;  /* 0x00000008b50c7209 */ /* 0x000fe40007810000 */
[----:B------:R-:W-:-:S03]  /*6be0*/  FMNMX.FTZ R8, R154, R9, !PT ;  /* 0x000000099a087209 */ /* 0x000fc60007810000 */
[----:B------:R-:W2:Y:S02]  /*6bf0*/  SHFL.BFLY PT, R5, R12, 0x2, 0x1f ;  /* 0x0c401f000c057f89 */ /* 0x000ea400000e0000 */
[----:B--2---:R-:W-:Y:S01]  /*6c00*/  FMNMX.FTZ R14, R12, R5, !PT ;  /* 0x000000050c0e7209 */ /* 0x004fe20007810000 */
[----:B------:R-:W-:Y:S01]  /*6c10*/  IMAD.U32 R12, RZ, RZ, UR40 ;  /* 0x00000028ff0c7e24 */ /* 0x000fe2000f8e00ff */
[----:B------:R-:W-:-:S03]  /*6c20*/  FMNMX.FTZ R5, R155, R8, !PT ;  /* 0x000000089b057209 */ /* 0x000fc60007810000 */
[----:B------:R-:W2:Y:S01]  /*6c30*/  SHFL.BFLY PT, R13, R14, 0x1, 0x1f ;  /* 0x0c201f000e0d7f89 */ /* 0x000ea200000e0000 */
[----:B------:R-:W-:-:S04]  /*6c40*/  FMNMX.FTZ R8, R158, R5, !PT ;  /* 0x000000059e087209 */ /* 0x000fc80007810000 */
[----:B------:R-:W-:-:S04]  /*6c50*/  FMNMX.FTZ R5, R159, R8, !PT ;  /* 0x000000089f057209 */ /* 0x000fc80007810000 */
[----:B------:R-:W-:Y:S02]  /*6c60*/  FMNMX.FTZ R8, R162, R5, !PT ;  /* 0x00000005a2087209 */ /* 0x000fe40007810000 */
[----:B--2---:R-:W-:Y:S02]  /*6c70*/  FMNMX.FTZ R5, R14, R13, !PT ;  /* 0x0000000d0e057209 */ /* 0x004fe40007810000 */
[----:B------:R-:W-:-:S03]  /*6c80*/  FMNMX.FTZ R13, R163, R8, !PT ;  /* 0x00000008a30d7209 */ /* 0x000fc60007810000 */
[C---:B------:R-:W-:Y:S01]  /*6c90*/  FFMA.FTZ R14, R5.reuse, R12, -8 ;  /* 0xc1000000050e7423 */ /* 0x040fe2000001000c */
[----:B------:R-:W-:Y:S01]  /*6ca0*/  FMNMX.FTZ R8, R166, R13, !PT ;  /* 0x0000000da6087209 */ /* 0x000fe20007810000 */
[----:B------:R-:W-:Y:S02]  /*6cb0*/  FADD.FTZ R10, -R5, R10 ;  /* 0x0000000a050a7221 */ /* 0x000fe40000010100 */
[----:B------:R-:W-:-:S01]  /*6cc0*/  FFMA.FTZ R21, R157, UR40, -R14 ;  /* 0x000000289d157c23 */ /* 0x000fc2000801080e */
[----:B------:R-:W-:Y:S01]  /*6cd0*/  FMNMX.FTZ R13, R167, R8, !PT ;  /* 0x00000008a70d7209 */ /* 0x000fe20007810000 */
[----:B------:R-:W-:Y:S01]  /*6ce0*/  FMUL.FTZ R10, R10, UR40 ;  /* 0x000000280a0a7c20 */ /* 0x000fe20008410000 */
[--C-:B------:R-:W-:Y:S01]  /*6cf0*/  FFMA.FTZ R12, R156, UR40, -R14.reuse ;  /* 0x000000289c0c7c23 */ /* 0x100fe2000801080e */
[----:B------:R-:W-:-:S01]  /*6d00*/  FFMA.FTZ R20, R161, UR40, -R14 ;  /* 0x00000028a1147c23 */ /* 0x000fc2000801080e */
[----:B------:R-:W-:Y:S01]  /*6d10*/  FMNMX.FTZ R8, R170, R13, !PT ;  /* 0x0000000daa087209 */ /* 0x000fe20007810000 */
[----:B------:R-:W-:-:S01]  /*6d20*/  FFMA.FTZ R13, R152, UR40, -R14 ;  /* 0x00000028980d7c23 */ /* 0x000fc2000801080e */
[--C-:B------:R-:W-:Y:S01]  /*6d30*/  FFMA.FTZ R152, R153, UR40, -R14.reuse ;  /* 0x0000002899987c23 */ /* 0x100fe2000801080e */
[----:B------:R-:W-:-:S01]  /*6d40*/  FFMA.FTZ R153, R164, UR40, -R14 ;  /* 0x00000028a4997c23 */ /* 0x000fc2000801080e */
[----:B------:R-:W-:Y:S01]  /*6d50*/  FMNMX.FTZ R15, R171, R8, !PT ;  /* 0x00000008ab0f7209 */ /* 0x000fe20007810000 */
[----:B------:R-:W-:-:S01]  /*6d60*/  FFMA.FTZ R164, R172, UR40, -R14 ;  /* 0x00000028aca47c23 */ /* 0x000fc2000801080e */
[----:B------:R-:W2:Y:S01]  /*6d70*/  MUFU.EX2 R10, R10 ;  /* 0x0000000a000a7308 */ /* 0x000ea20000000800 */
[----:B------:R-:W-:-:S01]  /*6d80*/  FFMA.FTZ R156, R168, UR40, -R14 ;  /* 0x00000028a89c7c23 */ /* 0x000fc2000801080e */
[----:B------:R-:W-:Y:S01]  /*6d90*/  FMNMX.FTZ R8, R174, R15, !PT ;  /* 0x0000000fae087209 */ /* 0x000fe20007810000 */
[----:B------:R-:W-:-:S01]  /*6da0*/  FFMA.FTZ R168, R177, UR40, -R14 ;  /* 0x00000028b1a87c23 */ /* 0x000fc2000801080e */
[--C-:B------:R-:W-:Y:S01]  /*6db0*/  FFMA.FTZ R180, R180, UR40, -R14.reuse ;  /* 0x00000028b4b47c23 */ /* 0x100fe2000801080e */
[----:B------:R-:W-:-:S01]  /*6dc0*/  FFMA.FTZ R161, R176, UR40, -R14 ;  /* 0x00000028b0a17c23 */ /* 0x000fc2000801080e */
[----:B------:R-:W-:-:S02]  /*6dd0*/  FMNMX.FTZ R15, R175, R8, !PT ;  /* 0x00000008af0f7209 */ /* 0x000fc40007810000 */
[----:B------:R-:W3:Y:S02]  /*6de0*/  MUFU.EX2 R13, R13 ;  /* 0x0000000d000d7308 */ /* 0x000ee40000000800 */
[----:B------:R-:W-:-:S04]  /*6df0*/  FMNMX.FTZ R8, R178, R15, !PT ;  /* 0x0000000fb2087209 */ /* 0x000fc80007810000 */
[----:B------:R-:W-:Y:S02]  /*6e00*/  FMNMX.FTZ R15, R179, R8, !PT ;  /* 0x00000008b30f7209 */ /* 0x000fe40007810000 */
[----:B------:R-:W4:Y:S01]  /*6e10*/  MUFU.EX2 R152, R152 ;  /* 0x0000009800987308 */ /* 0x000f220000000800 */
[----:B--2---:R-:W-:Y:S01]  /*6e20*/  FMUL.FTZ R24, R24, R10 ;  /* 0x0000000a18187220 */ /* 0x004fe20000410000 */
[----:B------:R-:W-:Y:S01]  /*6e30*/  FMNMX.FTZ R8, R182, R15, !PT ;  /* 0x0000000fb6087209 */ /* 0x000fe20007810000 */
[----:B------:R-:W-:-:S01]  /*6e40*/  FFMA.FTZ R15, R160, UR40, -R14 ;  /* 0x00000028a00f7c23 */ /* 0x000fc2000801080e */
[--C-:B------:R-:W-:Y:S01]  /*6e50*/  FFMA.FTZ R160, R165, UR40, -R14.reuse ;  /* 0x00000028a5a07c23 */ /* 0x100fe2000801080e */
[----:B------:R-:W-:-:S01]  /*6e60*/  FFMA.FTZ R165, R173, UR40, -R14 ;  /* 0x00000028ada57c23 */ /* 0x000fc2000801080e */
[----:B------:R-:W-:Y:S01]  /*6e70*/  FMNMX.FTZ R8, R183, R8, !PT ;  /* 0x00000008b7087209 */ /* 0x000fe20007810000 */
[----:B------:R-:W-:Y:S01]  /*6e80*/  IMAD.U32 R173, RZ, RZ, UR40 ;  /* 0x00000028ffad7e24 */ /* 0x000fe2000f8e00ff */
[----:B------:R-:W2:Y:S01]  /*6e90*/  MUFU.EX2 R12, R12 ;  /* 0x0000000c000c7308 */ /* 0x000ea20000000800 */
[-C--:B------:R-:W-:Y:S01]  /*6ea0*/  FMUL.FTZ R25, R25, R10.reuse ;  /* 0x0000000a19197220 */ /* 0x080fe20000410000 */
[-C--:B------:R-:W-:Y:S01]  /*6eb0*/  FMUL.FTZ R28, R28, R10.reuse ;  /* 0x0000000a1c1c7220 */ /* 0x080fe20000410000 */
[----:B------:R-:W5:Y:S01]  /*6ec0*/  SHFL.BFLY PT, R157, R8, 0x2, 0x1f ;  /* 0x0c401f00089d7f89 */ /* 0x000f6200000e0000 */
        /* <DEDUP_REMOVED lines=22> */
[----:B------:R-:W-:Y:S01]  /*7030*/  FMUL.FTZ R68, R68, R10 ;  /* 0x0000000a44447220 */ /* 0x000fe20000410000 */
[----:B-----5:R-:W-:Y:S01]  /*7040*/  FMNMX.FTZ R194, R8, R157, !PT ;  /* 0x0000009d08c27209 */ /* 0x020fe20007810000 */
[--C-:B------:R-:W-:Y:S01]  /*7050*/  FFMA.FTZ R157, R169, UR40, -R14.reuse ;  /* 0x00000028a99d7c23 */ /* 0x100fe2000801080e */
[----:B------:R-:W-:-:S01]  /*7060*/  FFMA.FTZ R14, R181, UR40, -R14 ;  /* 0x00000028b50e7c23 */ /* 0x000fc2000801080e */
[-C--:B------:R-:W-:Y:S01]  /*7070*/  FMUL.FTZ R69, R69, R10.reuse ;  /* 0x0000000a45457220 */ /* 0x080fe20000410000 */
[-C--:B------:R-:W-:Y:S01]  /*7080*/  FMUL.FTZ R72, R72, R10.reuse ;  /* 0x0000000a48487220 */ /* 0x080fe20000410000 */
[----:B------:R-:W5:Y:S01]  /*7090*/  SHFL.BFLY PT, R169, R194, 0x1, 0x1f ;  /* 0x0c201f00c2a97f89 */ /* 0x000f6200000e0000 */
        /* <DEDUP_REMOVED lines=23> */
[----:B-----5:R-:W-:Y:S01]  /*7210*/  FMNMX.FTZ R8, R194, R169, !PT ;  /* 0x000000a9c2087209 */ /* 0x020fe20007810000 */
[----:B------:R-:W-:Y:S01]  /*7220*/  MUFU.EX2 R157, R157 ;  /* 0x0000009d009d7308 */ /* 0x000fe20000000800 */
[-C--:B------:R-:W-:Y:S01]  /*7230*/  FMUL.FTZ R113, R113, R10.reuse ;  /* 0x0000000a71717220 */ /* 0x080fe20000410000 */
[-C--:B------:R-:W-:Y:S01]  /*7240*/  FMUL.FTZ R116, R116, R10.reuse ;  /* 0x0000000a74747220 */ /* 0x080fe20000410000 */
[----:B------:R-:W-:Y:S01]  /*7250*/  FMUL.FTZ R117, R117, R10 ;  /* 0x0000000a75757220 */ /* 0x000fe20000410000 */
[C---:B------:R-:W-:Y:S01]  /*7260*/  FADD.FTZ R9, -R8.reuse, R9 ;  /* 0x0000000908097221 */ /* 0x040fe20000010100 */
[----:B------:R-:W-:-:S01]  /*7270*/  FFMA.FTZ R172, R8, R173, -8 ;  /* 0xc100000008ac7423 */ /* 0x000fc200000100ad */
[-C--:B------:R-:W-:Y:S01]  /*7280*/  FMUL.FTZ R120, R120, R10.reuse ;  /* 0x0000000a78787220 */ /* 0x080fe20000410000 */
[----:B------:R-:W-:Y:S01]  /*7290*/  FMUL.FTZ R121, R121, R10 ;  /* 0x0000000a79797220 */ /* 0x000fe20000410000 */
[----:B------:R-:W-:Y:S01]  /*72a0*/  FMUL.FTZ R9, R9, UR40 ;  /* 0x0000002809097c20 */ /* 0x000fe20008410000 */
        /* <DEDUP_REMOVED lines=9> */
[----:B---3--:R-:W-:Y:S01]  /*7340*/  FFMA.FTZ R171, R10, R3, R13 ;  /* 0x000000030aab7223 */ /* 0x008fe2000001000d */
[----:B------:R-:W-:-:S01]  /*7350*/  FFMA.FTZ R166, R166, UR40, -R172 ;  /* 0x00000028a6a67c23 */ /* 0x000fc200080108ac */
[--C-:B------:R-:W-:Y:S01]  /*7360*/  FFMA.FTZ R167, R167, UR40, -R172.reuse ;  /* 0x00000028a7a77c23 */ /* 0x100fe200080108ac */
[----:B------:R-:W-:-:S01]  /*7370*/  FFMA.FTZ R174, R174, UR40, -R172 ;  /* 0x00000028aeae7c23 */ /* 0x000fc200080108ac */
[----:B------:R-:W3:Y:S01]  /*7380*/  MUFU.EX2 R154, R154 ;  /* 0x0000009a009a7308 */ /* 0x000ee20000000800 */
[----:B----4-:R-:W-:-:S01]  /*7390*/  FADD.FTZ R171, R152, R171 ;  /* 0x000000ab98ab7221 */ /* 0x010fc20000010000 */
[--C-:B------:R-:W-:Y:S01]  /*73a0*/  FFMA.FTZ R175, R175, UR40, -R172.reuse ;  /* 0x00000028afaf7c23 */ /* 0x100fe200080108ac */
[----:B------:R-:W-:-:S01]  /*73b0*/  FFMA.FTZ R179, R179, UR40, -R172 ;  /* 0x00000028b3b37c23 */ /* 0x000fc200080108ac */
[----:B------:R-:W-:Y:S01]  /*73c0*/  FFMA.FTZ R182, R182, UR40, -R172 ;  /* 0x00000028b6b67c23 */ /* 0x000fe200080108ac */
[----:B--2---:R-:W-:-:S01]  /*73d0*/  FADD.FTZ R176, R12, R171 ;  /* 0x000000ab0cb07221 */ /* 0x004fc20000010000 */
[--C-:B------:R-:W-:Y:S01]  /*73e0*/  FFMA.FTZ R171, R178, UR40, -R172.reuse ;  /* 0x00000028b2ab7c23 */ /* 0x100fe200080108ac */
[----:B------:R-:W-:-:S01]  /*73f0*/  FFMA.FTZ R172, R183, UR40, -R172 ;  /* 0x00000028b7ac7c23 */ /* 0x000fc200080108ac */
[----:B------:R-:W2:Y:S01]  /*7400*/  MUFU.EX2 R155, R155 ;  /* 0x0000009b009b7308 */ /* 0x000ea20000000800 */
        /* <DEDUP_REMOVED lines=8> */
[----:B---3--:R-:W-:-:S01]  /*7490*/  FFMA.FTZ R4, R9, R4, R154 ;  /* 0x0000000409047223 */ /* 0x008fc2000001009a */
        /* <DEDUP_REMOVED lines=9> */
[----:B------:R-:W-:Y:S01]  /*7530*/  FMUL.FTZ R149, R149, R10 ;  /* 0x0000000a95957220 */ /* 0x000fe20000410000 */
[-C--:B------:R-:W-:Y:S01]  /*7540*/  FMUL.FTZ R26, R26, R9.reuse ;  /* 0x000000091a1a7220 */ /* 0x080fe20000410000 */
[-C--:B------:R-:W-:Y:S01]  /*7550*/  FMUL.FTZ R27, R27, R9.reuse ;  /* 0x000000091b1b7220 */ /* 0x080fe20000410000 */
[-C--:B------:R-:W-:Y:S01]  /*7560*/  FMUL.FTZ R30, R30, R9.reuse ;  /* 0x000000091e1e7220 */ /* 0x080fe20000410000 */
[-C--:B------:R-:W-:Y:S01]  /*7570*/  FMUL.FTZ R31, R31, R9.reuse ;  /* 0x000000091f1f7220 */ /* 0x080fe20000410000 */
[----:B------:R-:W2:Y:S01]  /*7580*/  MUFU.EX2 R159, R159 ;  /* 0x0000009f009f7308 */ /* 0x000ea20000000800 */
[-C--:B------:R-:W-:Y:S01]  /*7590*/  FMUL.FTZ R34, R34, R9.reuse ;  /* 0x0000000922227220 */ /* 0x080fe20000410000 */
[-C--:B------:R-:W-:Y:S01]  /*75a0*/  FMUL.FTZ R35, R35, R9.reuse ;  /* 0x0000000923237220 */ /* 0x080fe20000410000 */
[-C--:B------:R-:W-:Y:S01]  /*75b0*/  FMUL.FTZ R38, R38, R9.reuse ;  /* 0x0000000926267220 */ /* 0x080fe20000410000 */
[-C--:B------:R-:W-:Y:S01]  /*75c0*/  FMUL.FTZ R39, R39, R9.reuse ;  /* 0x0000000927277220 */ /* 0x080fe20000410000 */
[-C--:B------:R-:W-:Y:S01]  /*75d0*/  FMUL.FTZ R42, R42, R9.reuse ;  /* 0x000000092a2a7220 */ /* 0x080fe20000410000 */
[-C--:B------:R-:W-:Y:S01]  /*75e0*/  FMUL.FTZ R43, R43, R9.reuse ;  /* 0x000000092b2b7220 */ /* 0x080fe20000410000 */
[-C--:B------:R-:W-:Y:S01]  /*75f0*/  FMUL.FTZ R46, R46, R9.reuse ;  /* 0x000000092e2e7220 */ /* 0x080fe20000410000 */
[----:B------:R-:W4:Y:S01]  /*7600*/  MUFU.EX2 R162, R162 ;  /* 0x000000a200a27308 */ /* 0x000f220000000800 */
        /* <DEDUP_REMOVED lines=17> */
[----:B------:R-:W-:Y:S01]  /*7720*/  FADD.FTZ R177, R15, R176 ;  /* 0x000000b00fb17221 */ /* 0x000fe20000010000 */
[----:B---3--:R-:W-:Y:S01]  /*7730*/  F2FP.SATFINITE.E4M3.F32.PACK_AB_MERGE_C R158, R173, R158, RZ ;  /* 0x0000009ead9e723e */ /* 0x008fe200048070ff */
[----:B------:R-:W-:Y:S01]  /*7740*/  FMUL.FTZ R75, R75, R9 ;  /* 0x000000094b4b7220 */ /* 0x000fe20000410000 */
[----:B------:R-:W-:-:S01]  /*7750*/  FADD.FTZ R180, R173, R180 ;  /* 0x000000b4adb47221 */ /* 0x000fc20000010000 */
[-C--:B------:R-:W-:Y:S01]  /*7760*/  FMUL.FTZ R78, R78, R9.reuse ;  /* 0x000000094e4e7220 */ /* 0x080fe20000410000 */
[----:B------:R-:W-:Y:S01]  /*7770*/  FMUL.FTZ R79, R79, R9 ;  /* 0x000000094f4f7220 */ /* 0x000fe20000410000 */
[----:B------:R-:W0:Y:S01]  /*7780*/  MUFU.EX2 R167, R167 ;  /* 0x000000a700a77308 */ /* 0x000e220000000800 */
[----:B--2---:R-:W-:-:S01]  /*7790*/  FADD.FTZ R181, R159, R180 ;  /* 0x000000b49fb57221 */ /* 0x004fc20000010000 */
[-C--:B------:R-:W-:Y:S01]  /*77a0*/  FMUL.FTZ R82, R82, R9.reuse ;  /* 0x0000000952527220 */ /* 0x080fe20000410000 */
[-C--:B------:R-:W-:Y:S01]  /*77b0*/  FMUL.FTZ R83, R83, R9.reuse ;  /* 0x0000000953537220 */ /* 0x080fe20000410000 */
[----:B------:R-:W-:Y:S01]  /*77c0*/  FMUL.FTZ R86, R86, R9 ;  /* 0x0000000956567220 */ /* 0x000fe20000410000 */
[----:B----4-:R-:W-:-:S01]  /*77d0*/  FADD.FTZ R181, R162, R181 ;  /* 0x000000b5a2b57221 */ /* 0x010fc20000010000 */
[-C--:B------:R-:W-:Y:S01]  /*77e0*/  FMUL.FTZ R87, R87, R9.reuse ;  /* 0x0000000957577220 */ /* 0x080fe20000410000 */
[----:B------:R-:W-:Y:S01]  /*77f0*/  FMUL.FTZ R90, R90, R9 ;  /* 0x000000095a5a7220 */ /* 0x000fe20000410000 */
[----:B------:R-:W-:Y:S01]  /*7800*/  MUFU.EX2 R163, R163 ;  /* 0x000000a300a37308 */ /* 0x000fe20000000800 */
[----:B-----5:R-:W-:-:S01]  /*7810*/  FADD.FTZ R176, R166, R181 ;  /* 0x000000b5a6b07221 */ /* 0x020fc20000010000 */
[-C--:B------:R-:W-:Y:S01]  /*7820*/  FMUL.FTZ R91, R91, R9.reuse ;  /* 0x000000095b5b7220 */ /* 0x080fe20000410000 */
[-C--:B------:R-:W-:Y:S01]  /*7830*/  FMUL.FTZ R94, R94, R9.reuse ;  /* 0x000000095e5e7220 */ /* 0x080fe20000410000 */
[-C--:B------:R-:W-:Y:S01]  /*7840*/  FMUL.FTZ R95, R95, R9.reuse ;  /* 0x000000095f5f7220 */ /* 0x080fe20000410000 */
[-C--:B------:R-:W-:Y:S01]  /*7850*/  FMUL.FTZ R98, R98, R9.reuse ;  /* 0x0000000962627220 */ /* 0x080fe20000410000 */
[-C--:B------:R-:W-:Y:S01]  /*7860*/  FMUL.FTZ R99, R99, R9.reuse ;  /* 0x0000000963637220 */ /* 0x080fe20000410000 */
[----:B------:R-:W-:Y:S01]  /*7870*/  FMUL.FTZ R102, R102, R9 ;  /* 0x0000000966667220 */ /* 0x000fe20000410000 */
[----:B------:R2:W-:Y:S01]  /*7880*/  MUFU.EX2 R3, R174 ;  /* 0x000000ae00037308 */ /* 0x0005e20000000800 */
[----:B0-----:R-:W-:-:S01]  /*7890*/  FADD.FTZ R176, R167, R176 ;  /* 0x000000b0a7b07221 */ /* 0x001fc20000010000 */
[----:B------:R-:W-:Y:S01]  /*78a0*/  F2FP.SATFINITE.E4M3.F32.PACK_AB_MERGE_C R166, R167, R166, RZ ;  /* 0x000000a6a7a6723e */ /* 0x000fe200048070ff */
[-C--:B------:R-:W-:Y:S01]  /*78b0*/  FMUL.FTZ R103, R103, R9.reuse ;  /* 0x0000000967677220 */ /* 0x080fe20000410000 */
[-C--:B------:R-:W-:Y:S01]  /*78c0*/  FMUL.FTZ R106, R106, R9.reuse ;  /* 0x000000096a6a7220 */ /* 0x080fe20000410000 */
[-C--:B------:R-:W-:Y:S01]  /*78d0*/  FMUL.FTZ R107, R107, R9.reuse ;  /* 0x000000096b6b7220 */ /* 0x080fe20000410000 */
[-C--:B------:R-:W-:Y:S01]  /*78e0*/  FMUL.FTZ R110, R110, R9.reuse ;  /* 0x000000096e6e7220 */ /* 0x080fe20000410000 */
[----:B------:R-:W-:Y:S01]  /*78f0*/  FMUL.FTZ R111, R111, R9 ;  /* 0x000000096f6f7220 */ /* 0x000fe20000410000 */
[----:B------:R-:W-:Y:S01]  /*7900*/  MUFU.EX2 R170, R170 ;  /* 0x000000aa00aa7308 */ /* 0x000fe20000000800 */
[----:B--2---:R-:W-:-:S01]  /*7910*/  FADD.FTZ R174, R20, R177 ;  /* 0x000000b114ae7221 */ /* 0x004fc20000010000 */
[-C--:B------:R-:W-:Y:S01]  /*7920*/  FMUL.FTZ R114, R114, R9.reuse ;  /* 0x0000000972727220 */ /* 0x080fe20000410000 */
[-C--:B------:R-:W-:Y:S01]  /*7930*/  FMUL.FTZ R115, R115, R9.reuse ;  /* 0x0000000973737220 */ /* 0x080fe20000410000 */
[----:B------:R-:W-:Y:S01]  /*7940*/  FMUL.FTZ R118, R118, R9 ;  /* 0x0000000976767220 */ /* 0x000fe20000410000 */
[----:B------:R-:W-:-:S01]  /*7950*/  FADD.FTZ R177, R153, R174 ;  /* 0x000000ae99b17221 */ /* 0x000fc20000010000 */
[-C--:B------:R-:W-:Y:S01]  /*7960*/  FMUL.FTZ R119, R119, R9.reuse ;  /* 0x0000000977777220 */ /* 0x080fe20000410000 */
[----:B------:R-:W-:Y:S01]  /*7970*/  FMUL.FTZ R122, R122, R9 ;  /* 0x000000097a7a7220 */ /* 0x000fe20000410000 */
[----:B------:R-:W0:Y:S01]  /*7980*/  MUFU.EX2 R164, R164 ;  /* 0x000000a400a47308 */ /* 0x000e220000000800 */
[----:B------:R-:W-:-:S01]  /*7990*/  FADD.FTZ R177, R160, R177 ;  /* 0x000000b1a0b17221 */ /* 0x000fc20000010000 */
[----:B------:R-:W-:Y:S01]  /*79a0*/  F2FP.SATFINITE.E4M3.F32.PACK_AB_MERGE_C R160, R160, R153, RZ ;  /* 0x00000099a0a0723e */ /* 0x000fe200048070ff */
[-C--:B------:R-:W-:Y:S01]  /*79b0*/  FMUL.FTZ R123, R123, R9.reuse ;  /* 0x000000097b7b7220 */ /* 0x080fe20000410000 */
[----:B------:R-:W-:Y:S01]  /*79c0*/  FMUL.FTZ R126, R126, R9 ;  /* 0x000000097e7e7220 */ /* 0x000fe20000410000 */
[----:B------:R-:W-:-:S01]  /*79d0*/  FADD.FTZ R178, R156, R177 ;  /* 0x000000b19cb27221 */ /* 0x000fc20000010000 */
[-C--:B------:R-:W-:Y:S01]  /*79e0*/  FMUL.FTZ R127, R127, R9.reuse ;  /* 0x000000097f7f7220 */ /* 0x080fe20000410000 */
[----:B------:R-:W-:Y:S01]  /*79f0*/  FMUL.FTZ R130, R130, R9 ;  /* 0x0000000982827220 */ /* 0x000fe20000410000 */
[----:B------:R-:W2:Y:S01]  /*7a00*/  MUFU.EX2 R165, R165 ;  /* 0x000000a500a57308 */ /* 0x000ea20000000800 */
[----:B------:R-:W-:-:S01]  /*7a10*/  FADD.FTZ R177, R157, R178 ;  /* 0x000000b29db17221 */ /* 0x000fc20000010000 */
[-C--:B------:R-:W-:Y:S01]  /*7a20*/  FMUL.FTZ R131, R131, R9.reuse ;  /* 0x0000000983837220 */ /* 0x080fe20000410000 */
[-C--:B------:R-:W-:Y:S01]  /*7a30*/  FMUL.FTZ R134, R134, R9.reuse ;  /* 0x0000000986867220 */ /* 0x080fe20000410000 */
[-C--:B------:R-:W-:Y:S01]  /*7a40*/  FMUL.FTZ R135, R135, R9.reuse ;  /* 0x0000000987877220 */ /* 0x080fe20000410000 */
[-C--:B------:R-:W-:Y:S01]  /*7a50*/  FMUL.FTZ R138, R138, R9.reuse ;  /* 0x000000098a8a7220 */ /* 0x080fe20000410000 */
[-C--:B------:R-:W-:Y:S01]  /*7a60*/  FMUL.FTZ R139, R139, R9.reuse ;  /* 0x000000098b8b7220 */ /* 0x080fe20000410000 */
[----:B------:R-:W-:Y:S01]  /*7a70*/  FMUL.FTZ R142, R142, R9 ;  /* 0x000000098e8e7220 */ /* 0x000fe20000410000 */
[----:B------:R3:W4:Y:S01]  /*7a80*/  MUFU.EX2 R4, R175 ;  /* 0x000000af00047308 */ /* 0x0007220000000800 */
[----:B0-----:R-:W-:-:S01]  /*7a90*/  FADD.FTZ R178, R164, R177 ;  /* 0x000000b1a4b27221 */ /* 0x001fc20000010000 */
[-C--:B------:R-:W-:Y:S01]  /*7aa0*/  FMUL.FTZ R143, R143, R9.reuse ;  /* 0x000000098f8f7220 */ /* 0x080fe20000410000 */
[-C--:B------:R-:W-:Y:S01]  /*7ab0*/  FMUL.FTZ R146, R146, R9.reuse ;  /* 0x0000000992927220 */ /* 0x080fe20000410000 */
[-C--:B------:R-:W-:Y:S01]  /*7ac0*/  FMUL.FTZ R147, R147, R9.reuse ;  /* 0x0000000993937220 */ /* 0x080fe20000410000 */
[-C--:B------:R-:W-:Y:S01]  /*7ad0*/  FMUL.FTZ R150, R150, R9.reuse ;  /* 0x0000000996967220 */ /* 0x080fe20000410000 */
[----:B------:R-:W-:-:S02]  /*7ae0*/  FMUL.FTZ R151, R151, R9 ;  /* 0x0000000997977220 */ /* 0x000fc40000410000 */
[----:B------:R-:W0:Y:S01]  /*7af0*/  MUFU.EX2 R161, R161 ;  /* 0x000000a100a17308 */ /* 0x000e220000000800 */
[----:B---3--:R-:W-:-:S01]  /*7b00*/  FADD.FTZ R175, R163, R176 ;  /* 0x000000b0a3af7221 */ /* 0x008fc20000010000 */
[C---:B--2---:R-:W-:Y:S01]  /*7b10*/  FADD.FTZ R178, R165.reuse, R178 ;  /* 0x000000b2a5b27221 */ /* 0x044fe20000010000 */
[----:B------:R-:W-:Y:S02]  /*7b20*/  F2FP.SATFINITE.E4M3.F32.PACK_AB_MERGE_C R164, R165, R164, RZ ;  /* 0x000000a4a5a4723e */ /* 0x000fe400048070ff */
[----:B------:R-:W-:Y:S02]  /*7b30*/  FADD.FTZ R176, R170, R175 ;  /* 0x000000afaab07221 */ /* 0x000fe40000010000 */
[----:B------:R-:W-:Y:S01]  /*7b40*/  F2FP.SATFINITE.E4M3.F32.PACK_AB_MERGE_C R156, R157, R156, R164 ;  /* 0x0000009c9d9c723e */ /* 0x000fe200048070a4 */
[----:B------:R-:W2:Y:S01]  /*7b50*/  MUFU.EX2 R171, R171 ;  /* 0x000000ab00ab7308 */ /* 0x000ea20000000800 */
[----:B------:R-:W-:-:S01]  /*7b60*/  FADD.FTZ R177, R3, R176 ;  /* 0x000000b003b17221 */ /* 0x000fc20000010000 */
[----:B------:R-:W-:-:S03]  /*7b70*/  F2FP.SATFINITE.E4M3.F32.PACK_AB_MERGE_C R176, R21, R12, RZ ;  /* 0x0000000c15b0723e */ /* 0x000fc600048070ff */
[----:B----4-:R-:W-:Y:S01]  /*7b80*/  FADD.FTZ R12, R4, R177 ;  /* 0x000000b1040c7221 */ /* 0x010fe20000010000 */
[----:B------:R-:W-:Y:S02]  /*7b90*/  F2FP.SATFINITE.E4M3.F32.PACK_AB_MERGE_C R152, R152, R13, R176 ;  /* 0x0000000d9898723e */ /* 0x000fe400048070b0 */
[----:B------:R-:W3:Y:S01]  /*7ba0*/  MUFU.EX2 R168, R168 ;  /* 0x000000a800a87308 */ /* 0x000ee20000000800 */
[----:B0-----:R-:W-:-:S07]  /*7bb0*/  FADD.FTZ R21, R161, R178 ;  /* 0x000000b2a1157221 */ /* 0x001fce0000010000 */
[----:B------:R-:W0:Y:S01]  /*7bc0*/  MUFU.EX2 R174, R179 ;  /* 0x000000b300ae7308 */ /* 0x000e220000000800 */
[----:B--2---:R-:W-:-:S07]  /*7bd0*/  FADD.FTZ R153, R171, R12 ;  /* 0x0000000cab997221 */ /* 0x004fce0000010000 */
[----:B------:R-:W2:Y:S01]  /*7be0*/  MUFU.EX2 R182, R182 ;  /* 0x000000b600b67308 */ /* 0x000ea20000000800 */
[----:B---3--:R-:W-:-:S01]  /*7bf0*/  FADD.FTZ R12, R168, R21 ;  /* 0x00000015a80c7221 */ /* 0x008fc20000010000 */
[----:B------:R-:W-:-:S03]  /*7c00*/  F2FP.SATFINITE.E4M3.F32.PACK_AB_MERGE_C R21, R4, R3, RZ ;  /* 0x000000030415723e */ /* 0x000fc600048070ff */
[----:B------:R-:W-:Y:S01]  /*7c10*/  FADD.FTZ R3, R169, R12 ;  /* 0x0000000ca9037221 */ /* 0x000fe20000010000 */
[----:B------:R-:W-:Y:S02]  /*7c20*/  F2FP.SATFINITE.E4M3.F32.PACK_AB_MERGE_C R157, R170, R163, R21 ;  /* 0x000000a3aa9d723e */ /* 0x000fe40004807015 */
[----:B------:R-:W3:Y:S01]  /*7c30*/  MUFU.EX2 R14, R14 ;  /* 0x0000000e000e7308 */ /* 0x000ee20000000800 */
[----:B0-----:R-:W-:-:S07]  /*7c40*/  FADD.FTZ R153, R174, R153 ;  /* 0x00000099ae997221 */ /* 0x001fce0000010000 */
[----:B------:R-:W0:Y:S01]  /*7c50*/  MUFU.EX2 R175, R172 ;  /* 0x000000ac00af7308 */ /* 0x000e220000000800 */
[----:B--2---:R-:W-:-:S01]  /*7c60*/  FADD.FTZ R4, R182, R153 ;  /* 0x00000099b6047221 */ /* 0x004fc20000010000 */
[----:B------:R-:W-:Y:S02]  /*7c70*/  F2FP.SATFINITE.E4M3.F32.PACK_AB_MERGE_C R153, R155, R154, R158 ;  /* 0x0000009a9b99723e */ /* 0x000fe4000480709e */
[----:B------:R-:W-:Y:S02]  /*7c80*/  F2FP.SATFINITE.E4M3.F32.PACK_AB_MERGE_C R155, R162, R159, R166 ;  /* 0x0000009fa29b723e */ /* 0x000fe400048070a6 */
[----:B------:R-:W-:Y:S02]  /*7c90*/  F2FP.SATFINITE.E4M3.F32.PACK_AB_MERGE_C R154, R20, R15, R160 ;  /* 0x0000000f149a723e */ /* 0x000fe400048070a0 */
        /* <DEDUP_REMOVED lines=8> */
.L_x_1191:
[----:B------:R0:W2:Y:S01]  /*7d20*/  SYNCS.PHASECHK.TRANS64.TRYWAIT P2, [UR51+0x28450], R7 ;  /* 0x02845007ff0075a7 */ /* 0x0000a20008040173 */
[----:B------:R-:W-:Y:S05]  /*7d30*/  @!P0 BRA `(.L_x_1192) ;  /* 0x0000000000048947 */ /* 0x000fea0003800000 */
[----:B------:R-:W-:Y:S01]  /*7d40*/  BPT.TRAP 0x1 ;  /* 0x000000040000795c */ /* 0x000fe20000300000 */
.L_x_1192:
[----:B------:R-:W-:Y:S01]  /*7d50*/  VIADD R9, R195, 0x8 ;  /* 0x00000008c3097836 */ /* 0x000fe20000000000 */
[----:B--2---:R-:W-:Y:S06]  /*7d60*/  @P2 BRA `(.L_x_1193) ;  /* 0x0000000000082947 */ /* 0x004fec0003800000 */
[----:B------:R-:W2:Y:S02]  /*7d70*/  SYNCS.PHASECHK.TRANS64.TRYWAIT P2, [UR51+0x28450], R7 ;  /* 0x02845007ff0075a7 */ /* 0x000ea40008040173 */
[----:B--2---:R-:W-:Y:S05]  /*7d80*/  @!P2 BRA `(.L_x_1194) ;  /* 0x000000b400a8a947 */ /* 0x004fea0003800000 */
.L_x_1193:
        /* <DEDUP_REMOVED lines=14> */
.L_x_1195:
[----:B------:R-:W-:Y:S01]  /*7e70*/  UIADD3 UR51, UR51, 0x28460, URZ ;  /* 0x0002846033337890 */ /* 0x000fe2000fffe03f */
[----:B------:R-:W-:Y:S02]  /*7e80*/  IMAD.MOV.U32 R9, RZ, RZ, R8 ;  /* 0x000000ffff097224 */ /* 0x000fe400078e0008 */
[----:B--2---:R-:W-:Y:S01]  /*7e90*/  IMAD.MOV.U32 R10, RZ, RZ, R5 ;  /* 0x000000ffff0a7224 */ /* 0x004fe200078e0005 */
[----:B------:R-:W-:-:S09]  /*7ea0*/  UPRMT UR51, UR54, 0x654, UR51 ;  /* 0x0000065436337896 */ /* 0x000fd20008000033 */
[----:B------:R-:W-:Y:S01]  /*7eb0*/  SYNCS.ARRIVE.TRANS64.RED.A1T0 RZ, [UR51], RZ ;  /* 0x000000ffffff79a7 */ /* 0x000fe20008100433 */
[----:B------:R-:W-:Y:S05]  /*7ec0*/  @P1 BRA `(.L_x_1196) ;  /* 0xffffffe400ec1947 */ /* 0x000fea000383ffff */
.L_x_1185:
[----:B------:R-:W-:-:S13]  /*7ed0*/  ISETP.GE.AND P1, PT, R11, UR41, PT ;  /* 0x000000290b007c0c */ /* 0x000fda000bf26270 */
[----:B------:R-:W-:Y:S05]  /*7ee0*/  @!P1 BRA `(.L_x_1197) ;  /* 0x0000002000f49947 */ /* 0x000fea0003800000 */
[----:B------:R-:W-:Y:S01]  /*7ef0*/  IMAD.MOV.U32 R12, RZ, RZ, R8 ;  /* 0x000000ffff0c7224 */ /* 0x000fe200078e0008 */
[----:B------:R-:W-:Y:S01]  /*7f00*/  ULDC UR51, c[0x0][0x9e4] ;  /* 0x0002790000337ab9 */ /* 0x000fe20000000800 */
[----:B01----:R-:W-:Y:S01]  /*7f10*/  IMAD.MOV.U32 R10, RZ, RZ, R5 ;  /* 0x000000ffff0a7224 */ /* 0x003fe200078e0005 */
[----:B------:R-:W-:Y:S01]  /*7f20*/  ULDC UR56, c[0x0][0x9dc] ;  /* 0x0002770000387ab9 */ /* 0x000fe20000000800 */
[----:B------:R-:W-:Y:S01]  /*7f30*/  ULDC UR55, c[0x0][0x288] ;  /* 0x0000a20000377ab9 */ /* 0x000fe20000000800 */
[----:B------:R-:W-:-:S05]  /*7f40*/  ULDC UR54, c[0x0][0x9e0] ;  /* 0x0002780000367ab9 */ /* 0x000fca0000000800 */
.L_x_1216:
[----:B------:R-:W-:-:S04]  /*7f50*/  UIADD3 UR43, UR43, 0x1, URZ ;  /* 0x000000012b2b7890 */ /* 0x000fc8000fffe03f */
[----:B------:R-:W-:-:S04]  /*7f60*/  UISETP.NE.AND UP0, UPT, UR43, 0x2, UPT ;  /* 0x000000022b00788c */ /* 0x000fc8000bf05270 */
[----:B------:R-:W-:Y:S02]  /*7f70*/  USEL UR6, URZ, 0x1, UP0 ;  /* 0x000000013f067887 */ /* 0x000fe40008000000 */
[----:B------:R-:W-:Y:S02]  /*7f80*/  USEL UR43, UR43, URZ, UP0 ;  /* 0x0000003f2b2b7287 */ /* 0x000fe40008000000 */
[----:B------:R-:W-:Y:S01]  /*7f90*/  ULOP3.LUT UR44, UR44, UR6, URZ, 0x3c, !UPT ;  /* 0x000000062c2c7292 */ /* 0x000fe2000f8e3c3f */
[----:B0-----:R-:W-:Y:S11]  /*7fa0*/  @!P0 BRA `(.L_x_1198) ;  /* 0x0000000000048947 */ /* 0x001ff60003800000 */
[----:B------:R-:W-:Y:S01]  /*7fb0*/  BPT.TRAP 0x1 ;  /* 0x000000040000795c */ /* 0x000fe20000300000 */
.L_x_1198:
        /* <DEDUP_REMOVED lines=9> */
.L_x_1199:
[----:B-1----:R-:W-:Y:S05]  /*8050*/  @P1 BRA `(.L_x_1200) ;  /* 0x0000000000081947 */ /* 0x002fea0003800000 */
[----:B------:R-:W1:Y:S02]  /*8060*/  SYNCS.PHASECHK.TRANS64.TRYWAIT P1, [UR57+0x28430], R9 ;  /* 0x02843009ff0075a7 */ /* 0x000e640008020179 */
[----:B-1----:R-:W-:Y:S05]  /*8070*/  @!P1 BRA `(.L_x_1201) ;  /* 0x000000b400049947 */ /* 0x002fea0003800000 */
.L_x_1200:
        /* <DEDUP_REMOVED lines=46> */
.L_x_1202:
[----:B------:R-:W-:Y:S01]  /*8360*/  UISETP.NE.AND UP1, UPT, UR48, URZ, UPT ;  /* 0x0000003f3000728c */ /* 0x000fe2000bf25270 */
[----:B------:R-:W-:Y:S01]  /*8370*/  VIADD R8, R17, UR38 ;  /* 0x0000002611087c36 */ /* 0x000fe20008000000 */
[----:B------:R-:W2:Y:S01]  /*8380*/  LDC R15, c[0x0][0x2f0] ;  /* 0x0000bc00ff0f7b82 */ /* 0x000ea20000000800 */
[----:B------:R-:W-:-:S03]  /*8390*/  UISETP.NE.AND UP0, UPT, UR47, URZ, UPT ;  /* 0x0000003f2f00728c */ /* 0x000fc6000bf05270 */
[----:B------:R-:W-:Y:S02]  /*83a0*/  PLOP3.LUT P1, PT, PT, PT, UP1, 0x80, 0x0 ;  /* 0x000000000000781c */ /* 0x000fe40003f2f018 */
[----:B------:R-:W-:-:S03]  /*83b0*/  PLOP3.LUT P2, PT, PT, PT, UP1, 0x80, 0x0 ;  /* 0x000000000000781c */ /* 0x000fc60003f4f018 */
[----:B------:R-:W-:Y:S01]  /*83c0*/  @UP1 ULDC UR6, c[0x0][0x44c] ;  /* 0x0001130000061ab9 */ /* 0x000fe20000000800 */
[----:B------:R-:W-:-:S07]  /*83d0*/  @UP1 ULDC UR7, c[0x0][0x450] ;  /* 0x0001140000071ab9 */ /* 0x000fce0000000800 */
[----:B------:R-:W-:Y:S01]  /*83e0*/  @P1 IMAD.HI.U32 R5, R8, UR6, RZ ;  /* 0x0000000608051c27 */ /* 0x000fe2000f8e00ff */
[----:B------:R-:W-:Y:S01]  /*83f0*/  UIADD3 UR6, UR57, 0x28440, URZ ;  /* 0x0002844039067890 */ /* 0x000fe2000fffe03f */
[----:B------:R-:W-:-:S03]  /*8400*/  PLOP3.LUT P1, PT, PT, PT, UP0, 0x40, 0x0 ;  /* 0x000000000000781c */ /* 0x000fc60003f2e808 */
[----:B------:R-:W-:Y:S01]  /*8410*/  @P2 SHF.R.U32.HI R8, RZ, UR7, R5 ;  /* 0x00000007ff082c19 */ /* 0x000fe20008011605 */
[----:B------:R-:W-:Y:S01]  /*8420*/  IMAD.SHL.U32 R5, R11, 0x40, RZ ;  /* 0x000000400b057824 */ /* 0x000fe200078e00ff */
[----:B------:R-:W-:-:S03]  /*8430*/  UPRMT UR6, UR58, 0x654, UR6 ;  /* 0x000006543a067896 */ /* 0x000fc60008000006 */
[----:B------:R-:W3:Y:S01]  /*8440*/  SHFL.IDX PT, R194, R8, RZ, 0x1c1f ;  /* 0x001c1fff08c27589 */ /* 0x000ee200000e0000 */
[----:B------:R-:W-:-:S05]  /*8450*/  IADD3 R7, -R5, 0x1, RZ ;  /* 0x0000000105077810 */ /* 0x000fca0007ffe1ff */
[----:B------:R-:W-:Y:S01]  /*8460*/  IMAD R6, R2, -0x2, R7 ;  /* 0xfffffffe02067824 */ /* 0x000fe200078e0207 */
[----:B------:R-:W-:Y:S01]  /*8470*/  SYNCS.ARRIVE.TRANS64.RED.A1T0 RZ, [UR6], RZ ;  /* 0x000000ffffff79a7 */ /* 0x000fe20008100406 */
[----:B------:R-:W-:Y:S02]  /*8480*/  ULOP3.LUT UR6, URZ, UR56, URZ, 0x33, !UPT ;  /* 0x000000383f067292 */ /* 0x000fe4000f8e333f */
[----:B--2---:R-:W-:-:S04]  /*8490*/  IMAD R6, R15, UR39, R6 ;  /* 0x000000270f067c24 */ /* 0x004fc8000f8e0206 */
[----:B------:R-:W-:-:S04]  /*84a0*/  VIADD R6, R6, -UR55 ;  /* 0x8000003706067c36 */ /* 0x000fc80008000000 */
[C---:B------:R-:W-:Y:S02]  /*84b0*/  VIADD R21, R6.reuse, UR54 ;  /* 0x0000003606157c36 */ /* 0x040fe40008000000 */
[----:B------:R-:W-:Y:S02]  /*84c0*/  VIADD R195, R6, UR6 ;  /* 0x0000000606c37c36 */ /* 0x000fe40008000000 */
[----:B---3--:R-:W-:Y:S02]  /*84d0*/  IMAD.IADD R14, R21, 0x1, R194 ;  /* 0x00000001150e7824 */ /* 0x008fe400078e02c2 */
[----:B------:R-:W-:Y:S01]  /*84e0*/  IMAD.IADD R20, R194, 0x1, R195 ;  /* 0x00000001c2147824 */ /* 0x000fe200078e02c3 */
[----:B------:R-:W-:Y:S06]  /*84f0*/  @P1 BRA `(.L_x_1203) ;  /* 0x00000000005c1947 */ /* 0x000fec0003800000 */
[----:B------:R-:W-:Y:S01]  /*8500*/  IMAD R6, R15, UR39, R194 ;  /* 0x000000270f067c24 */ /* 0x000fe2000f8e02c2 */
[----:B------:R-:W-:Y:S03]  /*8510*/  BSSY B0, `(.L_x_1204) ;  /* 0x0000011000007945 */ /* 0x000fe60003800000 */
[----:B------:R-:W-:-:S05]  /*8520*/  VIADD R13, R6, -UR55 ;  /* 0x80000037060d7c36 */ /* 0x000fca0008000000 */
[----:B------:R-:W-:-:S13]  /*8530*/  ISETP.GT.AND P1, PT, R13, -0x1, PT ;  /* 0xffffffff0d00780c */ /* 0x000fda0003f24270 */
[----:B------:R-:W-:Y:S05]  /*8540*/  @P1 BRA `(.L_x_1205) ;  /* 0x0000000000201947 */ /* 0x000fea0003800000 */
[----:B------:R-:W-:Y:S01]  /*8550*/  IMAD.U32 R194, RZ, RZ, UR51 ;  /* 0x00000033ffc27e24 */ /* 0x000fe2000f8e00ff */
[----:B------:R-:W-:-:S04]  /*8560*/  LOP3.LUT R13, RZ, R13, RZ, 0x33, !PT ;  /* 0x0000000dff0d7212 */ /* 0x000fc800078e33ff */
[----:B------:R-:W-:-:S13]  /*8570*/  ISETP.NE.AND P1, PT, R194, 0x1, PT ;  /* 0x00000001c200780c */ /* 0x000fda0003f25270 */
[----:B------:R-:W2:Y:S02]  /*8580*/  @P1 LDC.64 R6, c[0x0][0x9e8] ;  /* 0x00027a00ff061b82 */ /* 0x000ea40000000a00 */
[----:B--2---:R-:W-:-:S05]  /*8590*/  @P1 IMAD.HI.U32 R6, R13, R6, RZ ;  /* 0x000000060d061227 */ /* 0x004fca00078e00ff */
[----:B------:R-:W-:-:S04]  /*85a0*/  @P1 SHF.R.U32.HI R13, RZ, R7, R6 ;  /* 0x00000007ff0d1219 */ /* 0x000fc80000011606 */
[----:B------:R-:W-:Y:S01]  /*85b0*/  LOP3.LUT R13, RZ, R13, RZ, 0x33, !PT ;  /* 0x0000000dff0d7212 */ /* 0x000fe200078e33ff */
[----:B------:R-:W-:Y:S06]  /*85c0*/  BRA `(.L_x_1206) ;  /* 0x0000000000147947 */ /* 0x000fec0003800000 */
.L_x_1205:
[----:B------:R-:W-:-:S05]  /*85d0*/  IMAD.U32 R194, RZ, RZ, UR51 ;  /* 0x00000033ffc27e24 */ /* 0x000fca000f8e00ff */
[----:B------:R-:W-:-:S13]  /*85e0*/  ISETP.NE.AND P1, PT, R194, 0x1, PT ;  /* 0x00000001c200780c */ /* 0x000fda0003f25270 */
[----:B------:R-:W2:Y:S02]  /*85f0*/  @P1 LDC.64 R6, c[0x0][0x9e8] ;  /* 0x00027a00ff061b82 */ /* 0x000ea40000000a00 */
[----:B--2---:R-:W-:-:S05]  /*8600*/  @P1 IMAD.HI.U32 R6, R13, R6, RZ ;  /* 0x000000060d061227 */ /* 0x004fca00078e00ff */
[----:B------:R-:W-:-:S07]  /*8610*/  @P1 SHF.R.U32.HI R13, RZ, R7, R6 ;  /* 0x00000007ff0d1219 */ /* 0x000fce0000011606 */
.L_x_1206:
[----:B------:R-:W-:Y:S05]  /*8620*/  BSYNC B0 ;  /* 0x0000000000007941 */ /* 0x000fea0003800000 */
.L_x_1204:
[----:B------:R-:W-:-:S04]  /*8630*/  IMAD R13, R13, R194, -R5 ;  /* 0x000000c20d0d7224 */ /* 0x000fc800078e0a05 */
[----:B------:R-:W-:-:S05]  /*8640*/  IMAD R13, R2, -0x2, R13 ;  /* 0xfffffffe020d7824 */ /* 0x000fca00078e020d */
[----:B------:R-:W-:Y:S02]  /*8650*/  VIADDMNMX R14, R13, R194, R14, PT ;  /* 0x000000c20d0e7246 */ /* 0x000fe4000380010e */
[----:B------:R-:W-:-:S07]  /*8660*/  VIMNMX R20, R20, R13, !PT ;  /* 0x0000000d14147248 */ /* 0x000fce0007fe0100 */
.L_x_1203:
[----:B------:R-:W-:Y:S01]  /*8670*/  ISETP.GT.AND P1, PT, R11, -0x1, PT ;  /* 0xffffffff0b00780c */ /* 0x000fe20003f24270 */
[----:B------:R-:W2:Y:S01]  /*8680*/  SHFL.IDX PT, R6, R8, 0x1, 0x1c1f ;  /* 0x003c1f0008067f89 */ /* 0x000ea200000e0000 */
[----:B------:R-:W-:Y:S02]  /*8690*/  UISETP.NE.AND UP0, UPT, UR47, URZ, UPT ;  /* 0x0000003f2f00728c */ /* 0x000fe4000bf05270 */
[C---:B------:R-:W-:Y:S02]  /*86a0*/  ISETP.GT.AND P4, PT, R20.reuse, 0x1, P1 ;  /* 0x000000011400780c */ /* 0x040fe40000f84270 */
[----:B------:R-:W-:Y:S02]  /*86b0*/  ISETP.GT.AND P5, PT, R20, RZ, P1 ;  /* 0x000000ff1400720c */ /* 0x000fe40000fa4270 */
[C---:B------:R-:W-:Y:S02]  /*86c0*/  ISETP.LT.OR P4, PT, R14.reuse, 0x2, P4 ;  /* 0x000000020e00780c */ /* 0x040fe40002781670 */
[----:B------:R-:W-:-:S02]  /*86d0*/  ISETP.LT.OR P5, PT, R14, 0x1, P5 ;  /* 0x000000010e00780c */ /* 0x000fc40002fa1670 */
[----:B------:R-:W-:Y:S02]  /*86e0*/  FSEL R153, R153, -INF , !P4 ;  /* 0xff80000099997808 */ /* 0x000fe40006000000 */
[----:B------:R-:W-:Y:S02]  /*86f0*/  ISETP.GT.AND P4, PT, R20, 0x18, P1 ;  /* 0x000000181400780c */ /* 0x000fe40000f84270 */
[----:B------:R-:W-:Y:S02]  /*8700*/  FSEL R13, R152, -INF , !P5 ;  /* 0xff800000980d7808 */ /* 0x000fe40006800000 */
[----:B------:R-:W-:Y:S02]  /*8710*/  ISETP.LT.OR P4, PT, R14, 0x19, P4 ;  /* 0x000000190e00780c */ /* 0x000fe40002781670 */
[C---:B------:R-:W-:Y:S02]  /*8720*/  ISETP.GT.AND P6, PT, R20.reuse, 0x8, P1 ;  /* 0x000000081400780c */ /* 0x040fe40000fc4270 */
[----:B------:R-:W-:-:S02]  /*8730*/  ISETP.GT.AND P2, PT, R20, 0x9, P1 ;  /* 0x000000091400780c */ /* 0x000fc40000f44270 */
[C---:B------:R-:W-:Y:S01]  /*8740*/  ISETP.GT.AND P3, PT, R20.reuse, 0x10, P1 ;  /* 0x000000101400780c */ /* 0x040fe20000f64270 */
[----:B--2---:R-:W-:Y:S01]  /*8750*/  IMAD.IADD R8, R21, 0x1, R6 ;  /* 0x0000000115087824 */ /* 0x004fe200078e0206 */
[----:B------:R-:W-:Y:S02]  /*8760*/  ISETP.GT.AND P5, PT, R20, 0x11, P1 ;  /* 0x000000111400780c */ /* 0x000fe40000fa4270 */
        /* <DEDUP_REMOVED lines=52> */
.L_x_1209:
[----:B------:R-:W-:-:S05]  /*8ab0*/  IMAD.U32 R20, RZ, RZ, UR51 ;  /* 0x00000033ff147e24 */ /* 0x000fca000f8e00ff */
[----:B------:R-:W-:-:S13]  /*8ac0*/  ISETP.NE.AND P2, PT, R20, 0x1, PT ;  /* 0x000000011400780c */ /* 0x000fda0003f45270 */
[----:B------:R-:W2:Y:S02]  /*8ad0*/  @P2 LDC.64 R6, c[0x0][0x9e8] ;  /* 0x00027a00ff062b82 */ /* 0x000ea40000000a00 */
[----:B--2---:R-:W-:-:S05]  /*8ae0*/  @P2 IMAD.HI.U32 R6, R15, R6, RZ ;  /* 0x000000060f062227 */ /* 0x004fca00078e00ff */
[----:B------:R-:W-:-:S07]  /*8af0*/  @P2 SHF.R.U32.HI R15, RZ, R7, R6 ;  /* 0x00000007ff0f2219 */ /* 0x000fce0000011606 */
.L_x_1210:
[----:B------:R-:W-:Y:S05]  /*8b00*/  BSYNC B0 ;  /* 0x0000000000007941 */ /* 0x000fea0003800000 */
.L_x_1208:
[----:B------:R-:W-:-:S04]  /*8b10*/  IMAD R5, R15, R20, -R5 ;  /* 0x000000140f057224 */ /* 0x000fc800078e0a05 */
[----:B------:R-:W-:-:S05]  /*8b20*/  IMAD R5, R2, -0x2, R5 ;  /* 0xfffffffe02057824 */ /* 0x000fca00078e0205 */
[----:B------:R-:W-:Y:S02]  /*8b30*/  VIADDMNMX R8, R5, R20, R8, PT ;  /* 0x0000001405087246 */ /* 0x000fe40003800108 */
[----:B------:R-:W-:-:S07]  /*8b40*/  VIMNMX R14, R14, R5, !PT ;  /* 0x000000050e0e7248 */ /* 0x000fce0007fe0100 */
.L_x_1207:
        /* <DEDUP_REMOVED lines=11> */
[----:B------:R-:W-:-:S02]  /*8c00*/  ISETP.GT.AND P2, PT, R14, 0x9, P1 ;  /* 0x000000090e00780c */ /* 0x000fc40000f44270 */
[----:B------:R-:W-:Y:S02]  /*8c10*/  FMNMX.FTZ R6, R164, R5, !PT ;  /* 0x00000005a4067209 */ /* 0x000fe40007810000 */
[----:B------:R-:W-:Y:S02]  /*8c20*/  ISETP.LT.OR P6, PT, R8, 0x9, P6 ;  /* 0x000000090800780c */ /* 0x000fe400037c1670 */
[----:B------:R-:W-:Y:S02]  /*8c30*/  FMNMX.FTZ R5, R165, R6, !PT ;  /* 0x00000006a5057209 */ /* 0x000fe40007810000 */
[----:B------:R-:W-:Y:S02]  /*8c40*/  FSEL R155, R155, -INF , !P5 ;  /* 0xff8000009b9b7808 */ /* 0x000fe40006800000 */
        /* <DEDUP_REMOVED lines=9> */
[----:B------:R-:W-:Y:S02]  /*8ce0*/  FSEL R159, R159, -INF , !P2 ;  /* 0xff8000009f9f7808 */ /* 0x000fe40005000000 */
[----:B------:R-:W-:Y:S02]  /*8cf0*/  FMNMX.FTZ R5, R177, R6, !PT ;  /* 0x00000006b1057209 */ /* 0x000fe40007810000 */
[----:B------:R-:W-:Y:S02]  /*8d00*/  ISETP.LT.OR P4, PT, R8, 0x11, P4 ;  /* 0x000000110800780c */ /* 0x000fe40002781670 */
[----:B------:R-:W-:Y:S02]  /*8d10*/  FMNMX.FTZ R6, R180, R5, !PT ;  /* 0x00000005b4067209 */ /* 0x000fe40007810000 */
[----:B------:R-:W-:-:S02]  /*8d20*/  ISETP.GT.AND P6, PT, R14, 0x18, P1 ;  /* 0x000000180e00780c */ /* 0x000fc40000fc4270 */
[----:B------:R-:W-:Y:S02]  /*8d30*/  FMNMX.FTZ R6, R181, R6, !PT ;  /* 0x00000006b5067209 */ /* 0x000fe40007810000 */
[----:B------:R-:W-:Y:S02]  /*8d40*/  ISETP.LT.OR P5, PT, R8, 0x12, P5 ;  /* 0x000000120800780c */ /* 0x000fe40002fa1670 */
[----:B------:R-:W-:Y:S01]  /*8d50*/  FSEL R162, R162, -INF , !P4 ;  /* 0xff800000a2a27808 */ /* 0x000fe20006000000 */
[----:B------:R-:W2:Y:S01]  /*8d60*/  SHFL.BFLY PT, R5, R6, 0x2, 0x1f ;  /* 0x0c401f0006057f89 */ /* 0x000ea200000e0000 */
[----:B------:R-:W-:Y:S02]  /*8d70*/  ISETP.GT.AND P2, PT, R14, 0x19, P1 ;  /* 0x000000190e00780c */ /* 0x000fe40000f44270 */
[----:B------:R-:W-:Y:S02]  /*8d80*/  FSEL R163, R163, -INF , !P5 ;  /* 0xff800000a3a37808 */ /* 0x000fe40006800000 */
[----:B------:R-:W-:-:S02]  /*8d90*/  ISETP.LT.OR P6, PT, R8, 0x19, P6 ;  /* 0x000000190800780c */ /* 0x000fc400037c1670 */
[----:B------:R-:W-:Y:S02]  /*8da0*/  ISETP.LT.OR P2, PT, R8, 0x1a, P2 ;  /* 0x0000001a0800780c */ /* 0x000fe40001741670 */
[----:B------:R-:W-:Y:S02]  /*8db0*/  FSEL R166, R166, -INF , !P6 ;  /* 0xff800000a6a67808 */ /* 0x000fe40007000000 */
[C---:B------:R-:W-:Y:S02]  /*8dc0*/  ISETP.GT.AND P4, PT, R14.reuse, 0x21, P1 ;  /* 0x000000210e00780c */ /* 0x040fe40000f84270 */
[----:B------:R-:W-:Y:S02]  /*8dd0*/  FSEL R167, R167, -INF , !P2 ;  /* 0xff800000a7a77808 */ /* 0x000fe40005000000 */
[----:B------:R-:W-:Y:S02]  /*8de0*/  ISETP.GT.AND P5, PT, R14, 0x28, P1 ;  /* 0x000000280e00780c */ /* 0x000fe40000fa4270 */
[----:B------:R-:W-:-:S02]  /*8df0*/  ISETP.LT.OR P4, PT, R8, 0x22, P4 ;  /* 0x000000220800780c */ /* 0x000fc40002781670 */
[----:B------:R-:W-:Y:S02]  /*8e00*/  ISETP.GT.AND P6, PT, R14, 0x29, P1 ;  /* 0x000000290e00780c */ /* 0x000fe40000fc4270 */
[----:B------:R-:W-:Y:S02]  /*8e10*/  ISETP.LT.OR P5, PT, R8, 0x29, P5 ;  /* 0x000000290800780c */ /* 0x000fe40002fa1670 */
[----:B------:R-:W-:Y:S02]  /*8e20*/  FSEL R171, R171, -INF , !P4 ;  /* 0xff800000abab7808 */ /* 0x000fe40006000000 */
[----:B--2---:R-:W-:Y:S02]  /*8e30*/  FMNMX.FTZ R7, R6, R5, !PT ;  /* 0x0000000506077209 */ /* 0x004fe40007810000 */
[----:B------:R-:W-:Y:S02]  /*8e40*/  ISETP.GT.AND P2, PT, R14, 0x30, P1 ;  /* 0x000000300e00780c */ /* 0x000fe40000f44270 */
[----:B------:R-:W-:Y:S01]  /*8e50*/  FSEL R174, R174, -INF , !P5 ;  /* 0xff800000aeae7808 */ /* 0x000fe20006800000 */
[----:B------:R-:W2:Y:S01]  /*8e60*/  SHFL.BFLY PT, R20, R7, 0x1, 0x1f ;  /* 0x0c201f0007147f89 */ /* 0x000ea200000e0000 */
[----:B------:R-:W-:-:S02]  /*8e70*/  ISETP.LT.OR P6, PT, R8, 0x2a, P6 ;  /* 0x0000002a0800780c */ /* 0x000fc400037c1670 */
[----:B------:R-:W-:Y:S02]  /*8e80*/  ISETP.GT.AND P4, PT, R14, 0x31, P1 ;  /* 0x000000310e00780c */ /* 0x000fe40000f84270 */
[----:B------:R-:W-:Y:S02]  /*8e90*/  ISETP.LT.OR P2, PT, R8, 0x31, P2 ;  /* 0x000000310800780c */ /* 0x000fe40001741670 */
[----:B------:R-:W-:Y:S02]  /*8ea0*/  FSEL R175, R175, -INF , !P6 ;  /* 0xff800000afaf7808 */ /* 0x000fe40007000000 */
[----:B------:R-:W-:Y:S02]  /*8eb0*/  ISETP.GT.AND P5, PT, R14, 0x38, P1 ;  /* 0x000000380e00780c */ /* 0x000fe40000fa4270 */
[----:B------:R-:W-:Y:S02]  /*8ec0*/  ISETP.LT.OR P4, PT, R8, 0x32, P4 ;  /* 0x000000320800780c */ /* 0x000fe40002781670 */
[----:B------:R-:W-:-:S02]  /*8ed0*/  FSEL R178, R178, -INF , !P2 ;  /* 0xff800000b2b27808 */ /* 0x000fc40005000000 */
[----:B------:R-:W-:Y:S02]  /*8ee0*/  ISETP.LT.OR P5, PT, R8, 0x39, P5 ;  /* 0x000000390800780c */ /* 0x000fe40002fa1670 */
[----:B------:R-:W-:Y:S02]  /*8ef0*/  FSEL R179, R179, -INF , !P4 ;  /* 0xff800000b3b37808 */ /* 0x000fe40006000000 */
[----:B------:R-:W-:Y:S02]  /*8f00*/  FSEL R182, R182, -INF , !P5 ;  /* 0xff800000b6b67808 */ /* 0x000fe40006800000 */
[----:B--2---:R-:W-:Y:S01]  /*8f10*/  FMNMX.FTZ R5, R7, R20, !PT ;  /* 0x0000001407057209 */ /* 0x004fe20007810000 */
[----:B------:R-:W-:Y:S01]  /*8f20*/  IMAD.U32 R20, RZ, RZ, UR40 ;  /* 0x00000028ff147e24 */ /* 0x000fe2000f8e00ff */
[----:B------:R-:W-:Y:S02]  /*8f30*/  FSEL R7, R154, -INF , !P3 ;  /* 0xff8000009a077808 */ /* 0x000fe40005800000 */
[----:B------:R-:W-:Y:S01]  /*8f40*/  ISETP.GT.AND P3, PT, R14, 0x20, P1 ;  /* 0x000000200e00780c */ /* 0x000fe20000f64270 */
[----:B------:R-:W-:-:S01]  /*8f50*/  FFMA.FTZ R20, R5, R20, -8 ;  /* 0xc100000005147423 */ /* 0x000fc20000010014 */
[----:B------:R-:W-:-:S02]  /*8f60*/  FMNMX.FTZ R6, R7, R12, !PT ;  /* 0x0000000c07067209 */ /* 0x000fc40007810000 */
[----:B------:R-:W-:Y:S02]  /*8f70*/  ISETP.LT.OR P3, PT, R8, 0x21, P3 ;  /* 0x000000210800780c */ /* 0x000fe40001f61670 */
[----:B------:R-:W-:Y:S02]  /*8f80*/  FMNMX.FTZ R15, R155, R6, !PT ;  /* 0x000000069b0f7209 */ /* 0x000fe40007810000 */
[----:B------:R-:W-:Y:S02]  /*8f90*/  FSEL R170, R170, -INF , !P3 ;  /* 0xff800000aaaa7808 */ /* 0x000fe40005800000 */
[----:B------:R-:W-:Y:S02]  /*8fa0*/  FMNMX.FTZ R6, R158, R15, !PT ;  /* 0x0000000f9e067209 */ /* 0x000fe40007810000 */
[----:B------:R-:W-:Y:S02]  /*8fb0*/  FSETP.NEU.FTZ.AND P3, PT, R5, -INF , PT ;  /* 0xff8000000500780b */ /* 0x000fe40003f7d000 */
[----:B------:R-:W-:-:S02]  /*8fc0*/  FMNMX.FTZ R15, R159, R6, !PT ;  /* 0x000000069f0f7209 */ /* 0x000fc40007810000 */
[----:B------:R-:W-:Y:S02]  /*8fd0*/  FSEL R20, R20, RZ, P3 ;  /* 0x000000ff14147208 */ /* 0x000fe40001800000 */
[----:B------:R-:W-:Y:S02]  /*8fe0*/  FMNMX.FTZ R6, R162, R15, !PT ;  /* 0x0000000fa2067209 */ /* 0x000fe40007810000 */
[----:B------:R-:W-:Y:S01]  /*8ff0*/  ISETP.GT.AND P1, PT, R14, 0x39, P1 ;  /* 0x000000390e00780c */ /* 0x000fe20000f24270 */
[--C-:B------:R-:W-:Y:S01]  /*9000*/  FFMA.FTZ R152, R13, UR40, -R20.reuse ;  /* 0x000000280d987c23 */ /* 0x100fe20008010814 */
[----:B------:R-:W-:Y:S01]  /*9010*/  FMNMX.FTZ R15, R163, R6, !PT ;  /* 0x00000006a30f7209 */ /* 0x000fe20007810000 */
[--C-:B------:R-:W-:Y:S01]  /*9020*/  FFMA.FTZ R156, R156, UR40, -R20.reuse ;  /* 0x000000289c9c7c23 */ /* 0x100fe20008010814 */
[----:B------:R-:W-:Y:S01]  /*9030*/  ISETP.LT.OR P1, PT, R8, 0x3a, P1 ;  /* 0x0000003a0800780c */ /* 0x000fe20000f21670 */
[--C-:B------:R-:W-:Y:S01]  /*9040*/  FFMA.FTZ R154, R160, UR40, -R20.reuse ;  /* 0x00000028a09a7c23 */ /* 0x100fe20008010814 */
[----:B------:R-:W-:Y:S01]  /*9050*/  FMNMX.FTZ R6, R166, R15, !PT ;  /* 0x0000000fa6067209 */ /* 0x000fe20007810000 */
[--C-:B------:R-:W-:Y:S01]  /*9060*/  FFMA.FTZ R160, R172, UR40, -R20.reuse ;  /* 0x00000028aca07c23 */ /* 0x100fe20008010814 */
[----:B------:R-:W-:Y:S01]  /*9070*/  FSEL R183, R183, -INF , !P1 ;  /* 0xff800000b7b77808 */ /* 0x000fe20004800000 */
[--C-:B------:R-:W-:Y:S01]  /*9080*/  FFMA.FTZ R181, R181, UR40, -R20.reuse ;  /* 0x00000028b5b57c23 */ /* 0x100fe20008010814 */
[----:B------:R-:W-:Y:S01]  /*9090*/  FMNMX.FTZ R13, R167, R6, !PT ;  /* 0x00000006a70d7209 */ /* 0x000fe20007810000 */
[----:B------:R-:W-:Y:S03]  /*90a0*/  MUFU.EX2 R152, R152 ;  /* 0x0000009800987308 */ /* 0x000fe60000000800 */
[----:B------:R-:W-:Y:S01]  /*90b0*/  FMNMX.FTZ R6, R170, R13, !PT ;  /* 0x0000000daa067209 */ /* 0x000fe20007810000 */
[--C-:B------:R-:W-:Y:S01]  /*90c0*/  FFMA.FTZ R13, R153, UR40, -R20.reuse ;  /* 0x00000028990d7c23 */ /* 0x100fe20008010814 */
[----:B------:R-:W-:-:S01]  /*90d0*/  FFMA.FTZ R153, R165, UR40, -R20 ;  /* 0x00000028a5997c23 */ /* 0x000fc20008010814 */
[----:B------:R-:W-:Y:S01]  /*90e0*/  FFMA.FTZ R165, R173, UR40, -R20 ;  /* 0x00000028ada57c23 */ /* 0x000fe20008010814 */
[----:B------:R-:W-:Y:S01]  /*90f0*/  FMNMX.FTZ R15, R171, R6, !PT ;  /* 0x00000006ab0f7209 */ /* 0x000fe20007810000 */
[----:B------:R-:W-:Y:S01]  /*9100*/  MUFU.EX2 R154, R154 ;  /* 0x0000009a009a7308 */ /* 0x000fe20000000800 */
[----:B------:R-:W-:-:S02]  /*9110*/  FSEL R173, R5, RZ, P3 ;  /* 0x000000ff05ad7208 */ /* 0x000fc40001800000 */
[----:B------:R-:W-:-:S03]  /*9120*/  FMNMX.FTZ R6, R174, R15, !PT ;  /* 0x0000000fae067209 */ /* 0x000fc60007810000 */
[----:B------:R-:W-:Y:S01]  /*9130*/  FADD.FTZ R10, -R173, R10 ;  /* 0x0000000aad0a7221 */ /* 0x000fe20000010100 */
[----:B------:R-:W-:Y:S01]  /*9140*/  FMNMX.FTZ R15, R175, R6, !PT ;  /* 0x00000006af0f7209 */ /* 0x000fe20007810000 */
[----:B------:R-:W-:Y:S03]  /*9150*/  MUFU.EX2 R13, R13 ;  /* 0x0000000d000d7308 */ /* 0x000fe60000000800 */
[----:B------:R-:W-:Y:S01]  /*9160*/  FMNMX.FTZ R14, R178, R15, !PT ;  /* 0x0000000fb20e7209 */ /* 0x000fe20007810000 */
[--C-:B------:R-:W-:Y:S01]  /*9170*/  FFMA.FTZ R15, R157, UR40, -R20.reuse ;  /* 0x000000289d0f7c23 */ /* 0x100fe20008010814 */
[----:B------:R-:W-:-:S02]  /*9180*/  FFMA.FTZ R157, R169, UR40, -R20 ;  /* 0x00000028a99d7c23 */ /* 0x000fc40008010814 */
[----:B------:R-:W-:Y:S01]  /*9190*/  FMNMX.FTZ R21, R179, R14, !PT ;  /* 0x0000000eb3157209 */ /* 0x000fe20007810000 */
[----:B------:R2:W-:Y:S01]  /*91a0*/  MUFU.EX2 R6, R156 ;  /* 0x0000009c00067308 */ /* 0x0005e20000000800 */
[----:B------:R-:W-:-:S01]  /*91b0*/  FFMA.FTZ R14, R164, UR40, -R20 ;  /* 0x00000028a40e7c23 */ /* 0x000fc20008010814 */
[--C-:B------:R-:W-:Y:S01]  /*91c0*/  FFMA.FTZ R164, R177, UR40, -R20.reuse ;  /* 0x00000028b1a47c23 */ /* 0x100fe20008010814 */
[----:B------:R-:W-:Y:S01]  /*91d0*/  FMNMX.FTZ R8, R182, R21, !PT ;  /* 0x00000015b6087209 */ /* 0x000fe20007810000 */
[----:B------:R-:W-:-:S03]  /*91e0*/  FFMA.FTZ R21, R161, UR40, -R20 ;  /* 0x00000028a1157c23 */ /* 0x000fc60008010814 */
[----:B------:R-:W-:Y:S01]  /*91f0*/  FMNMX.FTZ R8, R183, R8, !PT ;  /* 0x00000008b7087209 */ /* 0x000fe20007810000 */
[----:B------:R-:W-:Y:S01]  /*9200*/  MUFU.EX2 R15, R15 ;  /* 0x0000000f000f7308 */ /* 0x000fe20000000800 */
[----:B--2---:R-:W-:-:S01]  /*9210*/  FFMA.FTZ R156, R168, UR40, -R20 ;  /* 0x00000028a89c7c23 */ /* 0x004fc20008010814 */
[--C-:B------:R-:W-:Y:S02]  /*9220*/  FFMA.FTZ R168, R180, UR40, -R20.reuse ;  /* 0x00000028b4a87c23 */ /* 0x100fe40008010814 */
[----:B------:R-:W2:Y:S04]  /*9230*/  SHFL.BFLY PT, R161, R8, 0x2, 0x1f ;  /* 0x0c401f0008a17f89 */ /* 0x000ea800000e0000 */
[----:B------:R-:W-:Y:S08]  /*9240*/  MUFU.EX2 R21, R21 ;  /* 0x0000001500157308 */ /* 0x000ff00000000800 */
[----:B------:R-:W-:Y:S08]  /*9250*/  MUFU.EX2 R14, R14 ;  /* 0x0000000e000e7308 */ /* 0x000ff00000000800 */
[----:B------:R-:W-:Y:S01]  /*9260*/  MUFU.EX2 R153, R153 ;  /* 0x0000009900997308 */ /* 0x000fe20000000800 */
[----:B--2---:R-:W-:Y:S01]  /*9270*/  FMNMX.FTZ R169, R8, R161, !PT ;  /* 0x000000a108a97209 */ /* 0x004fe20007810000 */
[----:B------:R-:W-:-:S06]  /*9280*/  FFMA.FTZ R161, R176, UR40, -R20 ;  /* 0x00000028b0a17c23 */ /* 0x000fcc0008010814 */
[----:B------:R-:W-:Y:S01]  /*9290*/  MUFU.EX2 R156, R156 ;  /* 0x0000009c009c7308 */ /* 0x000fe20000000800 */
[----:B------:R-:W2:Y:S07]  /*92a0*/  SHFL.BFLY PT, R8, R169, 0x1, 0x1f ;  /* 0x0c201f00a9087f89 */ /* 0x000eae00000e0000 */
[----:B------:R-:W-:Y:S08]  /*92b0*/  MUFU.EX2 R157, R157 ;  /* 0x0000009d009d7308 */ /* 0x000ff00000000800 */
[----:B------:R-:W-:Y:S08]  /*92c0*/  MUFU.EX2 R160, R160 ;  /* 0x000000a000a07308 */ /* 0x000ff00000000800 */
[----:B------:R-:W-:Y:S01]  /*92d0*/  MUFU.EX2 R165, R165 ;  /* 0x000000a500a57308 */ /* 0x000fe20000000800 */
[----:B--2---:R-:W-:Y:S01]  /*92e0*/  FMNMX.FTZ R8, R169, R8, !PT ;  /* 0x00000008a9087209 */ /* 0x004fe20007810000 */
[----:B------:R-:W-:-:S03]  /*92f0*/  IMAD.U32 R169, RZ, RZ, UR40 ;  /* 0x00000028ffa97e24 */ /* 0x000fc6000f8e00ff */
[C---:B------:R-:W-:Y:S01]  /*9300*/  FSETP.NEU.FTZ.AND P1, PT, R8.reuse, -INF , PT ;  /* 0xff8000000800780b */ /* 0x040fe20003f3d000 */
[----:B------:R-:W-:-:S01]  /*9310*/  FFMA.FTZ R20, R8, R169, -8 ;  /* 0xc100000008147423 */ /* 0x000fc200000100a9 */
[----:B------:R-:W-:Y:S01]  /*9320*/  FMUL.FTZ R169, R10, UR40 ;  /* 0x000000280aa97c20 */ /* 0x000fe20008410000 */
[----:B------:R-:W-:Y:S01]  /*9330*/  MUFU.EX2 R161, R161 ;  /* 0x000000a100a17308 */ /* 0x000fe20000000800 */
[----:B------:R-:W-:Y:S02]  /*9340*/  FSEL R177, R8, RZ, P1 ;  /* 0x000000ff08b17208 */ /* 0x000fe40000800000 */
[----:B------:R-:W-:-:S03]  /*9350*/  FSEL R20, R20, RZ, P1 ;  /* 0x000000ff14147208 */ /* 0x000fc60000800000 */
[----:B------:R-:W-:Y:S02]  /*9360*/  FADD.FTZ R177, -R177, R12 ;  /* 0x0000000cb1b17221 */ /* 0x000fe40000010100 */
[----:B------:R-:W-:-:S01]  /*9370*/  FFMA.FTZ R7, R7, UR40, -R20 ;  /* 0x0000002807077c23 */ /* 0x000fc20008010814 */
[----:B------:R-:W2:Y:S01]  /*9380*/  MUFU.EX2 R169, R169 ;  /* 0x000000a900a97308 */ /* 0x000ea20000000800 */
[----:B------:R-:W-:Y:S01]  /*9390*/  FMUL.FTZ R12, R177, UR40 ;  /* 0x00000028b10c7c20 */ /* 0x000fe20008410000 */
        /* <DEDUP_REMOVED lines=16> */
[-C--:B------:R-:W-:Y:S01]  /*94a0*/  FMUL.FTZ R24, R24, R169.reuse ;  /* 0x000000a918187220 */ /* 0x080fe20000410000 */
        /* <DEDUP_REMOVED lines=13> */
[----:B------:R-:W4:Y:S01]  /*9580*/  MUFU.EX2 R158, R158 ;  /* 0x0000009e009e7308 */ /* 0x000f220000000800 */
        /* <DEDUP_REMOVED lines=16> */
[----:B----4-:R-:W-:-:S01]  /*9690*/  FADD.FTZ R176, R158, R171 ;  /* 0x000000ab9eb07221 */ /* 0x010fc20000010000 */
[----:B------:R-:W-:Y:S01]  /*96a0*/  FADD.FTZ R171, R15, R170 ;  /* 0x000000aa0fab7221 */ /* 0x000fe20000010000 */
[----:B------:R-:W-:-:S01]  /*96b0*/  FFMA.FTZ R170, R178, UR40, -R20 ;  /* 0x00000028b2aa7c23 */ /* 0x000fc20008010814 */
[----:B------:R-:W-:Y:S01]  /*96c0*/  FFMA.FTZ R20, R183, UR40, -R20 ;  /* 0x00000028b7147c23 */ /* 0x000fe20008010814 */
[-C--:B------:R-:W-:Y:S01]  /*96d0*/  FMUL.FTZ R69, R69, R169.reuse ;  /* 0x000000a945457220 */ /* 0x080fe20000410000 */
[----:B------:R-:W-:Y:S01]  /*96e0*/  FADD.FTZ R178, R154, R171 ;  /* 0x000000ab9ab27221 */ /* 0x000fe20000010000 */
[----:B------:R-:W-:Y:S01]  /*96f0*/  FMUL.FTZ R72, R72, R169 ;  /* 0x000000a948487220 */ /* 0x000fe20000410000 */
[----:B------:R-:W4:Y:S01]  /*9700*/  MUFU.EX2 R162, R162 ;  /* 0x000000a200a27308 */ /* 0x000f220000000800 */
[----:B---3--:R-:W-:-:S01]  /*9710*/  FADD.FTZ R176, R159, R176 ;  /* 0x000000b09fb07221 */ /* 0x008fc20000010000 */
[----:B------:R-:W-:Y:S01]  /*9720*/  FADD.FTZ R177, R21, R178 ;  /* 0x000000b215b17221 */ /* 0x000fe20000010000 */
[----:B------:R-:W-:Y:S01]  /*9730*/  F2FP.SATFINITE.E4M3.F32.PACK_AB_MERGE_C R159, R159, R158, RZ ;  /* 0x0000009e9f9f723e */ /* 0x000fe200048070ff */
[-C--:B------:R-:W-:Y:S01]  /*9740*/  FMUL.FTZ R73, R73, R169.reuse ;  /* 0x000000a949497220 */ /* 0x080fe20000410000 */
[-C--:B------:R-:W-:Y:S01]  /*9750*/  FMUL.FTZ R76, R76, R169.reuse ;  /* 0x000000a94c4c7220 */ /* 0x080fe20000410000 */
[-C--:B------:R-:W-:Y:S01]  /*9760*/  FMUL.FTZ R77, R77, R169.reuse ;  /* 0x000000a94d4d7220 */ /* 0x080fe20000410000 */
[----:B------:R-:W-:Y:S01]  /*9770*/  FMUL.FTZ R80, R80, R169 ;  /* 0x000000a950507220 */ /* 0x000fe20000410000 */
[----:B------:R-:W3:Y:S01]  /*9780*/  MUFU.EX2 R163, R163 ;  /* 0x000000a300a37308 */ /* 0x000ee20000000800 */
[----:B--2---:R-:W-:-:S01]  /*9790*/  FADD.FTZ R171, R155, R176 ;  /* 0x000000b09bab7221 */ /* 0x004fc20000010000 */
[----:B------:R-:W-:Y:S01]  /*97a0*/  FADD.FTZ R176, R14, R177 ;  /* 0x000000b10eb07221 */ /* 0x000fe20000010000 */
[----:B------:R-:W-:Y:S01]  /*97b0*/  F2FP.SATFINITE.E4M3.F32.PACK_AB_MERGE_C R14, R153, R14, RZ ;  /* 0x0000000e990e723e */ /* 0x000fe200048070ff */
[-C--:B------:R-:W-:Y:S01]  /*97c0*/  FMUL.FTZ R81, R81, R169.reuse ;  /* 0x000000a951517220 */ /* 0x080fe20000410000 */
[-C--:B------:R-:W-:Y:S01]  /*97d0*/  FMUL.FTZ R84, R84, R169.reuse ;  /* 0x000000a954547220 */ /* 0x080fe20000410000 */
[-C--:B------:R-:W-:Y:S01]  /*97e0*/  FMUL.FTZ R85, R85, R169.reuse ;  /* 0x000000a955557220 */ /* 0x080fe20000410000 */
[----:B------:R-:W-:Y:S01]  /*97f0*/  F2FP.SATFINITE.E4M3.F32.PACK_AB_MERGE_C R154, R21, R154, R14 ;  /* 0x0000009a159a723e */ /* 0x000fe2000480700e */
        /* <DEDUP_REMOVED lines=24> */
[----:B------:R4:W1:Y:S01]  /*9980*/  MUFU.EX2 R3, R174 ;  /* 0x000000ae00037308 */ /* 0x0008620000000800 */
[-C--:B------:R-:W-:Y:S01]  /*9990*/  FMUL.FTZ R129, R129, R169.reuse ;  /* 0x000000a981817220 */ /* 0x080fe20000410000 */
[-C--:B------:R-:W-:Y:S01]  /*99a0*/  FMUL.FTZ R132, R132, R169.reuse ;  /* 0x000000a984847220 */ /* 0x080fe20000410000 */
[-C--:B------:R-:W-:Y:S01]  /*99b0*/  FMUL.FTZ R133, R133, R169.reuse ;  /* 0x000000a985857220 */ /* 0x080fe20000410000 */
[-C--:B------:R-:W-:Y:S01]  /*99c0*/  FMUL.FTZ R136, R136, R169.reuse ;  /* 0x000000a988887220 */ /* 0x080fe20000410000 */
[-C--:B------:R-:W-:Y:S01]  /*99d0*/  FMUL.FTZ R137, R137, R169.reuse ;  /* 0x000000a989897220 */ /* 0x080fe20000410000 */
[-C--:B------:R-:W-:Y:S01]  /*99e0*/  FMUL.FTZ R140, R140, R169.reuse ;  /* 0x000000a98c8c7220 */ /* 0x080fe20000410000 */
[----:B------:R-:W-:Y:S01]  /*99f0*/  FMUL.FTZ R141, R141, R169 ;  /* 0x000000a98d8d7220 */ /* 0x000fe20000410000 */
[----:B------:R5:W1:Y:S01]  /*9a00*/  MUFU.EX2 R4, R175 ;  /* 0x000000af00047308 */ /* 0x000a620000000800 */
[----:B----4-:R-:W-:-:S01]  /*9a10*/  FADD.FTZ R174, R162, R171 ;  /* 0x000000aba2ae7221 */ /* 0x010fc20000010000 */
[-C--:B------:R-:W-:Y:S01]  /*9a20*/  FMUL.FTZ R144, R144, R169.reuse ;  /* 0x000000a990907220 */ /* 0x080fe20000410000 */
[-C--:B------:R-:W-:Y:S01]  /*9a30*/  FMUL.FTZ R145, R145, R169.reuse ;  /* 0x000000a991917220 */ /* 0x080fe20000410000 */
[----:B------:R-:W-:Y:S01]  /*9a40*/  FMUL.FTZ R148, R148, R169 ;  /* 0x000000a994947220 */ /* 0x000fe20000410000 */
[----:B---3--:R-:W-:-:S01]  /*9a50*/  FADD.FTZ R171, R163, R174 ;  /* 0x000000aea3ab7221 */ /* 0x008fc20000010000 */
[----:B--2---:R-:W-:Y:S01]  /*9a60*/  F2FP.SATFINITE.E4M3.F32.PACK_AB_MERGE_C R163, R172, R163, RZ ;  /* 0x000000a3aca3723e */ /* 0x004fe200048070ff */
[----:B------:R-:W-:Y:S01]  /*9a70*/  FMUL.FTZ R149, R149, R169 ;  /* 0x000000a995957220 */ /* 0x000fe20000410000 */
[----:B------:R-:W2:Y:S01]  /*9a80*/  MUFU.EX2 R170, R170 ;  /* 0x000000aa00aa7308 */ /* 0x000ea20000000800 */
[----:B-----5:R-:W-:-:S01]  /*9a90*/  FADD.FTZ R175, R153, R176 ;  /* 0x000000b099af7221 */ /* 0x020fc20000010000 */
[----:B------:R-:W-:Y:S01]  /*9aa0*/  FADD.FTZ R171, R172, R171 ;  /* 0x000000abacab7221 */ /* 0x000fe20000010000 */
[----:B------:R-:W-:Y:S01]  /*9ab0*/  F2FP.SATFINITE.E4M3.F32.PACK_AB_MERGE_C R155, R162, R155, R163 ;  /* 0x0000009ba29b723e */ /* 0x000fe200048070a3 */
[----:B------:R-:W-:Y:S01]  /*9ac0*/  FMUL.FTZ R26, R26, R12 ;  /* 0x0000000c1a1a7220 */ /* 0x000fe20000410000 */
[----:B------:R-:W-:-:S01]  /*9ad0*/  FADD.FTZ R174, R156, R175 ;  /* 0x000000af9cae7221 */ /* 0x000fc20000010000 */
[----:B------:R-:W-:Y:S01]  /*9ae0*/  FADD.FTZ R176, R166, R171 ;  /* 0x000000aba6b07221 */ /* 0x000fe20000010000 */
[----:B------:R-:W-:Y:S01]  /*9af0*/  FMUL.FTZ R27, R27, R12 ;  /* 0x0000000c1b1b7220 */ /* 0x000fe20000410000 */
[----:B------:R-:W3:Y:S01]  /*9b00*/  MUFU.EX2 R164, R164 ;  /* 0x000000a400a47308 */ /* 0x000ee20000000800 */
[----:B------:R-:W-:-:S01]  /*9b10*/  FADD.FTZ R171, R157, R174 ;  /* 0x000000ae9dab7221 */ /* 0x000fc20000010000 */
[----:B0-----:R-:W-:Y:S01]  /*9b20*/  FADD.FTZ R176, R167, R176 ;  /* 0x000000b0a7b07221 */ /* 0x001fe20000010000 */
[-C--:B------:R-:W-:Y:S01]  /*9b30*/  FMUL.FTZ R30, R30, R12.reuse ;  /* 0x0000000c1e1e7220 */ /* 0x080fe20000410000 */
[----:B------:R-:W-:Y:S01]  /*9b40*/  FMUL.FTZ R31, R31, R12 ;  /* 0x0000000c1f1f7220 */ /* 0x000fe20000410000 */
[----:B------:R-:W-:-:S01]  /*9b50*/  FADD.FTZ R174, R160, R171 ;  /* 0x000000aba0ae7221 */ /* 0x000fc20000010000 */
[----:B-1----:R-:W-:Y:S01]  /*9b60*/  FADD.FTZ R175, R3, R176 ;  /* 0x000000b003af7221 */ /* 0x002fe20000010000 */
[----:B------:R-:W-:Y:S01]  /*9b70*/  F2FP.SATFINITE.E4M3.F32.PACK_AB_MERGE_C R176, R15, R6, RZ ;  /* 0x000000060fb0723e */ /* 0x000fe200048070ff */
[----:B------:R-:W0:Y:S01]  /*9b80*/  MUFU.EX2 R179, R179 ;  /* 0x000000b300b37308 */ /* 0x000e220000000800 */
[----:B------:R-:W-:-:S01]  /*9b90*/  FADD.FTZ R174, R165, R174 ;  /* 0x000000aea5ae7221 */ /* 0x000fc20000010000 */
[----:B------:R-:W-:Y:S01]  /*9ba0*/  FADD.FTZ R175, R4, R175 ;  /* 0x000000af04af7221 */ /* 0x000fe20000010000 */
[----:B------:R-:W-:Y:S01]  /*9bb0*/  F2FP.SATFINITE.E4M3.F32.PACK_AB_MERGE_C R160, R165, R160, RZ ;  /* 0x000000a0a5a0723e */ /* 0x000fe200048070ff */
[----:B------:R-:W-:Y:S01]  /*9bc0*/  FMUL.FTZ R34, R34, R12 ;  /* 0x0000000c22227220 */ /* 0x000fe20000410000 */
[----:B------:R-:W-:-:S01]  /*9bd0*/  FADD.FTZ R15, R161, R174 ;  /* 0x000000aea10f7221 */ /* 0x000fc20000010000 */
[----:B--2---:R-:W-:Y:S01]  /*9be0*/  FADD.FTZ R6, R170, R175 ;  /* 0x000000afaa067221 */ /* 0x004fe20000010000 */
[----:B------:R-:W-:Y:S01]  /*9bf0*/  F2FP.SATFINITE.E4M3.F32.PACK_AB_MERGE_C R156, R157, R156, R160 ;  /* 0x0000009c9d9c723e */ /* 0x000fe200048070a0 */
[----:B------:R-:W1:Y:S01]  /*9c00*/  MUFU.EX2 R168, R168 ;  /* 0x000000a800a87308 */ /* 0x000e620000000800 */
[----:B---3--:R-:W-:-:S01]  /*9c10*/  FADD.FTZ R15, R164, R15 ;  /* 0x0000000fa40f7221 */ /* 0x008fc20000010000 */
[----:B------:R-:W-:Y:S01]  /*9c20*/  F2FP.SATFINITE.E4M3.F32.PACK_AB_MERGE_C R152, R13, R152, R176 ;  /* 0x000000980d98723e */ /* 0x000fe200048070b0 */
[-C--:B------:R-:W-:Y:S01]  /*9c30*/  FMUL.FTZ R35, R35, R12.reuse ;  /* 0x0000000c23237220 */ /* 0x080fe20000410000 */
[-C--:B------:R-:W-:Y:S01]  /*9c40*/  FMUL.FTZ R38, R38, R12.reuse ;  /* 0x0000000c26267220 */ /* 0x080fe20000410000 */
[-C--:B------:R-:W-:Y:S01]  /*9c50*/  FMUL.FTZ R39, R39, R12.reuse ;  /* 0x0000000c27277220 */ /* 0x080fe20000410000 */
[-C--:B------:R-:W-:Y:S01]  /*9c60*/  FMUL.FTZ R42, R42, R12.reuse ;  /* 0x0000000c2a2a7220 */ /* 0x080fe20000410000 */
[----:B------:R-:W-:Y:S01]  /*9c70*/  FMUL.FTZ R43, R43, R12 ;  /* 0x0000000c2b2b7220 */ /* 0x000fe20000410000 */
        /* <DEDUP_REMOVED lines=9> */
[----:B-1----:R-:W-:-:S01]  /*9d10*/  FADD.FTZ R6, R168, R15 ;  /* 0x0000000fa8067221 */ /* 0x002fc20000010000 */
[----:B------:R-:W-:Y:S01]  /*9d20*/  F2FP.SATFINITE.E4M3.F32.PACK_AB_MERGE_C R15, R4, R3, RZ ;  /* 0x00000003040f723e */ /* 0x000fe200048070ff */
[-C--:B------:R-:W-:Y:S01]  /*9d30*/  FMUL.FTZ R58, R58, R12.reuse ;  /* 0x0000000c3a3a7220 */ /* 0x080fe20000410000 */
[-C--:B------:R-:W-:Y:S01]  /*9d40*/  FMUL.FTZ R59, R59, R12.reuse ;  /* 0x0000000c3b3b7220 */ /* 0x080fe20000410000 */
[----:B------:R-:W-:Y:S01]  /*9d50*/  FMUL.FTZ R62, R62, R12 ;  /* 0x0000000c3e3e7220 */ /* 0x000fe20000410000 */
[----:B------:R-:W-:Y:S01]  /*9d60*/  F2FP.SATFINITE.E4M3.F32.PACK_AB_MERGE_C R157, R167, R166, R15 ;  /* 0x000000a6a79d723e */ /* 0x000fe2000480700f */
[----:B------:R-:W-:Y:S01]  /*9d70*/  FMUL.FTZ R63, R63, R12 ;  /* 0x0000000c3f3f7220 */ /* 0x000fe20000410000 */
[----:B------:R-:W1:Y:S01]  /*9d80*/  MUFU.EX2 R171, R20 ;  /* 0x0000001400ab7308 */ /* 0x000e620000000800 */
[----:B--2---:R-:W-:-:S01]  /*9d90*/  FADD.FTZ R4, R182, R153 ;  /* 0x00000099b6047221 */ /* 0x004fc20000010000 */
[----:B------:R-:W-:Y:S01]  /*9da0*/  F2FP.SATFINITE.E4M3.F32.PACK_AB_MERGE_C R153, R10, R7, R159 ;  /* 0x000000070a99723e */ /* 0x000fe2000480709f */
[-C--:B------:R-:W-:Y:S01]  /*9db0*/  FMUL.FTZ R66, R66, R12.reuse ;  /* 0x0000000c42427220 */ /* 0x080fe20000410000 */
[-C--:B------:R-:W-:Y:S01]  /*9dc0*/  FMUL.FTZ R67, R67, R12.reuse ;  /* 0x0000000c43437220 */ /* 0x080fe20000410000 */
[-C--:B------:R-:W-:Y:S01]  /*9dd0*/  FMUL.FTZ R70, R70, R12.reuse ;  /* 0x0000000c46467220 */ /* 0x080fe20000410000 */
[-C--:B------:R-:W-:Y:S01]  /*9de0*/  FMUL.FTZ R71, R71, R12.reuse ;  /* 0x0000000c47477220 */ /* 0x080fe20000410000 */
[-C--:B------:R-:W-:Y:S01]  /*9df0*/  FMUL.FTZ R74, R74, R12.reuse ;  /* 0x0000000c4a4a7220 */ /* 0x080fe20000410000 */
[----:B------:R-:W-:Y:S01]  /*9e00*/  FMUL.FTZ R75, R75, R12 ;  /* 0x0000000c4b4b7220 */ /* 0x000fe20000410000 */
[C---:B0-----:R-:W-:Y:S01]  /*9e10*/  F2FP.SATFINITE.E4M3.F32.PACK_AB_MERGE_C R158, R173.reuse, R168, RZ ;  /* 0x000000a8ad9e723e */ /* 0x041fe200048070ff */
[----:B------:R-:W-:Y:S01]  /*9e20*/  FADD.FTZ R3, R173, R6 ;  /* 0x00000006ad037221 */ /* 0x000fe20000010000 */
[-C--:B------:R-:W-:Y:S01]  /*9e30*/  FMUL.FTZ R78, R78, R12.reuse ;  /* 0x0000000c4e4e7220 */ /* 0x080fe20000410000 */
[-C--:B------:R-:W-:Y:S01]  /*9e40*/  FMUL.FTZ R79, R79, R12.reuse ;  /* 0x0000000c4f4f7220 */ /* 0x080fe20000410000 */
[----:B------:R-:W-:Y:S01]  /*9e50*/  F2FP.SATFINITE.E4M3.F32.PACK_AB_MERGE_C R158, R164, R161, R158 ;  /* 0x000000a1a49e723e */ /* 0x000fe2000480709e */
[-C--:B------:R-:W-:Y:S01]  /*9e60*/  FMUL.FTZ R82, R82, R12.reuse ;  /* 0x0000000c52527220 */ /* 0x080fe20000410000 */
[-C--:B------:R-:W-:Y:S01]  /*9e70*/  FMUL.FTZ R83, R83, R12.reuse ;  /* 0x0000000c53537220 */ /* 0x080fe20000410000 */
[----:B------:R-:W-:Y:S01]  /*9e80*/  FMUL.FTZ R86, R86, R12 ;  /* 0x0000000c56567220 */ /* 0x000fe20000410000 */
[C---:B-1----:R-:W-:Y:S01]  /*9e90*/  F2FP.SATFINITE.E4M3.F32.PACK_AB_MERGE_C R182, R171.reuse, R182, RZ ;  /* 0x000000b6abb6723e */ /* 0x042fe200048070ff */
[----:B------:R-:W-:Y:S01]  /*9ea0*/  FADD.FTZ R4, R171, R4 ;  /* 0x00000004ab047221 */ /* 0x000fe20000010000 */
[-C--:B------:R-:W-:Y:S01]  /*9eb0*/  FMUL.FTZ R87, R87, R12.reuse ;  /* 0x0000000c57577220 */ /* 0x080fe20000410000 */
[----:B------:R-:W-:Y:S01]  /*9ec0*/  FMUL.FTZ R90, R90, R12 ;  /* 0x0000000c5a5a7220 */ /* 0x000fe20000410000 */
[----:B------:R-:W-:Y:S01]  /*9ed0*/  F2FP.SATFINITE.E4M3.F32.PACK_AB_MERGE_C R159, R179, R170, R182 ;  /* 0x000000aab39f723e */ /* 0x000fe200048070b6 */
        /* <DEDUP_REMOVED lines=31> */
[----:B------:R-:W-:Y:S06]  /*a0d0*/  @!P0 BRA `(.L_x_1211) ;  /* 0x0000000000048947 */ /* 0x000fec0003800000 */
[----:B------:R-:W-:Y:S01]  /*a0e0*/  BPT.TRAP 0x1 ;  /* 0x000000040000795c */ /* 0x000fe20000300000 */
.L_x_1211:
[----:B------:R0:W1:Y:S01]  /*a0f0*/  SYNCS.PHASECHK.TRANS64.TRYWAIT P1, [UR57+0x28450], R9 ;  /* 0x02845009ff0075a7 */ /* 0x0000620008020179 */
[----:B------:R-:W-:Y:S05]  /*a100*/  @!P0 BRA `(.L_x_1212) ;  /* 0x0000000000048947 */ /* 0x000fea0003800000 */
[----:B------:R-:W-:Y:S01]  /*a110*/  BPT.TRAP 0x1 ;  /* 0x000000040000795c */ /* 0x000fe20000300000 */
.L_x_1212:
[----:B------:R-:W-:Y:S01]  /*a120*/  VIADD R6, R196, 0x8 ;  /* 0x00000008c4067836 */ /* 0x000fe20000000000 */
[----:B-1----:R-:W-:Y:S06]  /*a130*/  @P1 BRA `(.L_x_1213) ;  /* 0x0000000000081947 */ /* 0x002fec0003800000 */
[----:B------:R-:W1:Y:S02]  /*a140*/  SYNCS.PHASECHK.TRANS64.TRYWAIT P1, [UR57+0x28450], R9 ;  /* 0x02845009ff0075a7 */ /* 0x000e640008020179 */
[----:B-1----:R-:W-:Y:S05]  /*a150*/  @!P1 BRA `(.L_x_1214) ;  /* 0x0000009000e49947 */ /* 0x002fea0003800000 */
.L_x_1213:
        /* <DEDUP_REMOVED lines=14> */
.L_x_1215:
[----:B------:R-:W-:Y:S01]  /*a240*/  UIADD3 UR57, UR57, 0x28460, URZ ;  /* 0x0002846039397890 */ /* 0x000fe2000fffe03f */
[C---:B------:R-:W-:Y:S01]  /*a250*/  ISETP.GT.AND P1, PT, R11.reuse, UR41, PT ;  /* 0x000000290b007c0c */ /* 0x040fe2000bf24270 */
[----:B------:R-:W-:Y:S02]  /*a260*/  VIADD R11, R11, 0xffffffff ;  /* 0xffffffff0b0b7836 */ /* 0x000fe40000000000 */
[----:B------:R-:W-:Y:S01]  /*a270*/  UPRMT UR57, UR58, 0x654, UR57 ;  /* 0x000006543a397896 */ /* 0x000fe20008000039 */
[----:B------:R-:W-:Y:S02]  /*a280*/  IMAD.MOV.U32 R12, RZ, RZ, R8 ;  /* 0x000000ffff0c7224 */ /* 0x000fe400078e0008 */
[----:B-1----:R-:W-:-:S06]  /*a290*/  IMAD.MOV.U32 R10, RZ, RZ, R5 ;  /* 0x000000ffff0a7224 */ /* 0x002fcc00078e0005 */
[----:B------:R-:W-:Y:S01]  /*a2a0*/  SYNCS.ARRIVE.TRANS64.RED.A1T0 RZ, [UR57], RZ ;  /* 0x000000ffffff79a7 */ /* 0x000fe20008100439 */
[----:B------:R-:W-:Y:S05]  /*a2b0*/  @P1 BRA `(.L_x_1216) ;  /* 0xffffffdc00241947 */ /* 0x000fea000383ffff */
.L_x_1197:
[----:B------:R-:W-:Y:S01]  /*a2c0*/  ULDC.64 UR8, c[0x0][0x9a0] ;  /* 0x0002680000087ab9 */ /* 0x000fe20000000a00 */
[----:B0-----:R-:W-:Y:S01]  /*a2d0*/  IMAD.MOV.U32 R9, RZ, RZ, 0x3f800000 ;  /* 0x3f800000ff097424 */ /* 0x001fe200078e00ff */
[----:B------:R-:W-:Y:S01]  /*a2e0*/  UISETP.NE.U32.AND UP0, UPT, UR8, URZ, UPT ;  /* 0x0000003f0800728c */ /* 0x000fe2000bf05070 */
[----:B------:R1:W-:Y:S06]  /*a2f0*/  BAR.ARV R0, 0x100 ;  /* 0x000400000000751d */ /* 0x0003ec0000002000 */
[----:B------:R-:W-:Y:S02]  /*a300*/  UISETP.NE.AND.EX UP0, UPT, UR9, URZ, UPT, UP0 ;  /* 0x0000003f0900728c */ /* 0x000fe4000bf05300 */
[----:B------:R-:W-:Y:S06]  /*a310*/  BAR.ARV 0x8, 0x180 ;  /* 0x0206000000007b1d */ /* 0x000fec0000002000 */
[----:B------:R-:W-:-:S03]  /*a320*/  PLOP3.LUT P0, PT, PT, PT, UP0, 0x80, 0x0 ;  /* 0x000000000000781c */ /* 0x000fc60003f0f008 */
[----:B------:R-:W-:Y:S01]  /*a330*/  @UP0 USHF.R.S32.HI UR6, URZ, 0x1f, UR42 ;  /* 0x0000001f3f060899 */ /* 0x000fe2000801142a */
        /* <DEDUP_REMOVED lines=14> */
[----:B------:R-:W-:-:S05]  /*a420*/  IMAD.U32 R7, RZ, RZ, UR7 ;  /* 0x00000007ff077e24 */ /* 0x000fca000f8e00ff */
[----:B------:R0:W3:Y:S01]  /*a430*/  @P0 LDG.E R9, desc[UR52][R6.64] ;  /* 0x0000003406090981 */ /* 0x0000e2000c1e1900 */
[----:B------:R-:W-:Y:S01]  /*a440*/  UIADD3 UR43, UR43, 0x1, URZ ;  /* 0x000000012b2b7890 */ /* 0x000fe2000fffe03f */
[----:B-12---:R-:W-:Y:S01]  /*a450*/  IMAD.MOV.U32 R0, RZ, RZ, -0x800000 ;  /* 0xff800000ff007424 */ /* 0x006fe200078e00ff */
[----:B------:R-:W-:Y:S01]  /*a460*/  UIADD3 UR45, UR45, 0x1, URZ ;  /* 0x000000012d2d7890 */ /* 0x000fe2000fffe03f */
[----:B------:R-:W1:Y:S01]  /*a470*/  SHFL.BFLY PT, R10, R3, 0x2, 0x1f ;  /* 0x0c401f00030a7f89 */ /* 0x000e6200000e0000 */
[----:B------:R-:W-:-:S03]  /*a480*/  UISETP.NE.AND UP0, UPT, UR43, 0x2, UPT ;  /* 0x000000022b00788c */ /* 0x000fc6000bf05270 */
[----:B------:R-:W2:Y:S01]  /*a490*/  SHFL.BFLY PT, R13, R4, 0x2, 0x1f ;  /* 0x0c401f00040d7f89 */ /* 0x000ea200000e0000 */
[----:B------:R-:W-:Y:S01]  /*a4a0*/  USEL UR4, URZ, 0x1, UP0 ;  /* 0x000000013f047887 */ /* 0x000fe20008000000 */
[----:B0-----:R-:W-:Y:S01]  /*a4b0*/  IMAD.MOV.U32 R6, RZ, RZ, RZ ;  /* 0x000000ffff067224 */ /* 0x001fe200078e00ff */
[----:B------:R-:W-:Y:S02]  /*a4c0*/  USEL UR43, UR43, URZ, UP0 ;  /* 0x0000003f2b2b7287 */ /* 0x000fe40008000000 */
[----:B------:R-:W-:Y:S01]  /*a4d0*/  ULOP3.LUT UR44, UR44, UR4, URZ, 0x3c, !UPT ;  /* 0x000000042c2c7292 */ /* 0x000fe2000f8e3c3f */
[----:B-1----:R-:W-:Y:S01]  /*a4e0*/  FADD.FTZ R10, R10, R3 ;  /* 0x000000030a0a7221 */ /* 0x002fe20000010000 */
[----:B------:R-:W-:Y:S02]  /*a4f0*/  IMAD.MOV.U32 R3, RZ, RZ, -0x800000 ;  /* 0xff800000ff037424 */ /* 0x000fe400078e00ff */
[----:B--2---:R-:W-:Y:S02]  /*a500*/  FADD.FTZ R13, R13, R4 ;  /* 0x000000040d0d7221 */ /* 0x004fe40000010000 */
[----:B------:R-:W0:Y:S01]  /*a510*/  SHFL.BFLY PT, R11, R10, 0x1, 0x1f ;  /* 0x0c201f000a0b7f89 */ /* 0x000e2200000e0000 */
[----:B------:R-:W-:-:S03]  /*a520*/  IMAD.U32 R4, RZ, RZ, UR40 ;  /* 0x00000028ff047e24 */ /* 0x000fc6000f8e00ff */
[----:B------:R-:W1:Y:S01]  /*a530*/  SHFL.BFLY PT, R12, R13, 0x1, 0x1f ;  /* 0x0c201f000d0c7f89 */ /* 0x000e6200000e0000 */
[----:B0-----:R-:W-:Y:S01]  /*a540*/  FADD.FTZ R14, R10, R11 ;  /* 0x0000000b0a0e7221 */ /* 0x001fe20000010000 */
[----:B------:R-:W-:Y:S02]  /*a550*/  IMAD.MOV.U32 R10, RZ, RZ, RZ ;  /* 0x000000ffff0a7224 */ /* 0x000fe400078e00ff */
[----:B-1----:R-:W-:Y:S02]  /*a560*/  FADD.FTZ R12, R13, R12 ;  /* 0x0000000c0d0c7221 */ /* 0x002fe40000010000 */
[C---:B------:R-:W-:Y:S01]  /*a570*/  FSETP.NE.FTZ.AND P0, PT, R14.reuse, RZ, PT ;  /* 0x000000ff0e00720b */ /* 0x040fe20003f15000 */
[----:B------:R-:W-:Y:S01]  /*a580*/  FMUL.FTZ R15, R14, 0.00390625 ;  /* 0x3b8000000e0f7820 */ /* 0x000fe20000410000 */
[----:B------:R-:W-:Y:S02]  /*a590*/  IMAD.U32 R13, RZ, RZ, UR40 ;  /* 0x00000028ff0d7e24 */ /* 0x000fe4000f8e00ff */
[----:B------:R-:W-:-:S02]  /*a5a0*/  FMUL.FTZ R20, R12, 0.00390625 ;  /* 0x3b8000000c147820 */ /* 0x000fc40000410000 */
[----:B------:R-:W-:-:S03]  /*a5b0*/  FSETP.NE.FTZ.AND P1, PT, R15, RZ, PT ;  /* 0x000000ff0f00720b */ /* 0x000fc60003f35000 */
[----:B------:R-:W-:-:S04]  /*a5c0*/  FSETP.NE.FTZ.AND P2, PT, R20, RZ, PT ;  /* 0x000000ff1400720b */ /* 0x000fc80003f55000 */
[----:B------:R0:W-:Y:S01]  /*a5d0*/  @P0 MUFU.RCP R6, R14 ;  /* 0x0000000e00060308 */ /* 0x0001e20000001000 */
[----:B------:R-:W-:-:S05]  /*a5e0*/  FSETP.NE.FTZ.AND P0, PT, R12, RZ, PT ;  /* 0x000000ff0c00720b */ /* 0x000fca0003f15000 */
[----:B------:R-:W-:Y:S02]  /*a5f0*/  @P1 FMUL.FTZ R4, R4, 0.69314718246459960938 ;  /* 0x3f31721804041820 */ /* 0x000fe40000410000 */
[----:B------:R-:W1:Y:S01]  /*a600*/  @P1 MUFU.LG2 R7, R15 ;  /* 0x0000000f00071308 */ /* 0x000e620000000c00 */
[----:B0-----:R-:W-:-:S07]  /*a610*/  @P2 FMUL.FTZ R14, R13, 0.69314718246459960938 ;  /* 0x3f3172180d0e2820 */ /* 0x001fce0000410000 */
        /* <DEDUP_REMOVED lines=137> */
.L_x_1138:
[----:B------:R-:W0:Y:S08]  /*aeb0*/  S2UR UR5, SR_CgaCtaId ;  /* 0x00000000000579c3 */ /* 0x000e300000008800 */
[----:B------:R-:W-:Y:S06]  /*aec0*/  BAR.SYNC.DEFER_BLOCKING 0x5, 0x180 ;  /* 0x0146000000007b1d */ /* 0x000fec0000010000 */
[----:B------:R-:W-:Y:S01]  /*aed0*/  UMOV UR4, 0x400 ;  /* 0x0000040000047882 */ /* 0x000fe20000000000 */
[----:B------:R-:W-:Y:S01]  /*aee0*/  BSSY B0, `(.L_x_1217) ;  /* 0x0000358000007945 */ /* 0x000fe20003800000 */
[----:B0-----:R-:W-:-:S09]  /*aef0*/  ULEA UR12, UR5, UR4, 0x18 ;  /* 0x00000004050c7291 */ /* 0x001fd2000f8ec03f */
[----:B------:R-:W0:Y:S02]  /*af00*/  LDS R4, [UR12+0x284d0] ;  /* 0x0284d00cff047984 */ /* 0x000e240008000800 */
[----:B0-----:R-:W-:Y:S01]  /*af10*/  R2UR UR4, R4 ;  /* 0x00000000040472ca */ /* 0x001fe200000e0000 */
[----:B------:R-:W-:Y:S06]  /*af20*/  BAR.ARV 0x4, 0x180 ;  /* 0x0106000000007b1d */ /* 0x000fec0000002000 */
[----:B------:R-:W-:Y:S08]  /*af30*/  @P0 BRA `(.L_x_1218) ;  /* 0x0000002800740947 */ /* 0x000ff00003800000 */
[----:B------:R-:W0:Y:S01]  /*af40*/  S2R R67, SR_TID.X ;  /* 0x0000000000437919 */ /* 0x000e220000002100 */
[----:B------:R-:W-:Y:S01]  /*af50*/  F2FP.BF16.F32.PACK_AB R11, R11, R48 ;  /* 0x000000300b0b723e */ /* 0x000fe200000010ff */
[----:B------:R-:W-:Y:S01]  /*af60*/  ULDC.64 UR6, c[0x4][0x38] ;  /* 0x01000e0000067ab9 */ /* 0x000fe20000000a00 */
[----:B------:R-:W1:Y:S01]  /*af70*/  S2UR UR5, SR_SWINHI ;  /* 0x00000000000579c3 */ /* 0x000e620000002f00 */
        /* <DEDUP_REMOVED lines=15> */
[----:B0-----:R-:W-:Y:S01]  /*b070*/  IMAD.SHL.U32 R48, R67, 0x4, RZ ;  /* 0x0000000443307824 */ /* 0x001fe200078e00ff */
[----:B------:R-:W-:Y:S01]  /*b080*/  F2FP.BF16.F32.PACK_AB R10, R132, R133 ;  /* 0x00000085840a723e */ /* 0x000fe200000010ff */
[----:B------:R-:W-:Y:S01]  /*b090*/  IMAD.MOV.U32 R73, RZ, RZ, 0x2 ;  /* 0x00000002ff497424 */ /* 0x000fe200078e00ff */
        /* <DEDUP_REMOVED lines=41> */
[----:B------:R-:W-:Y:S01]  /*b330*/  USHF.R.S32.HI UR10, URZ, 0x1f, UR37 ;  /* 0x0000001f3f0a7899 */ /* 0x000fe20008011425 */
[----:B------:R-:W-:Y:S01]  /*b340*/  LOP3.LUT R48, R48, 0xc, RZ, 0xc0, !PT ;  /* 0x0000000c30307812 */ /* 0x000fe200078ec0ff */
[----:B------:R-:W-:Y:S01]  /*b350*/  ULDC.64 UR8, c[0x0][0xb90] ;  /* 0x0002e40000087ab9 */ /* 0x000fe20000000a00 */
[----:B------:R-:W-:-:S02]  /*b360*/  F2FP.BF16.F32.PACK_AB R6, R154, R155 ;  /* 0x0000009b9a06723e */ /* 0x000fc400000010ff */
[----:B------:R-:W-:Y:S02]  /*b370*/  IADD3 R74, P0, R48, UR6, RZ ;  /* 0x00000006304a7c10 */ /* 0x000fe4000ff1e0ff */
[----:B------:R-:W-:Y:S02]  /*b380*/  F2FP.BF16.F32.PACK_AB R7, R152, R153 ;  /* 0x000000999807723e */ /* 0x000fe400000010ff */
[----:B------:R-:W-:Y:S01]  /*b390*/  F2FP.BF16.F32.PACK_AB R9, R140, R141 ;  /* 0x0000008d8c09723e */ /* 0x000fe200000010ff */
[----:B------:R-:W-:Y:S01]  /*b3a0*/  IMAD.X R75, RZ, RZ, UR7, P0 ;  /* 0x00000007ff4b7e24 */ /* 0x000fe200080e06ff */
[----:B------:R-:W-:Y:S02]  /*b3b0*/  F2FP.BF16.F32.PACK_AB R57, R92, R137 ;  /* 0x000000895c39723e */ /* 0x000fe400000010ff */
[----:B------:R-:W-:Y:S02]  /*b3c0*/  F2FP.BF16.F32.PACK_AB R8, R148, R149 ;  /* 0x000000959408723e */ /* 0x000fe400000010ff */
[----:B------:R0:W2:Y:S01]  /*b3d0*/  LDG.E.CONSTANT R74, desc[UR52][R74.64] ;  /* 0x000000344a4a7981 */ /* 0x0000a2000c1e9900 */
[----:B------:R-:W-:Y:S01]  /*b3e0*/  BAR.SYNC.DEFER_BLOCKING 0x1, 0x100 ;  /* 0x0044000000007b1d */ /* 0x000fe20000010000 */
[----:B------:R-:W-:-:S02]  /*b3f0*/  LOP3.LUT P0, R48, R67, 0x3, RZ, 0xc0, !PT ;  /* 0x0000000343307812 */ /* 0x000fc4000780c0ff */
[----:B------:R-:W-:Y:S02]  /*b400*/  F2FP.BF16.F32.PACK_AB R49, R124, R125 ;  /* 0x0000007d7c31723e */ /* 0x000fe400000010ff */
[----:B------:R-:W-:Y:S01]  /*b410*/  ISETP.EQ.OR P0, PT, R48, 0x3, !P0 ;  /* 0x000000033000780c */ /* 0x000fe20004702670 */
[----:B------:R-:W-:Y:S01]  /*b420*/  UMOV UR6, UR12 ;  /* 0x0000000c00067c82 */ /* 0x000fe20008000000 */
[----:B-1----:R-:W-:Y:S02]  /*b430*/  UMOV UR7, UR5 ;  /* 0x0000000500077c82 */ /* 0x002fe40008000000 */
[----:B------:R-:W-:Y:S01]  /*b440*/  IMAD.WIDE R72, R188, R73, UR6 ;  /* 0x00000006bc487e25 */ /* 0x000fe2000f8e0249 */
[----:B------:R-:W-:Y:S02]  /*b450*/  SEL R133, R69, R90, P0 ;  /* 0x0000005a45857207 */ /* 0x000fe40000000000 */
[----:B------:R-:W-:Y:S02]  /*b460*/  SEL R90, R90, R69, P0 ;  /* 0x000000455a5a7207 */ /* 0x000fe40000000000 */
[----:B------:R-:W-:-:S02]  /*b470*/  IADD3 R69, P3, R72, 0xc040, RZ ;  /* 0x0000c04048457810 */ /* 0x000fc40007f7e0ff */
[----:B------:R-:W-:Y:S02]  /*b480*/  SEL R131, R61, R68, P0 ;  /* 0x000000443d837207 */ /* 0x000fe40000000000 */
[----:B------:R-:W-:Y:S02]  /*b490*/  SEL R89, R68, R61, P0 ;  /* 0x0000003d44597207 */ /* 0x000fe40000000000 */
[----:B------:R-:W-:Y:S02]  /*b4a0*/  LOP3.LUT R68, R69, 0x380, RZ, 0xc0, !PT ;  /* 0x0000038045447812 */ /* 0x000fe400078ec0ff */
[----:B------:R-:W-:Y:S02]  /*b4b0*/  SEL R151, R70, R71, P0 ;  /* 0x0000004746977207 */ /* 0x000fe40000000000 */
[----:B------:R-:W-:Y:S02]  /*b4c0*/  SEL R99, R71, R70, P0 ;  /* 0x0000004647637207 */ /* 0x000fe40000000000 */
[----:B------:R-:W-:-:S02]  /*b4d0*/  IADD3 R71, P4, R72, 0xc060, RZ ;  /* 0x0000c06048477810 */ /* 0x000fc40007f9e0ff */
[----:B------:R-:W-:Y:S02]  /*b4e0*/  SEL R81, R24, R25, P0 ;  /* 0x0000001918517207 */ /* 0x000fe40000000000 */
[----:B0-----:R-:W-:Y:S02]  /*b4f0*/  SEL R75, R25, R24, P0 ;  /* 0x00000018194b7207 */ /* 0x001fe40000000000 */
[----:B------:R-:W-:Y:S02]  /*b500*/  IADD3 R67, P2, R72, 0xc020, RZ ;  /* 0x0000c02048437810 */ /* 0x000fe40007f5e0ff */
[----:B------:R-:W-:Y:S02]  /*b510*/  SHF.R.U64 R68, R68, 0x3, RZ ;  /* 0x0000000344447819 */ /* 0x000fe400000012ff */
[----:B------:R-:W-:Y:S02]  /*b520*/  IADD3 R25, P6, R72, 0x8060, RZ ;  /* 0x0000806048197810 */ /* 0x000fe40007fde0ff */
[----:B------:R-:W-:-:S02]  /*b530*/  LOP3.LUT R70, R71, 0x380, RZ, 0xc0, !PT ;  /* 0x0000038047467812 */ /* 0x000fc400078ec0ff */
[----:B------:R-:W-:Y:S02]  /*b540*/  SEL R141, R4, R5, P0 ;  /* 0x00000005048d7207 */ /* 0x000fe40000000000 */
[----:B------:R-:W-:Y:S02]  /*b550*/  SEL R96, R5, R4, P0 ;  /* 0x0000000405607207 */ /* 0x000fe40000000000 */
[----:B------:R-:W-:Y:S02]  /*b560*/  LOP3.LUT R66, R67, 0x380, RZ, 0xc0, !PT ;  /* 0x0000038043427812 */ /* 0x000fe400078ec0ff */
[----:B------:R-:W-:Y:S01]  /*b570*/  LOP3.LUT R68, R68, R69, RZ, 0x3c, !PT ;  /* 0x0000004544447212 */ /* 0x000fe200078e3cff */
[----:B------:R-:W-:Y:S01]  /*b580*/  IMAD.X R69, RZ, RZ, R73, P3 ;  /* 0x000000ffff457224 */ /* 0x000fe200018e0649 */
[----:B------:R-:W-:Y:S02]  /*b590*/  LOP3.LUT R4, R25, 0x380, RZ, 0xc0, !PT ;  /* 0x0000038019047812 */ /* 0x000fe400078ec0ff */
[----:B------:R-:W-:-:S02]  /*b5a0*/  SEL R143, R6, R7, P0 ;  /* 0x00000007068f7207 */ /* 0x000fc40000000000 */
[----:B------:R-:W-:Y:S02]  /*b5b0*/  SEL R95, R7, R6, P0 ;  /* 0x00000006075f7207 */ /* 0x000fe40000000000 */
[----:B------:R-:W-:Y:S02]  /*b5c0*/  SHF.R.U64 R70, R70, 0x3, RZ ;  /* 0x0000000346467819 */ /* 0x000fe400000012ff */
[----:B------:R-:W-:Y:S02]  /*b5d0*/  IADD3 R7, P3, R72, 0x20, RZ ;  /* 0x0000002048077810 */ /* 0x000fe40007f7e0ff */
[----:B------:R-:W-:Y:S02]  /*b5e0*/  SEL R87, R40, R41, P0 ;  /* 0x0000002928577207 */ /* 0x000fe40000000000 */
[----:B------:R-:W-:Y:S01]  /*b5f0*/  SEL R77, R41, R40, P0 ;  /* 0x00000028294d7207 */ /* 0x000fe20000000000 */
[----:B------:R-:W-:Y:S01]  /*b600*/  IMAD R40, R184, 0x40, R16 ;  /* 0x00000040b8287824 */ /* 0x000fe200078e0210 */
[----:B------:R-:W-:Y:S01]  /*b610*/  SHF.R.U64 R66, R66, 0x3, RZ ;  /* 0x0000000342427819 */ /* 0x000fe200000012ff */
[----:B------:R-:W-:Y:S01]  /*b620*/  IMAD.MOV.U32 R41, RZ, RZ, 0x2 ;  /* 0x00000002ff297424 */ /* 0x000fe200078e00ff */
[----:B------:R-:W-:-:S02]  /*b630*/  SHF.R.U64 R4, R4, 0x3, RZ ;  /* 0x0000000304047819 */ /* 0x000fc400000012ff */
[----:B------:R-:W-:Y:S02]  /*b640*/  SEL R139, R93, R100, P0 ;  /* 0x000000645d8b7207 */ /* 0x000fe40000000000 */
[----:B------:R-:W-:Y:S02]  /*b650*/  SEL R137, R136, R57, P0 ;  /* 0x0000003988897207 */ /* 0x000fe40000000000 */
[----:B------:R-:W-:Y:S01]  /*b660*/  SEL R92, R57, R136, P0 ;  /* 0x00000088395c7207 */ /* 0x000fe20000000000 */
[--C-:B------:R-:W-:Y:S01]  /*b670*/  IMAD.X R57, RZ, RZ, R73.reuse, P3 ;  /* 0x000000ffff397224 */ /* 0x100fe200018e0649 */
[----:B------:R-:W-:Y:S02]  /*b680*/  SEL R93, R100, R93, P0 ;  /* 0x0000005d645d7207 */ /* 0x000fe40000000000 */
[----:B------:R-:W-:Y:S01]  /*b690*/  LOP3.LUT R70, R70, R71, RZ, 0x3c, !PT ;  /* 0x0000004746467212 */ /* 0x000fe200078e3cff */
[----:B------:R-:W-:Y:S01]  /*b6a0*/  IMAD.X R71, RZ, RZ, R73, P4 ;  /* 0x000000ffff477224 */ /* 0x000fe200020e0649 */
[----:B------:R-:W-:-:S02]  /*b6b0*/  SEL R121, R15, R20, P0 ;  /* 0x000000140f797207 */ /* 0x000fc40000000000 */
[----:B------:R-:W-:Y:S02]  /*b6c0*/  SEL R80, R20, R15, P0 ;  /* 0x0000000f14507207 */ /* 0x000fe40000000000 */
[----:B------:R-:W-:Y:S02]  /*b6d0*/  SEL R153, R63, R62, P0 ;  /* 0x0000003e3f997207 */ /* 0x000fe40000000000 */
[----:B------:R-:W-:Y:S01]  /*b6e0*/  SEL R100, R62, R63, P0 ;  /* 0x0000003f3e647207 */ /* 0x000fe20000000000 */
[----:B------:R-:W-:Y:S01]  /*b6f0*/  IMAD.WIDE R40, R40, R41, UR6 ;  /* 0x0000000628287e25 */ /* 0x000fe2000f8e0229 */
[----:B------:R-:W-:Y:S02]  /*b700*/  LOP3.LUT R66, R66, R67, RZ, 0x3c, !PT ;  /* 0x0000004342427212 */ /* 0x000fe400078e3cff */
[C---:B------:R-:W-:Y:S01]  /*b710*/  IADD3 R15, P4, R72.reuse, 0x8020, RZ ;  /* 0x00008020480f7810 */ /* 0x040fe20007f9e0ff */
[----:B------:R-:W-:Y:S01]  /*b720*/  IMAD.X R67, RZ, RZ, R73, P2 ;  /* 0x000000ffff437224 */ /* 0x000fe200010e0649 */
[----:B------:R-:W-:-:S02]  /*b730*/  IADD3 R6, P3, R72, 0x4000, RZ ;  /* 0x0000400048067810 */ /* 0x000fc40007f7e0ff */
[----:B------:R-:W-:Y:S02]  /*b740*/  LOP3.LUT R62, R4, R25, RZ, 0x3c, !PT ;  /* 0x00000019043e7212 */ /* 0x000fe400078e3cff */
[----:B------:R-:W-:Y:S02]  /*b750*/  SEL R117, R11, R12, P0 ;  /* 0x0000000c0b757207 */ /* 0x000fe40000000000 */
[----:B------:R-:W-:Y:S02]  /*b760*/  SEL R78, R12, R11, P0 ;  /* 0x0000000b0c4e7207 */ /* 0x000fe40000000000 */
[----:B------:R-:W-:Y:S02]  /*b770*/  SEL R123, R21, R28, P0 ;  /* 0x0000001c157b7207 */ /* 0x000fe40000000000 */
[----:B------:R-:W-:Y:S02]  /*b780*/  SEL R82, R28, R21, P0 ;  /* 0x000000151c527207 */ /* 0x000fe40000000000 */
[----:B------:R-:W-:-:S02]  /*b790*/  LOP3.LUT R5, R72, 0x380, RZ, 0xc0, !PT ;  /* 0x0000038048057812 */ /* 0x000fc400078ec0ff */
[----:B------:R-:W-:Y:S02]  /*b7a0*/  LOP3.LUT R4, R7, 0x380, RZ, 0xc0, !PT ;  /* 0x0000038007047812 */ /* 0x000fe400078ec0ff */
[C---:B------:R-:W-:Y:S02]  /*b7b0*/  IADD3 R20, P1, R72.reuse, 0xc000, RZ ;  /* 0x0000c00048147810 */ /* 0x040fe40007f3e0ff */
[C---:B------:R-:W-:Y:S02]  /*b7c0*/  IADD3 R21, P5, R72.reuse, 0x8040, RZ ;  /* 0x0000804048157810 */ /* 0x040fe40007fbe0ff */
[----:B------:R-:W-:Y:S02]  /*b7d0*/  IADD3 R12, P2, R72, 0x8000, RZ ;  /* 0x00008000480c7810 */ /* 0x000fe40007f5e0ff */
[----:B------:R-:W-:Y:S02]  /*b7e0*/  SEL R129, R45, R52, P0 ;  /* 0x000000342d817207 */ /* 0x000fe40000000000 */
[----:B------:R-:W-:Y:S01]  /*b7f0*/  SEL R86, R52, R45, P0 ;  /* 0x0000002d34567207 */ /* 0x000fe20000000000 */
[----:B------:R-:W-:Y:S01]  /*b800*/  IMAD.X R45, RZ, RZ, R73, P3 ;  /* 0x000000ffff2d7224 */ /* 0x000fe200018e0649 */
[----:B------:R-:W-:-:S02]  /*b810*/  SEL R155, R59, R58, P0 ;  /* 0x0000003a3b9b7207 */ /* 0x000fc40000000000 */
[----:B------:R-:W-:Y:S01]  /*b820*/  SEL R101, R58, R59, P0 ;  /* 0x0000003b3a657207 */ /* 0x000fe20000000000 */
[----:B------:R-:W-:Y:S01]  /*b830*/  IMAD.X R59, RZ, RZ, R73, P4 ;  /* 0x000000ffff3b7224 */ /* 0x000fe200020e0649 */
[----:B------:R-:W-:Y:S02]  /*b840*/  SEL R119, R13, R14, P0 ;  /* 0x0000000e0d777207 */ /* 0x000fe40000000000 */
[----:B------:R-:W-:Y:S02]  /*b850*/  SEL R79, R14, R13, P0 ;  /* 0x0000000d0e4f7207 */ /* 0x000fe40000000000 */
[----:B------:R-:W-:Y:S02]  /*b860*/  SEL R127, R37, R44, P0 ;  /* 0x0000002c257f7207 */ /* 0x000fe40000000000 */
[----:B------:R-:W-:Y:S02]  /*b870*/  SEL R85, R44, R37, P0 ;  /* 0x000000252c557207 */ /* 0x000fe40000000000 */
[----:B------:R-:W-:-:S02]  /*b880*/  SEL R145, R8, R9, P0 ;  /* 0x0000000908917207 */ /* 0x000fc40000000000 */
[----:B------:R-:W-:Y:S02]  /*b890*/  SEL R94, R9, R8, P0 ;  /* 0x00000008095e7207 */ /* 0x000fe40000000000 */
[----:B------:R-:W-:Y:S02]  /*b8a0*/  SHF.R.U64 R5, R5, 0x3, RZ ;  /* 0x0000000305057819 */ /* 0x000fe400000012ff */
[----:B------:R-:W-:Y:S01]  /*b8b0*/  SHF.R.U64 R4, R4, 0x3, RZ ;  /* 0x0000000304047819 */ /* 0x000fe200000012ff */
[--C-:B------:R-:W-:Y:S01]  /*b8c0*/  IMAD.X R65, RZ, RZ, R73.reuse, P1 ;  /* 0x000000ffff417224 */ /* 0x100fe200008e0649 */
[----:B------:R-:W-:Y:S01]  /*b8d0*/  SEL R157, R55, R54, P0 ;  /* 0x00000036379d7207 */ /* 0x000fe20000000000 */
[--C-:B------:R-:W-:Y:S01]  /*b8e0*/  IMAD.X R63, RZ, RZ, R73.reuse, P6 ;  /* 0x000000ffff3f7224 */ /* 0x100fe200030e0649 */
[----:B------:R-:W-:Y:S01]  /*b8f0*/  SEL R102, R54, R55, P0 ;  /* 0x0000003736667207 */ /* 0x000fe20000000000 */
[--C-:B------:R-:W-:Y:S01]  /*b900*/  IMAD.X R61, RZ, RZ, R73.reuse, P5 ;  /* 0x000000ffff3d7224 */ /* 0x100fe200028e0649 */
[----:B------:R-:W-:Y:S01]  /*b910*/  IADD3 R9, P4, R72, 0x40, RZ ;  /* 0x0000004048097810 */ /* 0x000fe20007f9e0ff */
[----:B------:R-:W-:Y:S01]  /*b920*/  IMAD.X R55, RZ, RZ, R73, P2 ;  /* 0x000000ffff377224 */ /* 0x000fe200010e0649 */
[----:B------:R-:W-:-:S02]  /*b930*/  LOP3.LUT R14, R20, 0x380, RZ, 0xc0, !PT ;  /* 0x00000380140e7812 */ /* 0x000fc400078ec0ff */
[----:B------:R-:W-:Y:S02]  /*b940*/  IADD3 R37, P3, R40, 0x2000, RZ ;  /* 0x0000200028257810 */ /* 0x000fe40007f7e0ff */
[----:B------:R-:W-:Y:S02]  /*b950*/  SEL R147, R10, R49, P0 ;  /* 0x000000310a937207 */ /* 0x000fe40000000000 */
[----:B------:R-:W-:Y:S02]  /*b960*/  SEL R97, R49, R10, P0 ;  /* 0x0000000a31617207 */ /* 0x000fe40000000000 */
[C---:B------:R-:W-:Y:S02]  /*b970*/  IADD3 R13, P1, R72.reuse, 0x4060, RZ ;  /* 0x00004060480d7810 */ /* 0x040fe40007f3e0ff */
[C---:B------:R-:W-:Y:S02]  /*b980*/  IADD3 R10, P6, R72.reuse, 0x4040, RZ ;  /* 0x00004040480a7810 */ /* 0x040fe40007fde0ff */
[----:B------:R-:W-:-:S02]  /*b990*/  IADD3 R8, P5, R72, 0x4020, RZ ;  /* 0x0000402048087810 */ /* 0x000fc40007fbe0ff */
[----:B------:R-:W-:Y:S02]  /*b9a0*/  IADD3 R11, P2, R72, 0x60, RZ ;  /* 0x00000060480b7810 */ /* 0x000fe40007f5e0ff */
[----:B------:R-:W-:Y:S02]  /*b9b0*/  SEL R125, R29, R36, P0 ;  /* 0x000000241d7d7207 */ /* 0x000fe40000000000 */
[----:B------:R-:W-:Y:S02]  /*b9c0*/  SEL R84, R36, R29, P0 ;  /* 0x0000001d24547207 */ /* 0x000fe40000000000 */
[----:B------:R-:W-:Y:S02]  /*b9d0*/  LOP3.LUT R72, R5, R72, RZ, 0x3c, !PT ;  /* 0x0000004805487212 */ /* 0x000fe400078e3cff */
[----:B------:R-:W-:Y:S02]  /*b9e0*/  LOP3.LUT R56, R4, R7, RZ, 0x3c, !PT ;  /* 0x0000000704387212 */ /* 0x000fe400078e3cff */
[----:B------:R-:W-:-:S02]  /*b9f0*/  SHF.R.U64 R5, R14, 0x3, RZ ;  /* 0x000000030e057819 */ /* 0x000fc400000012ff */
[----:B------:R-:W-:Y:S02]  /*ba00*/  LOP3.LUT R4, R9, 0x380, RZ, 0xc0, !PT ;  /* 0x0000038009047812 */ /* 0x000fe400078ec0ff */
[----:B------:R-:W-:Y:S02]  /*ba10*/  LOP3.LUT R36, R37, 0x380, RZ, 0xc0, !PT ;  /* 0x0000038025247812 */ /* 0x000fe400078ec0ff */
[----:B------:R-:W-:Y:S02]  /*ba20*/  LOP3.LUT R14, R15, 0x380, RZ, 0xc0, !PT ;  /* 0x000003800f0e7812 */ /* 0x000fe400078ec0ff */
[----:B------:R-:W-:Y:S02]  /*ba30*/  SHF.R.U64 R4, R4, 0x3, RZ ;  /* 0x0000000304047819 */ /* 0x000fe400000012ff */
[----:B------:R-:W-:Y:S02]  /*ba40*/  SHF.R.U64 R36, R36, 0x3, RZ ;  /* 0x0000000324247819 */ /* 0x000fe400000012ff */
[----:B------:R-:W-:-:S02]  /*ba50*/  SHF.R.U64 R14, R14, 0x3, RZ ;  /* 0x000000030e0e7819 */ /* 0x000fc400000012ff */
[----:B------:R-:W-:Y:S02]  /*ba60*/  SEL R163, R43, R42, P0 ;  /* 0x0000002a2ba37207 */ /* 0x000fe40000000000 */
[----:B------:R-:W-:Y:S01]  /*ba70*/  SEL R106, R42, R43, P0 ;  /* 0x0000002b2a6a7207 */ /* 0x000fe20000000000 */
[----:B------:R-:W-:Y:S01]  /*ba80*/  IMAD.X R43, RZ, RZ, R73, P4 ;  /* 0x000000ffff2b7224 */ /* 0x000fe200020e0649 */
[----:B------:R-:W-:Y:S02]  /*ba90*/  LOP3.LUT R42, R4, R9, RZ, 0x3c, !PT ;  /* 0x00000009042a7212 */ /* 0x000fe400078e3cff */
[----:B------:R-:W-:Y:S01]  /*baa0*/  LOP3.LUT R36, R36, R37, RZ, 0x3c, !PT ;  /* 0x0000002524247212 */ /* 0x000fe200078e3cff */
[----:B------:R-:W-:Y:S01]  /*bab0*/  IMAD.X R37, RZ, RZ, R41, P3 ;  /* 0x000000ffff257224 */ /* 0x000fe200018e0629 */
[----:B------:R-:W-:Y:S02]  /*bac0*/  LOP3.LUT R64, R5, R20, RZ, 0x3c, !PT ;  /* 0x0000001405407212 */ /* 0x000fe400078e3cff */
[----:B------:R-:W-:-:S02]  /*bad0*/  LOP3.LUT R58, R14, R15, RZ, 0x3c, !PT ;  /* 0x0000000f0e3a7212 */ /* 0x000fc400078e3cff */
[----:B------:R-:W-:Y:S02]  /*bae0*/  LOP3.LUT R5, R12, 0x380, RZ, 0xc0, !PT ;  /* 0x000003800c057812 */ /* 0x000fe400078ec0ff */
[----:B------:R-:W-:Y:S02]  /*baf0*/  IADD3 R15, P3, R40, 0x8000, RZ ;  /* 0x00008000280f7810 */ /* 0x000fe40007f7e0ff */
[----:B------:R-:W-:Y:S02]  /*bb00*/  MOV R132, R42 ;  /* 0x0000002a00847202 */ /* 0x000fe40000000f00 */
[----:B------:R-:W-:Y:S01]  /*bb10*/  SHF.R.U64 R5, R5, 0x3, RZ ;  /* 0x0000000305057819 */ /* 0x000fe200000012ff */
[----:B------:R-:W0:Y:S01]  /*bb20*/  LDC R42, c[0x0][0xbe8] ;  /* 0x0002fa00ff2a7b82 */ /* 0x000e220000000800 */
[----:B------:R-:W-:Y:S02]  /*bb30*/  LOP3.LUT R14, R15, 0x380, RZ, 0xc0, !PT ;  /* 0x000003800f0e7812 */ /* 0x000fe400078ec0ff */
[----:B------:R-:W-:-:S02]  /*bb40*/  LOP3.LUT R54, R5, R12, RZ, 0x3c, !PT ;  /* 0x0000000c05367212 */ /* 0x000fc400078e3cff */
[----:B------:R-:W-:Y:S02]  /*bb50*/  SHF.R.U64 R14, R14, 0x3, RZ ;  /* 0x000000030e0e7819 */ /* 0x000fe400000012ff */
[----:B------:R-:W-:Y:S02]  /*bb60*/  LOP3.LUT R5, R8, 0x380, RZ, 0xc0, !PT ;  /* 0x0000038008057812 */ /* 0x000fe400078ec0ff */
[----:B------:R-:W-:Y:S01]  /*bb70*/  LOP3.LUT R14, R14, R15, RZ, 0x3c, !PT ;  /* 0x0000000f0e0e7212 */ /* 0x000fe200078e3cff */
[----:B------:R-:W-:Y:S01]  /*bb80*/  IMAD.X R15, RZ, RZ, R41, P3 ;  /* 0x000000ffff0f7224 */ /* 0x000fe200018e0629 */
[----:B------:R-:W-:Y:S02]  /*bb90*/  SHF.R.U64 R5, R5, 0x3, RZ ;  /* 0x0000000305057819 */ /* 0x000fe400000012ff */
[----:B------:R-:W-:Y:S02]  /*bba0*/  IADD3 R9, P3, R40, 0xe000, RZ ;  /* 0x0000e00028097810 */ /* 0x000fe40007f7e0ff */
[----:B------:R-:W-:-:S02]  /*bbb0*/  LOP3.LUT R12, R13, 0x380, RZ, 0xc0, !PT ;  /* 0x000003800d0c7812 */ /* 0x000fc400078ec0ff */
[----:B------:R-:W-:Y:S02]  /*bbc0*/  SEL R149, R116, R109, P0 ;  /* 0x0000006d74957207 */ /* 0x000fe40000000000 */
[----:B------:R-:W-:Y:S02]  /*bbd0*/  SEL R98, R109, R116, P0 ;  /* 0x000000746d627207 */ /* 0x000fe40000000000 */
[----:B------:R-:W-:Y:S02]  /*bbe0*/  SEL R161, R47, R46, P0 ;  /* 0x0000002e2fa17207 */ /* 0x000fe40000000000 */
[----:B------:R-:W-:Y:S01]  /*bbf0*/  SEL R104, R46, R47, P0 ;  /* 0x0000002f2e687207 */ /* 0x000fe20000000000 */
[----:B------:R-:W-:Y:S01]  /*bc00*/  IMAD.X R47, RZ, RZ, R73, P2 ;  /* 0x000000ffff2f7224 */ /* 0x000fe200010e0649 */
[----:B------:R-:W-:Y:S02]  /*bc10*/  SEL R167, R35, R34, P0 ;  /* 0x0000002223a77207 */ /* 0x000fe40000000000 */
[----:B------:R-:W-:-:S02]  /*bc20*/  SEL R109, R34, R35, P0 ;  /* 0x00000023226d7207 */ /* 0x000fc40000000000 */
[----:B------:R-:W-:Y:S02]  /*bc30*/  LOP3.LUT R48, R5, R8, RZ, 0x3c, !PT ;  /* 0x0000000805307212 */ /* 0x000fe400078e3cff */
[----:B------:R-:W-:Y:S02]  /*bc40*/  IADD3 R35, P2, R40, 0x3000, RZ ;  /* 0x0000300028237810 */ /* 0x000fe40007f5e0ff */
[----:B------:R-:W-:Y:S02]  /*bc50*/  LOP3.LUT R8, R9, 0x380, RZ, 0xc0, !PT ;  /* 0x0000038009087812 */ /* 0x000fe400078ec0ff */
[----:B------:R-:W-:Y:S02]  /*bc60*/  SHF.R.U64 R12, R12, 0x3, RZ ;  /* 0x000000030c0c7819 */ /* 0x000fe400000012ff */
[----:B------:R-:W-:Y:S02]  /*bc70*/  LOP3.LUT R4, R11, 0x380, RZ, 0xc0, !PT ;  /* 0x000003800b047812 */ /* 0x000fe400078ec0ff */
[----:B------:R-:W-:-:S02]  /*bc80*/  LOP3.LUT R5, R6, 0x380, RZ, 0xc0, !PT ;  /* 0x0000038006057812 */ /* 0x000fc400078ec0ff */
[----:B------:R-:W-:Y:S02]  /*bc90*/  SEL R115, R53, R60, P0 ;  /* 0x0000003c35737207 */ /* 0x000fe40000000000 */
[----:B------:R-:W-:Y:S01]  /*bca0*/  SEL R88, R60, R53, P0 ;  /* 0x000000353c587207 */ /* 0x000fe20000000000 */
[----:B------:R-:W-:Y:S01]  /*bcb0*/  IMAD.X R53, RZ, RZ, R73, P1 ;  /* 0x000000ffff357224 */ /* 0x000fe200008e0649 */
[----:B------:R-:W-:Y:S02]  /*bcc0*/  LOP3.LUT R34, R35, 0x380, RZ, 0xc0, !PT ;  /* 0x0000038023227812 */ /* 0x000fe400078ec0ff */
[----:B------:R-:W-:Y:S02]  /*bcd0*/  SHF.R.U64 R8, R8, 0x3, RZ ;  /* 0x0000000308087819 */ /* 0x000fe400000012ff */
[----:B------:R-:W-:Y:S02]  /*bce0*/  LOP3.LUT R20, R21, 0x380, RZ, 0xc0, !PT ;  /* 0x0000038015147812 */ /* 0x000fe400078ec0ff */
[----:B------:R-:W-:-:S02]  /*bcf0*/  LOP3.LUT R52, R12, R13, RZ, 0x3c, !PT ;  /* 0x0000000d0c347212 */ /* 0x000fc400078e3cff */
[----:B------:R-:W-:Y:S02]  /*bd00*/  SHF.R.U64 R4, R4, 0x3, RZ ;  /* 0x0000000304047819 */ /* 0x000fe400000012ff */
[----:B------:R-:W-:Y:S02]  /*bd10*/  SHF.R.U64 R5, R5, 0x3, RZ ;  /* 0x0000000305057819 */ /* 0x000fe400000012ff */
[----:B------:R-:W-:Y:S02]  /*bd20*/  LOP3.LUT R7, R10, 0x380, RZ, 0xc0, !PT ;  /* 0x000003800a077812 */ /* 0x000fe400078ec0ff */
[----:B------:R-:W-:Y:S02]  /*bd30*/  SHF.R.U64 R34, R34, 0x3, RZ ;  /* 0x0000000322227819 */ /* 0x000fe400000012ff */
[----:B------:R-:W-:Y:S01]  /*bd40*/  LOP3.LUT R8, R8, R9, RZ, 0x3c, !PT ;  /* 0x0000000908087212 */ /* 0x000fe200078e3cff */
[----:B------:R-:W-:Y:S01]  /*bd50*/  IMAD.X R9, RZ, RZ, R41, P3 ;  /* 0x000000ffff097224 */ /* 0x000fe200018e0629 */
[----:B------:R-:W-:-:S02]  /*bd60*/  SHF.R.U64 R20, R20, 0x3, RZ ;  /* 0x0000000314147819 */ /* 0x000fc400000012ff */
[----:B------:R-:W-:Y:S02]  /*bd70*/  LOP3.LUT R46, R4, R11, RZ, 0x3c, !PT ;  /* 0x0000000b042e7212 */ /* 0x000fe400078e3cff */
[----:B------:R-:W-:Y:S02]  /*bd80*/  MOV R108, R52 ;  /* 0x00000034006c7202 */ /* 0x000fe40000000f00 */
[----:B------:R-:W-:Y:S02]  /*bd90*/  LOP3.LUT R44, R5, R6, RZ, 0x3c, !PT ;  /* 0x00000006052c7212 */ /* 0x000fe400078e3cff */
[----:B0-----:R-:W-:Y:S02]  /*bda0*/  ISETP.NE.AND P3, PT, R42, 0x1, PT ;  /* 0x000000012a00780c */ /* 0x001fe40003f65270 */
[----:B------:R-:W-:Y:S02]  /*bdb0*/  SHF.R.U64 R7, R7, 0x3, RZ ;  /* 0x0000000307077819 */ /* 0x000fe400000012ff */
[----:B------:R-:W-:-:S02]  /*bdc0*/  SEL R135, R128, R91, P0 ;  /* 0x0000005b80877207 */ /* 0x000fc40000000000 */
[----:B------:R-:W-:Y:S01]  /*bdd0*/  LOP3.LUT R34, R34, R35, RZ, 0x3c, !PT ;  /* 0x0000002322227212 */ /* 0x000fe200078e3cff */
[----:B------:R-:W-:Y:S01]  /*bde0*/  IMAD.X R35, RZ, RZ, R41, P2 ;  /* 0x000000ffff237224 */ /* 0x000fe200010e0629 */
[----:B------:R-:W-:Y:S02]  /*bdf0*/  SEL R91, R91, R128, P0 ;  /* 0x000000805b5b7207 */ /* 0x000fe40000000000 */
[----:B------:R-:W-:Y:S01]  /*be00*/  LOP3.LUT R60, R20, R21, RZ, 0x3c, !PT ;  /* 0x00000015143c7212 */ /* 0x000fe200078e3cff */
[--C-:B------:R-:W-:Y:S01]  /*be10*/  IMAD.X R49, RZ, RZ, R73.reuse, P5 ;  /* 0x000000ffff317224 */ /* 0x100fe200028e0649 */
[----:B------:R-:W-:Y:S02]  /*be20*/  SEL R159, R51, R50, P0 ;  /* 0x00000032339f7207 */ /* 0x000fe40000000000 */
[----:B------:R-:W-:Y:S01]  /*be30*/  SEL R103, R50, R51, P0 ;  /* 0x0000003332677207 */ /* 0x000fe20000000000 */
[----:B------:R-:W-:Y:S01]  /*be40*/  IMAD.X R51, RZ, RZ, R73, P6 ;  /* 0x000000ffff337224 */ /* 0x000fe200030e0649 */
[----:B------:R-:W-:-:S02]  /*be50*/  IADD3 R21, P2, R40, 0x9000, RZ ;  /* 0x0000900028157810 */ /* 0x000fc40007f5e0ff */
[----:B------:R-:W-:Y:S02]  /*be60*/  MOV R128, R44 ;  /* 0x0000002c00807202 */ /* 0x000fe40000000f00 */
[----:B------:R-:W-:Y:S02]  /*be70*/  MOV R130, R46 ;  /* 0x0000002e00827202 */ /* 0x000fe40000000f00 */
[----:B------:R-:W-:Y:S02]  /*be80*/  LOP3.LUT R50, R7, R10, RZ, 0x3c, !PT ;  /* 0x0000000a07327212 */ /* 0x000fe400078e3cff */
[----:B--2---:R-:W-:Y:S01]  /*be90*/  LOP3.LUT R53, R74, 0x2, RZ, 0x3c, !PT ;  /* 0x000000024a357812 */ /* 0x004fe200078e3cff */
[----:B------:R-:W-:Y:S01]  /*bea0*/  SHFL.IDX PT, R46, R81, R74, 0x1c1f ;  /* 0x001c1f4a512e7589 */ /* 0x000fe200000e0000 */
[----:B------:R-:W-:Y:S02]  /*beb0*/  SEL R83, R32, R33, P0 ;  /* 0x0000002120537207 */ /* 0x000fe40000000000 */
[----:B------:R-:W-:Y:S01]  /*bec0*/  SEL R76, R33, R32, P0 ;  /* 0x00000020214c7207 */ /* 0x000fe20000000000 */
[----:B------:R-:W0:Y:S01]  /*bed0*/  SHFL.IDX PT, R45, R75, R53, 0x1c1f ;  /* 0x001c1f354b2d7589 */ /* 0x000e2200000e0000 */
[----:B------:R-:W-:-:S03]  /*bee0*/  LOP3.LUT R20, R21, 0x380, RZ, 0xc0, !PT ;  /* 0x0000038015147812 */ /* 0x000fc600078ec0ff */
[----:B------:R-:W-:Y:S01]  /*bef0*/  SHFL.IDX PT, R141, R141, R74, 0x1c1f ;  /* 0x001c1f4a8d8d7589 */ /* 0x000fe200000e0000 */
[----:B------:R-:W-:-:S03]  /*bf00*/  MOV R64, R64 ;  /* 0x0000004000407202 */ /* 0x000fc60000000f00 */
[----:B------:R-:W1:Y:S01]  /*bf10*/  SHFL.IDX PT, R96, R96, R53, 0x1c1f ;  /* 0x001c1f3560607589 */ /* 0x000e6200000e0000 */
[----:B------:R-:W-:Y:S02]  /*bf20*/  MOV R111, R50 ;  /* 0x00000032006f7202 */ /* 0x000fe40000000f00 */
[----:B------:R-:W-:Y:S01]  /*bf30*/  MOV R113, R48 ;  /* 0x0000003000717202 */ /* 0x000fe20000000f00 */
[----:B------:R-:W-:Y:S01]  /*bf40*/  SHFL.IDX PT, R50, R83, R74, 0x1c1f ;  /* 0x001c1f4a53327589 */ /* 0x000fe200000e0000 */
[----:B------:R-:W-:Y:S02]  /*bf50*/  MOV R68, R68 ;  /* 0x0000004400447202 */ /* 0x000fe40000000f00 */
[----:B------:R-:W-:Y:S01]  /*bf60*/  MOV R65, R62 ;  /* 0x0000003e00417202 */ /* 0x000fe20000000f00 */
[----:B------:R-:W2:Y:S01]  /*bf70*/  SHFL.IDX PT, R49, R76, R53, 0x1c1f ;  /* 0x001c1f354c317589 */ /* 0x000ea200000e0000 */
[----:B------:R-:W-:Y:S02]  /*bf80*/  SHF.R.U64 R20, R20, 0x3, RZ ;  /* 0x0000000314147819 */ /* 0x000fe400000012ff */
[----:B------:R-:W-:Y:S01]  /*bf90*/  MOV R70, R70 ;  /* 0x0000004600467202 */ /* 0x000fe20000000f00 */
[----:B------:R3:W-:Y:S01]  /*bfa0*/  SHFL.IDX PT, R62, R79, R53, 0x1c1f ;  /* 0x001c1f354f3e7589 */ /* 0x0007e200000e0000 */
[----:B------:R-:W-:-:S02]  /*bfb0*/  MOV R69, R58 ;  /* 0x0000003a00457202 */ /* 0x000fc40000000f00 */
[----:B------:R-:W-:Y:S01]  /*bfc0*/  MOV R118, R56 ;  /* 0x0000003800767202 */ /* 0x000fe20000000f00 */
[----:B------:R-:W-:Y:S01]  /*bfd0*/  SHFL.IDX PT, R58, R117, R74, 0x1c1f ;  /* 0x001c1f4a753a7589 */ /* 0x000fe200000e0000 */
[----:B------:R-:W-:Y:S02]  /*bfe0*/  MOV R66, R66 ;  /* 0x0000004200427202 */ /* 0x000fe40000000f00 */
[----:B------:R-:W-:Y:S01]  /*bff0*/  MOV R71, R54 ;  /* 0x0000003600477202 */ /* 0x000fe20000000f00 */
[----:B------:R-:W-:Y:S01]  /*c000*/  SHFL.IDX PT, R143, R143, R74, 0x1c1f ;  /* 0x001c1f4a8f8f7589 */ /* 0x000fe200000e0000 */
[----:B------:R-:W-:Y:S01]  /*c010*/  MOV R67, R60 ;  /* 0x0000003c00437202 */ /* 0x000fe20000000f00 */
[----:B---3--:R-:W3:Y:S02]  /*c020*/  @P3 LDC R79, c[0x0][0xbec] ;  /* 0x0002fb00ff4f3b82 */ /* 0x008ee40000000800 */
[----:B------:R-:W-:Y:S01]  /*c030*/  SHFL.IDX PT, R57, R78, R53, 0x1c1f ;  /* 0x001c1f354e397589 */ /* 0x000fe200000e0000 */
[----:B------:R-:W-:-:S03]  /*c040*/  LOP3.LUT R20, R20, R21, RZ, 0x3c, !PT ;  /* 0x0000001514147212 */ /* 0x000fc600078e3cff */
[----:B------:R-:W4:Y:S01]  /*c050*/  SHFL.IDX PT, R52, R95, R53, 0x1c1f ;  /* 0x001c1f355f347589 */ /* 0x000f2200000e0000 */
[----:B------:R-:W-:-:S03]  /*c060*/  IMAD.X R21, RZ, RZ, R41, P2 ;  /* 0x000000ffff157224 */ /* 0x000fc600010e0629 */
[----:B------:R-:W-:Y:S04]  /*c070*/  SHFL.IDX PT, R54, R87, R74, 0x1c1f ;  /* 0x001c1f4a57367589 */ /* 0x000fe800000e0000 */
[----:B------:R-:W4:Y:S01]  /*c080*/  SHFL.IDX PT, R77, R77, R53, 0x1c1f ;  /* 0x001c1f354d4d7589 */ /* 0x000f2200000e0000 */
[----:B------:R-:W-:-:S03]  /*c090*/  SEL R165, R39, R38, P0 ;  /* 0x0000002627a57207 */ /* 0x000fc60000000000 */
[----:B------:R-:W-:Y:S01]  /*c0a0*/  SHFL.IDX PT, R145, R145, R74, 0x1c1f ;  /* 0x001c1f4a91917589 */ /* 0x000fe200000e0000 */
[----:B------:R-:W-:-:S03]  /*c0b0*/  SEL R107, R38, R39, P0 ;  /* 0x00000027266b7207 */ /* 0x000fc60000000000 */
[----:B------:R-:W-:Y:S01]  /*c0c0*/  SHFL.IDX PT, R147, R147, R74, 0x1c1f ;  /* 0x001c1f4a93937589 */ /* 0x000fe200000e0000 */
[----:B------:R-:W-:-:S03]  /*c0d0*/  IADD3 R105, P2, R40, 0xf000, RZ ;  /* 0x0000f00028697810 */ /* 0x000fc60007f5e0ff */
[----:B------:R-:W3:Y:S04]  /*c0e0*/  SHFL.IDX PT, R94, R94, R53, 0x1c1f ;  /* 0x001c1f355e5e7589 */ /* 0x000ee800000e0000 */
[----:B------:R-:W3:Y:S01]  /*c0f0*/  SHFL.IDX PT, R60, R97, R53, 0x1c1f ;  /* 0x001c1f35613c7589 */ /* 0x000ee200000e0000 */
[----:B------:R-:W-:-:S03]  /*c100*/  IADD3 R39, P4, R40, 0x1000, RZ ;  /* 0x0000100028277810 */ /* 0x000fc60007f9e0ff */
[----:B------:R-:W3:Y:S04]  /*c110*/  SHFL.IDX PT, R119, R119, R74, 0x1c1f ;  /* 0x001c1f4a77777589 */ /* 0x000ee800000e0000 */
[----:B------:R-:W-:Y:S04]  /*c120*/  SHFL.IDX PT, R149, R149, R74, 0x1c1f ;  /* 0x001c1f4a95957589 */ /* 0x000fe800000e0000 */
[----:B------:R0:W-:Y:S04]  /*c130*/  SHFL.IDX PT, R122, R85, R53, 0x1c1f ;  /* 0x001c1f35557a7589 */ /* 0x0001e800000e0000 */
[----:B------:R-:W3:Y:S01]  /*c140*/  SHFL.IDX PT, R98, R98, R53, 0x1c1f ;  /* 0x001c1f3562627589 */ /* 0x000ee200000e0000 */
[----:B------:R-:W-:Y:S01]  /*c150*/  LOP3.LUT R10, R105, 0x380, RZ, 0xc0, !PT ;  /* 0x00000380690a7812 */ /* 0x000fe200078ec0ff */
[----:B0-----:R-:W0:Y:S02]  /*c160*/  @P3 LDC R85, c[0x0][0xbf0] ;  /* 0x0002fc00ff553b82 */ /* 0x001e240000000800 */
[----:B------:R-:W-:Y:S01]  /*c170*/  SHFL.IDX PT, R121, R121, R74, 0x1c1f ;  /* 0x001c1f4a79797589 */ /* 0x000fe200000e0000 */
[----:B------:R-:W-:-:S03]  /*c180*/  LOP3.LUT R38, R39, 0x380, RZ, 0xc0, !PT ;  /* 0x0000038027267812 */ /* 0x000fc600078ec0ff */
[----:B------:R-:W-:Y:S04]  /*c190*/  SHFL.IDX PT, R120, R129, R74, 0x1c1f ;  /* 0x001c1f4a81787589 */ /* 0x000fe800000e0000 */
[----:B------:R-:W-:Y:S04]  /*c1a0*/  SHFL.IDX PT, R151, R151, R74, 0x1c1f ;  /* 0x001c1f4a97977589 */ /* 0x000fe800000e0000 */
[----:B------:R-:W0:Y:S04]  /*c1b0*/  SHFL.IDX PT, R80, R80, R53, 0x1c1f ;  /* 0x001c1f3550507589 */ /* 0x000e2800000e0000 */
[----:B------:R-:W0:Y:S04]  /*c1c0*/  SHFL.IDX PT, R78, R99, R53, 0x1c1f ;  /* 0x001c1f35634e7589 */ /* 0x000e2800000e0000 */
[----:B------:R-:W-:Y:S04]  /*c1d0*/  SHFL.IDX PT, R123, R123, R74, 0x1c1f ;  /* 0x001c1f4a7b7b7589 */ /* 0x000fe800000e0000 */
[----:B------:R-:W-:Y:S04]  /*c1e0*/  SHFL.IDX PT, R153, R153, R74, 0x1c1f ;  /* 0x001c1f4a99997589 */ /* 0x000fe800000e0000 */
[----:B------:R-:W0:Y:S04]  /*c1f0*/  SHFL.IDX PT, R82, R82, R53, 0x1c1f ;  /* 0x001c1f3552527589 */ /* 0x000e2800000e0000 */
[----:B------:R-:W-:Y:S04]  /*c200*/  SHFL.IDX PT, R129, R86, R53, 0x1c1f ;  /* 0x001c1f3556817589 */ /* 0x000fe800000e0000 */
[----:B------:R-:W0:Y:S01]  /*c210*/  SHFL.IDX PT, R100, R100, R53, 0x1c1f ;  /* 0x001c1f3564647589 */ /* 0x000e2200000e0000 */
[----:B------:R-:W-:-:S03]  /*c220*/  IADD3 R33, P1, R40, 0x4000, RZ ;  /* 0x0000400028217810 */ /* 0x000fc60007f3e0ff */
[----:B------:R-:W-:Y:S01]  /*c230*/  SHFL.IDX PT, R125, R125, R74, 0x1c1f ;  /* 0x001c1f4a7d7d7589 */ /* 0x000fe200000e0000 */
[----:B------:R-:W-:-:S03]  /*c240*/  SHF.R.U64 R10, R10, 0x3, RZ ;  /* 0x000000030a0a7819 */ /* 0x000fc600000012ff */
[----:B------:R-:W-:Y:S04]  /*c250*/  SHFL.IDX PT, R155, R155, R74, 0x1c1f ;  /* 0x001c1f4a9b9b7589 */ /* 0x000fe800000e0000 */
[----:B------:R-:W0:Y:S04]  /*c260*/  SHFL.IDX PT, R84, R84, R53, 0x1c1f ;  /* 0x001c1f3554547589 */ /* 0x000e2800000e0000 */
[----:B------:R-:W0:Y:S01]  /*c270*/  SHFL.IDX PT, R86, R101, R53, 0x1c1f ;  /* 0x001c1f3565567589 */ /* 0x000e2200000e0000 */
[----:B------:R-:W-:Y:S02]  /*c280*/  SHF.R.U64 R38, R38, 0x3, RZ ;  /* 0x0000000326267819 */ /* 0x000fe400000012ff */
[----:B------:R-:W-:-:S02]  /*c290*/  SEL R44, R46, R45, P0 ;  /* 0x0000002d2e2c7207 */ /* 0x000fc40000000000 */
[----:B------:R-:W-:Y:S02]  /*c2a0*/  LOP3.LUT R32, R33, 0x380, RZ, 0xc0, !PT ;  /* 0x0000038021207812 */ /* 0x000fe400078ec0ff */
[----:B------:R-:W-:Y:S02]  /*c2b0*/  LOP3.LUT R10, R10, R105, RZ, 0x3c, !PT ;  /* 0x000000690a0a7212 */ /* 0x000fe400078e3cff */
[----:B------:R-:W-:Y:S01]  /*c2c0*/  SEL R46, R45, R46, P0 ;  /* 0x0000002e2d2e7207 */ /* 0x000fe20000000000 */
[----:B------:R2:W-:Y:S01]  /*c2d0*/  SHFL.IDX PT, R75, R92, R53, 0x1c1f ;  /* 0x001c1f355c4b7589 */ /* 0x0005e200000e0000 */
[----:B------:R-:W-:Y:S02]  /*c2e0*/  SEL R171, R27, R26, P0 ;  /* 0x0000001a1bab7207 */ /* 0x000fe40000000000 */
[----:B------:R-:W-:Y:S01]  /*c2f0*/  LOP3.LUT R38, R38, R39, RZ, 0x3c, !PT ;  /* 0x0000002726267212 */ /* 0x000fe200078e3cff */
[----:B------:R-:W-:Y:S01]  /*c300*/  IMAD.X R39, RZ, RZ, R41, P4 ;  /* 0x000000ffff277224 */ /* 0x000fe200020e0629 */
[----:B------:R-:W-:-:S02]  /*c310*/  MOV R105, R72 ;  /* 0x0000004800697202 */ /* 0x000fc40000000f00 */
[----:B-1----:R-:W-:Y:S02]  /*c320*/  SEL R45, R141, R96, P0 ;  /* 0x000000608d2d7207 */ /* 0x002fe40000000000 */
[----:B------:R-:W-:Y:S01]  /*c330*/  SEL R47, R96, R141, P0 ;  /* 0x0000008d602f7207 */ /* 0x000fe20000000000 */
[----:B--2---:R-:W-:Y:S01]  /*c340*/  VIADD R92, R17, UR38 ;  /* 0x00000026115c7c36 */ /* 0x004fe20008000000 */
[----:B------:R-:W-:Y:S02]  /*c350*/  SEL R169, R31, R30, P0 ;  /* 0x0000001e1fa97207 */ /* 0x000fe40000000000 */
[----:B------:R-:W-:Y:S02]  /*c360*/  SEL R112, R30, R31, P0 ;  /* 0x0000001f1e707207 */ /* 0x000fe40000000000 */
[----:B------:R-:W-:Y:S01]  /*c370*/  SEL R114, R26, R27, P0 ;  /* 0x0000001b1a727207 */ /* 0x000fe20000000000 */
[----:B------:R-:W-:Y:S01]  /*c380*/  UIMAD UR5, UR10, UR8, URZ ;  /* 0x000000080a0572a4 */ /* 0x000fe2000f8e023f */
[----:B------:R-:W-:-:S02]  /*c390*/  IADD3 R27, P4, R40, 0x7000, RZ ;  /* 0x00007000281b7810 */ /* 0x000fc40007f9e0ff */
[----:B------:R-:W-:Y:S01]  /*c3a0*/  SHF.R.U64 R32, R32, 0x3, RZ ;  /* 0x0000000320207819 */ /* 0x000fe200000012ff */
[----:B------:R3:W-:Y:S01]  /*c3b0*/  STSM.16.M88.4 [R105], R44 ;  /* 0x0000002c69007844 */ /* 0x0007e20000000200 */
[----:B------:R-:W-:Y:S02]  /*c3c0*/  SEL R48, R50, R49, P0 ;  /* 0x0000003132307207 */ /* 0x000fe40000000000 */
[----:B------:R-:W-:Y:S01]  /*c3d0*/  SEL R50, R49, R50, P0 ;  /* 0x0000003231327207 */ /* 0x000fe20000000000 */
[----:B------:R-:W1:Y:S01]  /*c3e0*/  SHFL.IDX PT, R127, R127, R74, 0x1c1f ;  /* 0x001c1f4a7f7f7589 */ /* 0x000e6200000e0000 */
[----:B------:R-:W-:Y:S01]  /*c3f0*/  LOP3.LUT R26, R27, 0x380, RZ, 0xc0, !PT ;  /* 0x000003801b1a7812 */ /* 0x000fe200078ec0ff */
[----:B------:R-:W-:Y:S01]  /*c400*/  UIMAD.WIDE.U32 UR6, UR37, UR8, URZ ;  /* 0x00000008250672a5 */ /* 0x000fe2000f8e003f */
[----:B----4-:R-:W-:Y:S01]  /*c410*/  SEL R49, R143, R52, P0 ;  /* 0x000000348f317207 */ /* 0x010fe20000000000 */
[----:B------:R-:W-:Y:S01]  /*c420*/  SHFL.IDX PT, R115, R115, R74, 0x1c1f ;  /* 0x001c1f4a73737589 */ /* 0x000fe200000e0000 */
[----:B------:R-:W-:Y:S01]  /*c430*/  SEL R51, R52, R143, P0 ;  /* 0x0000008f34337207 */ /* 0x000fe20000000000 */
[----:B------:R-:W-:Y:S01]  /*c440*/  UIMAD UR5, UR37, UR9, UR5 ;  /* 0x00000009250572a4 */ /* 0x000fe2000f8e0205 */
[----:B------:R-:W-:Y:S01]  /*c450*/  SEL R56, R58, R57, P0 ;  /* 0x000000393a387207 */ /* 0x000fe20000000000 */
[----:B------:R-:W-:Y:S01]  /*c460*/  SHFL.IDX PT, R110, R131, R74, 0x1c1f ;  /* 0x001c1f4a836e7589 */ /* 0x000fe200000e0000 */
[----:B------:R-:W-:Y:S01]  /*c470*/  LOP3.LUT R32, R32, R33, RZ, 0x3c, !PT ;  /* 0x0000002120207212 */ /* 0x000fe200078e3cff */
[----:B------:R-:W-:Y:S01]  /*c480*/  IMAD.X R33, RZ, RZ, R41, P1 ;  /* 0x000000ffff217224 */ /* 0x000fe200008e0629 */
[----:B------:R-:W-:Y:S01]  /*c490*/  SEL R52, R54, R77, P0 ;  /* 0x0000004d36347207 */ /* 0x000fe20000000000 */
[----:B------:R-:W-:Y:S01]  /*c4a0*/  SHFL.IDX PT, R81, R133, R74, 0x1c1f ;  /* 0x001c1f4a85517589 */ /* 0x000fe200000e0000 */
[----:B---3--:R-:W-:Y:S01]  /*c4b0*/  @P3 IMAD.HI.U32 R44, R92, R79, RZ ;  /* 0x0000004f5c2c3227 */ /* 0x008fe200078e00ff */
[----:B------:R-:W-:Y:S01]  /*c4c0*/  SEL R58, R57, R58, P0 ;  /* 0x0000003a393a7207 */ /* 0x000fe20000000000 */
[----:B------:R-:W-:Y:S01]  /*c4d0*/  USHF.R.S32.HI UR13, URZ, 0x1f, UR42 ;  /* 0x0000001f3f0d7899 */ /* 0x000fe2000801142a */
[----:B------:R-:W-:Y:S01]  /*c4e0*/  SHFL.IDX PT, R73, R135, R74, 0x1c1f ;  /* 0x001c1f4a87497589 */ /* 0x000fe200000e0000 */
[----:B------:R-:W-:Y:S01]  /*c4f0*/  SEL R54, R77, R54, P0 ;  /* 0x000000364d367207 */ /* 0x000fe20000000000 */
[----:B------:R-:W-:-:S02]  /*c500*/  ULDC.64 UR8, c[0x0][0xb98] ;  /* 0x0002e60000087ab9 */ /* 0x000fc40000000a00 */
[----:B------:R-:W-:Y:S01]  /*c510*/  SHFL.IDX PT, R72, R137, R74, 0x1c1f ;  /* 0x001c1f4a89487589 */ /* 0x000fe200000e0000 */
[----:B------:R-:W-:-:S03]  /*c520*/  SEL R55, R94, R145, P0 ;  /* 0x000000915e377207 */ /* 0x000fc60000000000 */
[----:B------:R-:W-:Y:S01]  /*c530*/  SHFL.IDX PT, R43, R139, R74, 0x1c1f ;  /* 0x001c1f4a8b2b7589 */ /* 0x000fe200000e0000 */
[----:B------:R-:W-:-:S03]  /*c540*/  SEL R57, R147, R60, P0 ;  /* 0x0000003c93397207 */ /* 0x000fc60000000000 */
[----:B------:R-:W-:Y:S01]  /*c550*/  SHFL.IDX PT, R157, R157, R74, 0x1c1f ;  /* 0x001c1f4a9d9d7589 */ /* 0x000fe200000e0000 */
[----:B------:R-:W-:-:S03]  /*c560*/  SEL R59, R60, R147, P0 ;  /* 0x000000933c3b7207 */ /* 0x000fc60000000000 */
[----:B------:R-:W-:Y:S01]  /*c570*/  SHFL.IDX PT, R159, R159, R74, 0x1c1f ;  /* 0x001c1f4a9f9f7589 */ /* 0x000fe200000e0000 */
[----:B------:R-:W-:-:S03]  /*c580*/  IADD3 R25, P1, R40, 0xa000, RZ ;  /* 0x0000a00028197810 */ /* 0x000fc60007f3e0ff */
[----:B------:R-:W-:Y:S01]  /*c590*/  SHFL.IDX PT, R161, R161, R74, 0x1c1f ;  /* 0x001c1f4aa1a17589 */ /* 0x000fe200000e0000 */
[----:B------:R-:W-:-:S03]  /*c5a0*/  SEL R60, R119, R62, P0 ;  /* 0x0000003e773c7207 */ /* 0x000fc60000000000 */
[----:B------:R-:W-:Y:S04]  /*c5b0*/  SHFL.IDX PT, R117, R163, R74, 0x1c1f ;  /* 0x001c1f4aa3757589 */ /* 0x000fe800000e0000 */
[----:B------:R-:W-:Y:S04]  /*c5c0*/  SHFL.IDX PT, R116, R165, R74, 0x1c1f ;  /* 0x001c1f4aa5747589 */ /* 0x000fe800000e0000 */
[----:B------:R-:W-:Y:S04]  /*c5d0*/  SHFL.IDX PT, R87, R167, R74, 0x1c1f ;  /* 0x001c1f4aa7577589 */ /* 0x000fe800000e0000 */
[----:B------:R-:W-:Y:S04]  /*c5e0*/  SHFL.IDX PT, R83, R169, R74, 0x1c1f ;  /* 0x001c1f4aa9537589 */ /* 0x000fe800000e0000 */
[----:B------:R-:W-:Y:S01]  /*c5f0*/  SHFL.IDX PT, R171, R171, R74, 0x1c1f ;  /* 0x001c1f4aabab7589 */ /* 0x000fe200000e0000 */
[----:B------:R-:W-:-:S03]  /*c600*/  SHF.R.U64 R26, R26, 0x3, RZ ;  /* 0x000000031a1a7819 */ /* 0x000fc600000012ff */
[----:B------:R-:W-:Y:S01]  /*c610*/  SHFL.IDX PT, R88, R88, R53, 0x1c1f ;  /* 0x001c1f3558587589 */ /* 0x000fe200000e0000 */
[----:B------:R-:W-:-:S03]  /*c620*/  SEL R62, R62, R119, P0 ;  /* 0x000000773e3e7207 */ /* 0x000fc60000000000 */
[----:B------:R-:W-:Y:S01]  /*c630*/  SHFL.IDX PT, R89, R89, R53, 0x1c1f ;  /* 0x001c1f3559597589 */ /* 0x000fe200000e0000 */
[----:B------:R-:W-:-:S03]  /*c640*/  SEL R61, R149, R98, P0 ;  /* 0x00000062953d7207 */ /* 0x000fc60000000000 */
[----:B------:R-:W-:Y:S01]  /*c650*/  SHFL.IDX PT, R90, R90, R53, 0x1c1f ;  /* 0x001c1f355a5a7589 */ /* 0x000fe200000e0000 */
[----:B------:R-:W-:-:S03]  /*c660*/  SEL R63, R98, R149, P0 ;  /* 0x00000095623f7207 */ /* 0x000fc60000000000 */
[----:B------:R-:W-:Y:S01]  /*c670*/  SHFL.IDX PT, R76, R91, R53, 0x1c1f ;  /* 0x001c1f355b4c7589 */ /* 0x000fe200000e0000 */
[----:B------:R-:W-:-:S03]  /*c680*/  IMAD.MOV.U32 R77, RZ, RZ, R92 ;  /* 0x000000ffff4d7224 */ /* 0x000fc600078e005c */
[----:B------:R-:W-:Y:S04]  /*c690*/  SHFL.IDX PT, R74, R93, R53, 0x1c1f ;  /* 0x001c1f355d4a7589 */ /* 0x000fe800000e0000 */
[----:B------:R-:W2:Y:S04]  /*c6a0*/  SHFL.IDX PT, R102, R102, R53, 0x1c1f ;  /* 0x001c1f3566667589 */ /* 0x000ea800000e0000 */
[----:B------:R-:W3:Y:S04]  /*c6b0*/  SHFL.IDX PT, R124, R103, R53, 0x1c1f ;  /* 0x001c1f35677c7589 */ /* 0x000ee800000e0000 */
[----:B------:R-:W4:Y:S04]  /*c6c0*/  SHFL.IDX PT, R104, R104, R53, 0x1c1f ;  /* 0x001c1f3568687589 */ /* 0x000f2800000e0000 */
[----:B------:R-:W4:Y:S04]  /*c6d0*/  SHFL.IDX PT, R106, R106, R53, 0x1c1f ;  /* 0x001c1f356a6a7589 */ /* 0x000f2800000e0000 */
[----:B------:R-:W-:Y:S04]  /*c6e0*/  SHFL.IDX PT, R107, R107, R53, 0x1c1f ;  /* 0x001c1f356b6b7589 */ /* 0x000fe800000e0000 */
[----:B------:R-:W4:Y:S04]  /*c6f0*/  SHFL.IDX PT, R126, R109, R53, 0x1c1f ;  /* 0x001c1f356d7e7589 */ /* 0x000f2800000e0000 */
[----:B------:R-:W4:Y:S04]  /*c700*/  SHFL.IDX PT, R112, R112, R53, 0x1c1f ;  /* 0x001c1f3570707589 */ /* 0x000f2800000e0000 */
[----:B------:R1:W4:Y:S01]  /*c710*/  SHFL.IDX PT, R114, R114, R53, 0x1c1f ;  /* 0x001c1f3572727589 */ /* 0x00032200000e0000 */
[----:B0-----:R-:W-:Y:S01]  /*c720*/  @P3 SHF.R.U32.HI R77, RZ, R85, R44 ;  /* 0x00000055ff4d3219 */ /* 0x001fe2000001162c */
[----:B------:R-:W-:Y:S01]  /*c730*/  UIADD3 UR7, UR7, UR5, URZ ;  /* 0x0000000507077290 */ /* 0x000fe2000fffe03f */
[----:B------:R-:W-:Y:S01]  /*c740*/  LOP3.LUT R24, R25, 0x380, RZ, 0xc0, !PT ;  /* 0x0000038019187812 */ /* 0x000fe200078ec0ff */
[----:B------:R0:W-:Y:S01]  /*c750*/  STSM.16.M88.4 [R118], R48 ;  /* 0x0000003076007844 */ /* 0x0001e20000000200 */
[----:B------:R-:W-:Y:S01]  /*c760*/  UIMAD UR5, UR13, UR8, URZ ;  /* 0x000000080d0572a4 */ /* 0x000fe2000f8e023f */
[----:B-1----:R-:W-:-:S02]  /*c770*/  SEL R53, R145, R94, P0 ;  /* 0x0000005e91357207 */ /* 0x002fc40000000000 */
[----:B------:R-:W-:Y:S01]  /*c780*/  LOP3.LUT R26, R26, R27, RZ, 0x3c, !PT ;  /* 0x0000001b1a1a7212 */ /* 0x000fe200078e3cff */
[----:B------:R-:W-:Y:S01]  /*c790*/  IMAD.X R27, RZ, RZ, R41, P4 ;  /* 0x000000ffff1b7224 */ /* 0x000fe200020e0629 */
[----:B------:R-:W-:Y:S01]  /*c7a0*/  SEL R44, R121, R80, P0 ;  /* 0x00000050792c7207 */ /* 0x000fe20000000000 */
[----:B------:R1:W-:Y:S01]  /*c7b0*/  STSM.16.M88.4 [R132], R52 ;  /* 0x0000003484007844 */ /* 0x0003e20000000200 */
[----:B------:R-:W-:Y:S02]  /*c7c0*/  SEL R46, R80, R121, P0 ;  /* 0x00000079502e7207 */ /* 0x000fe40000000000 */
[----:B------:R-:W-:Y:S01]  /*c7d0*/  SEL R45, R151, R78, P0 ;  /* 0x0000004e972d7207 */ /* 0x000fe20000000000 */
[----:B------:R-:W-:Y:S01]  /*c7e0*/  STSM.16.M88.4 [R130], R56 ;  /* 0x0000003882007844 */ /* 0x000fe20000000200 */
[----:B------:R-:W-:Y:S01]  /*c7f0*/  SEL R47, R78, R151, P0 ;  /* 0x000000974e2f7207 */ /* 0x000fe20000000000 */
[----:B------:R-:W-:Y:S01]  /*c800*/  UIMAD UR5, UR42, UR9, UR5 ;  /* 0x000000092a0572a4 */ /* 0x000fe2000f8e0205 */
[----:B0-----:R-:W-:Y:S01]  /*c810*/  SEL R48, R123, R82, P0 ;  /* 0x000000527b307207 */ /* 0x001fe20000000000 */
[----:B------:R0:W-:Y:S01]  /*c820*/  STSM.16.M88.4 [R128], R60 ;  /* 0x0000003c80007844 */ /* 0x0001e20000000200 */
[----:B------:R-:W-:-:S02]  /*c830*/  SEL R50, R82, R123, P0 ;  /* 0x0000007b52327207 */ /* 0x000fc40000000000 */
[----:B------:R-:W-:Y:S02]  /*c840*/  SEL R49, R153, R100, P0 ;  /* 0x0000006499317207 */ /* 0x000fe40000000000 */
[----:B------:R-:W-:Y:S01]  /*c850*/  SEL R51, R100, R153, P0 ;  /* 0x0000009964337207 */ /* 0x000fe20000000000 */
[----:B------:R-:W-:Y:S01]  /*c860*/  UIMAD.WIDE.U32 UR6, UR42, UR8, UR6 ;  /* 0x000000082a0672a5 */ /* 0x000fe2000f8e0006 */
[----:B------:R-:W-:Y:S02]  /*c870*/  IADD3 R7, P4, R40, 0xd000, RZ ;  /* 0x0000d00028077810 */ /* 0x000fe40007f9e0ff */
[----:B-1----:R-:W-:Y:S02]  /*c880*/  SEL R52, R125, R84, P0 ;  /* 0x000000547d347207 */ /* 0x002fe40000000000 */
[----:B------:R-:W-:Y:S02]  /*c890*/  SEL R54, R84, R125, P0 ;  /* 0x0000007d54367207 */ /* 0x000fe40000000000 */
[----:B------:R-:W-:-:S02]  /*c8a0*/  SEL R53, R155, R86, P0 ;  /* 0x000000569b357207 */ /* 0x000fc40000000000 */
[----:B------:R-:W-:Y:S01]  /*c8b0*/  SEL R55, R86, R155, P0 ;  /* 0x0000009b56377207 */ /* 0x000fe20000000000 */
[----:B0-----:R-:W-:Y:S01]  /*c8c0*/  IMAD.MOV R61, RZ, RZ, -R77 ;  /* 0x000000ffff3d7224 */ /* 0x001fe200078e0a4d */
[----:B------:R-:W-:Y:S01]  /*c8d0*/  SHF.R.U64 R24, R24, 0x3, RZ ;  /* 0x0000000318187819 */ /* 0x000fe200000012ff */
[----:B------:R-:W-:Y:S01]  /*c8e0*/  STSM.16.M88.4 [R113], R44 ;  /* 0x0000002c71007844 */ /* 0x000fe20000000200 */
[----:B------:R-:W-:Y:S01]  /*c8f0*/  LOP3.LUT R6, R7, 0x380, RZ, 0xc0, !PT ;  /* 0x0000038007067812 */ /* 0x000fe200078ec0ff */
[----:B------:R-:W-:Y:S01]  /*c900*/  IMAD R61, R42, R61, R92 ;  /* 0x0000003d2a3d7224 */ /* 0x000fe200078e025c */
[----:B------:R-:W-:Y:S01]  /*c910*/  LOP3.LUT R24, R24, R25, RZ, 0x3c, !PT ;  /* 0x0000001918187212 */ /* 0x000fe200078e3cff */
[----:B------:R0:W-:Y:S01]  /*c920*/  STSM.16.M88.4 [R111], R48 ;  /* 0x000000306f007844 */ /* 0x0001e20000000200 */
[C---:B------:R-:W-:Y:S01]  /*c930*/  IADD3 R31, P6, R40.reuse, 0x5000, RZ ;  /* 0x00005000281f7810 */ /* 0x040fe20007fde0ff */
[--C-:B------:R-:W-:Y:S01]  /*c940*/  IMAD.X R25, RZ, RZ, R41.reuse, P1 ;  /* 0x000000ffff197224 */ /* 0x100fe200008e0629 */
[----:B------:R-:W-:Y:S01]  /*c950*/  IADD3 R29, P5, R40, 0x6000, RZ ;  /* 0x00006000281d7810 */ /* 0x000fe20007fbe0ff */
[----:B------:R1:W-:Y:S01]  /*c960*/  STSM.16.M88.4 [R108], R52 ;  /* 0x000000346c007844 */ /* 0x0003e20000000200 */
[----:B------:R-:W-:Y:S01]  /*c970*/  SHF.R.U64 R6, R6, 0x3, RZ ;  /* 0x0000000306067819 */ /* 0x000fe200000012ff */
[----:B------:R-:W-:Y:S01]  /*c980*/  IMAD.X R11, RZ, RZ, R41, P2 ;  /* 0x000000ffff0b7224 */ /* 0x000fe200010e0629 */
[----:B------:R-:W-:Y:S01]  /*c990*/  LOP3.LUT R30, R31, 0x380, RZ, 0xc0, !PT ;  /* 0x000003801f1e7812 */ /* 0x000fe200078ec0ff */
[----:B------:R-:W-:Y:S01]  /*c9a0*/  ULDC.64 UR8, c[0x0][0xae8] ;  /* 0x0002ba0000087ab9 */ /* 0x000fe20000000a00 */
[----:B------:R-:W-:-:S02]  /*c9b0*/  LOP3.LUT R28, R29, 0x380, RZ, 0xc0, !PT ;  /* 0x000003801d1c7812 */ /* 0x000fc400078ec0ff */
[----:B------:R-:W-:Y:S02]  /*c9c0*/  LOP3.LUT R6, R6, R7, RZ, 0x3c, !PT ;  /* 0x0000000706067212 */ /* 0x000fe400078e3cff */
[----:B0-----:R-:W-:Y:S02]  /*c9d0*/  SHF.R.S32.HI R49, RZ, 0x1f, R77 ;  /* 0x0000001fff317819 */ /* 0x001fe4000001144d */
[----:B------:R-:W-:Y:S01]  /*c9e0*/  IADD3 R48, P1, R77, UR6, RZ ;  /* 0x000000064d307c10 */ /* 0x000fe2000ff3e0ff */
[----:B-1----:R-:W-:Y:S01]  /*c9f0*/  IMAD.U32 R52, RZ, RZ, UR5 ;  /* 0x00000005ff347e24 */ /* 0x002fe2000f8e00ff */
[----:B------:R-:W-:Y:S01]  /*ca00*/  SHF.R.S32.HI R50, RZ, 0x1f, R61 ;  /* 0x0000001fff327819 */ /* 0x000fe2000001143d */
[----:B------:R-:W-:Y:S01]  /*ca10*/  ULDC UR5, c[0x0][0xa88] ;  /* 0x0002a20000057ab9 */ /* 0x000fe20000000800 */
[----:B------:R-:W-:Y:S02]  /*ca20*/  LOP3.LUT R7, R40, 0x380, RZ, 0xc0, !PT ;  /* 0x0000038028077812 */ /* 0x000fe400078ec0ff */
[----:B------:R-:W-:Y:S01]  /*ca30*/  IADD3.X R49, R49, UR7, R52, P1, !PT ;  /* 0x0000000731317c10 */ /* 0x000fe20008ffe434 */
[----:B------:R-:W-:Y:S01]  /*ca40*/  ULDC.64 UR6, c[0x0][0xb88] ;  /* 0x0002e20000067ab9 */ /* 0x000fe20000000a00 */
[----:B------:R-:W-:Y:S01]  /*ca50*/  SHF.R.U64 R30, R30, 0x3, RZ ;  /* 0x000000031e1e7819 */ /* 0x000fe200000012ff */
[----:B------:R-:W-:Y:S01]  /*ca60*/  IMAD R50, R50, UR6, RZ ;  /* 0x0000000632327c24 */ /* 0x000fe2000f8e02ff */
[----:B------:R-:W-:-:S02]  /*ca70*/  SHF.R.U64 R28, R28, 0x3, RZ ;  /* 0x000000031c1c7819 */ /* 0x000fc400000012ff */
[----:B------:R-:W-:Y:S02]  /*ca80*/  SEL R56, R127, R122, P0 ;  /* 0x0000007a7f387207 */ /* 0x000fe40000000000 */
[----:B------:R-:W-:Y:S02]  /*ca90*/  SEL R58, R122, R127, P0 ;  /* 0x0000007f7a3a7207 */ /* 0x000fe40000000000 */
[----:B--2---:R-:W-:Y:S02]  /*caa0*/  SEL R57, R157, R102, P0 ;  /* 0x000000669d397207 */ /* 0x004fe40000000000 */
[----:B------:R-:W-:Y:S01]  /*cab0*/  SEL R59, R102, R157, P0 ;  /* 0x0000009d663b7207 */ /* 0x000fe20000000000 */
[----:B------:R-:W-:Y:S01]  /*cac0*/  IMAD.WIDE.U32 R48, R61, UR6, R48 ;  /* 0x000000063d307c25 */ /* 0x000fe2000f8e0030 */
[----:B------:R-:W-:Y:S02]  /*cad0*/  SEL R44, R120, R129, P0 ;  /* 0x00000081782c7207 */ /* 0x000fe40000000000 */
[----:B------:R-:W-:-:S02]  /*cae0*/  SEL R46, R129, R120, P0 ;  /* 0x00000078812e7207 */ /* 0x000fc40000000000 */
[----:B---3--:R-:W-:Y:S02]  /*caf0*/  SEL R45, R159, R124, P0 ;  /* 0x0000007c9f2d7207 */ /* 0x008fe40000000000 */
[----:B------:R-:W-:Y:S01]  /*cb00*/  SEL R47, R124, R159, P0 ;  /* 0x0000009f7c2f7207 */ /* 0x000fe20000000000 */
[----:B------:R-:W-:Y:S01]  /*cb10*/  IMAD R61, R61, UR7, R50 ;  /* 0x000000073d3d7c24 */ /* 0x000fe2000f8e0232 */
[----:B------:R-:W-:Y:S02]  /*cb20*/  SHF.R.U64 R7, R7, 0x3, RZ ;  /* 0x0000000307077819 */ /* 0x000fe400000012ff */
[----:B------:R-:W-:Y:S01]  /*cb30*/  LOP3.LUT R30, R30, R31, RZ, 0x3c, !PT ;  /* 0x0000001f1e1e7212 */ /* 0x000fe200078e3cff */
[--C-:B------:R-:W-:Y:S01]  /*cb40*/  IMAD.X R31, RZ, RZ, R41.reuse, P6 ;  /* 0x000000ffff1f7224 */ /* 0x100fe200030e0629 */
[----:B------:R-:W-:Y:S01]  /*cb50*/  LOP3.LUT R28, R28, R29, RZ, 0x3c, !PT ;  /* 0x0000001d1c1c7212 */ /* 0x000fe200078e3cff */
[--C-:B------:R-:W-:Y:S01]  /*cb60*/  IMAD.X R29, RZ, RZ, R41.reuse, P5 ;  /* 0x000000ffff1d7224 */ /* 0x100fe200028e0629 */
[C---:B------:R-:W-:Y:S01]  /*cb70*/  IADD3 R13, P6, R40.reuse, 0xb000, RZ ;  /* 0x0000b000280d7810 */ /* 0x040fe20007fde0ff */
[----:B------:R-:W-:Y:S01]  /*cb80*/  STSM.16.M88.4 [R71], R56 ;  /* 0x0000003847007844 */ /* 0x000fe20000000200 */
[----:B------:R-:W-:Y:S01]  /*cb90*/  IADD3 R5, P5, R40, 0xc000, RZ ;  /* 0x0000c00028057810 */ /* 0x000fe20007fbe0ff */
[----:B------:R-:W-:Y:S01]  /*cba0*/  ULDC.64 UR6, c[0x0][0xb50] ;  /* 0x0002d40000067ab9 */ /* 0x000fe20000000a00 */
[----:B------:R-:W-:Y:S01]  /*cbb0*/  LOP3.LUT R40, R7, R40, RZ, 0x3c, !PT ;  /* 0x0000002807287212 */ /* 0x000fe200078e3cff */
[----:B------:R0:W-:Y:S01]  /*cbc0*/  STSM.16.M88.4 [R69], R44 ;  /* 0x0000002c45007844 */ /* 0x0001e20000000200 */
[----:B------:R-:W-:Y:S01]  /*cbd0*/  IMAD.X R7, RZ, RZ, R41, P4 ;  /* 0x000000ffff077224 */ /* 0x000fe200020e0629 */
[----:B------:R-:W-:Y:S01]  /*cbe0*/  SEL R52, R115, R88, P0 ;  /* 0x0000005873347207 */ /* 0x000fe20000000000 */
[----:B------:R-:W-:Y:S01]  /*cbf0*/  VIADD R51, R187, UR38 ;  /* 0x00000026bb337c36 */ /* 0x000fe20008000000 */
[----:B------:R-:W-:Y:S01]  /*cc00*/  SEL R54, R88, R115, P0 ;  /* 0x0000007358367207 */ /* 0x000fe20000000000 */
[----:B------:R-:W-:Y:S01]  /*cc10*/  IMAD R100, R42, UR5, RZ ;  /* 0x000000052a647c24 */ /* 0x000fe2000f8e02ff */
[----:B----4-:R-:W-:-:S02]  /*cc20*/  SEL R53, R161, R104, P0 ;  /* 0x00000068a1357207 */ /* 0x010fc40000000000 */
[----:B------:R-:W-:Y:S02]  /*cc30*/  SEL R55, R104, R161, P0 ;  /* 0x000000a168377207 */ /* 0x000fe40000000000 */
[----:B------:R-:W-:Y:S01]  /*cc40*/  LOP3.LUT P1, RZ, R185, 0x3, RZ, 0xc0, !PT ;  /* 0x00000003b9ff7812 */ /* 0x000fe2000782c0ff */
[----:B0-----:R-:W-:Y:S01]  /*cc50*/  IMAD.IADD R47, R49, 0x1, R61 ;  /* 0x00000001312f7824 */ /* 0x001fe200078e023d */
[C---:B------:R-:W-:Y:S01]  /*cc60*/  LEA R44, P4, R48.reuse, UR6, 0x2 ;  /* 0x00000006302c7c11 */ /* 0x040fe2000f8810ff */
[C---:B------:R-:W-:Y:S01]  /*cc70*/  VIADD R45, R51.reuse, 0x8 ;  /* 0x00000008332d7836 */ /* 0x040fe20000000000 */
[----:B------:R-:W-:Y:S02]  /*cc80*/  ISETP.GE.OR P2, PT, R51, R100, P1 ;  /* 0x000000643300720c */ /* 0x000fe40000f46670 */
[----:B------:R-:W-:Y:S01]  /*cc90*/  LEA.HI.X R46, R48, UR7, R47, 0x2, P4 ;  /* 0x00000007302e7c11 */ /* 0x000fe2000a0f142f */
[----:B------:R0:W-:Y:S01]  /*cca0*/  STSM.16.M88.4 [R67], R52 ;  /* 0x0000003443007844 */ /* 0x0001e20000000200 */
[----:B------:R-:W-:-:S02]  /*ccb0*/  SEL R48, R110, R89, P0 ;  /* 0x000000596e307207 */ /* 0x000fc40000000000 */
[----:B------:R-:W-:Y:S02]  /*ccc0*/  SEL R50, R89, R110, P0 ;  /* 0x0000006e59327207 */ /* 0x000fe40000000000 */
[----:B------:R-:W-:Y:S02]  /*ccd0*/  SEL R49, R117, R106, P0 ;  /* 0x0000006a75317207 */ /* 0x000fe40000000000 */
[----:B------:R-:W-:Y:S01]  /*cce0*/  SEL R51, R106, R117, P0 ;  /* 0x000000756a337207 */ /* 0x000fe20000000000 */
[----:B------:R-:W-:Y:S01]  /*ccf0*/  SHFL.IDX PT, R92, R44, RZ, 0x1c1f ;  /* 0x001c1fff2c5c7589 */ /* 0x000fe200000e0000 */
[----:B------:R-:W-:Y:S02]  /*cd00*/  SEL R56, R73, R76, P0 ;  /* 0x0000004c49387207 */ /* 0x000fe40000000000 */
[----:B------:R-:W-:Y:S01]  /*cd10*/  SEL R58, R76, R73, P0 ;  /* 0x000000494c3a7207 */ /* 0x000fe20000000000 */
[----:B------:R-:W1:Y:S01]  /*cd20*/  SHFL.IDX PT, R93, R46, RZ, 0x1c1f ;  /* 0x001c1fff2e5d7589 */ /* 0x000e6200000e0000 */
[----:B------:R-:W-:-:S02]  /*cd30*/  SEL R57, R87, R126, P0 ;  /* 0x0000007e57397207 */ /* 0x000fc40000000000 */
[----:B------:R-:W-:Y:S02]  /*cd40*/  SEL R59, R126, R87, P0 ;  /* 0x000000577e3b7207 */ /* 0x000fe40000000000 */
[----:B0-----:R-:W-:Y:S02]  /*cd50*/  SEL R52, R81, R90, P0 ;  /* 0x0000005a51347207 */ /* 0x001fe40000000000 */
[----:B------:R-:W-:Y:S02]  /*cd60*/  SEL R54, R90, R81, P0 ;  /* 0x000000515a367207 */ /* 0x000fe40000000000 */
[----:B------:R-:W-:Y:S02]  /*cd70*/  SEL R53, R116, R107, P0 ;  /* 0x0000006b74357207 */ /* 0x000fe40000000000 */
[----:B------:R-:W-:Y:S01]  /*cd80*/  SEL R55, R107, R116, P0 ;  /* 0x000000746b377207 */ /* 0x000fe20000000000 */
[----:B------:R0:W-:Y:S01]  /*cd90*/  SHFL.IDX PT, R94, R44, 0x1, 0x1c1f ;  /* 0x003c1f002c5e7f89 */ /* 0x0001e200000e0000 */
[----:B------:R-:W-:-:S02]  /*cda0*/  ISETP.GE.OR P1, PT, R45, R100, P1 ;  /* 0x000000642d00720c */ /* 0x000fc40000f26670 */
[----:B------:R-:W-:Y:S01]  /*cdb0*/  SEL R84, R72, R75, P0 ;  /* 0x0000004b48547207 */ /* 0x000fe20000000000 */
[----:B------:R2:W3:Y:S01]  /*cdc0*/  SHFL.IDX PT, R95, R46, 0x1, 0x1c1f ;  /* 0x003c1f002e5f7f89 */ /* 0x0004e200000e0000 */
[----:B------:R-:W-:Y:S02]  /*cdd0*/  SEL R86, R75, R72, P0 ;  /* 0x000000484b567207 */ /* 0x000fe40000000000 */
[----:B------:R-:W-:Y:S02]  /*cde0*/  SEL R85, R83, R112, P0 ;  /* 0x0000007053557207 */ /* 0x000fe40000000000 */
[----:B------:R-:W-:Y:S01]  /*cdf0*/  SEL R87, R112, R83, P0 ;  /* 0x0000005370577207 */ /* 0x000fe20000000000 */
[----:B------:R-:W-:Y:S01]  /*ce00*/  STSM.16.M88.4 [R65], R48 ;  /* 0x0000003041007844 */ /* 0x000fe20000000200 */
[----:B------:R-:W-:Y:S02]  /*ce10*/  SEL R45, R171, R114, P0 ;  /* 0x00000072ab2d7207 */ /* 0x000fe40000000000 */
[----:B------:R-:W-:-:S02]  /*ce20*/  SEL R47, R114, R171, P0 ;  /* 0x000000ab722f7207 */ /* 0x000fc40000000000 */
[----:B0-----:R-:W-:Y:S02]  /*ce30*/  SEL R44, R43, R74, P0 ;  /* 0x0000004a2b2c7207 */ /* 0x001fe40000000000 */
[----:B--2---:R-:W-:Y:S01]  /*ce40*/  SEL R46, R74, R43, P0 ;  /* 0x0000002b4a2e7207 */ /* 0x004fe20000000000 */
[----:B------:R0:W-:Y:S04]  /*ce50*/  STSM.16.M88.4 [R64], R52 ;  /* 0x0000003440007844 */ /* 0x0001e80000000200 */
[----:B------:R2:W-:Y:S04]  /*ce60*/  STSM.16.M88.4 [R66], R56 ;  /* 0x0000003842007844 */ /* 0x0005e80000000200 */
[----:B------:R-:W-:Y:S04]  /*ce70*/  STSM.16.M88.4 [R68], R84 ;  /* 0x0000005444007844 */ /* 0x000fe80000000200 */
[----:B------:R-:W-:Y:S01]  /*ce80*/  STSM.16.M88.4 [R70], R44 ;  /* 0x0000002c46007844 */ /* 0x000fe20000000200 */
[----:B------:R-:W-:Y:S01]  /*ce90*/  BAR.SYNC.DEFER_BLOCKING 0x1, 0x100 ;  /* 0x0044000000007b1d */ /* 0x000fe20000010000 */
[----:B------:R-:W-:-:S05]  /*cea0*/  UIMAD UR5, UR10, UR8, URZ ;  /* 0x000000080a0572a4 */ /* 0x000fca000f8e023f */
[----:B-1----:R-:W-:Y:S01]  /*ceb0*/  @!P2 ST.E desc[UR52][R92.64], R3 ;  /* 0x000000035c00a985 */ /* 0x002fe2000c101934 */
[----:B------:R-:W-:Y:S01]  /*cec0*/  UIMAD.WIDE.U32 UR6, UR37, UR8, URZ ;  /* 0x00000008250672a5 */ /* 0x000fe2000f8e003f */
[----:B------:R-:W-:Y:S01]  /*ced0*/  LOP3.LUT R4, R5, 0x380, RZ, 0xc0, !PT ;  /* 0x0000038005047812 */ /* 0x000fe200078ec0ff */
[----:B------:R-:W-:Y:S01]  /*cee0*/  ULDC.64 UR10, c[0x0][0xaf0] ;  /* 0x0002bc00000a7ab9 */ /* 0x000fe20000000a00 */
[----:B---3--:R1:W-:Y:S04]  /*cef0*/  @!P1 ST.E desc[UR52][R94.64], R0 ;  /* 0x000000005e009985 */ /* 0x0083e8000c101934 */
[----:B0-----:R0:W5:Y:S04]  /*cf00*/  LD.E.128 R52, desc[UR52][R30.64] ;  /* 0x000000341e347980 */ /* 0x001168000c101d00 */
[----:B--2---:R2:W5:Y:S01]  /*cf10*/  LD.E.128 R56, desc[UR52][R28.64] ;  /* 0x000000341c387980 */ /* 0x004562000c101d00 */
[----:B-1----:R-:W-:-:S03]  /*cf20*/  IMAD R0, R23, 0x20, R184 ;  /* 0x0000002017007824 */ /* 0x002fc600078e02b8 */
[----:B------:R1:W5:Y:S01]  /*cf30*/  LD.E.128 R92, desc[UR52][R6.64] ;  /* 0x00000034065c7980 */ /* 0x000362000c101d00 */
[----:B0-----:R-:W0:Y:S01]  /*cf40*/  @P3 LDC R31, c[0x0][0xbec] ;  /* 0x0002fb00ff1f3b82 */ /* 0x001e220000000800 */
[----:B------:R-:W-:Y:S01]  /*cf50*/  UIMAD UR5, UR37, UR9, UR5 ;  /* 0x00000009250572a4 */ /* 0x000fe2000f8e0205 */
[----:B------:R-:W-:Y:S01]  /*cf60*/  LOP3.LUT R12, R13, 0x380, RZ, 0xc0, !PT ;  /* 0x000003800d0c7812 */ /* 0x000fe200078ec0ff */
[----:B------:R-:W-:Y:S01]  /*cf70*/  UIMAD UR8, UR13, UR10, URZ ;  /* 0x0000000a0d0872a4 */ /* 0x000fe2000f8e023f */
[----:B------:R-:W-:Y:S01]  /*cf80*/  SHF.R.U64 R4, R4, 0x3, RZ ;  /* 0x0000000304047819 */ /* 0x000fe200000012ff */
[----:B------:R-:W5:Y:S03]  /*cf90*/  LD.E.128 R72, desc[UR52][R38.64] ;  /* 0x0000003426487980 */ /* 0x000f66000c101d00 */
[----:B--2---:R-:W2:Y:S01]  /*cfa0*/  @P3 LDC R29, c[0x0][0xbf0] ;  /* 0x0002fc00ff1d3b82 */ /* 0x004ea20000000800 */
[----:B-1----:R-:W-:Y:S01]  /*cfb0*/  VIADD R6, R0, UR38 ;  /* 0x0000002600067c36 */ /* 0x002fe20008000000 */
[----:B------:R-:W-:Y:S01]  /*cfc0*/  UIADD3 UR7, UR7, UR5, URZ ;  /* 0x0000000507077290 */ /* 0x000fe2000fffe03f */
[----:B------:R-:W5:Y:S02]  /*cfd0*/  LD.E.128 R76, desc[UR52][R36.64] ;  /* 0x00000034244c7980 */ /* 0x000f64000c101d00 */
[----:B------:R-:W-:Y:S01]  /*cfe0*/  IMAD.MOV.U32 R3, RZ, RZ, R6 ;  /* 0x000000ffff037224 */ /* 0x000fe200078e0006 */
[----:B------:R-:W-:Y:S01]  /*cff0*/  UIMAD UR5, UR42, UR11, UR8 ;  /* 0x0000000b2a0572a4 */ /* 0x000fe2000f8e0208 */
[----:B------:R-:W-:Y:S01]  /*d000*/  SHF.R.U64 R12, R12, 0x3, RZ ;  /* 0x000000030c0c7819 */ /* 0x000fe200000012ff */
[----:B------:R-:W-:Y:S01]  /*d010*/  UIMAD.WIDE.U32 UR6, UR42, UR10, UR6 ;  /* 0x0000000a2a0672a5 */ /* 0x000fe2000f8e0006 */
[----:B------:R-:W-:Y:S01]  /*d020*/  LOP3.LUT R4, R4, R5, RZ, 0x3c, !PT ;  /* 0x0000000504047212 */ /* 0x000fe200078e3cff */
[----:B------:R-:W5:Y:S04]  /*d030*/  LD.E.128 R48, desc[UR52][R34.64] ;  /* 0x0000003422307980 */ /* 0x000f68000c101d00 */
[----:B------:R-:W5:Y:S01]  /*d040*/  LD.E.128 R80, desc[UR52][R32.64] ;  /* 0x0000003420507980 */ /* 0x000f62000c101d00 */
[----:B0-----:R-:W-:Y:S01]  /*d050*/  @P3 IMAD.HI.U32 R0, R6, R31, RZ ;  /* 0x0000001f06003227 */ /* 0x001fe200078e00ff */
[----:B------:R-:W-:Y:S01]  /*d060*/  UIADD3 UR5, UR7, UR5, URZ ;  /* 0x0000000507057290 */ /* 0x000fe2000fffe03f */
[----:B------:R-:W-:Y:S01]  /*d070*/  LOP3.LUT R12, R12, R13, RZ, 0x3c, !PT ;  /* 0x0000000d0c0c7212 */ /* 0x000fe200078e3cff */
[----:B------:R-:W-:Y:S01]  /*d080*/  ULDC.64 UR8, c[0x0][0xae0] ;  /* 0x0002b80000087ab9 */ /* 0x000fe20000000a00 */
[--C-:B------:R-:W-:Y:S01]  /*d090*/  IMAD.X R5, RZ, RZ, R41.reuse, P5 ;  /* 0x000000ffff057224 */ /* 0x100fe200028e0629 */
[----:B------:R-:W5:Y:S01]  /*d0a0*/  LD.E.128 R60, desc[UR52][R40.64] ;  /* 0x00000034283c7980 */ /* 0x000f62000c101d00 */
[----:B--2---:R-:W-:Y:S01]  /*d0b0*/  @P3 SHF.R.U32.HI R3, RZ, R29, R0 ;  /* 0x0000001dff033219 */ /* 0x004fe20000011600 */
[----:B------:R-:W-:-:S02]  /*d0c0*/  IMAD.X R13, RZ, RZ, R41, P6 ;  /* 0x000000ffff0d7224 */ /* 0x000fc400030e0629 */
[----:B------:R0:W5:Y:S01]  /*d0d0*/  LD.E.128 R96, desc[UR52][R4.64] ;  /* 0x0000003404607980 */ /* 0x000162000c101d00 */
[--C-:B------:R-:W-:Y:S01]  /*d0e0*/  SHF.R.S32.HI R0, RZ, 0x1f, R3.reuse ;  /* 0x0000001fff007819 */ /* 0x100fe20000011403 */
[----:B------:R-:W-:Y:S02]  /*d0f0*/  IMAD.MOV R7, RZ, RZ, -R3 ;  /* 0x000000ffff077224 */ /* 0x000fe400078e0a03 */
[----:B------:R-:W5:Y:S02]  /*d100*/  LD.E.128 R44, desc[UR52][R26.64] ;  /* 0x000000341a2c7980 */ /* 0x000f64000c101d00 */
[----:B------:R-:W-:Y:S02]  /*d110*/  IMAD R0, R0, UR8, RZ ;  /* 0x0000000800007c24 */ /* 0x000fe4000f8e02ff */
[----:B------:R-:W5:Y:S01]  /*d120*/  LD.E.128 R88, desc[UR52][R14.64] ;  /* 0x000000340e587980 */ /* 0x000f62000c101d00 */
[----:B------:R-:W-:Y:S02]  /*d130*/  IMAD R7, R42, R7, R6 ;  /* 0x000000072a077224 */ /* 0x000fe400078e0206 */
[----:B0-----:R-:W-:Y:S01]  /*d140*/  IMAD.U32 R5, RZ, RZ, UR7 ;  /* 0x00000007ff057e24 */ /* 0x001fe2000f8e00ff */
[----:B------:R-:W5:Y:S01]  /*d150*/  LD.E.128 R84, desc[UR52][R20.64] ;  /* 0x0000003414547980 */ /* 0x000f62000c101d00 */
[----:B------:R-:W-:Y:S01]  /*d160*/  IMAD.U32 R4, RZ, RZ, UR6 ;  /* 0x00000006ff047e24 */ /* 0x000fe2000f8e00ff */
[----:B------:R-:W-:Y:S01]  /*d170*/  ULDC.64 UR6, c[0x0][0xad8] ;  /* 0x0002b60000067ab9 */ /* 0x000fe20000000a00 */
[----:B------:R-:W-:Y:S01]  /*d180*/  IMAD.U32 R5, RZ, RZ, UR5 ;  /* 0x00000005ff057e24 */ /* 0x000fe2000f8e00ff */
[----:B------:R-:W5:Y:S04]  /*d190*/  LD.E.128 R64, desc[UR52][R24.64] ;  /* 0x0000003418407980 */ /* 0x000f68000c101d00 */
[----:B------:R-:W5:Y:S01]  /*d1a0*/  LD.E.128 R68, desc[UR52][R12.64] ;  /* 0x000000340c447980 */ /* 0x000f62000c101d00 */
[----:B------:R-:W-:-:S03]  /*d1b0*/  IMAD.WIDE.U32 R4, R3, UR8, R4 ;  /* 0x0000000803047c25 */ /* 0x000fc6000f8e0004 */
[----:B------:R0:W5:Y:S04]  /*d1c0*/  LD.E.128 R36, desc[UR52][R8.64] ;  /* 0x0000003408247980 */ /* 0x000168000c101d00 */
[----:B------:R1:W5:Y:S01]  /*d1d0*/  LD.E.128 R32, desc[UR52][R10.64] ;  /* 0x000000340a207980 */ /* 0x000362000c101d00 */
[----:B------:R-:W-:Y:S01]  /*d1e0*/  @!PT LDS RZ, [RZ] ;  /* 0x00000000fffff984 */ /* 0x000fe20000000800 */
[----:B------:R-:W-:Y:S01]  /*d1f0*/  @!PT LDS RZ, [RZ] ;  /* 0x00000000fffff984 */ /* 0x000fe20000000800 */
[----:B------:R-:W-:Y:S01]  /*d200*/  @!PT LDS RZ, [RZ] ;  /* 0x00000000fffff984 */ /* 0x000fe20000000800 */
[----:B------:R-:W-:Y:S01]  /*d210*/  @!PT LDS RZ, [RZ] ;  /* 0x00000000fffff984 */ /* 0x000fe20000000800 */
[----:B------:R2:W-:Y:S06]  /*d220*/  MEMBAR.ALL.CTA ;  /* 0x0000000000007992 */ /* 0x0005ec0000008000 */
[----:B--2---:R-:W1:Y:S01]  /*d230*/  FENCE.VIEW.ASYNC.S ;  /* 0x00000000000073c6 */ /* 0x004e620000000000 */
[----:B0-----:R-:W-:Y:S01]  /*d240*/  IMAD R9, R3, UR9, R0 ;  /* 0x0000000903097c24 */ /* 0x001fe2000f8e0200 */
[----:B------:R-:W-:Y:S01]  /*d250*/  SHF.R.S32.HI R0, RZ, 0x1f, R7 ;  /* 0x0000001fff007819 */ /* 0x000fe20000011407 */
[----:B------:R-:W-:-:S02]  /*d260*/  VIADD R13, R184, UR38 ;  /* 0x00000026b80d7c36 */ /* 0x000fc40008000000 */
[----:B------:R-:W-:Y:S02]  /*d270*/  IMAD.IADD R5, R5, 0x1, R9 ;  /* 0x0000000105057824 */ /* 0x000fe400078e0209 */
[----:B------:R-:W-:Y:S01]  /*d280*/  IMAD R0, R0, UR6, RZ ;  /* 0x0000000600007c24 */ /* 0x000fe2000f8e02ff */
[----:B------:R-:W-:Y:S01]  /*d290*/  UIADD3 UR5, UR12, 0x28420, URZ ;  /* 0x000284200c057890 */ /* 0x000fe2000fffe03f */
[----:B------:R-:W-:Y:S01]  /*d2a0*/  IMAD.WIDE.U32 R4, R7, UR6, R4 ;  /* 0x0000000607047c25 */ /* 0x000fe2000f8e0004 */
[----:B------:R-:W-:-:S03]  /*d2b0*/  ISETP.GE.AND P2, PT, R13, R100, PT ;  /* 0x000000640d00720c */ /* 0x000fc60003f46270 */
[----:B------:R-:W-:Y:S01]  /*d2c0*/  IMAD R9, R7, UR7, R0 ;  /* 0x0000000707097c24 */ /* 0x000fe2000f8e0200 */
[----:B------:R-:W-:Y:S01]  /*d2d0*/  ULDC.64 UR6, c[0x0][0xa80] ;  /* 0x0002a00000067ab9 */ /* 0x000fe20000000a00 */
[----:B------:R-:W-:Y:S01]  /*d2e0*/  VIADD R3, R13, 0x20 ;  /* 0x000000200d037836 */ /* 0x000fe20000000000 */
[C---:B------:R-:W-:Y:S01]  /*d2f0*/  LEA R0, P3, R4.reuse, UR6, 0x1 ;  /* 0x0000000604007c11 */ /* 0x040fe2000f8608ff */
[----:B------:R-:W-:Y:S01]  /*d300*/  IMAD.IADD R5, R5, 0x1, R9 ;  /* 0x0000000105057824 */ /* 0x000fe200078e0209 */
[----:B------:R-:W-:Y:S02]  /*d310*/  UPRMT UR5, URZ, 0x654, UR5 ;  /* 0x000006543f057896 */ /* 0x000fe40008000005 */
[-C--:B------:R-:W-:Y:S01]  /*d320*/  ISETP.GE.AND P1, PT, R3, R100.reuse, PT ;  /* 0x000000640300720c */ /* 0x080fe20003f26270 */
[----:B------:R-:W-:Y:S01]  /*d330*/  VIADD R3, R13, 0x40 ;  /* 0x000000400d037836 */ /* 0x000fe20000000000 */
[----:B------:R-:W-:Y:S01]  /*d340*/  LEA.HI.X R12, R4, UR7, R5, 0x1, P3 ;  /* 0x00000007040c7c11 */ /* 0x000fe200098f0c05 */
[----:B-1----:R0:W1:Y:S01]  /*d350*/  SHFL.IDX PT, R11, R0, RZ, 0x181f ;  /* 0x00181fff000b7589 */ /* 0x00206200000e0000 */
[----:B------:R-:W-:Y:S02]  /*d360*/  BSSY B1, `(.L_x_1219) ;  /* 0x0000016000017945 */ /* 0x000fe40003800000 */
[----:B------:R-:W-:Y:S01]  /*d370*/  ISETP.GE.AND P0, PT, R3, R100, PT ;  /* 0x000000640300720c */ /* 0x000fe20003f06270 */
[----:B------:R-:W-:Y:S01]  /*d380*/  SYNCS.ARRIVE.TRANS64.RED.A1T0 RZ, [UR5], RZ ;  /* 0x000000ffffff79a7 */ /* 0x000fe20008100405 */
[----:B------:R0:W2:Y:S01]  /*d390*/  SHFL.IDX PT, R3, R12, RZ, 0x181f ;  /* 0x00181fff0c037589 */ /* 0x0000a200000e0000 */
        /* <DEDUP_REMOVED lines=18> */
.L_x_1220:
[----:B------:R-:W-:Y:S05]  /*d4c0*/  BSYNC B1 ;  /* 0x0000000000017941 */ /* 0x000fea0003800000 */
.L_x_1219:
[----:B--2---:R2:W4:Y:S01]  /*d4d0*/  SHFL.IDX PT, R3, R12, 0x1, 0x181f ;  /* 0x00381f000c037f89 */ /* 0x00452200000e0000 */
[----:B------:R-:W-:Y:S03]  /*d4e0*/  BSSY B1, `(.L_x_1221) ;  /* 0x0000014000017945 */ /* 0x000fe60003800000 */
[----:B-1-3--:R2:W1:Y:S01]  /*d4f0*/  SHFL.IDX PT, R11, R0, 0x1, 0x181f ;  /* 0x00381f00000b7f89 */ /* 0x00a46200000e0000 */
        /* <DEDUP_REMOVED lines=8> */
[----:B----4-:R-:W-:Y:S02]  /*d580*/  @!P4 LEA.HI.X R5, R16, R3, R192, 0x1, P6 ;  /* 0x000000031005c211 */ /* 0x010fe400030f0cc0 */
[----:B------:R-:W-:Y:S02]  /*d590*/  @!P2 LEA R8, P6, R18, R11, 0x1 ;  /* 0x0000000b1208a211 */ /* 0x000fe400078c08ff */
[----:B------:R-:W-:Y:S01]  /*d5a0*/  @!P3 LEA.HI.X R7, R19, R3, R191, 0x1, P5 ;  /* 0x000000031307b211 */ /* 0x000fe200028f0cbf */
[----:B-----5:R3:W-:Y:S01]  /*d5b0*/  @!P4 ST.E.128 desc[UR52][R4.64], R72 ;  /* 0x000000480400c985 */ /* 0x0207e2000c101d34 */
[----:B------:R-:W-:-:S02]  /*d5c0*/  @!P1 LEA R10, P5, R22, R11, 0x1 ;  /* 0x0000000b160a9211 */ /* 0x000fc400078a08ff */
[-C--:B------:R-:W-:Y:S01]  /*d5d0*/  @!P2 LEA.HI.X R9, R18, R3.reuse, R190, 0x1, P6 ;  /* 0x000000031209a211 */ /* 0x080fe200030f0cbe */
[----:B------:R3:W-:Y:S01]  /*d5e0*/  @!P3 ST.E.128 desc[UR52][R6.64], R52 ;  /* 0x000000340600b985 */ /* 0x0007e2000c101d34 */
[----:B------:R-:W-:-:S03]  /*d5f0*/  @!P1 LEA.HI.X R11, R22, R3, R189, 0x1, P5 ;  /* 0x00000003160b9211 */ /* 0x000fc600028f0cbd */
[----:B------:R3:W-:Y:S04]  /*d600*/  @!P2 ST.E.128 desc[UR52][R8.64], R84 ;  /* 0x000000540800a985 */ /* 0x0007e8000c101d34 */
[----:B------:R3:W-:Y:S02]  /*d610*/  @!P1 ST.E.128 desc[UR52][R10.64], R92 ;  /* 0x0000005c0a009985 */ /* 0x0007e4000c101d34 */
.L_x_1222:
[----:B------:R-:W-:Y:S05]  /*d620*/  BSYNC B1 ;  /* 0x0000000000017941 */ /* 0x000fea0003800000 */
.L_x_1221:
[----:B----4-:R4:W0:Y:S01]  /*d630*/  SHFL.IDX PT, R3, R12, 0x2, 0x181f ;  /* 0x00581f000c037f89 */ /* 0x01082200000e0000 */
        /* <DEDUP_REMOVED lines=11> */
[----:B0-----:R-:W-:Y:S02]  /*d6f0*/  @!P3 LEA.HI.X R5, R16, R3, R192, 0x1, P6 ;  /* 0x000000031005b211 */ /* 0x001fe400030f0cc0 */
[----:B------:R-:W-:Y:S02]  /*d700*/  @!P0 LEA R10, P6, R22, R11, 0x1 ;  /* 0x0000000b160a8211 */ /* 0x000fe400078c08ff */
[-C--:B------:R-:W-:Y:S01]  /*d710*/  @!P2 LEA.HI.X R7, R19, R3.reuse, R191, 0x1, P5 ;  /* 0x000000031307a211 */ /* 0x080fe200028f0cbf */
[----:B-----5:R3:W-:Y:S01]  /*d720*/  @!P3 ST.E.128 desc[UR52][R4.64], R76 ;  /* 0x0000004c0400b985 */ /* 0x0207e2000c101d34 */
[----:B------:R-:W-:-:S02]  /*d730*/  @!P1 LEA.HI.X R9, R18, R3, R190, 0x1, P4 ;  /* 0x0000000312099211 */ /* 0x000fc400020f0cbe */
[----:B------:R-:W-:Y:S01]  /*d740*/  @!P0 LEA.HI.X R11, R22, R3, R189, 0x1, P6 ;  /* 0x00000003160b8211 */ /* 0x000fe200030f0cbd */
[----:B------:R3:W-:Y:S04]  /*d750*/  @!P2 ST.E.128 desc[UR52][R6.64], R56 ;  /* 0x000000380600a985 */ /* 0x0007e8000c101d34 */
[----:B------:R3:W-:Y:S04]  /*d760*/  @!P1 ST.E.128 desc[UR52][R8.64], R64 ;  /* 0x0000004008009985 */ /* 0x0007e8000c101d34 */
[----:B------:R3:W-:Y:S02]  /*d770*/  @!P0 ST.E.128 desc[UR52][R10.64], R36 ;  /* 0x000000240a008985 */ /* 0x0007e4000c101d34 */
.L_x_1224:
[----:B------:R-:W-:Y:S05]  /*d780*/  BSYNC B1 ;  /* 0x0000000000017941 */ /* 0x000fea0003800000 */
.L_x_1223:
[----:B0-----:R-:W-:Y:S01]  /*d790*/  VIADD R3, R13, 0x60 ;  /* 0x000000600d037836 */ /* 0x001fe20000000000 */
[----:B-1-3--:R0:W1:Y:S04]  /*d7a0*/  SHFL.IDX PT, R11, R12, 0x3, 0x181f ;  /* 0x00781f000c0b7f89 */ /* 0x00a06800000e0000 */
[----:B------:R-:W-:Y:S01]  /*d7b0*/  ISETP.GE.AND P0, PT, R3, R100, PT ;  /* 0x000000640300720c */ /* 0x000fe20003f06270 */
[----:B------:R0:W3:-:S12]  /*d7c0*/  SHFL.IDX PT, R15, R0, 0x3, 0x181f ;  /* 0x00781f00000f7f89 */ /* 0x0000d800000e0000 */
[----:B0-----:R-:W-:Y:S05]  /*d7d0*/  @P0 BRA `(.L_x_1225) ;  /* 0x0000000c00200947 */ /* 0x001fea0003800000 */
[----:B------:R-:W-:Y:S02]  /*d7e0*/  ULDC UR5, c[0x0][0xac8] ;  /* 0x0002b20000057ab9 */ /* 0x000fe40000000800 */
[----:B------:R-:W-:Y:S02]  /*d7f0*/  ISETP.GE.AND P3, PT, R16, UR5, PT ;  /* 0x0000000510007c0c */ /* 0x000fe4000bf66270 */
[----:B------:R-:W-:Y:S02]  /*d800*/  ISETP.GE.AND P4, PT, R19, UR5, PT ;  /* 0x0000000513007c0c */ /* 0x000fe4000bf86270 */
[----:B------:R-:W-:-:S09]  /*d810*/  ISETP.GE.AND P5, PT, R18, UR5, PT ;  /* 0x0000000512007c0c */ /* 0x000fd2000bfa6270 */
[-C--:B---3--:R-:W-:Y:S02]  /*d820*/  @!P3 LEA R4, P0, R16, R15.reuse, 0x1 ;  /* 0x0000000f1004b211 */ /* 0x088fe400078008ff */
[CC--:B------:R-:W-:Y:S02]  /*d830*/  @!P4 LEA R6, P1, R19.reuse, R15.reuse, 0x1 ;  /* 0x0000000f1306c211 */ /* 0x0c0fe400078208ff */
[----:B------:R-:W-:Y:S02]  /*d840*/  @!P5 LEA R8, P2, R18, R15, 0x1 ;  /* 0x0000000f1208d211 */ /* 0x000fe400078408ff */
[-C--:B-1----:R-:W-:Y:S02]  /*d850*/  @!P3 LEA.HI.X R5, R16, R11.reuse, R192, 0x1, P0 ;  /* 0x0000000b1005b211 */ /* 0x082fe400000f0cc0 */
[-C--:B------:R-:W-:Y:S02]  /*d860*/  @!P4 LEA.HI.X R7, R19, R11.reuse, R191, 0x1, P1 ;  /* 0x0000000b1307c211 */ /* 0x080fe400008f0cbf */
[----:B------:R-:W-:Y:S01]  /*d870*/  @!P5 LEA.HI.X R9, R18, R11, R190, 0x1, P2 ;  /* 0x0000000b1209d211 */ /* 0x000fe200010f0cbe */
[----:B-----5:R0:W-:Y:S01]  /*d880*/  @!P3 ST.E.128 desc[UR52][R4.64], R48 ;  /* 0x000000300400b985 */ /* 0x0201e2000c101d34 */
        /* <DEDUP_REMOVED lines=8> */
.L_x_1218:
[----:B------:R-:W0:Y:S01]  /*d910*/  LDC R10, c[0x0][0xbe8] ;  /* 0x0002fa00ff0a7b82 */ /* 0x000e220000000800 */
[----:B------:R-:W-:Y:S01]  /*d920*/  ISETP.GE.AND P0, PT, R193, 0x80, PT ;  /* 0x00000080c100780c */ /* 0x000fe20003f06270 */
[----:B------:R-:W-:Y:S01]  /*d930*/  USHF.R.S32.HI UR8, URZ, 0x1f, UR37 ;  /* 0x0000001f3f087899 */ /* 0x000fe20008011425 */
[----:B------:R-:W-:Y:S01]  /*d940*/  BSSY B1, `(.L_x_1226) ;  /* 0x000002f000017945 */ /* 0x000fe20003800000 */
[----:B------:R-:W-:Y:S01]  /*d950*/  USHF.R.S32.HI UR9, URZ, 0x1f, UR42 ;  /* 0x0000001f3f097899 */ /* 0x000fe2000801142a */
[----:B------:R-:W-:Y:S01]  /*d960*/  IMAD R8, R23, 0x20, R184 ;  /* 0x0000002017087824 */ /* 0x000fe200078e02b8 */
[----:B0-----:R-:W-:-:S13]  /*d970*/  ISETP.NE.AND P1, PT, R10, 0x1, PT ;  /* 0x000000010a00780c */ /* 0x001fda0003f25270 */
[----:B------:R-:W0:Y:S08]  /*d980*/  @P1 LDC R9, c[0x0][0xbec] ;  /* 0x0002fb00ff091b82 */ /* 0x000e300000000800 */
[----:B------:R-:W1:Y:S01]  /*d990*/  @P1 LDC R11, c[0x0][0xbf0] ;  /* 0x0002fc00ff0b1b82 */ /* 0x000e620000000800 */
[----:B------:R-:W-:Y:S05]  /*d9a0*/  @P0 BRA `(.L_x_1227) ;  /* 0x0000000000a00947 */ /* 0x000fea0003800000 */
[----:B------:R-:W2:Y:S01]  /*d9b0*/  S2R R0, SR_TID.X ;  /* 0x0000000000007919 */ /* 0x000ea20000002100 */
[----:B------:R-:W3:Y:S01]  /*d9c0*/  LDC R5, c[0x0][0xbe8] ;  /* 0x0002fa00ff057b82 */ /* 0x000ee20000000800 */
[----:B------:R-:W-:Y:S01]  /*d9d0*/  IMAD.U32 R6, RZ, RZ, UR38 ;  /* 0x00000026ff067e24 */ /* 0x000fe2000f8e00ff */
[----:B------:R-:W-:Y:S02]  /*d9e0*/  ULDC UR5, c[0x0][0xa88] ;  /* 0x0002a20000057ab9 */ /* 0x000fe40000000800 */
[----:B---3--:R-:W-:Y:S02]  /*d9f0*/  IMAD R3, R5, UR5, RZ ;  /* 0x0000000505037c24 */ /* 0x008fe4000f8e02ff */
[----:B--2---:R-:W-:-:S04]  /*da00*/  IADD3 R6, R6, -0x80, R0 ;  /* 0xffffff8006067810 */ /* 0x004fc80007ffe000 */
[----:B------:R-:W-:-:S13]  /*da10*/  ISETP.GE.AND P0, PT, R6, R3, PT ;  /* 0x000000030600720c */ /* 0x000fda0003f06270 */
[----:B------:R-:W-:Y:S05]  /*da20*/  @P0 BRA `(.L_x_1227) ;  /* 0x0000000000800947 */ /* 0x000fea0003800000 */
[----:B------:R-:W-:Y:S01]  /*da30*/  ISETP.NE.AND P0, PT, R5, 0x1, PT ;  /* 0x000000010500780c */ /* 0x000fe20003f05270 */
[----:B------:R-:W-:Y:S01]  /*da40*/  ULDC.64 UR10, c[0x0][0xb90] ;  /* 0x0002e400000a7ab9 */ /* 0x000fe20000000a00 */
[----:B------:R-:W-:Y:S01]  /*da50*/  IMAD.MOV.U32 R4, RZ, RZ, R6 ;  /* 0x000000ffff047224 */ /* 0x000fe200078e0006 */
[----:B------:R-:W-:Y:S02]  /*da60*/  UIMAD UR5, UR8, UR10, URZ ;  /* 0x0000000a080572a4 */ /* 0x000fe4000f8e023f */
[----:B------:R-:W-:Y:S02]  /*da70*/  UIMAD.WIDE.U32 UR6, UR37, UR10, URZ ;  /* 0x0000000a250672a5 */ /* 0x000fe4000f8e003f */
[----:B------:R-:W-:-:S03]  /*da80*/  UIMAD UR5, UR37, UR11, UR5 ;  /* 0x0000000b250572a4 */ /* 0x000fc6000f8e0205 */
[----:B------:R-:W-:Y:S01]  /*da90*/  ULDC.64 UR10, c[0x0][0xb98] ;  /* 0x0002e600000a7ab9 */ /* 0x000fe20000000a00 */
[----:B------:R-:W-:Y:S02]  /*daa0*/  UIADD3 UR7, UR7, UR5, URZ ;  /* 0x0000000507077290 */ /* 0x000fe4000fffe03f */
[----:B------:R-:W2:Y:S01]  /*dab0*/  @P0 LDC R3, c[0x0][0xbec] ;  /* 0x0002fb00ff030b82 */ /* 0x000ea20000000800 */
[----:B------:R-:W-:Y:S02]  /*dac0*/  UIMAD UR5, UR9, UR10, URZ ;  /* 0x0000000a090572a4 */ /* 0x000fe4000f8e023f */
[----:B------:R-:W-:Y:S02]  /*dad0*/  UIMAD.WIDE.U32 UR6, UR42, UR10, UR6 ;  /* 0x0000000a2a0672a5 */ /* 0x000fe4000f8e0006 */
[----:B------:R-:W-:-:S03]  /*dae0*/  UIMAD UR5, UR42, UR11, UR5 ;  /* 0x0000000b2a0572a4 */ /* 0x000fc6000f8e0205 */
[----:B------:R-:W3:Y:S01]  /*daf0*/  @P0 LDC R7, c[0x0][0xbf0] ;  /* 0x0002fc00ff070b82 */ /* 0x000ee20000000800 */
[----:B------:R-:W-:Y:S01]  /*db00*/  ULDC.64 UR10, c[0x0][0xb88] ;  /* 0x0002e200000a7ab9 */ /* 0x000fe20000000a00 */
[----:B--2---:R-:W-:-:S05]  /*db10*/  @P0 IMAD.HI.U32 R0, R6, R3, RZ ;  /* 0x0000000306000227 */ /* 0x004fca00078e00ff */
[----:B---3--:R-:W-:-:S05]  /*db20*/  @P0 SHF.R.U32.HI R4, RZ, R7, R0 ;  /* 0x00000007ff040219 */ /* 0x008fca0000011600 */
[----:B------:R-:W-:-:S04]  /*db30*/  IMAD.MOV R3, RZ, RZ, -R4 ;  /* 0x000000ffff037224 */ /* 0x000fc800078e0a04 */
[----:B------:R-:W-:Y:S01]  /*db40*/  IMAD R3, R5, R3, R6 ;  /* 0x0000000305037224 */ /* 0x000fe200078e0206 */
[----:B------:R-:W-:Y:S01]  /*db50*/  SHF.R.S32.HI R5, RZ, 0x1f, R4 ;  /* 0x0000001fff057819 */ /* 0x000fe20000011404 */
[----:B------:R-:W-:Y:S01]  /*db60*/  IMAD.U32 R6, RZ, RZ, UR5 ;  /* 0x00000005ff067e24 */ /* 0x000fe2000f8e00ff */
        /* <DEDUP_REMOVED lines=12> */
.L_x_1227:
[----:B------:R-:W-:Y:S05]  /*dc30*/  BSYNC B1 ;  /* 0x0000000000017941 */ /* 0x000fea0003800000 */
.L_x_1226:
[----:B------:R-:W-:Y:S01]  /*dc40*/  ULDC.64 UR10, c[0x0][0xae8] ;  /* 0x0002ba00000a7ab9 */ /* 0x000fe20000000a00 */
[----:B------:R-:W-:Y:S01]  /*dc50*/  VIADD R8, R8, UR38 ;  /* 0x0000002608087c36 */ /* 0x000fe20008000000 */
[----:B------:R-:W-:Y:S01]  /*dc60*/  UIMAD UR5, UR8, UR10, URZ ;  /* 0x0000000a080572a4 */ /* 0x000fe2000f8e023f */
[----:B------:R-:W-:Y:S01]  /*dc70*/  BSSY B1, `(.L_x_1228) ;  /* 0x000003c000017945 */ /* 0x000fe20003800000 */
[----:B------:R-:W-:Y:S01]  /*dc80*/  UIMAD.WIDE.U32 UR6, UR37, UR10, URZ ;  /* 0x0000000a250672a5 */ /* 0x000fe2000f8e003f */
[----:B0-----:R-:W-:Y:S01]  /*dc90*/  @P1 IMAD.HI.U32 R0, R8, R9, RZ ;  /* 0x0000000908001227 */ /* 0x001fe200078e00ff */
[----:B------:R-:W-:-:S03]  /*dca0*/  UIMAD UR5, UR37, UR11, UR5 ;  /* 0x0000000b250572a4 */ /* 0x000fc6000f8e0205 */
[----:B------:R-:W-:Y:S01]  /*dcb0*/  ULDC.64 UR10, c[0x0][0xaf0] ;  /* 0x0002bc00000a7ab9 */ /* 0x000fe20000000a00 */
[----:B------:R-:W-:Y:S01]  /*dcc0*/  UIADD3 UR7, UR7, UR5, URZ ;  /* 0x0000000507077290 */ /* 0x000fe2000fffe03f */
[----:B--2---:R-:W-:Y:S01]  /*dcd0*/  IMAD.MOV.U32 R3, RZ, RZ, R8 ;  /* 0x000000ffff037224 */ /* 0x004fe200078e0008 */
        /* <DEDUP_REMOVED lines=10> */
[----:B------:R-:W-:Y:S02]  /*dd80*/  IMAD R7, R10, R7, R8 ;  /* 0x000000070a077224 */ /* 0x000fe400078e0208 */
[----:B------:R-:W-:Y:S01]  /*dd90*/  IMAD.U32 R4, RZ, RZ, UR6 ;  /* 0x00000006ff047e24 */ /* 0x000fe2000f8e00ff */
[----:B------:R-:W-:Y:S01]  /*dda0*/  ULDC.64 UR6, c[0x0][0xad8] ;  /* 0x0002b60000067ab9 */ /* 0x000fe20000000a00 */
[----:B------:R-:W-:Y:S01]  /*ddb0*/  IMAD.U32 R5, RZ, RZ, UR5 ;  /* 0x00000005ff057e24 */ /* 0x000fe2000f8e00ff */
[----:B------:R-:W-:Y:S01]  /*ddc0*/  ULDC UR5, c[0x0][0xa88] ;  /* 0x0002a20000057ab9 */ /* 0x000fe20000000800 */
[C---:B------:R-:W-:Y:S01]  /*ddd0*/  IMAD R9, R3.reuse, UR9, R0 ;  /* 0x0000000903097c24 */ /* 0x040fe2000f8e0200 */
[----:B------:R-:W-:Y:S01]  /*dde0*/  SHF.R.S32.HI R0, RZ, 0x1f, R7 ;  /* 0x0000001fff007819 */ /* 0x000fe20000011407 */
[----:B------:R-:W-:-:S04]  /*ddf0*/  IMAD.WIDE.U32 R4, R3, UR8, R4 ;  /* 0x0000000803047c25 */ /* 0x000fc8000f8e0004 */
[----:B------:R-:W-:Y:S02]  /*de00*/  IMAD.IADD R5, R5, 0x1, R9 ;  /* 0x0000000105057824 */ /* 0x000fe400078e0209 */
[----:B------:R-:W-:Y:S02]  /*de10*/  IMAD R6, R0, UR6, RZ ;  /* 0x0000000600067c24 */ /* 0x000fe4000f8e02ff */
[----:B------:R-:W-:Y:S02]  /*de20*/  VIADD R8, R184, UR38 ;  /* 0x00000026b8087c36 */ /* 0x000fe40008000000 */
[----:B------:R-:W-:Y:S02]  /*de30*/  IMAD R9, R10, UR5, RZ ;  /* 0x000000050a097c24 */ /* 0x000fe4000f8e02ff */
        /* <DEDUP_REMOVED lines=31> */
.L_x_1229:
[----:B------:R-:W-:Y:S05]  /*e030*/  BSYNC B1 ;  /* 0x0000000000017941 */ /* 0x000fea0003800000 */
.L_x_1228:
        /* <DEDUP_REMOVED lines=21> */
.L_x_1231:
[----:B------:R-:W-:Y:S05]  /*e190*/  BSYNC B1 ;  /* 0x0000000000017941 */ /* 0x000fea0003800000 */
.L_x_1230:
        /* <DEDUP_REMOVED lines=21> */
.L_x_1233:
[----:B------:R-:W-:Y:S05]  /*e2f0*/  BSYNC B1 ;  /* 0x0000000000017941 */ /* 0x000fea0003800000 */
.L_x_1232:
[----:B------:R-:W-:Y:S01]  /*e300*/  VIADD R0, R8, 0x60 ;  /* 0x0000006008007836 */ /* 0x000fe20000000000 */
[----:B0-----:R0:W0:Y:S04]  /*e310*/  SHFL.IDX PT, R3, R7, 0x3, 0x181f ;  /* 0x00781f0007037f89 */ /* 0x00102800000e0000 */
[----:B------:R-:W-:Y:S01]  /*e320*/  ISETP.GE.AND P0, PT, R0, R9, PT ;  /* 0x000000090000720c */ /* 0x000fe20003f06270 */
[----:B-1-3--:R1:W3:-:S12]  /*e330*/  SHFL.IDX PT, R5, R6, 0x3, 0x181f ;  /* 0x00781f0006057f89 */ /* 0x00a2d800000e0000 */
[----:B-1----:R-:W-:Y:S05]  /*e340*/  @P0 BRA `(.L_x_1225) ;  /* 0x0000000000440947 */ /* 0x002fea0003800000 */
[----:B------:R-:W-:Y:S02]  /*e350*/  ULDC UR5, c[0x0][0xac8] ;  /* 0x0002b20000057ab9 */ /* 0x000fe40000000800 */
[----:B------:R-:W-:Y:S02]  /*e360*/  ISETP.GE.AND P3, PT, R16, UR5, PT ;  /* 0x0000000510007c0c */ /* 0x000fe4000bf66270 */
[----:B------:R-:W-:Y:S02]  /*e370*/  ISETP.GE.AND P2, PT, R19, UR5, PT ;  /* 0x0000000513007c0c */ /* 0x000fe4000bf46270 */
[----:B------:R-:W-:Y:S02]  /*e380*/  ISETP.GE.AND P1, PT, R18, UR5, PT ;  /* 0x0000000512007c0c */ /* 0x000fe4000bf26270 */
[----:B------:R-:W-:-:S07]  /*e390*/  ISETP.GE.AND P0, PT, R22, UR5, PT ;  /* 0x0000000516007c0c */ /* 0x000fce000bf06270 */
[-C--:B--234-:R-:W-:Y:S02]  /*e3a0*/  @!P3 LEA R6, P6, R16, R5.reuse, 0x1 ;  /* 0x000000051006b211 */ /* 0x09cfe400078c08ff */
        /* <DEDUP_REMOVED lines=11> */
.L_x_1225:
[----:B------:R-:W-:Y:S05]  /*e460*/  BSYNC B0 ;  /* 0x0000000000007941 */ /* 0x000fea0003800000 */
.L_x_1217:
[----:B------:R-:W-:Y:S02]  /*e470*/  ULDC UR5, c[0x0][0xc38] ;  /* 0x00030e0000057ab9 */ /* 0x000fe40000000800 */
[----:B------:R-:W-:-:S06]  /*e480*/  UISETP.GE.AND UP0, UPT, UR4, UR5, UPT ;  /* 0x000000050400728c */ /* 0x000fcc000bf06270 */
[----:B------:R-:W-:-:S13]  /*e490*/  PLOP3.LUT P0, PT, PT, PT, UP0, 0x80, 0x0 ;  /* 0x000000000000781c */ /* 0x000fda0003f0f008 */
[----:B------:R-:W-:Y:S05]  /*e4a0*/  @!P0 BRA `(.L_x_1234) ;  /* 0xffffff2800248947 */ /* 0x000fea000383ffff */
[----:B------:R-:W-:Y:S05]  /*e4b0*/  EXIT ;  /* 0x000000000000794d */ /* 0x000fea0003800000 */
.L_x_1128:
[----:B------:R-:W-:-:S08]  /*e4c0*/  NOP ;  /* 0x0000000000007918 */ /* 0x000fd00000000000 */
[----:B------:R-:W0:-:S00]  /*e4d0*/  USETMAXREG.DEALLOC.CTAPOOL 0x28 ;  /* 0x00000028000079c8 */ /* 0x000e0000080e0500 */
[----:B0-----:R-:W-:-:S06]  /*e4e0*/  LOP3.LUT R0, R0, 0x3, RZ, 0xc0, !PT ;  /* 0x0000000300007812 */ /* 0x001fcc00078ec0ff */
[----:B------:R-:W0:Y:S01]  /*e4f0*/  S2UR UR5, SR_CTAID.X ;  /* 0x00000000000579c3 */ /* 0x000e220000002500 */
[----:B------:R-:W-:Y:S01]  /*e500*/  LOP3.LUT R17, R17, 0xfffffdff, RZ, 0xc0, !PT ;  /* 0xfffffdff11117812 */ /* 0x000fe200078ec0ff */
[----:B------:R-:W-:Y:S01]  /*e510*/  STL [R1+0xc], RZ ;  /* 0x00000cff01007387 */ /* 0x000fe20000100800 */
[----:B------:R-:W-:Y:S02]  /*e520*/  IMAD.MOV.U32 R19, RZ, RZ, RZ ;  /* 0x000000ffff137224 */ /* 0x000fe400078e00ff */
[----:B------:R-:W-:Y:S01]  /*e530*/  IMAD.MOV.U32 R25, RZ, RZ, 0x1 ;  /* 0x00000001ff197424 */ /* 0x000fe200078e00ff */
[----:B------:R1:W2:Y:S02]  /*e540*/  SHFL.IDX PT, R2, R0, RZ, 0x1f ;  /* 0x00001fff00027589 */ /* 0x0002a400000e0000 */
[----:B-1----:R-:W0:Y:S01]  /*e550*/  LDC R0, c[0x0][0xc38] ;  /* 0x00030e00ff007b82 */ /* 0x002e220000000800 */
[----:B--2---:R-:W-:-:S13]  /*e560*/  ISETP.NE.AND P0, PT, R2, RZ, PT ;  /* 0x000000ff0200720c */ /* 0x004fda0003f05270 */
[----:B------:R-:W-:Y:S01]  /*e570*/  @P0 LOP3.LUT R17, R17, 0x200, RZ, 0xfc, !PT ;  /* 0x0000020011110812 */ /* 0x000fe200078efcff */
[----:B------:R-:W-:Y:S06]  /*e580*/  @P0 BAR.ARV 0x4, 0x180 ;  /* 0x0106000000000b1d */ /* 0x000fec0000002000 */
[----:B0-----:R-:W-:-:S13]  /*e590*/  ISETP.LE.AND P0, PT, R0, UR5, PT ;  /* 0x0000000500007c0c */ /* 0x001fda000bf03270 */
[----:B------:R-:W-:Y:S05]  /*e5a0*/  @P0 BRA `(.L_x_1235) ;  /* 0x0000004800080947 */ /* 0x000fea0003800000 */
[----:B------:R-:W0:Y:S01]  /*e5b0*/  S2R R10, SR_TID.X ;  /* 0x00000000000a7919 */ /* 0x000e220000002100 */
[----:B------:R-:W-:Y:S01]  /*e5c0*/  ULDC.64 UR42, c[0x0][0x2f0] ;  /* 0x0000bc00002a7ab9 */ /* 0x000fe20000000a00 */
[----:B------:R-:W-:Y:S01]  /*e5d0*/  LOP3.LUT R17, R17, 0xfffffffe, RZ, 0xc0, !PT ;  /* 0xfffffffe11117812 */ /* 0x000fe200078ec0ff */
[----:B------:R-:W-:Y:S01]  /*e5e0*/  ULDC UR6, c[0x0][0x2b8] ;  /* 0x0000ae0000067ab9 */ /* 0x000fe20000000800 */
[----:B------:R-:W-:Y:S01]  /*e5f0*/  MOV R16, 0x400 ;  /* 0x0000040000107802 */ /* 0x000fe20000000f00 */
[----:B------:R-:W-:Y:S01]  /*e600*/  ULDC.64 UR8, c[0x0][0x418] ;  /* 0x0001060000087ab9 */ /* 0x000fe20000000a00 */
[----:B------:R-:W-:Y:S01]  /*e610*/  ULDC UR4, c[0x0][0x424] ;  /* 0x0001090000047ab9 */ /* 0x000fe20000000800 */
[----:B------:R-:W-:Y:S01]  /*e620*/  UISETP.NE.U32.AND UP0, UPT, UR8, URZ, UPT ;  /* 0x0000003f0800728c */ /* 0x000fe2000bf05070 */
[----:B------:R-:W-:Y:S01]  /*e630*/  LEA R16, R31, R16, 0x18 ;  /* 0x000000101f107211 */ /* 0x000fe200078ec0ff */
[----:B------:R-:W-:Y:S01]  /*e640*/  ULDC UR40, c[0x0][0x288] ;  /* 0x0000a20000287ab9 */ /* 0x000fe20000000800 */
[----:B------:R-:W-:Y:S01]  /*e650*/  ULDC UR41, c[0x0][0x448] ;  /* 0x0001120000297ab9 */ /* 0x000fe20000000800 */
[----:B------:R-:W-:Y:S01]  /*e660*/  UISETP.NE.AND.EX UP0, UPT, UR9, URZ, UPT, UP0 ;  /* 0x0000003f0900728c */ /* 0x000fe2000bf05300 */
[----:B------:R-:W-:Y:S01]  /*e670*/  IMAD.MOV.U32 R25, RZ, RZ, 0x1 ;  /* 0x00000001ff197424 */ /* 0x000fe200078e00ff */
[----:B------:R-:W-:Y:S01]  /*e680*/  UIMAD UR41, UR41, UR40, URZ ;  /* 0x00000028292972a4 */ /* 0x000fe2000f8e023f */
[----:B------:R-:W-:Y:S01]  /*e690*/  IMAD.MOV.U32 R19, RZ, RZ, RZ ;  /* 0x000000ffff137224 */ /* 0x000fe200078e00ff */
[----:B------:R-:W-:-:S02]  /*e6a0*/  USEL UR4, UR4, 0x1, UP0 ;  /* 0x0000000104047887 */ /* 0x000fc40008000000 */
[----:B------:R-:W-:Y:S02]  /*e6b0*/  ULOP3.LUT UR49, UR36, 0x2, URZ, 0xfc, !UPT ;  /* 0x0000000224317892 */ /* 0x000fe4000f8efc3f */
[----:B------:R-:W-:Y:S02]  /*e6c0*/  UIMAD UR42, UR4, UR42, URZ ;  /* 0x0000002a042a72a4 */ /* 0x000fe4000f8e023f */
[----:B------:R-:W-:Y:S02]  /*e6d0*/  ULOP3.LUT UR48, UR36, 0x1, URZ, 0xfc, !UPT ;  /* 0x0000000124307892 */ /* 0x000fe4000f8efc3f */
[----:B------:R-:W-:Y:S02]  /*e6e0*/  UIADD3 UR4, UR42, 0x3f, URZ ;  /* 0x0000003f2a047890 */ /* 0x000fe4000fffe03f */
[----:B------:R-:W-:Y:S02]  /*e6f0*/  UIADD3 UR47, UR42, 0x1, -UR40 ;  /* 0x000000012a2f7890 */ /* 0x000fe4000fffe828 */
[----:B------:R-:W-:Y:S01]  /*e700*/  UIADD3 UR40, UR42, -UR40, URZ ;  /* 0x800000282a287290 */ /* 0x000fe2000fffe03f */
[----:B------:R-:W-:Y:S01]  /*e710*/  ULDC UR46, c[0x0][0xc] ;  /* 0x00000300002e7ab9 */ /* 0x000fe20000000800 */
[C---:B0-----:R-:W-:Y:S01]  /*e720*/  IMAD.SHL.U32 R3, R10.reuse, 0x80, RZ ;  /* 0x000000800a037824 */ /* 0x041fe200078e00ff */
[C---:B------:R-:W-:Y:S01]  /*e730*/  LOP3.LUT R11, R10.reuse, 0x7f, RZ, 0xc0, !PT ;  /* 0x0000007f0a0b7812 */ /* 0x040fe200078ec0ff */
[C---:B------:R-:W-:Y:S01]  /*e740*/  IMAD.SHL.U32 R4, R10.reuse, 0x40, RZ ;  /* 0x000000400a047824 */ /* 0x040fe200078e00ff */
[C---:B------:R-:W-:Y:S01]  /*e750*/  LOP3.LUT P0, RZ, R10.reuse, 0x4, RZ, 0xc0, !PT ;  /* 0x000000040aff7812 */ /* 0x040fe2000780c0ff */
[C---:B------:R-:W-:Y:S01]  /*e760*/  IMAD.SHL.U32 R0, R10.reuse, 0x10, RZ ;  /* 0x000000100a007824 */ /* 0x040fe200078e00ff */
[----:B------:R-:W-:Y:S01]  /*e770*/  SHF.R.U32.HI R2, RZ, 0x5, R11 ;  /* 0x00000005ff027819 */ /* 0x000fe2000001160b */
[----:B------:R-:W-:Y:S01]  /*e780*/  IMAD.SHL.U32 R9, R10, 0x2, RZ ;  /* 0x000000020a097824 */ /* 0x000fe200078e00ff */
[----:B------:R-:W-:-:S02]  /*e790*/  LOP3.LUT R5, R3, 0x380, RZ, 0xc0, !PT ;  /* 0x0000038003057812 */ /* 0x000fc400078ec0ff */
[----:B------:R-:W-:Y:S02]  /*e7a0*/  LOP3.LUT R7, R4, 0x40, RZ, 0xc0, !PT ;  /* 0x0000004004077812 */ /* 0x000fe400078ec0ff */
[----:B------:R-:W-:Y:S01]  /*e7b0*/  LOP3.LUT R28, R0, 0x70, RZ, 0xc0, !PT ;  /* 0x00000070001c7812 */ /* 0x000fe200078ec0ff */
[----:B------:R-:W-:Y:S01]  /*e7c0*/  IMAD R5, R2, 0x10, R5 ;  /* 0x0000001002057824 */ /* 0x000fe200078e0205 */
[----:B------:R-:W-:Y:S01]  /*e7d0*/  LOP3.LUT R6, R0, 0x3f0, RZ, 0xc0, !PT ;  /* 0x000003f000067812 */ /* 0x000fe200078ec0ff */
[----:B------:R-:W-:Y:S01]  /*e7e0*/  IMAD R8, R2, 0x400, R7 ;  /* 0x0000040002087824 */ /* 0x000fe200078e0207 */
[----:B------:R-:W-:Y:S01]  /*e7f0*/  LOP3.LUT R2, R4, 0x180, RZ, 0xc0, !PT ;  /* 0x0000018004027812 */ /* 0x000fe200078ec0ff */
[----:B------:R-:W-:Y:S01]  /*e800*/  IMAD.SHL.U32 R7, R10, 0x8, RZ ;  /* 0x000000080a077824 */ /* 0x000fe200078e00ff */
[----:B------:R-:W-:Y:S02]  /*e810*/  LOP3.LUT R9, R6, 0x70, R9, 0x78, !PT ;  /* 0x0000007006097812 */ /* 0x000fe400078e7809 */
[----:B------:R-:W-:-:S02]  /*e820*/  LOP3.LUT R2, R2, 0x10, R10, 0xf8, !PT ;  /* 0x0000001002027812 */ /* 0x000fc400078ef80a */
[----:B------:R-:W-:Y:S02]  /*e830*/  LOP3.LUT R10, R28, 0x80, RZ, 0xfc, !PT ;  /* 0x000000801c0a7812 */ /* 0x000fe400078efcff */
[----:B------:R-:W-:Y:S02]  /*e840*/  LOP3.LUT R6, R2, 0x30, R7, 0x78, !PT ;  /* 0x0000003002067812 */ /* 0x000fe400078e7807 */
[C---:B------:R-:W-:Y:S02]  /*e850*/  ISETP.GE.AND P3, PT, R10.reuse, UR43, PT ;  /* 0x0000002b0a007c0c */ /* 0x040fe4000bf66270 */
[--C-:B------:R-:W-:Y:S02]  /*e860*/  LOP3.LUT R2, R5, 0x70, R0.reuse, 0x78, !PT ;  /* 0x0000007005027812 */ /* 0x100fe400078e7800 */
[----:B------:R-:W-:Y:S02]  /*e870*/  ISETP.GE.AND P2, PT, R10, UR43, PT ;  /* 0x0000002b0a007c0c */ /* 0x000fe4000bf46270 */
[----:B------:R-:W-:Y:S01]  /*e880*/  LOP3.LUT R2, R2, 0xc00, R3, 0xf8, !PT ;  /* 0x00000c0002027812 */ /* 0x000fe200078ef803 */
[----:B------:R-:W-:Y:S01]  /*e890*/  IMAD.MOV.U32 R3, RZ, RZ, 0x20 ;  /* 0x00000020ff037424 */ /* 0x000fe200078e00ff */
[----:B------:R-:W-:Y:S01]  /*e8a0*/  LOP3.LUT R37, R4, 0x200, RZ, 0xc0, !PT ;  /* 0x0000020004257812 */ /* 0x000fe200078ec0ff */
[----:B------:R-:W-:Y:S01]  /*e8b0*/  IMAD.U32 R4, RZ, RZ, UR5 ;  /* 0x00000005ff047e24 */ /* 0x000fe2000f8e00ff */
[----:B------:R-:W-:Y:S01]  /*e8c0*/  ISETP.GE.AND P1, PT, R10, UR6, PT ;  /* 0x000000060a007c0c */ /* 0x000fe2000bf26270 */
[----:B------:R0:W-:Y:S01]  /*e8d0*/  STL [R1], R2 ;  /* 0x0000000201007387 */ /* 0x0001e20000100800 */
[----:B------:R-:W-:Y:S01]  /*e8e0*/  LOP3.LUT R36, R9, 0x400, R0, 0xf8, !PT ;  /* 0x0000040009247812 */ /* 0x000fe200078ef800 */
[----:B------:R-:W-:Y:S01]  /*e8f0*/  USHF.R.S32.HI UR5, URZ, 0x1f, UR4 ;  /* 0x0000001f3f057899 */ /* 0x000fe20008011404 */
[----:B------:R-:W-:Y:S01]  /*e900*/  @P3 LOP3.LUT R17, R17, 0x1, RZ, 0xfc, !PT ;  /* 0x0000000111113812 */ /* 0x000fe200078efcff */
[----:B------:R1:W-:Y:S01]  /*e910*/  STL [R1+0x8], R4 ;  /* 0x0000080401007387 */ /* 0x0003e20000100800 */
[----:B------:R-:W-:Y:S01]  /*e920*/  IADD3 R37, R6, R8, R37 ;  /* 0x0000000806257210 */ /* 0x000fe20007ffe025 */
[----:B------:R-:W-:Y:S01]  /*e930*/  ULEA.HI UR5, UR5, UR4, URZ, 0x6 ;  /* 0x0000000405057291 */ /* 0x000fe2000f8f303f */
[----:B------:R-:W-:Y:S01]  /*e940*/  LOP3.LUT R17, R17, 0xffffff7f, RZ, 0xc0, !PT ;  /* 0xffffff7f11117812 */ /* 0x000fe200078ec0ff */
[----:B------:R2:W-:Y:S01]  /*e950*/  STL [R1+0xc], RZ ;  /* 0x00000cff01007387 */ /* 0x0005e20000100800 */
[----:B0-----:R-:W-:-:S02]  /*e960*/  IMAD.MOV.U32 R2, RZ, RZ, 0x40 ;  /* 0x00000040ff027424 */ /* 0x001fc400078e00ff */
[----:B------:R-:W-:Y:S01]  /*e970*/  @P2 LOP3.LUT R17, R17, 0x80, RZ, 0xfc, !PT ;  /* 0x0000008011112812 */ /* 0x000fe200078efcff */
[----:B------:R-:W-:Y:S01]  /*e980*/  USHF.R.S32.HI UR39, URZ, 0x6, UR5 ;  /* 0x000000063f277899 */ /* 0x000fe20008011405 */
[----:B------:R-:W-:Y:S02]  /*e990*/  ISETP.GE.AND P2, PT, R28, UR43, PT ;  /* 0x0000002b1c007c0c */ /* 0x000fe4000bf46270 */
[----:B-1----:R-:W-:Y:S02]  /*e9a0*/  SEL R4, R2, 0xffffffc0, !P0 ;  /* 0xffffffc002047807 */ /* 0x002fe40004000000 */
[----:B------:R-:W-:Y:S02]  /*e9b0*/  SEL R2, R3, 0xffffffe0, !P0 ;  /* 0xffffffe003027807 */ /* 0x000fe40004000000 */
[----:B------:R-:W-:Y:S02]  /*e9c0*/  SHF.R.U32.HI R2, RZ, 0x3, R11 ;  /* 0x00000003ff027819 */ /* 0x000fe4000001160b */
[----:B------:R-:W-:-:S02]  /*e9d0*/  LOP3.LUT R17, R17, 0xffffffdf, RZ, 0xc0, !PT ;  /* 0xffffffdf11117812 */ /* 0x000fc400078ec0ff */
[----:B------:R-:W-:Y:S01]  /*e9e0*/  LOP3.LUT R2, R2, 0x70, R0, 0xf8, !PT ;  /* 0x0000007002027812 */ /* 0x000fe200078ef800 */
[----:B------:R-:W-:Y:S01]  /*e9f0*/  IMAD.IADD R0, R16, 0x1, R36 ;  /* 0x0000000110007824 */ /* 0x000fe200078e0224 */
[----:B------:R-:W-:Y:S02]  /*ea00*/  @P1 LOP3.LUT R17, R17, 0x20, RZ, 0xfc, !PT ;  /* 0x0000002011111812 */ /* 0x000fe400078efcff */
[C---:B------:R-:W-:Y:S02]  /*ea10*/  ISETP.GE.AND P1, PT, R28.reuse, UR43, PT ;  /* 0x0000002b1c007c0c */ /* 0x040fe4000bf26270 */
[----:B------:R-:W-:Y:S01]  /*ea20*/  LOP3.LUT R17, R17, 0xfffffffd, RZ, 0xc0, !PT ;  /* 0xfffffffd11117812 */ /* 0x000fe200078ec0ff */
[----:B------:R2:W-:Y:S01]  /*ea30*/  STL [R1+0x4], R0 ;  /* 0x0000040001007387 */ /* 0x0005e20000100800 */
[----:B------:R-:W-:Y:S02]  /*ea40*/  ISETP.GE.AND P0, PT, R28, UR6, PT ;  /* 0x000000061c007c0c */ /* 0x000fe4000bf06270 */
[----:B------:R-:W-:-:S04]  /*ea50*/  @P2 LOP3.LUT R17, R17, 0x2, RZ, 0xfc, !PT ;  /* 0x0000000211112812 */ /* 0x000fc800078efcff */
[----:B------:R-:W-:-:S04]  /*ea60*/  LOP3.LUT R17, R17, 0xfffffeff, RZ, 0xc0, !PT ;  /* 0xfffffeff11117812 */ /* 0x000fc800078ec0ff */
[----:B------:R-:W-:-:S04]  /*ea70*/  @P1 LOP3.LUT R17, R17, 0x100, RZ, 0xfc, !PT ;  /* 0x0000010011111812 */ /* 0x000fc800078efcff */
[----:B------:R-:W-:-:S04]  /*ea80*/  LOP3.LUT R17, R17, 0xffffffbf, RZ, 0xc0, !PT ;  /* 0xffffffbf11117812 */ /* 0x000fc800078ec0ff */
[----:B--2---:R-:W-:-:S07]  /*ea90*/  @P0 LOP3.LUT R17, R17, 0x40, RZ, 0xfc, !PT ;  /* 0x0000004011110812 */ /* 0x004fce00078efcff */
.L_x_1306:
[----:B--2---:R-:W2:Y:S01]  /*eaa0*/  LDL R0, [R1+0x8] ;  /* 0x0000080001007983 */ /* 0x004ea20000100800 */
[----:B------:R-:W-:Y:S02]  /*eab0*/  ULDC UR7, c[0x0][0xc60] ;  /* 0x0003180000077ab9 */ /* 0x000fe40000000800 */
[----:B------:R-:W-:-:S11]  /*eac0*/  UISETP.NE.AND UP0, UPT, UR7, 0x1, UPT ;  /* 0x000000010700788c */ /* 0x000fd6000bf05270 */
[----:B------:R-:W-:Y:S01]  /*ead0*/  @UP0 ULDC UR4, c[0x0][0xc64] ;  /* 0x0003190000040ab9 */ /* 0x000fe20000000800 */
[----:B------:R-:W-:Y:S01]  /*eae0*/  @UP0 ULDC UR8, c[0x0][0xc68] ;  /* 0x00031a0000080ab9 */ /* 0x000fe20000000800 */
[C---:B--2---:R-:W-:Y:S02]  /*eaf0*/  R2UR UR38, R0.reuse ;  /* 0x00000000002672ca */ /* 0x044fe400000e0000 */
[----:B------:R-:W-:-:S11]  /*eb00*/  R2UR UR6, R0 ;  /* 0x00000000000672ca */ /* 0x000fd600000e0000 */
[----:B------:R-:W-:-:S04]  /*eb10*/  UIMAD.WIDE.U32 UR4, UR38, UR4, URZ ;  /* 0x00000004260472a5 */ /* 0x000fc8000f8e003f */
[----:B------:R-:W-:-:S03]  /*eb20*/  @UP0 USHF.R.U32.HI UR38, URZ, UR8, UR5 ;  /* 0x000000083f260299 */ /* 0x000fc60008011605 */
[----:B------:R-:W-:Y:S02]  /*eb30*/  ULDC UR4, c[0x0][0xc78] ;  /* 0x00031e0000047ab9 */ /* 0x000fe40000000800 */
[----:B------:R-:W-:Y:S02]  /*eb40*/  UISETP.GE.AND UP0, UPT, UR38, UR4, UPT ;  /* 0x000000042600728c */ /* 0x000fe4000bf06270 */
[----:B------:R-:W-:-:S04]  /*eb50*/  UIADD3 UR4, -UR38, URZ, URZ ;  /* 0x0000003f26047290 */ /* 0x000fc8000fffe13f */
[----:B------:R-:W-:Y:S01]  /*eb60*/  PLOP3.LUT P0, PT, PT, PT, UP0, 0x40, 0x0 ;  /* 0x000000000000781c */ /* 0x000fe20003f0e808 */
[----:B------:R-:W-:-:S12]  /*eb70*/  UIMAD UR7, UR7, UR4, UR6 ;  /* 0x00000004070772a4 */ /* 0x000fd8000f8e0206 */
[----:B-1----:R-:W-:Y:S05]  /*eb80*/  @P0 BRA `(.L_x_1236) ;  /* 0x0000000000200947 */ /* 0x002fea0003800000 */
        /* <DEDUP_REMOVED lines=8> */
.L_x_1236:
[----:B------:R-:W-:Y:S01]  /*ec10*/  ULDC UR8, c[0x0][0xc54] ;  /* 0x0003150000087ab9 */ /* 0x000fe20000000800 */
[----:B------:R-:W-:Y:S01]  /*ec20*/  UMOV UR6, UR7 ;  /* 0x0000000700067c82 */ /* 0x000fe20008000000 */
[----:B------:R-:W-:-:S11]  /*ec30*/  UISETP.NE.AND UP0, UPT, UR8, 0x1, UPT ;  /* 0x000000010800788c */ /* 0x000fd6000bf05270 */
[----:B------:R-:W-:Y:S02]  /*ec40*/  @UP0 ULDC.64 UR10, c[0x0][0xc58] ;  /* 0x00031600000a0ab9 */ /* 0x000fe40000000a00 */
[----:B------:R-:W-:-:S04]  /*ec50*/  UIMAD.WIDE.U32 UR4, UR7, UR10, URZ ;  /* 0x0000000a070472a5 */ /* 0x000fc8000f8e003f */
[----:B------:R-:W-:-:S04]  /*ec60*/  @UP0 USHF.R.U32.HI UR6, URZ, UR11, UR5 ;  /* 0x0000000b3f060299 */ /* 0x000fc80008011605 */
[----:B------:R-:W-:-:S12]  /*ec70*/  UIMAD UR4, UR6, UR8, URZ ;  /* 0x00000008060472a4 */ /* 0x000fd8000f8e023f */
.L_x_1237:
[----:B------:R-:W-:Y:S01]  /*ec80*/  ULDC UR5, c[0x0][0xc48] ;  /* 0x0003120000057ab9 */ /* 0x000fe20000000800 */
[----:B------:R-:W-:Y:S01]  /*ec90*/  ULDC.64 UR8, c[0x0][0xa28] ;  /* 0x00028a0000087ab9 */ /* 0x000fe20000000a00 */
[----:B------:R-:W-:Y:S01]  /*eca0*/  UISETP.NE.AND UP1, UPT, UR5, 0x1, UPT ;  /* 0x000000010500788c */ /* 0x000fe2000bf25270 */
[----:B------:R-:W-:Y:S01]  /*ecb0*/  IMAD.MOV.U32 R30, RZ, RZ, RZ ;  /* 0x000000ffff1e7224 */ /* 0x000fe200078e00ff */
[----:B------:R-:W-:Y:S02]  /*ecc0*/  UIADD3 UR4, UR7, -UR4, URZ ;  /* 0x8000000407047290 */ /* 0x000fe4000fffe03f */
[----:B------:R-:W-:Y:S01]  /*ecd0*/  UISETP.NE.U32.AND UP0, UPT, UR8, URZ, UPT ;  /* 0x0000003f0800728c */ /* 0x000fe2000bf05070 */
[----:B------:R-:W-:Y:S02]  /*ece0*/  ULDC UR5, c[0x0][0xc54] ;  /* 0x0003150000057ab9 */ /* 0x000fe40000000800 */
[----:B------:R-:W-:Y:S02]  /*ecf0*/  UIMAD UR38, UR38, UR5, UR4 ;  /* 0x00000005262672a4 */ /* 0x000fe4000f8e0204 */
[----:B------:R-:W-:-:S02]  /*ed00*/  UISETP.NE.AND.EX UP0, UPT, UR9, URZ, UPT, UP0 ;  /* 0x0000003f0900728c */ /* 0x000fc4000bf05300 */
[----:B------:R-:W-:Y:S01]  /*ed10*/  @UP1 ULDC UR4, c[0x0][0xc4c] ;  /* 0x0003130000041ab9 */ /* 0x000fe20000000800 */
[----:B------:R-:W-:Y:S01]  /*ed20*/  @UP1 ULDC UR7, c[0x0][0xc50] ;  /* 0x0003140000071ab9 */ /* 0x000fe20000000800 */
[----:B------:R-:W-:Y:S02]  /*ed30*/  UIMAD.WIDE.U32 UR4, UR38, UR4, URZ ;  /* 0x00000004260472a5 */ /* 0x000fe4000f8e003f */
[----:B------:R-:W-:Y:S01]  /*ed40*/  UMOV UR37, UR38 ;  /* 0x0000002600257c82 */ /* 0x000fe20008000000 */
[----:B------:R-:W-:Y:S01]  /*ed50*/  ULOP3.LUT UR6, UR6, 0x1ffffff, URZ, 0x3c, !UPT ;  /* 0x01ffffff06067892 */ /* 0x000fe2000f8e3c3f */
[----:B------:R-:W-:Y:S01]  /*ed60*/  PLOP3.LUT P0, PT, PT, PT, UP0, 0x80, 0x0 ;  /* 0x000000000000781c */ /* 0x000fe20003f0f008 */
[----:B------:R-:W-:-:S03]  /*ed70*/  @UP1 USHF.R.U32.HI UR37, URZ, UR7, UR5 ;  /* 0x000000073f251299 */ /* 0x000fc60008011605 */
[----:B------:R-:W-:Y:S02]  /*ed80*/  @UP0 ULDC.64 UR4, c[0x0][0xa28] ;  /* 0x00028a0000040ab9 */ /* 0x000fe40000000a00 */
[----:B------:R-:W-:-:S06]  /*ed90*/  @UP0 UIMAD.WIDE UR4, UR37, 0x4, UR4 ;  /* 0x00000004250408a5 */ /* 0x000fcc000f8e0204 */
[----:B------:R-:W-:Y:S01]  /*eda0*/  IMAD.U32 R3, RZ, RZ, UR5 ;  /* 0x00000005ff037e24 */ /* 0x000fe2000f8e00ff */
[----:B------:R-:W-:Y:S01]  /*edb0*/  ULDC UR5, c[0x0][0x448] ;  /* 0x0001120000057ab9 */ /* 0x000fe20000000800 */
[----:B------:R-:W-:Y:S01]  /*edc0*/  IMAD.U32 R2, RZ, RZ, UR4 ;  /* 0x00000004ff027e24 */ /* 0x000fe2000f8e00ff */
[----:B------:R-:W-:Y:S01]  /*edd0*/  ULDC UR4, c[0x0][0xc3c] ;  /* 0x00030f0000047ab9 */ /* 0x000fe20000000800 */
[----:B------:R-:W-:Y:S02]  /*ede0*/  UISETP.NE.AND UP2, UPT, UR5, 0x1, UPT ;  /* 0x000000010500788c */ /* 0x000fe4000bf45270 */
[----:B------:R-:W-:Y:S01]  /*edf0*/  UIADD3 UR6, UR6, UR4, URZ ;  /* 0x0000000406067290 */ /* 0x000fe2000fffe03f */
[----:B------:R0:W5:Y:S01]  /*ee00*/  @P0 LDG.E R30, desc[UR52][R2.64] ;  /* 0x00000034021e0981 */ /* 0x000162000c1e1900 */
[----:B------:R-:W-:Y:S02]  /*ee10*/  UP2UR UR50, UPR, URZ, 0x4 ;  /* 0x000000043f327883 */ /* 0x000fe40008000000 */
[----:B------:R-:W-:-:S04]  /*ee20*/  USHF.L.U32 UR43, UR6, 0x7, URZ ;  /* 0x00000007062b7899 */ /* 0x000fc8000800063f */
[----:B------:R-:W-:Y:S01]  /*ee30*/  UIADD3 UR6, UR43, 0x7f, URZ ;  /* 0x0000007f2b067890 */ /* 0x000fe2000fffe03f */
[----:B------:R-:W-:Y:S01]  /*ee40*/  @UP2 ULDC UR4, c[0x0][0x44c] ;  /* 0x0001130000042ab9 */ /* 0x000fe20000000800 */
[----:B------:R-:W-:Y:S02]  /*ee50*/  @UP2 ULDC UR7, c[0x0][0x450] ;  /* 0x0001140000072ab9 */ /* 0x000fe40000000800 */
[----:B------:R-:W-:-:S04]  /*ee60*/  UIMAD.WIDE.U32 UR4, UR6, UR4, URZ ;  /* 0x00000004060472a5 */ /* 0x000fc8000f8e003f */
[----:B------:R-:W-:-:S03]  /*ee70*/  @UP2 USHF.R.U32.HI UR6, URZ, UR7, UR5 ;  /* 0x000000073f062299 */ /* 0x000fc60008011605 */
[----:B------:R-:W-:Y:S01]  /*ee80*/  ULDC.64 UR4, c[0x0][0x9e0] ;  /* 0x0002780000047ab9 */ /* 0x000fe20000000a00 */
[----:B------:R-:W-:Y:S02]  /*ee90*/  UIADD3 UR6, UR47, UR6, URZ ;  /* 0x000000062f067290 */ /* 0x000fe4000fffe03f */
[----:B------:R-:W-:Y:S02]  /*eea0*/  UISETP.GE.AND UP0, UPT, UR5, 0x1, UPT ;  /* 0x000000010500788c */ /* 0x000fe4000bf06270 */
[----:B------:R-:W-:-:S04]  /*eeb0*/  UIADD3 UR4, UR6, UR4, URZ ;  /* 0x0000000406047290 */ /* 0x000fc8000fffe03f */
[----:B------:R-:W-:-:S13]  /*eec0*/  PLOP3.LUT P0, PT, PT, PT, UP0, 0x40, 0x0 ;  /* 0x000000000000781c */ /* 0x000fda0003f0e808 */
[----:B0-----:R-:W-:Y:S05]  /*eed0*/  @P0 BRA `(.L_x_1238) ;  /* 0x0000000000440947 */ /* 0x001fea0003800000 */
        /* <DEDUP_REMOVED lines=10> */
.L_x_1239:
[----:B------:R-:W-:-:S11]  /*ef80*/  UISETP.NE.AND UP1, UPT, UR5, 0x1, UPT ;  /* 0x000000010500788c */ /* 0x000fd6000bf25270 */
[----:B------:R-:W-:Y:S02]  /*ef90*/  @UP1 ULDC.64 UR10, c[0x0][0x9e8] ;  /* 0x00027a00000a1ab9 */ /* 0x000fe40000000a00 */
[----:B------:R-:W-:-:S04]  /*efa0*/  UIMAD.WIDE.U32 UR6, UR8, UR10, URZ ;  /* 0x0000000a080672a5 */ /* 0x000fc8000f8e003f */
[----:B------:R-:W-:-:S12]  /*efb0*/  @UP1 USHF.R.U32.HI UR8, URZ, UR11, UR7 ;  /* 0x0000000b3f081299 */ /* 0x000fd80008011607 */
.L_x_1240:
[----:B------:R-:W-:-:S04]  /*efc0*/  UIMAD UR8, UR8, UR5, UR5 ;  /* 0x00000005080872a4 */ /* 0x000fc8000f8e0205 */
[----:B------:R-:W-:-:S04]  /*efd0*/  UISETP.LT.AND UP1, UPT, UR4, UR8, UPT ;  /* 0x000000080400728c */ /* 0x000fc8000bf21270 */
[----:B------:R-:W-:-:S12]  /*efe0*/  USEL UR4, UR4, UR8, UP1 ;  /* 0x0000000804047287 */ /* 0x000fd80008800000 */
.L_x_1238:
[----:B------:R-:W-:Y:S01]  /*eff0*/  UISETP.NE.AND UP1, UPT, UR50, URZ, UPT ;  /* 0x0000003f3200728c */ /* 0x000fe2000bf25270 */
[----:B------:R-:W-:Y:S01]  /*f000*/  PLOP3.LUT P0, PT, PT, PT, UP0, 0x40, 0x0 ;  /* 0x000000000000781c */ /* 0x000fe20003f0e808 */
[----:B------:R-:W-:-:S04]  /*f010*/  UIADD3 UR4, UR4, 0x3f, URZ ;  /* 0x0000003f04047890 */ /* 0x000fc8000fffe03f */
[----:B------:R-:W-:-:S04]  /*f020*/  USHF.R.S32.HI UR8, URZ, 0x1f, UR4 ;  /* 0x0000001f3f087899 */ /* 0x000fc80008011404 */
[----:B------:R-:W-:Y:S01]  /*f030*/  ULEA.HI UR8, UR8, UR4, URZ, 0x6 ;  /* 0x0000000408087291 */ /* 0x000fe2000f8f303f */
[----:B------:R-:W-:Y:S01]  /*f040*/  @UP1 ULDC UR6, c[0x0][0x44c] ;  /* 0x0001130000061ab9 */ /* 0x000fe20000000800 */
[----:B------:R-:W-:Y:S01]  /*f050*/  @UP1 ULDC UR9, c[0x0][0x450] ;  /* 0x0001140000091ab9 */ /* 0x000fe20000000800 */
[----:B------:R-:W-:Y:S02]  /*f060*/  UIMAD.WIDE.U32 UR6, UR43, UR6, URZ ;  /* 0x000000062b0672a5 */ /* 0x000fe4000f8e003f */
[----:B------:R-:W-:Y:S01]  /*f070*/  UMOV UR4, UR43 ;  /* 0x0000002b00047c82 */ /* 0x000fe20008000000 */
[----:B------:R-:W-:Y:S02]  /*f080*/  USHF.R.S32.HI UR8, URZ, 0x6, UR8 ;  /* 0x000000063f087899 */ /* 0x000fe40008011408 */
[----:B------:R-:W-:Y:S02]  /*f090*/  @UP1 USHF.R.U32.HI UR4, URZ, UR9, UR7 ;  /* 0x000000093f041299 */ /* 0x000fe40008011607 */
[----:B------:R-:W-:-:S02]  /*f0a0*/  UISETP.LT.AND UP1, UPT, UR39, UR8, UPT ;  /* 0x000000082700728c */ /* 0x000fc4000bf21270 */
[----:B------:R-:W-:Y:S01]  /*f0b0*/  UIADD3 UR4, UR40, UR4, URZ ;  /* 0x0000000428047290 */ /* 0x000fe2000fffe03f */
[----:B------:R-:W-:Y:S01]  /*f0c0*/  ULDC UR6, c[0x0][0x9dc] ;  /* 0x0002770000067ab9 */ /* 0x000fe20000000800 */
[----:B------:R-:W-:Y:S02]  /*f0d0*/  USEL UR44, UR39, UR8, UP1 ;  /* 0x00000008272c7287 */ /* 0x000fe40008800000 */
[----:B------:R-:W-:Y:S01]  /*f0e0*/  UIADD3 UR8, UR4, -UR6, URZ ;  /* 0x8000000604087290 */ /* 0x000fe2000fffe03f */
[----:B------:R-:W-:Y:S11]  /*f0f0*/  @P0 BRA `(.L_x_1241) ;  /* 0x0000000000440947 */ /* 0x000ff60003800000 */
        /* <DEDUP_REMOVED lines=10> */
.L_x_1242:
[----:B------:R-:W-:-:S11]  /*f1a0*/  UISETP.NE.AND UP0, UPT, UR5, 0x1, UPT ;  /* 0x000000010500788c */ /* 0x000fd6000bf05270 */
[----:B------:R-:W-:Y:S02]  /*f1b0*/  @UP0 ULDC.64 UR10, c[0x0][0x9e8] ;  /* 0x00027a00000a0ab9 */ /* 0x000fe40000000a00 */
[----:B------:R-:W-:-:S04]  /*f1c0*/  UIMAD.WIDE.U32 UR6, UR4, UR10, URZ ;  /* 0x0000000a040672a5 */ /* 0x000fc8000f8e003f */
[----:B------:R-:W-:-:S12]  /*f1d0*/  @UP0 USHF.R.U32.HI UR4, URZ, UR11, UR7 ;  /* 0x0000000b3f040299 */ /* 0x000fd80008011607 */
.L_x_1243:
[----:B------:R-:W-:-:S04]  /*f1e0*/  UIMAD UR4, UR4, UR5, URZ ;  /* 0x00000005040472a4 */ /* 0x000fc8000f8e023f */
[----:B------:R-:W-:-:S04]  /*f1f0*/  UISETP.LT.AND UP0, UPT, UR8, UR4, UPT ;  /* 0x000000040800728c */ /* 0x000fc8000bf01270 */
[----:B------:R-:W-:-:S12]  /*f200*/  USEL UR8, UR8, UR4, !UP0 ;  /* 0x0000000408087287 */ /* 0x000fd8000c000000 */
.L_x_1241:
[----:B------:R-:W-:Y:S01]  /*f210*/  USHF.R.S32.HI UR4, URZ, 0x1f, UR8 ;  /* 0x0000001f3f047899 */ /* 0x000fe20008011408 */
[----:B------:R-:W-:Y:S03]  /*f220*/  BSSY B7, `(.L_x_1244) ;  /* 0x00003a2000077945 */ /* 0x000fe60003800000 */
[----:B------:R-:W-:-:S04]  /*f230*/  ULEA.HI UR4, UR4, UR8, URZ, 0x6 ;  /* 0x0000000804047291 */ /* 0x000fc8000f8f303f */
[----:B------:R-:W-:-:S04]  /*f240*/  USHF.R.S32.HI UR4, URZ, 0x6, UR4 ;  /* 0x000000063f047899 */ /* 0x000fc80008011404 */
[----:B------:R-:W-:-:S04]  /*f250*/  UISETP.LT.AND UP0, UPT, URZ, UR4, UPT ;  /* 0x000000043f00728c */ /* 0x000fc8000bf01270 */
[----:B------:R-:W-:-:S04]  /*f260*/  USEL UR45, URZ, UR4, !UP0 ;  /* 0x000000043f2d7287 */ /* 0x000fc8000c000000 */
[----:B------:R-:W-:-:S06]  /*f270*/  UISETP.GT.AND UP0, UPT, UR44, UR45, UPT ;  /* 0x0000002d2c00728c */ /* 0x000fcc000bf04270 */
[----:B------:R-:W-:-:S13]  /*f280*/  PLOP3.LUT P0, PT, PT, PT, UP0, 0x80, 0x0 ;  /* 0x000000000000781c */ /* 0x000fda0003f0f008 */
[----:B------:R-:W-:Y:S05]  /*f290*/  @P0 BRA `(.L_x_1245) ;  /* 0x0000000000480947 */ /* 0x000fea0003800000 */
[----:B------:R-:W0:Y:S02]  /*f2a0*/  S2R R0, SR_TID.X ;  /* 0x0000000000007919 */ /* 0x000e240000002100 */
[----:B0-----:R-:W-:-:S04]  /*f2b0*/  LOP3.LUT R0, R0, 0x7f, RZ, 0xc0, !PT ;  /* 0x0000007f00007812 */ /* 0x001fc800078ec0ff */
[----:B------:R-:W-:-:S13]  /*f2c0*/  ISETP.NE.AND P0, PT, R0, RZ, PT ;  /* 0x000000ff0000720c */ /* 0x000fda0003f05270 */
[----:B------:R-:W-:Y:S05]  /*f2d0*/  @P0 BRA `(.L_x_1246) ;  /* 0x0000003800580947 */ /* 0x000fea0003800000 */
[----:B------:R-:W0:Y:S01]  /*f2e0*/  S2R R7, SR_LANEID ;  /* 0x0000000000077919 */ /* 0x000e220000000000 */
[----:B------:R-:W-:Y:S01]  /*f2f0*/  VOTEU.ANY UR4, UPT, PT ;  /* 0x0000000000047886 */ /* 0x000fe200038e0100 */
[----:B------:R-:W1:Y:S01]  /*f300*/  LDC.64 R2, c[0x0][0xc80] ;  /* 0x00032000ff027b82 */ /* 0x000e620000000a00 */
[----:B------:R-:W0:Y:S08]  /*f310*/  FLO.U32 R0, UR4 ;  /* 0x0000000400007d00 */ /* 0x000e3000080e0000 */
[----:B------:R-:W1:Y:S01]  /*f320*/  POPC R5, UR4 ;  /* 0x0000000400057d09 */ /* 0x000e620008000000 */
[----:B0-----:R-:W-:-:S13]  /*f330*/  ISETP.EQ.U32.AND P1, PT, R0, R7, PT ;  /* 0x000000070000720c */ /* 0x001fda0003f22070 */
[----:B-1----:R-:W2:Y:S01]  /*f340*/  @P1 ATOMG.E.ADD.STRONG.GPU PT, R3, desc[UR52][R2.64], R5 ;  /* 0x00000005020319a8 */ /* 0x002ea200081ee1f4 */
[----:B------:R-:W0:Y:S02]  /*f350*/  S2R R4, SR_LTMASK ;  /* 0x0000000000047919 */ /* 0x000e240000003900 */
[----:B0-----:R-:W-:-:S04]  /*f360*/  LOP3.LUT R4, R4, UR4, RZ, 0xc0, !PT ;  /* 0x0000000404047c12 */ /* 0x001fc8000f8ec0ff */
[----:B------:R-:W0:Y:S01]  /*f370*/  POPC R7, R4 ;  /* 0x0000000400077309 */ /* 0x000e220000000000 */
[----:B--2---:R-:W0:Y:S02]  /*f380*/  SHFL.IDX PT, R0, R3, R0, 0x1f ;  /* 0x00001f0003007589 */ /* 0x004e2400000e0000 */
[----:B0-----:R-:W-:-:S05]  /*f390*/  IADD3 R0, R0, UR46, R7 ;  /* 0x0000002e00007c10 */ /* 0x001fca000fffe007 */
[----:B------:R0:W-:Y:S01]  /*f3a0*/  STL [R1+0x8], R0 ;  /* 0x0000080001007387 */ /* 0x0001e20000100800 */
[----:B------:R-:W-:Y:S05]  /*f3b0*/  BRA `(.L_x_1246) ;  /* 0x0000003800207947 */ /* 0x000fea0003800000 */
.L_x_1245:
        /* <DEDUP_REMOVED lines=19> */
[----:B0----5:R-:W-:Y:S05]  /*f4f0*/  CALL.ABS.NOINC R2 ;  /* 0x0000000002007343 */ /* 0x021fea0003c00000 */
.L_x_1248:
[----:B------:R-:W-:Y:S05]  /*f500*/  BSYNC B6 ;  /* 0x0000000000067941 */ /* 0x000fea0003800000 */
.L_x_1247:
        /* <DEDUP_REMOVED lines=22> */
.L_x_1250:
[----:B------:R-:W-:Y:S05]  /*f670*/  BSYNC B6 ;  /* 0x0000000000067941 */ /* 0x000fea0003800000 */
.L_x_1249:
        /* <DEDUP_REMOVED lines=20> */
.L_x_1252:
[----:B------:R-:W-:Y:S05]  /*f7c0*/  BSYNC B6 ;  /* 0x0000000000067941 */ /* 0x000fea0003800000 */
.L_x_1251:
        /* <DEDUP_REMOVED lines=19> */
.L_x_1254:
[----:B------:R-:W-:Y:S05]  /*f900*/  BSYNC B6 ;  /* 0x0000000000067941 */ /* 0x000fea0003800000 */
.L_x_1253:
[----:B------:R-:W-:Y:S01]  /*f910*/  ULDC.64 UR4, c[0x0][0x9f8] ;  /* 0x00027e0000047ab9 */ /* 0x000fe20000000a00 */
[----:B------:R-:W-:Y:S01]  /*f920*/  IMAD.U32 R26, RZ, RZ, UR37 ;  /* 0x00000025ff1a7e24 */ /* 0x000fe2000f8e00ff */
[----:B------:R-:W-:Y:S01]  /*f930*/  UISETP.NE.U32.AND UP0, UPT, UR4, URZ, UPT ;  /* 0x0000003f0400728c */ /* 0x000fe2000bf05070 */
[----:B------:R-:W0:Y:S03]  /*f940*/  LDC R32, c[0x0][0x430] ;  /* 0x00010c00ff207b82 */ /* 0x000e260000000800 */
[----:B------:R-:W-:-:S06]  /*f950*/  UISETP.NE.AND.EX UP0, UPT, UR5, URZ, UPT, UP0 ;  /* 0x0000003f0500728c */ /* 0x000fcc000bf05300 */
[----:B------:R-:W-:-:S05]  /*f960*/  PLOP3.LUT P0, PT, PT, PT, UP0, 0x80, 0x0 ;  /* 0x000000000000781c */ /* 0x000fca0003f0f008 */
[----:B------:R-:W-:Y:S02]  /*f970*/  @UP0 ULDC.64 UR4, c[0x0][0x9f8] ;  /* 0x00027e0000040ab9 */ /* 0x000fe40000000a00 */
[----:B------:R-:W-:-:S06]  /*f980*/  @UP0 UIMAD.WIDE UR4, UR37, 0x4, UR4 ;  /* 0x00000004250408a5 */ /* 0x000fcc000f8e0204 */
[----:B------:R-:W-:Y:S01]  /*f990*/  IMAD.U32 R2, RZ, RZ, UR4 ;  /* 0x00000004ff027e24 */ /* 0x000fe2000f8e00ff */
[----:B------:R-:W-:Y:S01]  /*f9a0*/  ULDC UR4, c[0x0][0xc48] ;  /* 0x0003120000047ab9 */ /* 0x000fe20000000800 */
[----:B------:R-:W-:-:S05]  /*f9b0*/  IMAD.U32 R3, RZ, RZ, UR5 ;  /* 0x00000005ff037e24 */ /* 0x000fca000f8e00ff */
[----:B------:R1:W5:Y:S01]  /*f9c0*/  @P0 LDG.E R26, desc[UR52][R2.64] ;  /* 0x00000034021a0981 */ /* 0x000362000c1e1900 */
[----:B------:R-:W-:Y:S01]  /*f9d0*/  IMAD.U32 R8, RZ, RZ, UR44 ;  /* 0x0000002cff087e24 */ /* 0x000fe2000f8e00ff */
[----:B------:R-:W-:Y:S01]  /*f9e0*/  UMOV UR5, 0xffffffff ;  /* 0xffffffff00057882 */ /* 0x000fe20000000000 */
[----:B------:R-:W-:-:S03]  /*f9f0*/  IMAD.U32 R18, RZ, RZ, UR4 ;  /* 0x00000004ff127e24 */ /* 0x000fc6000f8e00ff */
[----:B------:R-:W-:Y:S01]  /*fa00*/  LEA R8, R8, 0xffffffc0, 0x6 ;  /* 0xffffffc008087811 */ /* 0x000fe200078e30ff */
[----:B------:R-:W-:Y:S06]  /*fa10*/  BRA.DIV UR5, `(.L_x_1255) ;  /* 0x0000003a05cc7947 */ /* 0x000fec000b800000 */
.L_x_1326:
[----:B------:R-:W2:Y:S01]  /*fa20*/  S2R R0, SR_TID.X ;  /* 0x0000000000007919 */ /* 0x000ea20000002100 */
[----:B0-----:R-:W-:Y:S02]  /*fa30*/  ISETP.NE.AND P1, PT, R32, 0x1, PT ;  /* 0x000000012000780c */ /* 0x001fe40003f25270 */
[----:B-----5:R-:W-:Y:S01]  /*fa40*/  SHF.R.S32.HI R29, RZ, 0x1f, R26 ;  /* 0x0000001fff1d7819 */ /* 0x020fe2000001141a */
[----:B-1----:R-:W0:Y:S01]  /*fa50*/  S2R R2, SR_TID.X ;  /* 0x0000000000027919 */ /* 0x002e220000002100 */
[----:B------:R-:W-:-:S09]  /*fa60*/  LOP3.LUT R17, R17, 0xffffffef, RZ, 0xc0, !PT ;  /* 0xffffffef11117812 */ /* 0x000fd200078ec0ff */
[----:B------:R-:W1:Y:S01]  /*fa70*/  @P1 LDC R5, c[0x0][0x438] ;  /* 0x00010e00ff051b82 */ /* 0x000e620000000800 */
[----:B------:R-:W-:Y:S02]  /*fa80*/  @P1 LOP3.LUT R17, R17, 0x10, RZ, 0xfc, !PT ;  /* 0x0000001011111812 */ /* 0x000fe400078efcff */
[----:B--2---:R-:W-:Y:S01]  /*fa90*/  LOP3.LUT R0, R0, 0x7f, RZ, 0xc0, !PT ;  /* 0x0000007f00007812 */ /* 0x004fe200078ec0ff */
[----:B0-----:R-:W-:-:S03]  /*faa0*/  IMAD.SHL.U32 R10, R2, 0x10, RZ ;  /* 0x00000010020a7824 */ /* 0x001fc600078e00ff */
[----:B------:R-:W-:-:S04]  /*fab0*/  SHF.R.U32.HI R0, RZ, 0x3, R0 ;  /* 0x00000003ff007819 */ /* 0x000fc80000011600 */
[----:B------:R-:W-:Y:S02]  /*fac0*/  LOP3.LUT R10, R0, 0x70, R10, 0xf8, !PT ;  /* 0x00000070000a7812 */ /* 0x000fe400078ef80a */
[----:B------:R-:W0:Y:S03]  /*fad0*/  @P1 LDC R0, c[0x0][0x434] ;  /* 0x00010d00ff001b82 */ /* 0x000e260000000800 */
[----:B------:R-:W-:-:S05]  /*fae0*/  IMAD.IADD R9, R10, 0x1, R8 ;  /* 0x000000010a097824 */ /* 0x000fca00078e0208 */
[C---:B------:R-:W-:Y:S01]  /*faf0*/  ISETP.GE.AND P0, PT, R9.reuse, UR42, PT ;  /* 0x0000002a09007c0c */ /* 0x040fe2000bf06270 */
[----:B------:R-:W-:-:S03]  /*fb00*/  IMAD.IADD R9, R9, 0x1, R30 ;  /* 0x0000000109097824 */ /* 0x000fc600078e021e */
[----:B------:R-:W-:Y:S01]  /*fb10*/  ISETP.GT.U32.OR P0, PT, R10, 0x3f, P0 ;  /* 0x0000003f0a00780c */ /* 0x000fe20000704470 */
[----:B------:R-:W-:Y:S02]  /*fb20*/  IMAD.MOV.U32 R11, RZ, RZ, R9 ;  /* 0x000000ffff0b7224 */ /* 0x000fe400078e0009 */
[----:B0-----:R-:W-:-:S10]  /*fb30*/  @P1 IMAD.HI.U32 R0, R9, R0, RZ ;  /* 0x0000000009001227 */ /* 0x001fd400078e00ff */
[----:B------:R-:W0:Y:S01]  /*fb40*/  @!P0 LDC.64 R2, c[0x0][0x428] ;  /* 0x00010a00ff028b82 */ /* 0x000e220000000a00 */
[----:B-1----:R-:W-:-:S07]  /*fb50*/  @P1 SHF.R.U32.HI R11, RZ, R5, R0 ;  /* 0x00000005ff0b1219 */ /* 0x002fce0000011600 */
[----:B------:R-:W1:Y:S01]  /*fb60*/  @!P0 LDC.64 R4, c[0x0][0x418] ;  /* 0x00010600ff048b82 */ /* 0x000e620000000a00 */
[--C-:B------:R-:W-:Y:S01]  /*fb70*/  @!P0 SHF.R.S32.HI R7, RZ, 0x1f, R11.reuse ;  /* 0x0000001fff078819 */ /* 0x100fe2000001140b */
[----:B------:R-:W-:Y:S02]  /*fb80*/  @!P0 IMAD.MOV.U32 R6, RZ, RZ, R11 ;  /* 0x000000ffff068224 */ /* 0x000fe400078e000b */
[----:B------:R-:W-:Y:S02]  /*fb90*/  IMAD.U32 R12, RZ, RZ, UR49 ;  /* 0x00000031ff0c7e24 */ /* 0x000fe4000f8e00ff */
[----:B0-----:R-:W-:-:S04]  /*fba0*/  @!P0 IMAD R0, R29, R2, RZ ;  /* 0x000000021d008224 */ /* 0x001fc800078e02ff */
[C---:B------:R-:W-:Y:S02]  /*fbb0*/  @!P0 IMAD R13, R26.reuse, R3, R0 ;  /* 0x000000031a0d8224 */ /* 0x040fe400078e0200 */
[----:B------:R-:W-:-:S04]  /*fbc0*/  @!P0 IMAD.WIDE.U32 R2, R26, R2, R6 ;  /* 0x000000021a028225 */ /* 0x000fc800078e0006 */
[----:B------:R-:W-:Y:S01]  /*fbd0*/  @!P0 IMAD.IADD R0, R3, 0x1, R13 ;  /* 0x0000000103008824 */ /* 0x000fe200078e020d */
[----:B-1----:R-:W-:Y:S02]  /*fbe0*/  @!P0 LEA R6, P1, R2, R4, 0x2 ;  /* 0x0000000402068211 */ /* 0x002fe400078210ff */
[----:B------:R-:W-:Y:S02]  /*fbf0*/  ISETP.NE.AND P2, PT, R12, 0x3, PT ;  /* 0x000000030c00780c */ /* 0x000fe40003f45270 */
[----:B------:R-:W-:Y:S01]  /*fc00*/  @!P0 LEA.HI.X R7, R2, R5, R0, 0x2, P1 ;  /* 0x0000000502078211 */ /* 0x000fe200008f1400 */
[----:B------:R-:W-:Y:S01]  /*fc10*/  IMAD.MOV.U32 R5, RZ, RZ, RZ ;  /* 0x000000ffff057224 */ /* 0x000fe200078e00ff */
[----:B------:R-:W-:-:S05]  /*fc20*/  LOP3.LUT R17, R17, 0xfffffff7, RZ, 0xc0, !PT ;  /* 0xfffffff711117812 */ /* 0x000fca00078ec0ff */
[----:B------:R0:W5:Y:S01]  /*fc30*/  @!P0 LDG.E R5, desc[UR52][R6.64] ;  /* 0x0000003406058981 */ /* 0x000162000c1e1900 */
[----:B------:R-:W-:Y:S01]  /*fc40*/  ISETP.GT.U32.AND P0, PT, R10, 0x3f, PT ;  /* 0x0000003f0a00780c */ /* 0x000fe20003f04070 */
[----:B------:R-:W-:Y:S02]  /*fc50*/  IMAD R3, RZ, RZ, -UR37 ;  /* 0x80000025ff037e24 */ /* 0x000fe4000f8e02ff */
[----:B------:R-:W-:Y:S01]  /*fc60*/  @P2 LOP3.LUT R17, R17, 0x8, RZ, 0xfc, !PT ;  /* 0x0000000811112812 */ /* 0x000fe200078efcff */
[----:B------:R-:W-:Y:S02]  /*fc70*/  IMAD.MOV R0, RZ, RZ, -R11 ;  /* 0x000000ffff007224 */ /* 0x000fe400078e0a0b */
[----:B------:R-:W-:Y:S01]  /*fc80*/  IMAD R18, R18, R3, UR38 ;  /* 0x0000002612127e24 */ /* 0x000fe2000f8e0203 */
[----:B------:R-:W-:Y:S01]  /*fc90*/  LOP3.LUT R17, R17, 0xfffffffb, RZ, 0xc0, !PT ;  /* 0xfffffffb11117812 */ /* 0x000fe200078ec0ff */
[----:B0-----:R-:W-:-:S03]  /*fca0*/  IMAD R6, R32, R0, R9 ;  /* 0x0000000020067224 */ /* 0x001fc600078e0209 */
[----:B------:R-:W-:Y:S02]  /*fcb0*/  SHF.R.S32.HI R27, RZ, 0x1f, R18 ;  /* 0x0000001fff1b7819 */ /* 0x000fe40000011412 */
[----:B------:R-:W-:Y:S01]  /*fcc0*/  @P0 LOP3.LUT R17, R17, 0x4, RZ, 0xfc, !PT ;  /* 0x0000000411110812 */ /* 0x000fe200078efcff */
[----:B------:R-:W-:Y:S06]  /*fcd0*/  @!P2 BRA `(.L_x_1256) ;  /* 0x000000000004a947 */ /* 0x000fec0003800000 */
[----:B------:R-:W-:Y:S01]  /*fce0*/  BPT.TRAP 0x1 ;  /* 0x000000040000795c */ /* 0x000fe20000300000 */
.L_x_1256:
[----:B------:R-:W-:Y:S01]  /*fcf0*/  IMAD R0, R19, 0x8, R16 ;  /* 0x0000000813007824 */ /* 0x000fe200078e0210 */
[----:B------:R-:W-:Y:S01]  /*fd00*/  SHF.L.U32 R21, R25, 0x1f, RZ ;  /* 0x0000001f19157819 */ /* 0x000fe200000006ff */
[----:B------:R-:W-:Y:S01]  /*fd10*/  BSSY B0, `(.L_x_1257) ;  /* 0x0000004000007945 */ /* 0x000fe20003800000 */
[----:B------:R-:W-:Y:S02]  /*fd20*/  SHF.R.S32.HI R10, RZ, 0x1f, R6 ;  /* 0x0000001fff0a7819 */ /* 0x000fe40000011406 */
[----:B------:R-:W0:Y:S02]  /*fd30*/  SYNCS.PHASECHK.TRANS64.TRYWAIT P0, [R0+URZ+0x28480], R21 ;  /* 0x02848015000075a7 */ /* 0x000e24000800017f */
[----:B0-----:R-:W-:Y:S05]  /*fd40*/  @!P0 BRA `(.L_x_1258) ;  /* 0x00000038002c8947 */ /* 0x001fea0003800000 */
.L_x_1327:
[----:B------:R-:W-:Y:S05]  /*fd50*/  BSYNC B0 ;  /* 0x0000000000007941 */ /* 0x000fea0003800000 */
.L_x_1257:
[----:B------:R-:W1:Y:S01]  /*fd60*/  S2R R9, SR_TID.X ;  /* 0x0000000000097919 */ /* 0x000e620000002100 */
[----:B------:R-:W-:Y:S01]  /*fd70*/  ULDC.64 UR4, c[0x0][0x328] ;  /* 0x0000ca0000047ab9 */ /* 0x000fe20000000a00 */
[----:B-----5:R-:W-:Y:S01]  /*fd80*/  SHF.R.S32.HI R20, RZ, 0x1f, R5 ;  /* 0x0000001fff147819 */ /* 0x020fe20000011405 */
[----:B------:R-:W-:Y:S01]  /*fd90*/  IMAD R3, R10, UR4, RZ ;  /* 0x000000040a037c24 */ /* 0x000fe2000f8e02ff */
[----:B------:R-:W-:Y:S01]  /*fda0*/  ULDC.64 UR6, c[0x0][0x318] ;  /* 0x0000c60000067ab9 */ /* 0x000fe20000000a00 */
[----:B------:R-:W-:Y:S02]  /*fdb0*/  LOP3.LUT P2, RZ, R17, 0x80, RZ, 0xc0, !PT ;  /* 0x0000008011ff7812 */ /* 0x000fe4000784c0ff */
[C---:B------:R-:W-:Y:S02]  /*fdc0*/  IMAD R7, R6.reuse, UR5, R3 ;  /* 0x0000000506077c24 */ /* 0x040fe4000f8e0203 */
[----:B------:R-:W-:Y:S01]  /*fdd0*/  IMAD.WIDE.U32 R2, R6, UR4, RZ ;  /* 0x0000000406027c25 */ /* 0x000fe2000f8e00ff */
[----:B------:R-:W-:-:S03]  /*fde0*/  ULDC.64 UR4, c[0x0][0x338] ;  /* 0x0000ce0000047ab9 */ /* 0x000fc60000000a00 */
[----:B------:R-:W-:Y:S02]  /*fdf0*/  IMAD.IADD R3, R3, 0x1, R7 ;  /* 0x0000000103037824 */ /* 0x000fe400078e0207 */
[----:B------:R-:W-:Y:S02]  /*fe00*/  IMAD R4, R20, UR4, RZ ;  /* 0x0000000414047c24 */ /* 0x000fe4000f8e02ff */
[----:B------:R-:W-:-:S04]  /*fe10*/  IMAD.WIDE.U32 R2, R5, UR4, R2 ;  /* 0x0000000405027c25 */ /* 0x000fc8000f8e0002 */
[----:B------:R-:W-:Y:S01]  /*fe20*/  IMAD R7, R5, UR5, R4 ;  /* 0x0000000505077c24 */ /* 0x000fe2000f8e0204 */
[----:B------:R-:W-:Y:S01]  /*fe30*/  ULDC.64 UR4, c[0x0][0x330] ;  /* 0x0000cc0000047ab9 */ /* 0x000fe20000000a00 */
[----:B------:R-:W-:Y:S02]  /*fe40*/  IMAD R4, R19, 0x4000, R36 ;  /* 0x0000400013047824 */ /* 0x000fe400078e0224 */
[----:B------:R-:W-:Y:S02]  /*fe50*/  IMAD.IADD R3, R3, 0x1, R7 ;  /* 0x0000000103037824 */ /* 0x000fe400078e0207 */
[----:B------:R-:W-:Y:S02]  /*fe60*/  IMAD R7, R27, UR4, RZ ;  /* 0x000000041b077c24 */ /* 0x000fe4000f8e02ff */
[----:B------:R-:W-:Y:S01]  /*fe70*/  IMAD.WIDE.U32 R2, R18, UR4, R2 ;  /* 0x0000000412027c25 */ /* 0x000fe2000f8e0002 */
[----:B------:R-:W-:Y:S01]  /*fe80*/  UMOV UR4, 0xffffffff ;  /* 0xffffffff00047882 */ /* 0x000fe20000000000 */
[----:B-1----:R-:W-:-:S04]  /*fe90*/  LOP3.LUT R9, R9, 0x7f, RZ, 0xc0, !PT ;  /* 0x0000007f09097812 */ /* 0x002fc800078ec0ff */
[----:B------:R-:W-:Y:S01]  /*fea0*/  SHF.R.U32.HI R11, RZ, 0x3, R9 ;  /* 0x00000003ff0b7819 */ /* 0x000fe20000011609 */
[----:B------:R-:W-:Y:S01]  /*feb0*/  IMAD R9, R18, UR5, R7 ;  /* 0x0000000512097c24 */ /* 0x000fe2000f8e0207 */
[----:B------:R-:W-:Y:S02]  /*fec0*/  IADD3 R7, P0, R2, UR6, RZ ;  /* 0x0000000602077c10 */ /* 0x000fe4000ff1e0ff */
[----:B------:R-:W-:Y:S02]  /*fed0*/  IADD3 R8, -R11, UR42, -R8 ;  /* 0x0000002a0b087c10 */ /* 0x000fe4000fffe908 */
[----:B------:R-:W-:Y:S02]  /*fee0*/  IADD3.X R9, R3, UR7, R9, P0, !PT ;  /* 0x0000000703097c10 */ /* 0x000fe400087fe409 */
[----:B------:R-:W-:Y:S01]  /*fef0*/  ISETP.GE.AND P4, PT, R8, 0x1, PT ;  /* 0x000000010800780c */ /* 0x000fe20003f86270 */
[----:B------:R-:W-:-:S12]  /*ff00*/  BRA.DIV UR4, `(.L_x_1259) ;  /* 0x0000003604d07947 */ /* 0x000fd8000b800000 */
[----:B------:R-:W1:Y:S01]  /*ff10*/  SHFL.IDX PT, R14, R7, RZ, 0x181f ;  /* 0x00181fff070e7589 */ /* 0x000e6200000e0000 */
[----:B------:R-:W-:Y:S01]  /*ff20*/  LOP3.LUT P6, RZ, R17, 0x100, RZ, 0xc0, !PT ;  /* 0x0000010011ff7812 */ /* 0x000fe200078cc0ff */
[----:B------:R-:W-:Y:S01]  /*ff30*/  IMAD.IADD R4, R16, 0x1, R4 ;  /* 0x0000000110047824 */ /* 0x000fe200078e0204 */
[C---:B------:R-:W-:Y:S01]  /*ff40*/  ISETP.GE.AND P3, PT, R8.reuse, 0x11, PT ;  /* 0x000000110800780c */ /* 0x040fe20003f66270 */
[----:B------:R-:W2:Y:S01]  /*ff50*/  SHFL.IDX PT, R3, R9, RZ, 0x181f ;  /* 0x00181fff09037589 */ /* 0x000ea200000e0000 */
[C---:B------:R-:W-:Y:S02]  /*ff60*/  ISETP.GE.AND P1, PT, R8.reuse, 0x21, PT ;  /* 0x000000210800780c */ /* 0x040fe40003f26270 */
[----:B------:R-:W-:Y:S02]  /*ff70*/  ISETP.GE.AND P5, PT, R8, 0x31, PT ;  /* 0x000000310800780c */ /* 0x000fe40003fa6270 */
[----:B-1----:R-:W-:Y:S02]  /*ff80*/  IADD3 R2, P0, R28, R14, RZ ;  /* 0x0000000e1c027210 */ /* 0x002fe40007f1e0ff */
[----:B------:R-:W1:Y:S03]  /*ff90*/  SHFL.IDX PT, R14, R7, 0x1, 0x181f ;  /* 0x00381f00070e7f89 */ /* 0x000e6600000e0000 */
[----:B--2---:R-:W-:Y:S01]  /*ffa0*/  IMAD.X R3, RZ, RZ, R3, P0 ;  /* 0x000000ffff037224 */ /* 0x004fe200000e0603 */
[----:B------:R-:W-:-:S13]  /*ffb0*/  ISETP.LT.OR P0, PT, R8, 0x1, P6 ;  /* 0x000000010800780c */ /* 0x000fda0003701670 */
[----:B------:R-:W-:Y:S01]  /*ffc0*/  LDGSTS.E.BYPASS.LTC128B.128 [R4+0x10000], desc[UR52][R2.64], !P0 ;  /* 0x1000000002047fae */ /* 0x000fe2000c101d74 */
[----:B------:R-:W-:-:S13]  /*ffd0*/  ISETP.LT.OR P0, PT, R8, 0x1, P2 ;  /* 0x000000010800780c */ /* 0x000fda0001701670 */
[----:B------:R2:W-:Y:S04]  /*ffe0*/  LDGSTS.E.BYPASS.LTC128B.128 [R4+0x12000], desc[UR52][R2.64+0x80], !P0 ;  /* 0x1200008002047fae */ /* 0x0005e8000c101d74 */
[----:B--2---:R-:W2:Y:S01]  /*fff0*/  SHFL.IDX PT, R3, R9, 0x1, 0x181f ;  /* 0x00381f0009037f89 */ /* 0x004ea200000e0000 */
[----:B-1----:R-:W-:-:S03]  /*10000*/  IADD3 R2, P0, R28, R14, RZ ;  /* 0x0000000e1c027210 */ /* 0x002fc60007f1e0ff */
[----:B------:R-:W1:Y:S02]  /*10010*/  SHFL.IDX PT, R14, R7, 0x2, 0x181f ;  /* 0x00581f00070e7f89 */ /* 0x000e6400000e0000 */
[----:B--2---:R-:W-:Y:S01]  /*10020*/  IMAD.X R3, RZ, RZ, R3, P0 ;  /* 0x000000ffff037224 */ /* 0x004fe200000e0603 */
[----:B------:R-:W-:-:S13]  /*10030*/  ISETP.LT.OR P0, PT, R8, 0x11, P6 ;  /* 0x000000110800780c */ /* 0x000fda0003701670 */
[----:B------:R-:W-:Y:S01]  /*10040*/  LDGSTS.E.BYPASS.LTC128B.128 [R4+0x10800], desc[UR52][R2.64], !P0 ;  /* 0x1080000002047fae */ /* 0x000fe2000c101d74 */
[----:B------:R-:W-:-:S13]  /*10050*/  ISETP.LT.OR P0, PT, R8, 0x11, P2 ;  /* 0x000000110800780c */ /* 0x000fda0001701670 */
[----:B------:R2:W-:Y:S04]  /*10060*/  LDGSTS.E.BYPASS.LTC128B.128 [R4+0x12800], desc[UR52][R2.64+0x80], !P0 ;  /* 0x1280008002047fae */ /* 0x0005e8000c101d74 */
[----:B--2---:R-:W2:Y:S01]  /*10070*/  SHFL.IDX PT, R3, R9, 0x2, 0x181f ;  /* 0x00581f0009037f89 */ /* 0x004ea200000e0000 */
[----:B-1----:R-:W-:-:S03]  /*10080*/  IADD3 R2, P0, R28, R14, RZ ;  /* 0x0000000e1c027210 */ /* 0x002fc60007f1e0ff */
[----:B------:R-:W1:Y:S04]  /*10090*/  SHFL.IDX PT, R9, R9, 0x3, 0x181f ;  /* 0x00781f0009097f89 */ /* 0x000e6800000e0000 */
[----:B------:R3:W4:Y:S01]  /*100a0*/  SHFL.IDX PT, R14, R7, 0x3, 0x181f ;  /* 0x00781f00070e7f89 */ /* 0x00072200000e0000 */
[----:B--2---:R-:W-:Y:S01]  /*100b0*/  IMAD.X R3, RZ, RZ, R3, P0 ;  /* 0x000000ffff037224 */ /* 0x004fe200000e0603 */
[----:B------:R-:W-:-:S13]  /*100c0*/  ISETP.LT.OR P0, PT, R8, 0x21, P6 ;  /* 0x000000210800780c */ /* 0x000fda0003701670 */
[----:B------:R3:W-:Y:S01]  /*100d0*/  LDGSTS.E.BYPASS.LTC128B.128 [R4+0x11000], desc[UR52][R2.64], !P0 ;  /* 0x1100000002047fae */ /* 0x0007e2000c101d74 */
[----:B------:R-:W-:-:S13]  /*100e0*/  ISETP.LT.OR P0, PT, R8, 0x21, P2 ;  /* 0x000000210800780c */ /* 0x000fda0001701670 */
[----:B-1--4-:R3:W-:Y:S02]  /*100f0*/  LDGSTS.E.BYPASS.LTC128B.128 [R4+0x13000], desc[UR52][R2.64+0x80], !P0 ;  /* 0x1300008002047fae */ /* 0x0127e4000c101d74 */
.L_x_1337:
[----:B0--3--:R-:W-:Y:S02]  /*10100*/  IADD3 R2, P0, R28, R14, RZ ;  /* 0x0000000e1c027210 */ /* 0x009fe40007f1e0ff */
[----:B------:R-:W-:-:S03]  /*10110*/  LOP3.LUT P6, RZ, R17, 0x100, RZ, 0xc0, !PT ;  /* 0x0000010011ff7812 */ /* 0x000fc600078cc0ff */
[----:B------:R-:W-:Y:S01]  /*10120*/  IMAD.X R3, RZ, RZ, R9, P0 ;  /* 0x000000ffff037224 */ /* 0x000fe200000e0609 */
[----:B------:R-:W-:-:S13]  /*10130*/  ISETP.LT.OR P0, PT, R8, 0x31, P6 ;  /* 0x000000310800780c */ /* 0x000fda0003701670 */
[----:B------:R-:W-:Y:S01]  /*10140*/  @!PT LDS RZ, [RZ] ;  /* 0x00000000fffff984 */ /* 0x000fe20000000800 */
[----:B------:R-:W-:Y:S01]  /*10150*/  @!PT LDS RZ, [RZ] ;  /* 0x00000000fffff984 */ /* 0x000fe20000000800 */
[----:B------:R-:W-:Y:S01]  /*10160*/  @!PT LDS RZ, [RZ] ;  /* 0x00000000fffff984 */ /* 0x000fe20000000800 */
[----:B------:R0:W-:Y:S01]  /*10170*/  LDGSTS.E.BYPASS.LTC128B.128 [R4+0x11800], desc[UR52][R2.64], !P0 ;  /* 0x1180000002047fae */ /* 0x0001e2000c101d74 */
[----:B------:R-:W-:-:S13]  /*10180*/  ISETP.LT.OR P0, PT, R8, 0x31, P2 ;  /* 0x000000310800780c */ /* 0x000fda0001701670 */
[----:B------:R0:W-:Y:S01]  /*10190*/  LDGSTS.E.BYPASS.LTC128B.128 [R4+0x13800], desc[UR52][R2.64+0x80], !P0 ;  /* 0x1380008002047fae */ /* 0x0001e2000c101d74 */
[----:B------:R-:W-:Y:S01]  /*101a0*/  PLOP3.LUT P0, PT, PT, PT, PT, 0x80, 0x0 ;  /* 0x000000000000781c */ /* 0x000fe20003f0f070 */
[----:B------:R-:W-:-:S12]  /*101b0*/  NOP ;  /* 0x0000000000007918 */ /* 0x000fd80000000000 */
.L_x_1260:
        /* <DEDUP_REMOVED lines=11> */
.L_x_1261:
[----:B------:R0:W-:Y:S01]  /*10270*/  SYNCS.ARRIVE.TRANS64.A1T0 RZ, [R0+URZ+0x28470], RZ ;  /* 0x028470ff00ff79a7 */ /* 0x0001e2000810003f */
[----:B------:R-:W-:Y:S05]  /*10280*/  @!P6 BRA `(.L_x_1262) ;  /* 0x000000000004e947 */ /* 0x000fea0003800000 */
[----:B------:R-:W-:Y:S01]  /*10290*/  BPT.TRAP 0x1 ;  /* 0x000000040000795c */ /* 0x000fe20000300000 */
.L_x_1262:
[----:B------:R-:W1:Y:S01]  /*102a0*/  SYNCS.PHASECHK.TRANS64.TRYWAIT P0, [R0+URZ+0x28440], R21 ;  /* 0x02844015000075a7 */ /* 0x000e62000800017f */
[----:B------:R-:W-:Y:S04]  /*102b0*/  BSSY B0, `(.L_x_1263) ;  /* 0x0000002000007945 */ /* 0x000fe80003800000 */
[----:B-1----:R-:W-:Y:S05]  /*102c0*/  @!P0 BRA `(.L_x_1264) ;  /* 0x00000038002c8947 */ /* 0x002fea0003800000 */
.L_x_1338:
[----:B------:R-:W-:Y:S05]  /*102d0*/  BSYNC B0 ;  /* 0x0000000000007941 */ /* 0x000fea0003800000 */
.L_x_1263:
[----:B------:R-:W-:Y:S01]  /*102e0*/  ULDC.64 UR4, c[0x0][0x300] ;  /* 0x0000c00000047ab9 */ /* 0x000fe20000000a00 */
[----:B------:R-:W-:Y:S01]  /*102f0*/  ULDC.64 UR6, c[0x0][0x2e8] ;  /* 0x0000ba0000067ab9 */ /* 0x000fe20000000a00 */
[----:B------:R-:W-:Y:S01]  /*10300*/  IMAD R3, R10, UR4, RZ ;  /* 0x000000040a037c24 */ /* 0x000fe2000f8e02ff */
[----:B------:R-:W-:-:S03]  /*10310*/  LOP3.LUT P2, RZ, R17, 0x1, RZ, 0xc0, !PT ;  /* 0x0000000111ff7812 */ /* 0x000fc6000784c0ff */
        /* <DEDUP_REMOVED lines=15> */
[----:B------:R-:W-:Y:S08]  /*10410*/  BRA.DIV UR4, `(.L_x_1265) ;  /* 0x0000003604ec7947 */ /* 0x000ff0000b800000 */
[----:B------:R-:W2:Y:S01]  /*10420*/  SHFL.IDX PT, R14, R5, RZ, 0x181f ;  /* 0x00181fff050e7589 */ /* 0x000ea200000e0000 */
[----:B------:R-:W-:-:S03]  /*10430*/  LOP3.LUT P6, RZ, R17, 0x2, RZ, 0xc0, !PT ;  /* 0x0000000211ff7812 */ /* 0x000fc600078cc0ff */
[----:B------:R-:W3:Y:S04]  /*10440*/  SHFL.IDX PT, R2, R6, RZ, 0x181f ;  /* 0x00181fff06027589 */ /* 0x000ee800000e0000 */
[----:B------:R-:W-:Y:S01]  /*10450*/  SHFL.IDX PT, R7, R6, 0x1, 0x181f ;  /* 0x00381f0006077f89 */ /* 0x000fe200000e0000 */
[----:B--2---:R-:W-:-:S05]  /*10460*/  @P4 IADD3 R14, P0, R28, R14, RZ ;  /* 0x0000000e1c0e4210 */ /* 0x004fca0007f1e0ff */
[----:B---3--:R-:W-:Y:S02]  /*10470*/  @P4 IMAD.X R3, RZ, RZ, R2, P0 ;  /* 0x000000ffff034224 */ /* 0x008fe400000e0602 */
[----:B------:R-:W-:Y:S02]  /*10480*/  @P4 IMAD.MOV.U32 R2, RZ, RZ, R14 ;  /* 0x000000ffff024224 */ /* 0x000fe400078e000e */
[----:B------:R-:W2:Y:S04]  /*10490*/  SHFL.IDX PT, R14, R5, 0x1, 0x181f ;  /* 0x00381f00050e7f89 */ /* 0x000ea800000e0000 */
[----:B------:R-:W-:Y:S04]  /*104a0*/  @P4 LDGSTS.E.BYPASS.LTC128B.128 [R4+0x20000], desc[UR52][R2.64], !P6 ;  /* 0x2000000002044fae */ /* 0x000fe8000f101d74 */
[----:B------:R3:W-:Y:S01]  /*104b0*/  @P4 LDGSTS.E.BYPASS.LTC128B.128 [R4+0x22000], desc[UR52][R2.64+0x80], !P2 ;  /* 0x2200008002044fae */ /* 0x0007e2000d101d74 */
[----:B--2---:R-:W-:-:S05]  /*104c0*/  @P3 IADD3 R14, P0, R28, R14, RZ ;  /* 0x0000000e1c0e3210 */ /* 0x004fca0007f1e0ff */
[----:B------:R-:W-:Y:S02]  /*104d0*/  @P3 IMAD.X R7, RZ, RZ, R7, P0 ;  /* 0x000000ffff073224 */ /* 0x000fe400000e0607 */
[----:B---3--:R-:W-:Y:S02]  /*104e0*/  @P3 IMAD.MOV.U32 R2, RZ, RZ, R14 ;  /* 0x000000ffff023224 */ /* 0x008fe400078e000e */
[----:B------:R-:W2:Y:S01]  /*104f0*/  SHFL.IDX PT, R14, R5, 0x2, 0x181f ;  /* 0x00581f00050e7f89 */ /* 0x000ea200000e0000 */
[----:B------:R-:W-:-:S03]  /*10500*/  @P3 IMAD.MOV.U32 R3, RZ, RZ, R7 ;  /* 0x000000ffff033224 */ /* 0x000fc600078e0007 */
[----:B------:R-:W3:Y:S04]  /*10510*/  SHFL.IDX PT, R7, R6, 0x2, 0x181f ;  /* 0x00581f0006077f89 */ /* 0x000ee800000e0000 */
[----:B------:R-:W-:Y:S04]  /*10520*/  @P3 LDGSTS.E.BYPASS.LTC128B.128 [R4+0x20800], desc[UR52][R2.64], !P6 ;  /* 0x2080000002043fae */ /* 0x000fe8000f101d74 */
[----:B------:R4:W-:Y:S01]  /*10530*/  @P3 LDGSTS.E.BYPASS.LTC128B.128 [R4+0x22800], desc[UR52][R2.64+0x80], !P2 ;  /* 0x2280008002043fae */ /* 0x0009e2000d101d74 */
[----:B--2---:R-:W-:-:S05]  /*10540*/  @P1 IADD3 R14, P0, R28, R14, RZ ;  /* 0x0000000e1c0e1210 */ /* 0x004fca0007f1e0ff */
[----:B---3--:R-:W-:Y:S02]  /*10550*/  @P1 IMAD.X R7, RZ, RZ, R7, P0 ;  /* 0x000000ffff071224 */ /* 0x008fe400000e0607 */
[----:B----4-:R-:W-:Y:S02]  /*10560*/  @P1 IMAD.MOV.U32 R2, RZ, RZ, R14 ;  /* 0x000000ffff021224 */ /* 0x010fe400078e000e */
[----:B------:R-:W-:Y:S01]  /*10570*/  @P1 IMAD.MOV.U32 R3, RZ, RZ, R7 ;  /* 0x000000ffff031224 */ /* 0x000fe200078e0007 */
[----:B------:R2:W3:Y:S04]  /*10580*/  SHFL.IDX PT, R14, R5, 0x3, 0x181f ;  /* 0x00781f00050e7f89 */ /* 0x0004e800000e0000 */
[----:B------:R2:W-:Y:S04]  /*10590*/  @P1 LDGSTS.E.BYPASS.LTC128B.128 [R4+0x21000], desc[UR52][R2.64], !P6 ;  /* 0x2100000002041fae */ /* 0x0005e8000f101d74 */
[----:B------:R2:W-:Y:S04]  /*105a0*/  @P1 LDGSTS.E.BYPASS.LTC128B.128 [R4+0x23000], desc[UR52][R2.64+0x80], !P2 ;  /* 0x2300008002041fae */ /* 0x0005e8000d101d74 */
[----:B------:R2:W4:Y:S02]  /*105b0*/  SHFL.IDX PT, R7, R6, 0x3, 0x181f ;  /* 0x00781f0006077f89 */ /* 0x00052400000e0000 */
.L_x_1348:
[----:B------:R-:W-:Y:S02]  /*105c0*/  LOP3.LUT P1, RZ, R17, 0x2, RZ, 0xc0, !PT ;  /* 0x0000000211ff7812 */ /* 0x000fe4000782c0ff */
[----:B--23--:R-:W-:-:S05]  /*105d0*/  @P5 IADD3 R2, P0, R28, R14, RZ ;  /* 0x0000000e1c025210 */ /* 0x00cfca0007f1e0ff */
[----:B----4-:R-:W-:Y:S01]  /*105e0*/  @P5 IMAD.X R3, RZ, RZ, R7, P0 ;  /* 0x000000ffff035224 */ /* 0x010fe200000e0607 */
[----:B------:R-:W-:-:S05]  /*105f0*/  PLOP3.LUT P0, PT, PT, PT, PT, 0x80, 0x0 ;  /* 0x000000000000781c */ /* 0x000fca0003f0f070 */
[----:B------:R-:W-:Y:S01]  /*10600*/  @!PT LDS RZ, [RZ] ;  /* 0x00000000fffff984 */ /* 0x000fe20000000800 */
[----:B------:R-:W-:Y:S01]  /*10610*/  @!PT LDS RZ, [RZ] ;  /* 0x00000000fffff984 */ /* 0x000fe20000000800 */
[----:B------:R-:W-:Y:S01]  /*10620*/  @!PT LDS RZ, [RZ] ;  /* 0x00000000fffff984 */ /* 0x000fe20000000800 */
[----:B------:R2:W-:Y:S04]  /*10630*/  @P5 LDGSTS.E.BYPASS.LTC128B.128 [R4+0x21800], desc[UR52][R2.64], !P1 ;  /* 0x2180000002045fae */ /* 0x0005e8000c901d74 */
[----:B------:R2:W-:Y:S01]  /*10640*/  @P5 LDGSTS.E.BYPASS.LTC128B.128 [R4+0x23800], desc[UR52][R2.64+0x80], !P2 ;  /* 0x2380008002045fae */ /* 0x0005e2000d101d74 */
[----:B------:R-:W-:-:S03]  /*10650*/  NOP ;  /* 0x0000000000007918 */ /* 0x000fc60000000000 */
.L_x_1266:
[----:B------:R-:W-:Y:S02]  /*10660*/  PLOP3.LUT P1, PT, P1, P0, PT, 0xa2, 0x0 ;  /* 0x000000000000781c */ /* 0x000fe40000f21472 */
[----:B------:R-:W-:-:S08]  /*10670*/  @P0 R2UR P1, UR4, R0 ;  /* 0x00000000000402ca */ /* 0x000fd00000020000 */
[----:B------:R-:W-:-:S05]  /*10680*/  @P0 PLOP3.LUT P0, PT, P1, PT, PT, 0x80, 0x0 ;  /* 0x000000000000081c */ /* 0x000fca0000f0f070 */
[----:B------:R-:W-:Y:S01]  /*10690*/  @!P1 SYNCS.ARRIVE.TRANS64.RED.A0T1 RZ, [UR4+0x28430], RZ ;  /* 0x028430ffffff99a7 */ /* 0x000fe20008200404 */
[----:B------:R-:W-:Y:S07]  /*106a0*/  @!P1 ARRIVES.LDGSTSBAR.64.TRANSCNT [UR4+0x28430] ;  /* 0x02843000ff0099b0 */ /* 0x000fee0008000a84 */
[----:B------:R-:W-:Y:S05]  /*106b0*/  @P0 BRA.U.ANY `(.L_x_1266) ;  /* 0xfffffffd00e80947 */ /* 0x000fea000393ffff */
[----:B------:R-:W-:Y:S01]  /*106c0*/  NOP ;  /* 0x0000000000007918 */ /* 0x000fe20000000000 */
[----:B--2---:R-:W-:-:S05]  /*106d0*/  IMAD.U32 R2, RZ, RZ, UR49 ;  /* 0x00000031ff027e24 */ /* 0x004fca000f8e00ff */
[----:B------:R-:W-:-:S13]  /*106e0*/  ISETP.NE.AND P2, PT, R2, 0x3, PT ;  /* 0x000000030200780c */ /* 0x000fda0003f45270 */
[----:B------:R-:W-:Y:S05]  /*106f0*/  @!P2 BRA `(.L_x_1267) ;  /* 0x000000000004a947 */ /* 0x000fea0003800000 */
[----:B------:R-:W-:Y:S01]  /*10700*/  BPT.TRAP 0x1 ;  /* 0x000000040000795c */ /* 0x000fe20000300000 */
.L_x_1267:
[----:B------:R2:W-:Y:S02]  /*10710*/  SYNCS.ARRIVE.TRANS64.A1T0 RZ, [R0+URZ+0x28430], RZ ;  /* 0x028430ff00ff79a7 */ /* 0x0005e4000810003f */
[----:B------:R-:W-:Y:S05]  /*10720*/  WARPSYNC.ALL ;  /* 0x0000000000007948 */ /* 0x000fea0003800000 */
[----:B------:R-:W-:Y:S01]  /*10730*/  BSSY B6, `(.L_x_1268) ;  /* 0x0000015000067945 */ /* 0x000fe20003800000 */
[----:B012---:R-:W-:Y:S01]  /*10740*/  VIADD R0, R16, 0x18000 ;  /* 0x0001800010007836 */ /* 0x007fe20000000000 */
[----:B------:R-:W-:Y:S04]  /*10750*/  BAR.SYNC.DEFER_BLOCKING 0x8, 0x180 ;  /* 0x0206000000007b1d */ /* 0x000fe80000010000 */
        /* <DEDUP_REMOVED lines=18> */
.L_x_1269:
[----:B------:R-:W-:Y:S05]  /*10880*/  BSYNC B6 ;  /* 0x0000000000067941 */ /* 0x000fea0003800000 */
.L_x_1268:
[----:B------:R0:W5:Y:S01]  /*10890*/  LDL R8, [R1+0x4] ;  /* 0x0000040001087983 */ /* 0x0001620000100800 */
[----:B------:R-:W-:Y:S01]  /*108a0*/  UISETP.NE.AND UP0, UPT, UR50, URZ, UPT ;  /* 0x0000003f3200728c */ /* 0x000fe2000bf05270 */
[----:B------:R-:W1:Y:S01]  /*108b0*/  S2R R2, SR_TID.X ;  /* 0x0000000000027919 */ /* 0x000e620000002100 */
[----:B------:R-:W-:Y:S01]  /*108c0*/  R2UR UR6, R27 ;  /* 0x000000001b0672ca */ /* 0x000fe200000e0000 */
[----:B------:R-:W-:-:S03]  /*108d0*/  ULDC.64 UR8, c[0x0][0x2d8] ;  /* 0x0000b60000087ab9 */ /* 0x000fc60000000a00 */
[----:B------:R-:W-:Y:S02]  /*108e0*/  PLOP3.LUT P0, PT, PT, PT, UP0, 0x80, 0x0 ;  /* 0x000000000000781c */ /* 0x000fe40003f0f008 */
[C---:B------:R-:W-:Y:S02]  /*108f0*/  LOP3.LUT P4, RZ, R17.reuse, 0x40, RZ, 0xc0, !PT ;  /* 0x0000004011ff7812 */ /* 0x040fe4000788c0ff */
[----:B------:R-:W-:Y:S01]  /*10900*/  LOP3.LUT P5, RZ, R17, 0x20, RZ, 0xc0, !PT ;  /* 0x0000002011ff7812 */ /* 0x000fe200078ac0ff */
[----:B------:R-:W-:Y:S01]  /*10910*/  @UP0 ULDC UR4, c[0x0][0x44c] ;  /* 0x0001130000040ab9 */ /* 0x000fe20000000800 */
[C---:B-1----:R-:W-:Y:S01]  /*10920*/  LOP3.LUT R20, R2.reuse, 0x7f, RZ, 0xc0, !PT ;  /* 0x0000007f02147812 */ /* 0x042fe200078ec0ff */
[----:B------:R-:W-:-:S03]  /*10930*/  IMAD.SHL.U32 R2, R2, 0x10, RZ ;  /* 0x0000001002027824 */ /* 0x000fc600078e00ff */
[----:B------:R-:W-:-:S04]  /*10940*/  SHF.R.U32.HI R20, RZ, 0x3, R20 ;  /* 0x00000003ff147819 */ /* 0x000fc80000011614 */
[----:B------:R-:W-:-:S05]  /*10950*/  LOP3.LUT R2, R20, 0x70, R2, 0xf8, !PT ;  /* 0x0000007014027812 */ /* 0x000fca00078ef802 */
[----:B------:R-:W-:-:S04]  /*10960*/  VIADD R4, R2, UR43 ;  /* 0x0000002b02047c36 */ /* 0x000fc80008000000 */
[----:B------:R-:W-:Y:S01]  /*10970*/  @P0 IMAD.HI.U32 R2, R4, UR4, RZ ;  /* 0x0000000404020c27 */ /* 0x000fe2000f8e00ff */
[----:B------:R-:W-:Y:S01]  /*10980*/  PLOP3.LUT P0, PT, PT, PT, UP0, 0x80, 0x0 ;  /* 0x000000000000781c */ /* 0x000fe20003f0f008 */
[----:B------:R-:W-:Y:S01]  /*10990*/  @UP0 ULDC UR4, c[0x0][0x450] ;  /* 0x0001140000040ab9 */ /* 0x000fe20000000800 */
[----:B------:R-:W-:Y:S01]  /*109a0*/  R2UR UR7, R18 ;  /* 0x00000000120772ca */ /* 0x000fe200000e0000 */
[----:B------:R-:W-:Y:S01]  /*109b0*/  IMAD.MOV.U32 R0, RZ, RZ, R4 ;  /* 0x000000ffff007224 */ /* 0x000fe200078e0004 */
[----:B------:R-:W-:-:S09]  /*109c0*/  UIMAD UR6, UR6, UR8, URZ ;  /* 0x00000008060672a4 */ /* 0x000fd2000f8e023f */
[----:B------:R-:W-:Y:S02]  /*109d0*/  @P0 SHF.R.U32.HI R0, RZ, UR4, R2 ;  /* 0x00000004ff000c19 */ /* 0x000fe40008011602 */
[----:B------:R-:W-:Y:S01]  /*109e0*/  R2UR UR4, R18 ;  /* 0x00000000120472ca */ /* 0x000fe200000e0000 */
[----:B------:R-:W-:Y:S02]  /*109f0*/  UIMAD UR7, UR7, UR9, UR6 ;  /* 0x00000009070772a4 */ /* 0x000fe4000f8e0206 */
[----:B------:R-:W-:Y:S01]  /*10a00*/  USHF.R.S32.HI UR6, URZ, 0x1f, UR37 ;  /* 0x0000001f3f067899 */ /* 0x000fe20008011425 */
[----:B------:R-:W-:-:S09]  /*10a10*/  SHF.R.S32.HI R2, RZ, 0x1f, R0 ;  /* 0x0000001fff027819 */ /* 0x000fd20000011400 */
[----:B------:R-:W-:-:S03]  /*10a20*/  UIMAD.WIDE.U32 UR4, UR4, UR8, URZ ;  /* 0x00000008040472a5 */ /* 0x000fc6000f8e003f */
[----:B------:R-:W-:Y:S01]  /*10a30*/  ULDC.64 UR8, c[0x0][0x2e0] ;  /* 0x0000b80000087ab9 */ /* 0x000fe20000000a00 */
[----:B------:R-:W-:Y:S02]  /*10a40*/  UIADD3 UR5, UR5, UR7, URZ ;  /* 0x0000000705057290 */ /* 0x000fe4000fffe03f */
[----:B------:R-:W-:Y:S01]  /*10a50*/  UIMAD UR6, UR6, UR8, URZ ;  /* 0x00000008060672a4 */ /* 0x000fe2000f8e023f */
[----:B------:R-:W1:Y:S01]  /*10a60*/  S2R R20, SR_TID.X ;  /* 0x0000000000147919 */ /* 0x000e620000002100 */
[----:B------:R-:W-:Y:S02]  /*10a70*/  UIMAD.WIDE.U32 UR4, UR37, UR8, UR4 ;  /* 0x00000008250472a5 */ /* 0x000fe4000f8e0004 */
[----:B------:R-:W-:-:S03]  /*10a80*/  UIMAD UR6, UR37, UR9, UR6 ;  /* 0x00000009250672a4 */ /* 0x000fc6000f8e0206 */
[----:B------:R-:W-:Y:S01]  /*10a90*/  ULDC.64 UR8, c[0x0][0x2d0] ;  /* 0x0000b40000087ab9 */ /* 0x000fe20000000a00 */
[----:B------:R-:W-:Y:S01]  /*10aa0*/  UIADD3 UR5, UR5, UR6, URZ ;  /* 0x0000000605057290 */ /* 0x000fe2000fffe03f */
[----:B------:R-:W-:Y:S02]  /*10ab0*/  IMAD R3, R2, UR8, RZ ;  /* 0x0000000802037c24 */ /* 0x000fe4000f8e02ff */
[----:B------:R-:W-:Y:S02]  /*10ac0*/  IMAD.U32 R9, RZ, RZ, UR8 ;  /* 0x00000008ff097e24 */ /* 0x000fe4000f8e00ff */
[C---:B------:R-:W-:Y:S02]  /*10ad0*/  IMAD R7, R0.reuse, UR9, R3 ;  /* 0x0000000900077c24 */ /* 0x040fe4000f8e0203 */
[----:B------:R-:W-:Y:S02]  /*10ae0*/  IMAD.MOV R5, RZ, RZ, -R0 ;  /* 0x000000ffff057224 */ /* 0x000fe400078e0a00 */
[----:B------:R-:W-:Y:S01]  /*10af0*/  IMAD.WIDE.U32 R2, R0, R9, UR4 ;  /* 0x0000000400027e25 */ /* 0x000fe2000f8e0009 */
[----:B------:R-:W-:-:S03]  /*10b00*/  ULDC UR4, c[0x0][0x448] ;  /* 0x0001120000047ab9 */ /* 0x000fc60000000800 */
[----:B------:R-:W-:Y:S01]  /*10b10*/  IMAD R5, R5, UR4, R4 ;  /* 0x0000000405057c24 */ /* 0x000fe2000f8e0204 */
[----:B------:R-:W-:Y:S01]  /*10b20*/  ULDC.64 UR4, c[0x0][0x2c8] ;  /* 0x0000b20000047ab9 */ /* 0x000fe20000000a00 */
[----:B------:R-:W-:-:S03]  /*10b30*/  IMAD.IADD R3, R3, 0x1, R7 ;  /* 0x0000000103037824 */ /* 0x000fc600078e0207 */
[----:B------:R-:W-:Y:S01]  /*10b40*/  SHF.R.S32.HI R0, RZ, 0x1f, R5 ;  /* 0x0000001fff007819 */ /* 0x000fe20000011405 */
[----:B------:R-:W-:-:S04]  /*10b50*/  IMAD.WIDE.U32 R2, R5, UR4, R2 ;  /* 0x0000000405027c25 */ /* 0x000fc8000f8e0002 */
[----:B------:R-:W-:-:S04]  /*10b60*/  IMAD R0, R0, UR4, RZ ;  /* 0x0000000400007c24 */ /* 0x000fc8000f8e02ff */
[----:B------:R-:W-:Y:S01]  /*10b70*/  IMAD R5, R5, UR5, R0 ;  /* 0x0000000505057c24 */ /* 0x000fe2000f8e0200 */
[----:B------:R-:W-:Y:S02]  /*10b80*/  ULDC.64 UR4, c[0x0][0x280] ;  /* 0x0000a00000047ab9 */ /* 0x000fe40000000a00 */
[----:B------:R-:W-:Y:S01]  /*10b90*/  IADD3 R0, P0, R2, UR4, RZ ;  /* 0x0000000402007c10 */ /* 0x000fe2000ff1e0ff */
[----:B------:R-:W-:Y:S01]  /*10ba0*/  UMOV UR4, 0xffffffff ;  /* 0xffffffff00047882 */ /* 0x000fe20000000000 */
[----:B-1----:R-:W-:Y:S02]  /*10bb0*/  LOP3.LUT R20, R20, 0x7f, RZ, 0xc0, !PT ;  /* 0x0000007f14147812 */ /* 0x002fe400078ec0ff */
[----:B------:R-:W-:Y:S02]  /*10bc0*/  IADD3.X R5, R3, UR5, R5, P0, !PT ;  /* 0x0000000503057c10 */ /* 0x000fe400087fe405 */
[----:B------:R-:W-:Y:S01]  /*10bd0*/  SHF.R.U32.HI R10, RZ, 0x3, R20 ;  /* 0x00000003ff0a7819 */ /* 0x000fe20000011614 */
[----:B0-----:R-:W-:Y:S06]  /*10be0*/  BRA.DIV UR4, `(.L_x_1270) ;  /* 0x0000003604347947 */ /* 0x001fec000b800000 */
[----:B------:R-:W0:Y:S01]  /*10bf0*/  SHFL.IDX PT, R14, R0, RZ, 0x181f ;  /* 0x00181fff000e7589 */ /* 0x000e2200000e0000 */
[----:B------:R-:W-:-:S03]  /*10c00*/  VIADD R4, R10, UR43 ;  /* 0x0000002b0a047c36 */ /* 0x000fc60008000000 */
        /* <DEDUP_REMOVED lines=69> */
.L_x_1365:
[----:B------:R-:W-:-:S05]  /*11060*/  VIADD R4, R4, 0x70 ;  /* 0x0000007004047836 */ /* 0x000fca0000000000 */
[----:B------:R-:W-:-:S13]  /*11070*/  ISETP.GE.AND P0, PT, R4, UR41, PT ;  /* 0x0000002904007c0c */ /* 0x000fda000bf06270 */
[----:B0-2---:R-:W-:-:S05]  /*11080*/  @!P0 IADD3 R2, P1, R28, R14, RZ ;  /* 0x0000000e1c028210 */ /* 0x005fca0007f3e0ff */
[----:B-1----:R-:W-:-:S05]  /*11090*/  @!P0 IMAD.X R3, RZ, RZ, R6, P1 ;  /* 0x000000ffff038224 */ /* 0x002fca00008e0606 */
[----:B------:R-:W-:Y:S01]  /*110a0*/  @!PT LDS RZ, [RZ] ;  /* 0x00000000fffff984 */ /* 0x000fe20000000800 */
[----:B------:R-:W-:Y:S01]  /*110b0*/  @!PT LDS RZ, [RZ] ;  /* 0x00000000fffff984 */ /* 0x000fe20000000800 */
[----:B------:R-:W-:Y:S01]  /*110c0*/  @!PT LDS RZ, [RZ] ;  /* 0x00000000fffff984 */ /* 0x000fe20000000800 */
[----:B------:R0:W-:Y:S04]  /*110d0*/  @!P0 LDGSTS.E.BYPASS.LTC128B.128 [R8+0x1b800], desc[UR52][R2.64], !P4 ;  /* 0x1b80000002088fae */ /* 0x0001e8000e101d74 */
[----:B------:R0:W-:Y:S01]  /*110e0*/  @!P0 LDGSTS.E.BYPASS.LTC128B.128 [R8+0x1f800], desc[UR52][R2.64+0x80], !P5 ;  /* 0x1f80008002088fae */ /* 0x0001e2000e901d74 */
[----:B------:R-:W-:Y:S01]  /*110f0*/  PLOP3.LUT P0, PT, PT, PT, PT, 0x80, 0x0 ;  /* 0x000000000000781c */ /* 0x000fe20003f0f070 */
[----:B------:R-:W-:-:S12]  /*11100*/  NOP ;  /* 0x0000000000007918 */ /* 0x000fd80000000000 */
.L_x_1271:
[----:B------:R-:W-:Y:S02]  /*11110*/  PLOP3.LUT P1, PT, P1, P0, PT, 0xa2, 0x0 ;  /* 0x000000000000781c */ /* 0x000fe40000f21472 */
[----:B------:R-:W-:-:S08]  /*11120*/  @P0 R2UR P1, UR4, R16 ;  /* 0x00000000100402ca */ /* 0x000fd00000020000 */
[----:B------:R-:W-:-:S05]  /*11130*/  @P0 PLOP3.LUT P0, PT, P1, PT, PT, 0x80, 0x0 ;  /* 0x000000000000081c */ /* 0x000fca0000f0f070 */
[----:B------:R-:W-:Y:S01]  /*11140*/  @!P1 SYNCS.ARRIVE.TRANS64.RED.A0T1 RZ, [UR4+0x28400], RZ ;  /* 0x028400ffffff99a7 */ /* 0x000fe20008200404 */
[----:B------:R-:W-:Y:S07]  /*11150*/  @!P1 ARRIVES.LDGSTSBAR.64.TRANSCNT [UR4+0x28400] ;  /* 0x02840000ff0099b0 */ /* 0x000fee0008000a84 */
[----:B------:R-:W-:Y:S05]  /*11160*/  @P0 BRA.U.ANY `(.L_x_1271) ;  /* 0xfffffffd00e80947 */ /* 0x000fea000393ffff */
[----:B0-----:R-:W2:Y:S02]  /*11170*/  LDL.LU R2, [R1+0xc] ;  /* 0x00000c0001027983 */ /* 0x001ea40000300800 */
        /* <DEDUP_REMOVED lines=9> */
[----:B------:R-:W1:Y:S03]  /*11210*/  SYNCS.PHASECHK.TRANS64.TRYWAIT P0, [R16+URZ+0x28420], R3 ;  /* 0x02842003100075a7 */ /* 0x000e66000800017f */
[----:B01----:R-:W-:Y:S05]  /*11220*/  @!P0 BRA `(.L_x_1273) ;  /* 0x0000003800208947 */ /* 0x003fea0003800000 */
.L_x_1366:
[----:B------:R-:W-:Y:S05]  /*11230*/  BSYNC B0 ;  /* 0x0000000000007941 */ /* 0x000fea0003800000 */
.L_x_1272:
[----:B------:R-:W-:-:S04]  /*11240*/  UIADD3 UR4, UR44, -0x2, URZ ;  /* 0xfffffffe2c047890 */ /* 0x000fc8000fffe03f */
[----:B------:R-:W-:-:S06]  /*11250*/  UISETP.GE.AND UP0, UPT, UR4, UR45, UPT ;  /* 0x0000002d0400728c */ /* 0x000fcc000bf06270 */
[----:B------:R-:W-:-:S13]  /*11260*/  PLOP3.LUT P0, PT, PT, PT, UP0, 0x40, 0x0 ;  /* 0x000000000000781c */ /* 0x000fda0003f0e808 */
[----:B------:R-:W-:Y:S05]  /*11270*/  @P0 BRA `(.L_x_1274) ;  /* 0x0000001000840947 */ /* 0x000fea0003800000 */
[----:B------:R-:W-:Y:S02]  /*11280*/  IMAD.MOV.U32 R5, RZ, RZ, R19 ;  /* 0x000000ffff057224 */ /* 0x000fe400078e0013 */
[----:B------:R-:W-:Y:S02]  /*11290*/  IMAD.MOV.U32 R8, RZ, RZ, R25 ;  /* 0x000000ffff087224 */ /* 0x000fe400078e0019 */
[----:B------:R-:W-:-:S07]  /*112a0*/  IMAD.U32 R24, RZ, RZ, UR4 ;  /* 0x00000004ff187e24 */ /* 0x000fce000f8e00ff */
.L_x_1294:
[----:B-1----:R-:W1:Y:S01]  /*112b0*/  S2R R0, SR_TID.X ;  /* 0x0000000000007919 */ /* 0x002e620000002100 */
[----:B------:R-:W-:Y:S01]  /*112c0*/  ISETP.NE.AND P0, PT, R32, 0x1, PT ;  /* 0x000000012000780c */ /* 0x000fe20003f05270 */
[----:B------:R-:W-:Y:S01]  /*112d0*/  VIADD R19, R5, 0x1 ;  /* 0x0000000105137836 */ /* 0x000fe20000000000 */
[----:B------:R-:W2:Y:S11]  /*112e0*/  S2R R2, SR_TID.X ;  /* 0x0000000000027919 */ /* 0x000eb60000002100 */
[----:B0-----:R-:W0:Y:S08]  /*112f0*/  @P0 LDC R3, c[0x0][0x434] ;  /* 0x00010d00ff030b82 */ /* 0x001e300000000800 */
[----:B------:R-:W3:Y:S01]  /*11300*/  @P0 LDC R9, c[0x0][0x438] ;  /* 0x00010e00ff090b82 */ /* 0x000ee20000000800 */
[----:B-1----:R-:W-:Y:S01]  /*11310*/  LOP3.LUT R0, R0, 0x7f, RZ, 0xc0, !PT ;  /* 0x0000007f00007812 */ /* 0x002fe200078ec0ff */
[----:B--2---:R-:W-:-:S03]  /*11320*/  IMAD.SHL.U32 R2, R2, 0x10, RZ ;  /* 0x0000001002027824 */ /* 0x004fc600078e00ff */
[----:B------:R-:W-:-:S04]  /*11330*/  SHF.R.U32.HI R0, RZ, 0x3, R0 ;  /* 0x00000003ff007819 */ /* 0x000fc80000011600 */
[----:B------:R-:W-:Y:S01]  /*11340*/  LOP3.LUT R2, R0, 0x70, R2, 0xf8, !PT ;  /* 0x0000007000027812 */ /* 0x000fe200078ef802 */
[----:B------:R-:W-:-:S03]  /*11350*/  IMAD R0, R24, 0x40, R30 ;  /* 0x0000004018007824 */ /* 0x000fc600078e021e */
[C---:B------:R-:W-:Y:S01]  /*11360*/  ISETP.GT.U32.AND P1, PT, R2.reuse, 0x3f, PT ;  /* 0x0000003f0200780c */ /* 0x040fe20003f24070 */
[----:B------:R-:W-:-:S04]  /*11370*/  IMAD.IADD R0, R2, 0x1, R0 ;  /* 0x0000000102007824 */ /* 0x000fc800078e0200 */
[----:B0-----:R-:W-:-:S04]  /*11380*/  @P0 IMAD.HI.U32 R2, R0, R3, RZ ;  /* 0x0000000300020227 */ /* 0x001fc800078e00ff */
[----:B------:R-:W-:Y:S01]  /*11390*/  IMAD.MOV.U32 R4, RZ, RZ, R0 ;  /* 0x000000ffff047224 */ /* 0x000fe200078e0000 */
[----:B---3--:R-:W-:-:S03]  /*113a0*/  @P0 SHF.R.U32.HI R4, RZ, R9, R2 ;  /* 0x00000009ff040219 */ /* 0x008fc60000011602 */
[----:B------:R-:W0:Y:S01]  /*113b0*/  @!P1 LDC.64 R6, c[0x0][0x428] ;  /* 0x00010a00ff069b82 */ /* 0x000e220000000a00 */
[----:B------:R-:W-:-:S07]  /*113c0*/  @!P1 SHF.R.S32.HI R3, RZ, 0x1f, R4 ;  /* 0x0000001fff039819 */ /* 0x000fce0000011404 */
[----:B------:R-:W1:Y:S01]  /*113d0*/  @!P1 LDC.64 R10, c[0x0][0x418] ;  /* 0x00010600ff0a9b82 */ /* 0x000e620000000a00 */
[----:B------:R-:W-:Y:S02]  /*113e0*/  IMAD.U32 R12, RZ, RZ, UR49 ;  /* 0x00000031ff0c7e24 */ /* 0x000fe4000f8e00ff */
[----:B0-----:R-:W-:-:S04]  /*113f0*/  @!P1 IMAD R2, R29, R6, RZ ;  /* 0x000000061d029224 */ /* 0x001fc800078e02ff */
[----:B------:R-:W-:Y:S02]  /*11400*/  @!P1 IMAD R7, R26, R7, R2 ;  /* 0x000000071a079224 */ /* 0x000fe400078e0202 */
[----:B------:R-:W-:Y:S01]  /*11410*/  @!P1 IMAD.MOV.U32 R2, RZ, RZ, R4 ;  /* 0x000000ffff029224 */ /* 0x000fe200078e0004 */
[----:B------:R-:W-:-:S03]  /*11420*/  ISETP.NE.AND P2, PT, R12, 0x3, PT ;  /* 0x000000030c00780c */ /* 0x000fc60003f45270 */
[----:B------:R-:W-:-:S04]  /*11430*/  @!P1 IMAD.WIDE.U32 R2, R26, R6, R2 ;  /* 0x000000061a029225 */ /* 0x000fc800078e0002 */
[----:B------:R-:W-:Y:S01]  /*11440*/  @!P1 IMAD.IADD R3, R7, 0x1, R3 ;  /* 0x0000000107039824 */ /* 0x000fe200078e0203 */
[C---:B-1----:R-:W-:Y:S01]  /*11450*/  @!P1 LEA R10, P0, R2.reuse, R10, 0x2 ;  /* 0x0000000a020a9211 */ /* 0x042fe200078010ff */
[----:B------:R-:W-:Y:S01]  /*11460*/  IMAD.MOV R7, RZ, RZ, -R4 ;  /* 0x000000ffff077224 */ /* 0x000fe200078e0a04 */
[----:B------:R-:W-:Y:S05]  /*11470*/  YIELD ;  /* 0x0000000000007946 */ /* 0x000fea0003800000 */
[----:B------:R-:W-:Y:S01]  /*11480*/  @!P1 LEA.HI.X R11, R2, R11, R3, 0x2, P0 ;  /* 0x0000000b020b9211 */ /* 0x000fe200000f1403 */
[----:B------:R-:W-:Y:S01]  /*11490*/  ULDC UR4, c[0x0][0x430] ;  /* 0x00010c0000047ab9 */ /* 0x000fe20000000800 */
[----:B------:R-:W-:Y:S01]  /*114a0*/  ISETP.NE.AND P0, PT, R19, 0x2, PT ;  /* 0x000000021300780c */ /* 0x000fe20003f05270 */
[----:B------:R-:W-:-:S02]  /*114b0*/  IMAD.MOV.U32 R6, RZ, RZ, RZ ;  /* 0x000000ffff067224 */ /* 0x000fc400078e00ff */
[----:B------:R-:W-:Y:S01]  /*114c0*/  IMAD R7, R7, UR4, R0 ;  /* 0x0000000407077c24 */ /* 0x000fe2000f8e0200 */
[----:B------:R-:W-:Y:S01]  /*114d0*/  SEL R25, RZ, 0x1, P0 ;  /* 0x00000001ff197807 */ /* 0x000fe20000000000 */
[----:B------:R-:W-:Y:S01]  /*114e0*/  IMAD.MOV.U32 R0, RZ, RZ, R24 ;  /* 0x000000ffff007224 */ /* 0x000fe200078e0018 */
[----:B------:R-:W-:Y:S01]  /*114f0*/  SEL R19, R19, RZ, P0 ;  /* 0x000000ff13137207 */ /* 0x000fe20000000000 */
[----:B------:R0:W5:Y:S01]  /*11500*/  @!P1 LDG.E R6, desc[UR52][R10.64] ;  /* 0x000000340a069981 */ /* 0x000162000c1e1900 */
[----:B------:R-:W-:Y:S01]  /*11510*/  VIADD R24, R24, 0xffffffff ;  /* 0xffffffff18187836 */ /* 0x000fe20000000000 */
[----:B------:R-:W-:Y:S02]  /*11520*/  LOP3.LUT R25, R8, R25, RZ, 0x3c, !PT ;  /* 0x0000001908197212 */ /* 0x000fe400078e3cff */
[----:B------:R-:W-:Y:S01]  /*11530*/  ISETP.GT.AND P1, PT, R0, UR45, PT ;  /* 0x0000002d00007c0c */ /* 0x000fe2000bf24270 */
[----:B------:R-:W-:-:S12]  /*11540*/  @!P2 BRA `(.L_x_1275) ;  /* 0x000000000004a947 */ /* 0x000fd80003800000 */
[----:B------:R-:W-:Y:S01]  /*11550*/  BPT.TRAP 0x1 ;  /* 0x000000040000795c */ /* 0x000fe20000300000 */
.L_x_1275:
[----:B------:R-:W-:Y:S01]  /*11560*/  IMAD R0, R19, 0x8, R16 ;  /* 0x0000000813007824 */ /* 0x000fe200078e0210 */
[----:B------:R-:W-:Y:S01]  /*11570*/  SHF.L.U32 R20, R25, 0x1f, RZ ;  /* 0x0000001f19147819 */ /* 0x000fe200000006ff */
[----:B------:R-:W-:Y:S01]  /*11580*/  BSSY B0, `(.L_x_1276) ;  /* 0x0000004000007945 */ /* 0x000fe20003800000 */
[----:B------:R-:W-:Y:S02]  /*11590*/  SHF.R.S32.HI R9, RZ, 0x1f, R7 ;  /* 0x0000001fff097819 */ /* 0x000fe40000011407 */
[----:B------:R-:W1:Y:S02]  /*115a0*/  SYNCS.PHASECHK.TRANS64.TRYWAIT P0, [R0+URZ+0x28480], R20 ;  /* 0x02848014000075a7 */ /* 0x000e64000800017f */
[----:B-1----:R-:W-:Y:S05]  /*115b0*/  @!P0 BRA `(.L_x_1277) ;  /* 0x0000003400508947 */ /* 0x002fea0003800000 */
.L_x_1367:
[----:B------:R-:W-:Y:S05]  /*115c0*/  BSYNC B0 ;  /* 0x0000000000007941 */ /* 0x000fea0003800000 */
.L_x_1276:
[----:B------:R-:W-:Y:S01]  /*115d0*/  ULDC.64 UR4, c[0x0][0x328] ;  /* 0x0000ca0000047ab9 */ /* 0x000fe20000000a00 */
[----:B0----5:R-:W-:Y:S01]  /*115e0*/  SHF.R.S32.HI R10, RZ, 0x1f, R6 ;  /* 0x0000001fff0a7819 */ /* 0x021fe20000011406 */
[----:B------:R-:W-:Y:S01]  /*115f0*/  IMAD R2, R9, UR4, RZ ;  /* 0x0000000409027c24 */ /* 0x000fe2000f8e02ff */
[----:B------:R-:W-:Y:S01]  /*11600*/  ULDC.64 UR6, c[0x0][0x318] ;  /* 0x0000c60000067ab9 */ /* 0x000fe20000000a00 */
[----:B------:R-:W-:Y:S02]  /*11610*/  LOP3.LUT P3, RZ, R17, 0x2, RZ, 0xc0, !PT ;  /* 0x0000000211ff7812 */ /* 0x000fe4000786c0ff */
[----:B------:R-:W-:Y:S01]  /*11620*/  IMAD R11, R7, UR5, R2 ;  /* 0x00000005070b7c24 */ /* 0x000fe2000f8e0202 */
[----:B------:R-:W-:Y:S01]  /*11630*/  LOP3.LUT P2, RZ, R17, 0x1, RZ, 0xc0, !PT ;  /* 0x0000000111ff7812 */ /* 0x000fe2000784c0ff */
        /* <DEDUP_REMOVED lines=11> */
[----:B------:R-:W-:-:S03]  /*116f0*/  UMOV UR4, 0xffffffff ;  /* 0xffffffff00047882 */ /* 0x000fc60000000000 */
[----:B------:R-:W-:Y:S01]  /*11700*/  IMAD R4, R19, 0x4000, R36 ;  /* 0x0000400013047824 */ /* 0x000fe200078e0224 */
[----:B------:R-:W-:-:S04]  /*11710*/  IADD3 R21, P0, R2, UR6, RZ ;  /* 0x0000000602157c10 */ /* 0x000fc8000ff1e0ff */
[----:B------:R-:W-:Y:S01]  /*11720*/  IADD3.X R22, R22, UR7, R3, P0, !PT ;  /* 0x0000000716167c10 */ /* 0x000fe200087fe403 */
[----:B------:R-:W-:Y:S08]  /*11730*/  BRA.DIV UR4, `(.L_x_1278) ;  /* 0x0000003604047947 */ /* 0x000ff0000b800000 */
[----:B------:R-:W0:Y:S01]  /*11740*/  SHFL.IDX PT, R2, R21, RZ, 0x181f ;  /* 0x00181fff15027589 */ /* 0x000e2200000e0000 */
[----:B------:R-:W-:-:S03]  /*11750*/  IMAD.IADD R4, R16, 0x1, R4 ;  /* 0x0000000110047824 */ /* 0x000fc600078e0204 */
[----:B------:R-:W2:Y:S01]  /*11760*/  SHFL.IDX PT, R3, R22, RZ, 0x181f ;  /* 0x00181fff16037589 */ /* 0x000ea200000e0000 */
[----:B0-----:R-:W-:-:S05]  /*11770*/  IADD3 R2, P0, R28, R2, RZ ;  /* 0x000000021c027210 */ /* 0x001fca0007f1e0ff */
[----:B--2---:R-:W-:-:S05]  /*11780*/  IMAD.X R3, RZ, RZ, R3, P0 ;  /* 0x000000ffff037224 */ /* 0x004fca00000e0603 */
[----:B------:R-:W-:Y:S01]  /*11790*/  @!PT LDS RZ, [RZ] ;  /* 0x00000000fffff984 */ /* 0x000fe20000000800 */
[----:B------:R-:W-:Y:S04]  /*117a0*/  LDGSTS.E.BYPASS.LTC128B.128 [R4+0x10000], desc[UR52][R2.64], !P3 ;  /* 0x1000000002047fae */ /* 0x000fe8000d901d74 */
[----:B------:R0:W-:Y:S04]  /*117b0*/  LDGSTS.E.BYPASS.LTC128B.128 [R4+0x12000], desc[UR52][R2.64+0x80], !P2 ;  /* 0x1200008002047fae */ /* 0x0001e8000d101d74 */
[----:B0-----:R-:W0:Y:S04]  /*117c0*/  SHFL.IDX PT, R2, R21, 0x1, 0x181f ;  /* 0x00381f0015027f89 */ /* 0x001e2800000e0000 */
[----:B------:R-:W2:Y:S01]  /*117d0*/  SHFL.IDX PT, R3, R22, 0x1, 0x181f ;  /* 0x00381f0016037f89 */ /* 0x000ea200000e0000 */
[----:B0-----:R-:W-:-:S05]  /*117e0*/  IADD3 R2, P0, R28, R2, RZ ;  /* 0x000000021c027210 */ /* 0x001fca0007f1e0ff */
[----:B--2---:R-:W-:-:S05]  /*117f0*/  IMAD.X R3, RZ, RZ, R3, P0 ;  /* 0x000000ffff037224 */ /* 0x004fca00000e0603 */
[----:B------:R-:W-:Y:S04]  /*11800*/  LDGSTS.E.BYPASS.LTC128B.128 [R4+0x10800], desc[UR52][R2.64], !P3 ;  /* 0x1080000002047fae */ /* 0x000fe8000d901d74 */
[----:B------:R0:W-:Y:S04]  /*11810*/  LDGSTS.E.BYPASS.LTC128B.128 [R4+0x12800], desc[UR52][R2.64+0x80], !P2 ;  /* 0x1280008002047fae */ /* 0x0001e8000d101d74 */
[----:B0-----:R-:W0:Y:S04]  /*11820*/  SHFL.IDX PT, R2, R21, 0x2, 0x181f ;  /* 0x00581f0015027f89 */ /* 0x001e2800000e0000 */
[----:B------:R-:W2:Y:S04]  /*11830*/  SHFL.IDX PT, R3, R22, 0x2, 0x181f ;  /* 0x00581f0016037f89 */ /* 0x000ea800000e0000 */
[----:B------:R-:W3:Y:S01]  /*11840*/  SHFL.IDX PT, R22, R22, 0x3, 0x181f ;  /* 0x00781f0016167f89 */ /* 0x000ee200000e0000 */
[----:B0-----:R-:W-:-:S05]  /*11850*/  IADD3 R2, P0, R28, R2, RZ ;  /* 0x000000021c027210 */ /* 0x001fca0007f1e0ff */
[----:B--2---:R-:W-:-:S05]  /*11860*/  IMAD.X R3, RZ, RZ, R3, P0 ;  /* 0x000000ffff037224 */ /* 0x004fca00000e0603 */
[----:B------:R-:W-:Y:S04]  /*11870*/  LDGSTS.E.BYPASS.LTC128B.128 [R4+0x11000], desc[UR52][R2.64], !P3 ;  /* 0x1100000002047fae */ /* 0x000fe8000d901d74 */
[----:B------:R0:W-:Y:S04]  /*11880*/  LDGSTS.E.BYPASS.LTC128B.128 [R4+0x13000], desc[UR52][R2.64+0x80], !P2 ;  /* 0x1300008002047fae */ /* 0x0001e8000d101d74 */
[----:B0--3--:R0:W2:Y:S02]  /*11890*/  SHFL.IDX PT, R2, R21, 0x3, 0x181f ;  /* 0x00781f0015027f89 */ /* 0x0090a400000e0000 */
.L_x_1377:
        /* <DEDUP_REMOVED lines=9> */
.L_x_1279:
        /* <DEDUP_REMOVED lines=11> */
.L_x_1280:
[----:B------:R2:W-:Y:S01]  /*119e0*/  SYNCS.ARRIVE.TRANS64.A1T0 RZ, [R0+URZ+0x28470], RZ ;  /* 0x028470ff00ff79a7 */ /* 0x0005e2000810003f */
[----:B------:R-:W-:Y:S05]  /*119f0*/  @!P3 BRA `(.L_x_1281) ;  /* 0x000000000004b947 */ /* 0x000fea0003800000 */
[----:B------:R-:W-:Y:S01]  /*11a00*/  BPT.TRAP 0x1 ;  /* 0x000000040000795c */ /* 0x000fe20000300000 */
.L_x_1281:
[----:B------:R-:W3:Y:S01]  /*11a10*/  SYNCS.PHASECHK.TRANS64.TRYWAIT P0, [R0+URZ+0x28440], R20 ;  /* 0x02844014000075a7 */ /* 0x000ee2000800017f */
[----:B------:R-:W-:Y:S04]  /*11a20*/  BSSY B0, `(.L_x_1282) ;  /* 0x0000002000007945 */ /* 0x000fe80003800000 */
[----:B---3--:R-:W-:Y:S05]  /*11a30*/  @!P0 BRA `(.L_x_1283) ;  /* 0x00000034006c8947 */ /* 0x008fea0003800000 */
.L_x_1378:
[----:B------:R-:W-:Y:S05]  /*11a40*/  BSYNC B0 ;  /* 0x0000000000007941 */ /* 0x000fea0003800000 */
.L_x_1282:
        /* <DEDUP_REMOVED lines=21> */
[----:B------:R-:W4:Y:S04]  /*11ba0*/  SHFL.IDX PT, R14, R9, RZ, 0x181f ;  /* 0x00181fff090e7589 */ /* 0x000f2800000e0000 */
[----:B------:R-:W5:Y:S04]  /*11bb0*/  SHFL.IDX PT, R3, R10, RZ, 0x181f ;  /* 0x00181fff0a037589 */ /* 0x000f6800000e0000 */
[----:B------:R-:W-:Y:S01]  /*11bc0*/  SHFL.IDX PT, R7, R10, 0x1, 0x181f ;  /* 0x00381f000a077f89 */ /* 0x000fe200000e0000 */
[----:B----4-:R-:W-:-:S03]  /*11bd0*/  IADD3 R2, P0, R28, R14, RZ ;  /* 0x0000000e1c027210 */ /* 0x010fc60007f1e0ff */
[----:B------:R-:W4:Y:S02]  /*11be0*/  SHFL.IDX PT, R14, R9, 0x1, 0x181f ;  /* 0x00381f00090e7f89 */ /* 0x000f2400000e0000 */
[----:B-----5:R-:W-:-:S05]  /*11bf0*/  IMAD.X R3, RZ, RZ, R3, P0 ;  /* 0x000000ffff037224 */ /* 0x020fca00000e0603 */
[----:B------:R-:W-:Y:S04]  /*11c00*/  LDGSTS.E.BYPASS.LTC128B.128 [R4+0x20000], desc[UR52][R2.64], !P3 ;  /* 0x2000000002047fae */ /* 0x000fe8000d901d74 */
[----:B------:R5:W-:Y:S01]  /*11c10*/  LDGSTS.E.BYPASS.LTC128B.128 [R4+0x22000], desc[UR52][R2.64+0x80], !P2 ;  /* 0x2200008002047fae */ /* 0x000be2000d101d74 */
[----:B----4-:R-:W-:-:S03]  /*11c20*/  IADD3 R6, P0, R28, R14, RZ ;  /* 0x0000000e1c067210 */ /* 0x010fc60007f1e0ff */
[----:B-----5:R-:W-:Y:S04]  /*11c30*/  SHFL.IDX PT, R3, R10, 0x2, 0x181f ;  /* 0x00581f000a037f89 */ /* 0x020fe800000e0000 */
[----:B------:R-:W4:Y:S01]  /*11c40*/  SHFL.IDX PT, R14, R9, 0x2, 0x181f ;  /* 0x00581f00090e7f89 */ /* 0x000f2200000e0000 */
[----:B------:R-:W-:-:S03]  /*11c50*/  IMAD.X R7, RZ, RZ, R7, P0 ;  /* 0x000000ffff077224 */ /* 0x000fc600000e0607 */
[----:B------:R-:W0:Y:S04]  /*11c60*/  SHFL.IDX PT, R10, R10, 0x3, 0x181f ;  /* 0x00781f000a0a7f89 */ /* 0x000e2800000e0000 */
[----:B------:R0:W-:Y:S04]  /*11c70*/  LDGSTS.E.BYPASS.LTC128B.128 [R4+0x20800], desc[UR52][R6.64], !P3 ;  /* 0x2080000006047fae */ /* 0x0001e8000d901d74 */
[----:B------:R0:W-:Y:S01]  /*11c80*/  LDGSTS.E.BYPASS.LTC128B.128 [R4+0x22800], desc[UR52][R6.64+0x80], !P2 ;  /* 0x2280008006047fae */ /* 0x0001e2000d101d74 */
[----:B----4-:R-:W-:-:S03]  /*11c90*/  IADD3 R2, P0, R28, R14, RZ ;  /* 0x0000000e1c027210 */ /* 0x010fc60007f1e0ff */
[----:B------:R4:W0:Y:S02]  /*11ca0*/  SHFL.IDX PT, R14, R9, 0x3, 0x181f ;  /* 0x00781f00090e7f89 */ /* 0x00082400000e0000 */
[----:B------:R-:W-:-:S05]  /*11cb0*/  IMAD.X R3, RZ, RZ, R3, P0 ;  /* 0x000000ffff037224 */ /* 0x000fca00000e0603 */
[----:B------:R4:W-:Y:S04]  /*11cc0*/  LDGSTS.E.BYPASS.LTC128B.128 [R4+0x21000], desc[UR52][R2.64], !P3 ;  /* 0x2100000002047fae */ /* 0x0009e8000d901d74 */
[----:B------:R4:W-:Y:S02]  /*11cd0*/  LDGSTS.E.BYPASS.LTC128B.128 [R4+0x23000], desc[UR52][R2.64+0x80], !P2 ;  /* 0x2300008002047fae */ /* 0x0009e4000d101d74 */
.L_x_1388:
[----:B0---4-:R-:W-:-:S05]  /*11ce0*/  IADD3 R2, P0, R28, R14, RZ ;  /* 0x0000000e1c027210 */ /* 0x011fca0007f1e0ff */
        /* <DEDUP_REMOVED lines=8> */
.L_x_1285:
        /* <DEDUP_REMOVED lines=11> */
.L_x_1286:
[----:B------:R1:W-:Y:S02]  /*11e20*/  SYNCS.ARRIVE.TRANS64.A1T0 RZ, [R0+URZ+0x28430], RZ ;  /* 0x028430ff00ff79a7 */ /* 0x0003e4000810003f */
[----:B-123--:R-:W-:-:S05]  /*11e30*/  IMAD.U32 R0, RZ, RZ, UR48 ;  /* 0x00000030ff007e24 */ /* 0x00efca000f8e00ff */
[----:B------:R-:W-:-:S13]  /*11e40*/  ISETP.NE.AND P0, PT, R0, 0x3, PT ;  /* 0x000000030000780c */ /* 0x000fda0003f05270 */
[----:B------:R-:W-:Y:S05]  /*11e50*/  @!P0 BRA `(.L_x_1287) ;  /* 0x0000000000048947 */ /* 0x000fea0003800000 */
[----:B------:R-:W-:Y:S01]  /*11e60*/  BPT.TRAP 0x1 ;  /* 0x000000040000795c */ /* 0x000fe20000300000 */
.L_x_1287:
[----:B------:R-:W-:Y:S01]  /*11e70*/  LOP3.LUT R3, R8, 0x1, RZ, 0x3c, !PT ;  /* 0x0000000108037812 */ /* 0x000fe200078e3cff */
[----:B------:R-:W-:Y:S01]  /*11e80*/  IMAD R0, R5, 0x8, R16 ;  /* 0x0000000805007824 */ /* 0x000fe200078e0210 */
[----:B------:R-:W-:Y:S02]  /*11e90*/  BSSY B0, `(.L_x_1288) ;  /* 0x0000004000007945 */ /* 0x000fe40003800000 */
[----:B------:R-:W-:-:S04]  /*11ea0*/  SHF.L.U32 R3, R3, 0x1f, RZ ;  /* 0x0000001f03037819 */ /* 0x000fc800000006ff */
[----:B------:R-:W0:Y:S02]  /*11eb0*/  SYNCS.PHASECHK.TRANS64.TRYWAIT P2, [R0+URZ+0x28470], R3 ;  /* 0x02847003000075a7 */ /* 0x000e24000804017f */
[----:B0-----:R-:W-:Y:S05]  /*11ec0*/  @!P2 BRA `(.L_x_1289) ;  /* 0x000000340070a947 */ /* 0x001fea0003800000 */
.L_x_1389:
[----:B------:R-:W-:Y:S05]  /*11ed0*/  BSYNC B0 ;  /* 0x0000000000007941 */ /* 0x000fea0003800000 */
.L_x_1288:
[----:B------:R-:W-:-:S05]  /*11ee0*/  IMAD.U32 R2, RZ, RZ, UR49 ;  /* 0x00000031ff027e24 */ /* 0x000fca000f8e00ff */
[----:B------:R-:W-:-:S13]  /*11ef0*/  ISETP.NE.AND P2, PT, R2, 0x3, PT ;  /* 0x000000030200780c */ /* 0x000fda0003f45270 */
[----:B------:R-:W-:Y:S05]  /*11f00*/  @!P2 BRA `(.L_x_1290) ;  /* 0x000000000004a947 */ /* 0x000fea0003800000 */
[----:B------:R-:W-:Y:S01]  /*11f10*/  BPT.TRAP 0x1 ;  /* 0x000000040000795c */ /* 0x000fe20000300000 */
.L_x_1290:
[----:B------:R-:W-:Y:S01]  /*11f20*/  SHF.L.U32 R7, R8, 0x1f, RZ ;  /* 0x0000001f08077819 */ /* 0x000fe200000006ff */
[----:B0-----:R-:W-:-:S03]  /*11f30*/  IMAD.SHL.U32 R3, R5, 0x4000, RZ ;  /* 0x0000400005037824 */ /* 0x001fc600078e00ff */
[----:B------:R-:W0:Y:S02]  /*11f40*/  SYNCS.PHASECHK.TRANS64.TRYWAIT P2, [R0+URZ+0x28460], R7 ;  /* 0x02846007000075a7 */ /* 0x000e24000804017f */
[----:B0-----:R-:W-:Y:S05]  /*11f50*/  @!P2 BRA `(.L_x_1291) ;  /* 0x000000340060a947 */ /* 0x001fea0003800000 */
.L_x_1390:
[----:B------:R-:W2:Y:S01]  /*11f60*/  LDL R2, [R1] ;  /* 0x0000000001027983 */ /* 0x000ea20000100800 */
[----:B------:R-:W-:Y:S05]  /*11f70*/  WARPSYNC.ALL ;  /* 0x0000000000007948 */ /* 0x000fea0003800000 */
[----:B------:R-:W1:Y:S01]  /*11f80*/  S2R R6, SR_TID.X ;  /* 0x0000000000067919 */ /* 0x000e620000002100 */
[----:B------:R-:W-:Y:S01]  /*11f90*/  IMAD.U32 R33, RZ, RZ, UR49 ;  /* 0x00000031ff217e24 */ /* 0x000fe2000f8e00ff */
[----:B--2---:R-:W-:Y:S02]  /*11fa0*/  LOP3.LUT R5, R3, R2, RZ, 0xfc, !PT ;  /* 0x0000000203057212 */ /* 0x004fe400078efcff */
[----:B------:R-:W2:Y:S01]  /*11fb0*/  S2R R2, SR_TID.X ;  /* 0x0000000000027919 */ /* 0x000ea20000002100 */
[----:B------:R-:W-:-:S02]  /*11fc0*/  IADD3 R3, R16, R3, R37 ;  /* 0x0000000310037210 */ /* 0x000fc40007ffe025 */
[----:B------:R-:W-:-:S05]  /*11fd0*/  IMAD.IADD R4, R16, 0x1, R5 ;  /* 0x0000000110047824 */ /* 0x000fca00078e0205 */
[----:B------:R-:W3:Y:S01]  /*11fe0*/  LDSM.16.MT88.4 R8, [R4+0x10000] ;  /* 0x010000000408783b */ /* 0x000ee20000004200 */
[----:B--2---:R-:W-:Y:S01]  /*11ff0*/  LOP3.LUT P2, RZ, R2, 0x4, RZ, 0xc0, !PT ;  /* 0x0000000402ff7812 */ /* 0x004fe2000784c0ff */
[----:B------:R-:W-:-:S05]  /*12000*/  IMAD.MOV.U32 R2, RZ, RZ, 0x40 ;  /* 0x00000040ff027424 */ /* 0x000fca00078e00ff */
[----:B------:R-:W-:Y:S02]  /*12010*/  SEL R2, R2, 0xffffffc0, !P2 ;  /* 0xffffffc002027807 */ /* 0x000fe40005000000 */
[----:B-1----:R-:W-:Y:S01]  /*12020*/  LOP3.LUT P2, RZ, R6, 0x4, RZ, 0xc0, !PT ;  /* 0x0000000406ff7812 */ /* 0x002fe2000784c0ff */
[----:B------:R-:W-:Y:S02]  /*12030*/  IMAD.MOV.U32 R6, RZ, RZ, 0x20 ;  /* 0x00000020ff067424 */ /* 0x000fe400078e00ff */
[----:B------:R-:W-:-:S03]  /*12040*/  IMAD.IADD R2, R2, 0x1, R4 ;  /* 0x0000000102027824 */ /* 0x000fc600078e0204 */
[----:B------:R-:W-:Y:S02]  /*12050*/  SEL R6, R6, 0xffffffe0, !P2 ;  /* 0xffffffe006067807 */ /* 0x000fe40005000000 */
[C-C-:B---3--:R-:W-:Y:S02]  /*12060*/  PRMT R12, R8.reuse, 0x6420, R9.reuse ;  /* 0x00006420080c7816 */ /* 0x148fe40000000009 */
[----:B------:R-:W-:Y:S02]  /*12070*/  PRMT R13, R8, 0x7531, R9 ;  /* 0x00007531080d7816 */ /* 0x000fe40000000009 */
[C-C-:B------:R-:W-:Y:S02]  /*12080*/  PRMT R14, R10.reuse, 0x6420, R11.reuse ;  /* 0x000064200a0e7816 */ /* 0x140fe4000000000b */
[----:B------:R-:W-:Y:S02]  /*12090*/  PRMT R15, R10, 0x7531, R11 ;  /* 0x000075310a0f7816 */ /* 0x000fe4000000000b */
[----:B------:R-:W1:Y:S01]  /*120a0*/  LDSM.16.MT88.4 R8, [R2+0x10000] ;  /* 0x010000000208783b */ /* 0x000e620000004200 */
[----:B------:R-:W-:-:S03]  /*120b0*/  ISETP.NE.AND P2, PT, R33, 0x3, PT ;  /* 0x000000032100780c */ /* 0x000fc60003f45270 */
[----:B------:R-:W-:Y:S01]  /*120c0*/  STSM.16.M88.4 [R3+0x8000], R12 ;  /* 0x0080000c03007844 */ /* 0x000fe20000000200 */
[C-C-:B-1----:R-:W-:Y:S02]  /*120d0*/  PRMT R20, R8.reuse, 0x6420, R9.reuse ;  /* 0x0000642008147816 */ /* 0x142fe40000000009 */
[----:B------:R-:W-:Y:S02]  /*120e0*/  PRMT R21, R8, 0x7531, R9 ;  /* 0x0000753108157816 */ /* 0x000fe40000000009 */
[C-C-:B------:R-:W-:Y:S02]  /*120f0*/  PRMT R22, R10.reuse, 0x6420, R11.reuse ;  /* 0x000064200a167816 */ /* 0x140fe4000000000b */
[----:B------:R-:W-:-:S05]  /*12100*/  PRMT R23, R10, 0x7531, R11 ;  /* 0x000075310a177816 */ /* 0x000fca000000000b */
[----:B------:R-:W-:Y:S04]  /*12110*/  STSM.16.M88.4 [R3+0x9000], R20 ;  /* 0x0090001403007844 */ /* 0x000fe80000000200 */
[----:B------:R-:W1:Y:S02]  /*12120*/  LDSM.16.MT88.4 R12, [R4+0x12000] ;  /* 0x01200000040c783b */ /* 0x000e640000004200 */
[C-C-:B-1----:R-:W-:Y:S02]  /*12130*/  PRMT R8, R12.reuse, 0x6420, R13.reuse ;  /* 0x000064200c087816 */ /* 0x142fe4000000000d */
[----:B------:R-:W-:Y:S02]  /*12140*/  PRMT R9, R12, 0x7531, R13 ;  /* 0x000075310c097816 */ /* 0x000fe4000000000d */
[----:B------:R-:W-:-:S02]  /*12150*/  PRMT R10, R14, 0x6420, R15 ;  /* 0x000064200e0a7816 */ /* 0x000fc4000000000f */
[----:B------:R-:W-:Y:S02]  /*12160*/  PRMT R11, R14, 0x7531, R15 ;  /* 0x000075310e0b7816 */ /* 0x000fe4000000000f */
[----:B------:R-:W1:Y:S04]  /*12170*/  LDSM.16.MT88.4 R12, [R2+0x12000] ;  /* 0x01200000020c783b */ /* 0x000e680000004200 */
[----:B------:R1:W-:Y:S02]  /*12180*/  STSM.16.M88.4 [R3+0xa000], R8 ;  /* 0x00a0000803007844 */ /* 0x0003e40000000200 */
[C-C-:B-1----:R-:W-:Y:S02]  /*12190*/  PRMT R8, R12.reuse, 0x6420, R13.reuse ;  /* 0x000064200c087816 */ /* 0x142fe4000000000d */
[----:B------:R-:W-:-:S02]  /*121a0*/  PRMT R9, R12, 0x7531, R13 ;  /* 0x000075310c097816 */ /* 0x000fc4000000000d */
[C-C-:B------:R-:W-:Y:S02]  /*121b0*/  PRMT R10, R14.reuse, 0x6420, R15.reuse ;  /* 0x000064200e0a7816 */ /* 0x140fe4000000000f */
[----:B------:R-:W-:-:S05]  /*121c0*/  PRMT R11, R14, 0x7531, R15 ;  /* 0x000075310e0b7816 */ /* 0x000fca000000000f */
[----:B------:R1:W-:Y:S04]  /*121d0*/  STSM.16.M88.4 [R3+0xb000], R8 ;  /* 0x00b0000803007844 */ /* 0x0003e80000000200 */
[----:B------:R-:W2:Y:S04]  /*121e0*/  LDSM.16.MT88.4 R20, [R4+0x11000] ;  /* 0x011000000414783b */ /* 0x000ea80000004200 */
[----:B------:R-:W3:Y:S01]  /*121f0*/  LDSM.16.MT88.4 R8, [R2+0x11000] ;  /* 0x011000000208783b */ /* 0x000ee20000004200 */
[----:B-1----:R-:W-:Y:S02]  /*12200*/  IADD3 R3, R6, 0x8000, R3 ;  /* 0x0000800006037810 */ /* 0x002fe40007ffe003 */
[----:B--2---:R-:W-:-:S02]  /*12210*/  PRMT R12, R20, 0x6420, R21 ;  /* 0x00006420140c7816 */ /* 0x004fc40000000015 */
[----:B------:R-:W-:Y:S02]  /*12220*/  PRMT R13, R20, 0x7531, R21 ;  /* 0x00007531140d7816 */ /* 0x000fe40000000015 */
[C-C-:B------:R-:W-:Y:S02]  /*12230*/  PRMT R14, R22.reuse, 0x6420, R23.reuse ;  /* 0x00006420160e7816 */ /* 0x140fe40000000017 */
[----:B------:R-:W-:-:S05]  /*12240*/  PRMT R15, R22, 0x7531, R23 ;  /* 0x00007531160f7816 */ /* 0x000fca0000000017 */
[----:B------:R3:W-:Y:S02]  /*12250*/  STSM.16.M88.4 [R3], R12 ;  /* 0x0000000c03007844 */ /* 0x0007e40000000200 */
[C-C-:B---3--:R-:W-:Y:S02]  /*12260*/  PRMT R12, R8.reuse, 0x6420, R9.reuse ;  /* 0x00006420080c7816 */ /* 0x148fe40000000009 */
[----:B------:R-:W-:Y:S02]  /*12270*/  PRMT R13, R8, 0x7531, R9 ;  /* 0x00007531080d7816 */ /* 0x000fe40000000009 */
[C-C-:B------:R-:W-:Y:S02]  /*12280*/  PRMT R14, R10.reuse, 0x6420, R11.reuse ;  /* 0x000064200a0e7816 */ /* 0x140fe4000000000b */
[----:B------:R-:W-:-:S05]  /*12290*/  PRMT R15, R10, 0x7531, R11 ;  /* 0x000075310a0f7816 */ /* 0x000fca000000000b */
[----:B------:R-:W-:Y:S04]  /*122a0*/  STSM.16.M88.4 [R3+0x1000], R12 ;  /* 0x0010000c03007844 */ /* 0x000fe80000000200 */
[----:B0-----:R-:W0:Y:S04]  /*122b0*/  LDSM.16.MT88.4 R4, [R4+0x13000] ;  /* 0x013000000404783b */ /* 0x001e280000004200 */
        /* <DEDUP_REMOVED lines=19> */
.L_x_1292:
[----:B-1----:R1:W-:Y:S01]  /*123f0*/  SYNCS.ARRIVE.TRANS64.A1T0 RZ, [R0+URZ+0x28450], RZ ;  /* 0x028450ff00ff79a7 */ /* 0x0023e2000810003f */
[----:B------:R-:W-:Y:S06]  /*12400*/  BAR.SYNC.DEFER_BLOCKING 0x2, 0x80 ;  /* 0x0082000000007b1d */ /* 0x000fec0000010000 */
[----:B------:R-:W-:Y:S05]  /*12410*/  @!P0 BRA `(.L_x_1293) ;  /* 0x0000000000048947 */ /* 0x000fea0003800000 */
[----:B------:R-:W-:Y:S01]  /*12420*/  BPT.TRAP 0x1 ;  /* 0x000000040000795c */ /* 0x000fe20000300000 */
.L_x_1293:
[----:B-1----:R-:W-:Y:S02]  /*12430*/  VIADD R0, R0, 0x28480 ;  /* 0x0002848000007836 */ /* 0x002fe40000000000 */
[----:B0-----:R-:W-:Y:S02]  /*12440*/  IMAD.MOV.U32 R5, RZ, RZ, R19 ;  /* 0x000000ffff057224 */ /* 0x001fe400078e0013 */
[----:B------:R-:W-:Y:S01]  /*12450*/  IMAD.MOV.U32 R8, RZ, RZ, R25 ;  /* 0x000000ffff087224 */ /* 0x000fe200078e0019 */
[----:B------:R-:W-:-:S04]  /*12460*/  PRMT R0, R31, 0x654, R0 ;  /* 0x000006541f007816 */ /* 0x000fc80000000000 */
[----:B------:R1:W-:Y:S01]  /*12470*/  SYNCS.ARRIVE.TRANS64.RED.A1T0 RZ, [R0+URZ], RZ ;  /* 0x000000ff00ff79a7 */ /* 0x0003e2000810043f */
[----:B------:R-:W-:Y:S05]  /*12480*/  @P1 BRA `(.L_x_1294) ;  /* 0xffffffec00881947 */ /* 0x000fea000383ffff */
.L_x_1274:
[----:B-1----:R-:W1:Y:S01]  /*12490*/  S2R R0, SR_TID.X ;  /* 0x0000000000007919 */ /* 0x002e620000002100 */
[----:B------:R-:W-:Y:S01]  /*124a0*/  BSSY B0, `(.L_x_1295) ;  /* 0x0000012000007945 */ /* 0x000fe20003800000 */
[----:B------:R-:W-:Y:S01]  /*124b0*/  IMAD.U32 R6, RZ, RZ, UR48 ;  /* 0x00000030ff067e24 */ /* 0x000fe2000f8e00ff */
[----:B-1----:R-:W-:-:S04]  /*124c0*/  LOP3.LUT R0, R0, 0x7f, RZ, 0xc0, !PT ;  /* 0x0000007f00007812 */ /* 0x002fc800078ec0ff */
[----:B------:R-:W-:-:S13]  /*124d0*/  ISETP.NE.AND P0, PT, R0, RZ, PT ;  /* 0x000000ff0000720c */ /* 0x000fda0003f05270 */
[----:B------:R-:W-:Y:S05]  /*124e0*/  @P0 BRA `(.L_x_1296) ;  /* 0x0000000000340947 */ /* 0x000fea0003800000 */
[----:B------:R-:W1:Y:S01]  /*124f0*/  S2R R7, SR_LANEID ;  /* 0x0000000000077919 */ /* 0x000e620000000000 */
[----:B------:R-:W-:Y:S01]  /*12500*/  VOTEU.ANY UR4, UPT, PT ;  /* 0x0000000000047886 */ /* 0x000fe200038e0100 */
[----:B0-----:R-:W0:Y:S01]  /*12510*/  LDC.64 R2, c[0x0][0xc80] ;  /* 0x00032000ff027b82 */ /* 0x001e220000000a00 */
[----:B------:R-:W1:Y:S08]  /*12520*/  FLO.U32 R0, UR4 ;  /* 0x0000000400007d00 */ /* 0x000e7000080e0000 */
[----:B------:R-:W0:Y:S01]  /*12530*/  POPC R5, UR4 ;  /* 0x0000000400057d09 */ /* 0x000e220008000000 */
[----:B-1----:R-:W-:-:S13]  /*12540*/  ISETP.EQ.U32.AND P1, PT, R0, R7, PT ;  /* 0x000000070000720c */ /* 0x002fda0003f22070 */
[----:B0-----:R-:W2:Y:S01]  /*12550*/  @P1 ATOMG.E.ADD.STRONG.GPU PT, R3, desc[UR52][R2.64], R5 ;  /* 0x00000005020319a8 */ /* 0x001ea200081ee1f4 */
[----:B------:R-:W0:Y:S02]  /*12560*/  S2R R4, SR_LTMASK ;  /* 0x0000000000047919 */ /* 0x000e240000003900 */
[----:B0-----:R-:W-:-:S04]  /*12570*/  LOP3.LUT R4, R4, UR4, RZ, 0xc0, !PT ;  /* 0x0000000404047c12 */ /* 0x001fc8000f8ec0ff */
[----:B------:R-:W0:Y:S01]  /*12580*/  POPC R7, R4 ;  /* 0x0000000400077309 */ /* 0x000e220000000000 */
[----:B--2---:R-:W0:Y:S02]  /*12590*/  SHFL.IDX PT, R0, R3, R0, 0x1f ;  /* 0x00001f0003007589 */ /* 0x004e2400000e0000 */
[----:B0-----:R-:W-:-:S05]  /*125a0*/  IADD3 R0, R0, UR46, R7 ;  /* 0x0000002e00007c10 */ /* 0x001fca000fffe007 */
[----:B------:R1:W-:Y:S02]  /*125b0*/  STL [R1+0x8], R0 ;  /* 0x0000080001007387 */ /* 0x0003e40000100800 */
.L_x_1296:
[----:B------:R-:W-:Y:S05]  /*125c0*/  BSYNC B0 ;  /* 0x0000000000007941 */ /* 0x000fea0003800000 */
.L_x_1295:
[----:B------:R-:W-:-:S13]  /*125d0*/  ISETP.NE.AND P1, PT, R6, 0x3, PT ;  /* 0x000000030600780c */ /* 0x000fda0003f25270 */
[----:B------:R-:W-:Y:S05]  /*125e0*/  @!P1 BRA `(.L_x_1297) ;  /* 0x0000000000049947 */ /* 0x000fea0003800000 */
[----:B------:R-:W-:Y:S01]  /*125f0*/  BPT.TRAP 0x1 ;  /* 0x000000040000795c */ /* 0x000fe20000300000 */
.L_x_1297:
[----:B0-----:R-:W-:Y:S01]  /*12600*/  LOP3.LUT R3, R25, 0x1, RZ, 0x3c, !PT ;  /* 0x0000000119037812 */ /* 0x001fe200078e3cff */
[----:B------:R-:W-:Y:S01]  /*12610*/  IMAD R18, R19, 0x8, R16 ;  /* 0x0000000813127824 */ /* 0x000fe200078e0210 */
[----:B------:R-:W-:Y:S02]  /*12620*/  BSSY B0, `(.L_x_1298) ;  /* 0x0000004000007945 */ /* 0x000fe40003800000 */
[----:B------:R-:W-:-:S04]  /*12630*/  SHF.L.U32 R3, R3, 0x1f, RZ ;  /* 0x0000001f03037819 */ /* 0x000fc800000006ff */
[----:B------:R-:W0:Y:S02]  /*12640*/  SYNCS.PHASECHK.TRANS64.TRYWAIT P2, [R18+URZ+0x28470], R3 ;  /* 0x02847003120075a7 */ /* 0x000e24000804017f */
[----:B0-----:R-:W-:Y:S05]  /*12650*/  @!P2 BRA `(.L_x_1299) ;  /* 0x0000002c00b4a947 */ /* 0x001fea0003800000 */
.L_x_1391:
[----:B------:R-:W-:Y:S05]  /*12660*/  BSYNC B0 ;  /* 0x0000000000007941 */ /* 0x000fea0003800000 */
.L_x_1298:
[----:B-1----:R-:W-:-:S05]  /*12670*/  IMAD.U32 R0, RZ, RZ, UR49 ;  /* 0x00000031ff007e24 */ /* 0x002fca000f8e00ff */
[----:B------:R-:W-:-:S13]  /*12680*/  ISETP.NE.AND P2, PT, R0, 0x3, PT ;  /* 0x000000030000780c */ /* 0x000fda0003f45270 */
[----:B------:R-:W-:Y:S05]  /*12690*/  @!P2 BRA `(.L_x_1300) ;  /* 0x000000000004a947 */ /* 0x000fea0003800000 */
[----:B------:R-:W-:Y:S01]  /*126a0*/  BPT.TRAP 0x1 ;  /* 0x000000040000795c */ /* 0x000fe20000300000 */
.L_x_1300:
[----:B0-----:R-:W-:Y:S01]  /*126b0*/  SHF.L.U32 R3, R25, 0x1f, RZ ;  /* 0x0000001f19037819 */ /* 0x001fe200000006ff */
[----:B------:R-:W-:-:S03]  /*126c0*/  IMAD.SHL.U32 R0, R19, 0x4000, RZ ;  /* 0x0000400013007824 */ /* 0x000fc600078e00ff */
[----:B------:R-:W0:Y:S02]  /*126d0*/  SYNCS.PHASECHK.TRANS64.TRYWAIT P2, [R18+URZ+0x28460], R3 ;  /* 0x02846003120075a7 */ /* 0x000e24000804017f */
[----:B0-----:R-:W-:Y:S05]  /*126e0*/  @!P2 BRA `(.L_x_1301) ;  /* 0x0000002c00a4a947 */ /* 0x001fea0003800000 */
.L_x_1392:
[----:B------:R-:W0:Y:S01]  /*126f0*/  LDL R2, [R1] ;  /* 0x0000000001027983 */ /* 0x000e220000100800 */
[----:B------:R-:W1:Y:S01]  /*12700*/  S2R R4, SR_TID.X ;  /* 0x0000000000047919 */ /* 0x000e620000002100 */
[----:B------:R-:W-:Y:S05]  /*12710*/  WARPSYNC.ALL ;  /* 0x0000000000007948 */ /* 0x000fea0003800000 */
[----:B-1----:R-:W-:Y:S01]  /*12720*/  LOP3.LUT P2, RZ, R4, 0x4, RZ, 0xc0, !PT ;  /* 0x0000000404ff7812 */ /* 0x002fe2000784c0ff */
[----:B------:R-:W-:-:S05]  /*12730*/  IMAD.MOV.U32 R4, RZ, RZ, 0x40 ;  /* 0x00000040ff047424 */ /* 0x000fca00078e00ff */
[----:B------:R-:W-:Y:S01]  /*12740*/  SEL R4, R4, 0xffffffc0, !P2 ;  /* 0xffffffc004047807 */ /* 0x000fe20005000000 */
[----:B------:R-:W1:Y:S02]  /*12750*/  S2R R24, SR_TID.X ;  /* 0x0000000000187919 */ /* 0x000e640000002100 */
[----:B-1----:R-:W-:Y:S01]  /*12760*/  LOP3.LUT P2, RZ, R24, 0x4, RZ, 0xc0, !PT ;  /* 0x0000000418ff7812 */ /* 0x002fe2000784c0ff */
[----:B------:R-:W-:-:S05]  /*12770*/  IMAD.MOV.U32 R24, RZ, RZ, 0x20 ;  /* 0x00000020ff187424 */ /* 0x000fca00078e00ff */
[----:B------:R-:W-:Y:S02]  /*12780*/  SEL R24, R24, 0xffffffe0, !P2 ;  /* 0xffffffe018187807 */ /* 0x000fe40005000000 */
[----:B0-----:R-:W-:-:S05]  /*12790*/  LOP3.LUT R3, R0, R2, RZ, 0xfc, !PT ;  /* 0x0000000200037212 */ /* 0x001fca00078efcff */
[----:B------:R-:W-:-:S04]  /*127a0*/  IMAD.IADD R2, R16, 0x1, R3 ;  /* 0x0000000110027824 */ /* 0x000fc800078e0203 */
[----:B------:R-:W-:Y:S02]  /*127b0*/  IMAD.IADD R3, R4, 0x1, R2 ;  /* 0x0000000104037824 */ /* 0x000fe400078e0202 */
[----:B------:R-:W0:Y:S04]  /*127c0*/  LDSM.16.MT88.4 R4, [R2+0x10000] ;  /* 0x010000000204783b */ /* 0x000e280000004200 */
[----:B------:R-:W1:Y:S01]  /*127d0*/  LDSM.16.MT88.4 R8, [R3+0x10000] ;  /* 0x010000000308783b */ /* 0x000e620000004200 */
[----:B------:R-:W-:Y:S02]  /*127e0*/  IADD3 R0, R16, R0, R37 ;  /* 0x0000000010007210 */ /* 0x000fe40007ffe025 */
[C-C-:B0-----:R-:W-:Y:S02]  /*127f0*/  PRMT R12, R4.reuse, 0x6420, R5.reuse ;  /* 0x00006420040c7816 */ /* 0x141fe40000000005 */
[----:B------:R-:W-:-:S02]  /*12800*/  PRMT R13, R4, 0x7531, R5 ;  /* 0x00007531040d7816 */ /* 0x000fc40000000005 */
[C-C-:B------:R-:W-:Y:S02]  /*12810*/  PRMT R14, R6.reuse, 0x6420, R7.reuse ;  /* 0x00006420060e7816 */ /* 0x140fe40000000007 */
[----:B------:R-:W-:Y:S02]  /*12820*/  PRMT R15, R6, 0x7531, R7 ;  /* 0x00007531060f7816 */ /* 0x000fe40000000007 */
[C-C-:B-1----:R-:W-:Y:S02]  /*12830*/  PRMT R20, R8.reuse, 0x6420, R9.reuse ;  /* 0x0000642008147816 */ /* 0x142fe40000000009 */
[----:B------:R-:W-:Y:S02]  /*12840*/  PRMT R21, R8, 0x7531, R9 ;  /* 0x0000753108157816 */ /* 0x000fe40000000009 */
[C-C-:B------:R-:W-:Y:S02]  /*12850*/  PRMT R22, R10.reuse, 0x6420, R11.reuse ;  /* 0x000064200a167816 */ /* 0x140fe4000000000b */
[----:B------:R-:W-:Y:S01]  /*12860*/  PRMT R23, R10, 0x7531, R11 ;  /* 0x000075310a177816 */ /* 0x000fe2000000000b */
[----:B------:R-:W-:Y:S04]  /*12870*/  STSM.16.M88.4 [R0+0x8000], R12 ;  /* 0x0080000c00007844 */ /* 0x000fe80000000200 */
[----:B------:R-:W-:Y:S04]  /*12880*/  STSM.16.M88.4 [R0+0x9000], R20 ;  /* 0x0090001400007844 */ /* 0x000fe80000000200 */
[----:B------:R-:W0:Y:S04]  /*12890*/  LDSM.16.MT88.4 R4, [R2+0x12000] ;  /* 0x012000000204783b */ /* 0x000e280000004200 */
[----:B------:R-:W1:Y:S01]  /*128a0*/  LDSM.16.MT88.4 R8, [R3+0x12000] ;  /* 0x012000000308783b */ /* 0x000e620000004200 */
[----:B0-----:R-:W-:-:S02]  /*128b0*/  PRMT R12, R4, 0x6420, R5 ;  /* 0x00006420040c7816 */ /* 0x001fc40000000005 */
[----:B------:R-:W-:Y:S02]  /*128c0*/  PRMT R13, R4, 0x7531, R5 ;  /* 0x00007531040d7816 */ /* 0x000fe40000000005 */
[C-C-:B------:R-:W-:Y:S02]  /*128d0*/  PRMT R14, R6.reuse, 0x6420, R7.reuse ;  /* 0x00006420060e7816 */ /* 0x140fe40000000007 */
[----:B------:R-:W-:Y:S02]  /*128e0*/  PRMT R15, R6, 0x7531, R7 ;  /* 0x00007531060f7816 */ /* 0x000fe40000000007 */
[C-C-:B-1----:R-:W-:Y:S02]  /*128f0*/  PRMT R32, R8.reuse, 0x6420, R9.reuse ;  /* 0x0000642008207816 */ /* 0x142fe40000000009 */
[----:B------:R-:W-:Y:S02]  /*12900*/  PRMT R33, R8, 0x7531, R9 ;  /* 0x0000753108217816 */ /* 0x000fe40000000009 */
[----:B------:R-:W-:-:S02]  /*12910*/  PRMT R34, R10, 0x6420, R11 ;  /* 0x000064200a227816 */ /* 0x000fc4000000000b */
[----:B------:R-:W-:Y:S01]  /*12920*/  PRMT R35, R10, 0x7531, R11 ;  /* 0x000075310a237816 */ /* 0x000fe2000000000b */
[----:B------:R-:W-:Y:S04]  /*12930*/  STSM.16.M88.4 [R0+0xa000], R12 ;  /* 0x00a0000c00007844 */ /* 0x000fe80000000200 */
[----:B------:R0:W-:Y:S04]  /*12940*/  STSM.16.M88.4 [R0+0xb000], R32 ;  /* 0x00b0002000007844 */ /* 0x0001e80000000200 */
[----:B------:R-:W1:Y:S04]  /*12950*/  LDSM.16.MT88.4 R4, [R2+0x11000] ;  /* 0x011000000204783b */ /* 0x000e680000004200 */
[----:B------:R-:W2:Y:S01]  /*12960*/  LDSM.16.MT88.4 R8, [R3+0x11000] ;  /* 0x011000000308783b */ /* 0x000ea20000004200 */
[----:B0-----:R-:W-:-:S02]  /*12970*/  IADD3 R0, R24, 0x8000, R0 ;  /* 0x0000800018007810 */ /* 0x001fc40007ffe000 */
[C-C-:B-1----:R-:W-:Y:S02]  /*12980*/  PRMT R12, R4.reuse, 0x6420, R5.reuse ;  /* 0x00006420040c7816 */ /* 0x142fe40000000005 */
[----:B------:R-:W-:Y:S02]  /*12990*/  PRMT R13, R4, 0x7531, R5 ;  /* 0x00007531040d7816 */ /* 0x000fe40000000005 */
[C-C-:B------:R-:W-:Y:S02]  /*129a0*/  PRMT R14, R6.reuse, 0x6420, R7.reuse ;  /* 0x00006420060e7816 */ /* 0x140fe40000000007 */
[----:B------:R-:W-:Y:S02]  /*129b0*/  PRMT R15, R6, 0x7531, R7 ;  /* 0x00007531060f7816 */ /* 0x000fe40000000007 */
[C-C-:B--2---:R-:W-:Y:S02]  /*129c0*/  PRMT R20, R8.reuse, 0x6420, R9.reuse ;  /* 0x0000642008147816 */ /* 0x144fe40000000009 */
[----:B------:R-:W-:-:S02]  /*129d0*/  PRMT R21, R8, 0x7531, R9 ;  /* 0x0000753108157816 */ /* 0x000fc40000000009 */
[C-C-:B------:R-:W-:Y:S02]  /*129e0*/  PRMT R22, R10.reuse, 0x6420, R11.reuse ;  /* 0x000064200a167816 */ /* 0x140fe4000000000b */
[----:B------:R-:W-:Y:S01]  /*129f0*/  PRMT R23, R10, 0x7531, R11 ;  /* 0x000075310a177816 */ /* 0x000fe2000000000b */
[----:B------:R-:W-:Y:S04]  /*12a00*/  STSM.16.M88.4 [R0], R12 ;  /* 0x0000000c00007844 */ /* 0x000fe80000000200 */
[----:B------:R-:W-:Y:S04]  /*12a10*/  STSM.16.M88.4 [R0+0x1000], R20 ;  /* 0x0010001400007844 */ /* 0x000fe80000000200 */
[----:B------:R-:W0:Y:S04]  /*12a20*/  LDSM.16.MT88.4 R4, [R2+0x13000] ;  /* 0x013000000204783b */ /* 0x000e280000004200 */
[----:B------:R-:W1:Y:S01]  /*12a30*/  LDSM.16.MT88.4 R8, [R3+0x13000] ;  /* 0x013000000308783b */ /* 0x000e620000004200 */
[----:B------:R-:W-:-:S05]  /*12a40*/  IMAD.U32 R24, RZ, RZ, UR49 ;  /* 0x00000031ff187e24 */ /* 0x000fca000f8e00ff */
[----:B------:R-:W-:Y:S02]  /*12a50*/  ISETP.NE.AND P2, PT, R24, 0x3, PT ;  /* 0x000000031800780c */ /* 0x000fe40003f45270 */
[C-C-:B0-----:R-:W-:Y:S02]  /*12a60*/  PRMT R12, R4.reuse, 0x6420, R5.reuse ;  /* 0x00006420040c7816 */ /* 0x141fe40000000005 */
[----:B------:R-:W-:Y:S02]  /*12a70*/  PRMT R13, R4, 0x7531, R5 ;  /* 0x00007531040d7816 */ /* 0x000fe40000000005 */
[C-C-:B------:R-:W-:Y:S02]  /*12a80*/  PRMT R14, R6.reuse, 0x6420, R7.reuse ;  /* 0x00006420060e7816 */ /* 0x140fe40000000007 */
[----:B------:R-:W-:Y:S02]  /*12a90*/  PRMT R15, R6, 0x7531, R7 ;  /* 0x00007531060f7816 */ /* 0x000fe40000000007 */
[----:B-1----:R-:W-:-:S02]  /*12aa0*/  PRMT R4, R8, 0x6420, R9 ;  /* 0x0000642008047816 */ /* 0x002fc40000000009 */
[----:B------:R-:W-:Y:S02]  /*12ab0*/  PRMT R5, R8, 0x7531, R9 ;  /* 0x0000753108057816 */ /* 0x000fe40000000009 */
[C-C-:B------:R-:W-:Y:S02]  /*12ac0*/  PRMT R6, R10.reuse, 0x6420, R11.reuse ;  /* 0x000064200a067816 */ /* 0x140fe4000000000b */
[----:B------:R-:W-:Y:S01]  /*12ad0*/  PRMT R7, R10, 0x7531, R11 ;  /* 0x000075310a077816 */ /* 0x000fe2000000000b */
[----:B------:R0:W-:Y:S04]  /*12ae0*/  STSM.16.M88.4 [R0+0x2000], R12 ;  /* 0x0020000c00007844 */ /* 0x0001e80000000200 */
        /* <DEDUP_REMOVED lines=9> */
.L_x_1302:
[----:B-1----:R1:W-:Y:S01]  /*12b80*/  SYNCS.ARRIVE.TRANS64.A1T0 RZ, [R18+URZ+0x28450], RZ ;  /* 0x028450ff12ff79a7 */ /* 0x0023e2000810003f */
[----:B------:R-:W-:Y:S06]  /*12b90*/  BAR.SYNC.DEFER_BLOCKING 0x2, 0x80 ;  /* 0x0082000000007b1d */ /* 0x000fec0000010000 */
[----:B------:R-:W-:Y:S05]  /*12ba0*/  @!P1 BRA `(.L_x_1303) ;  /* 0x0000000000049947 */ /* 0x000fea0003800000 */
[----:B------:R-:W-:Y:S01]  /*12bb0*/  BPT.TRAP 0x1 ;  /* 0x000000040000795c */ /* 0x000fe20000300000 */
.L_x_1303:
[----:B-1----:R-:W-:Y:S02]  /*12bc0*/  VIADD R18, R18, 0x28480 ;  /* 0x0002848012127836 */ /* 0x002fe40000000000 */
[----:B------:R-:W-:-:S03]  /*12bd0*/  VIADD R19, R19, 0x1 ;  /* 0x0000000113137836 */ /* 0x000fc60000000000 */
[----:B------:R-:W-:Y:S02]  /*12be0*/  PRMT R18, R31, 0x654, R18 ;  /* 0x000006541f127816 */ /* 0x000fe40000000012 */
[C---:B------:R-:W-:Y:S02]  /*12bf0*/  ISETP.NE.AND P1, PT, R19.reuse, 0x2, PT ;  /* 0x000000021300780c */ /* 0x040fe40003f25270 */
[----:B------:R1:W-:Y:S02]  /*12c00*/  SYNCS.ARRIVE.TRANS64.RED.A1T0 RZ, [R18+URZ], RZ ;  /* 0x000000ff12ff79a7 */ /* 0x0003e4000810043f */
[----:B0-----:R-:W-:Y:S02]  /*12c10*/  SEL R0, RZ, 0x1, P1 ;  /* 0x00000001ff007807 */ /* 0x001fe40000800000 */
[----:B------:R-:W-:Y:S02]  /*12c20*/  SEL R19, R19, RZ, P1 ;  /* 0x000000ff13137207 */ /* 0x000fe40000800000 */
[----:B------:R-:W-:-:S07]  /*12c30*/  LOP3.LUT R25, R25, R0, RZ, 0x3c, !PT ;  /* 0x0000000019197212 */ /* 0x000fce00078e3cff */
.L_x_1246:
[----:B------:R-:W-:Y:S05]  /*12c40*/  BSYNC B7 ;  /* 0x0000000000077941 */ /* 0x000fea0003800000 */
.L_x_1244:
[----:B------:R2:W5:Y:S01]  /*12c50*/  LDL R2, [R1+0x8] ;  /* 0x0000080001027983 */ /* 0x0005620000100800 */
[----:B------:R-:W-:-:S13]  /*12c60*/  LOP3.LUT P1, RZ, R17, 0x200, RZ, 0xc0, !PT ;  /* 0x0000020011ff7812 */ /* 0x000fda000782c0ff */
[----:B--2---:R-:W-:Y:S05]  /*12c70*/  @!P1 BRA `(.L_x_1304) ;  /* 0x0000000000249947 */ /* 0x004fea0003800000 */
[----:B------:R-:W2:Y:S08]  /*12c80*/  S2UR UR4, SR_CgaCtaId ;  /* 0x00000000000479c3 */ /* 0x000eb00000008800 */
[----:B------:R-:W-:Y:S01]  /*12c90*/  BAR.SYNC.DEFER_BLOCKING 0x5, 0x180 ;  /* 0x0146000000007b1d */ /* 0x000fe20000010000 */
[----:B------:R-:W-:Y:S01]  /*12ca0*/  MOV R16, 0x400 ;  /* 0x0000040000107802 */ /* 0x000fe20000000f00 */
[----:B--2---:R-:W-:-:S05]  /*12cb0*/  IMAD.U32 R31, RZ, RZ, UR4 ;  /* 0x00000004ff1f7e24 */ /* 0x004fca000f8e00ff */
[----:B------:R-:W-:-:S05]  /*12cc0*/  LEA R16, R31, R16, 0x18 ;  /* 0x000000101f107211 */ /* 0x000fca00078ec0ff */
[----:B-----5:R-:W2:Y:S04]  /*12cd0*/  LDS R2, [R16+0x284d0] ;  /* 0x0284d00010027984 */ /* 0x020ea80000000800 */
[----:B--2---:R2:W-:Y:S01]  /*12ce0*/  STL [R1+0x8], R2 ;  /* 0x0000080201007387 */ /* 0x0045e20000100800 */
[----:B------:R-:W-:Y:S06]  /*12cf0*/  BAR.ARV 0x4, 0x180 ;  /* 0x0106000000007b1d */ /* 0x000fec0000002000 */
[----:B------:R-:W-:Y:S05]  /*12d00*/  BRA `(.L_x_1305) ;  /* 0x0000000000207947 */ /* 0x000fea0003800000 */
.L_x_1304:
[----:B------:R-:W2:Y:S01]  /*12d10*/  @!P0 S2R R31, SR_CgaCtaId ;  /* 0x00000000001f8919 */ /* 0x000ea20000008800 */
[----:B0-----:R-:W-:Y:S01]  /*12d20*/  @!P0 MOV R0, 0x400 ;  /* 0x0000040000008802 */ /* 0x001fe20000000f00 */
[----:B------:R-:W-:Y:S03]  /*12d30*/  BAR.SYNC.DEFER_BLOCKING 0x4, 0x180 ;  /* 0x0106000000007b1d */ /* 0x000fe60000010000 */
[----:B--2---:R-:W-:-:S03]  /*12d40*/  @!P0 LEA R16, R31, R0, 0x18 ;  /* 0x000000001f108211 */ /* 0x004fc600078ec0ff */
[----:B-----5:R-:W0:Y:S04]  /*12d50*/  SHFL.IDX PT, R0, R2, RZ, 0x1f ;  /* 0x00001fff02007589 */ /* 0x020e2800000e0000 */
[----:B------:R3:W-:Y:S04]  /*12d60*/  @!P0 STS [R16+0x284d0], R2 ;  /* 0x0284d00210008388 */ /* 0x0007e80000000800 */
[----:B0-----:R3:W-:Y:S01]  /*12d70*/  STL [R1+0x8], R0 ;  /* 0x0000080001007387 */ /* 0x0017e20000100800 */
[----:B------:R-:W-:Y:S06]  /*12d80*/  BAR.ARV 0x5, 0x180 ;  /* 0x0146000000007b1d */ /* 0x000fec0000002000 */
.L_x_1305:
[----:B0--3--:R-:W3:Y:S01]  /*12d90*/  LDL R0, [R1+0x8] ;  /* 0x0000080001007983 */ /* 0x009ee20000100800 */
[----:B------:R-:W-:Y:S02]  /*12da0*/  ULDC UR4, c[0x0][0xc38] ;  /* 0x00030e0000047ab9 */ /* 0x000fe40000000800 */
[----:B---3--:R-:W-:-:S13]  /*12db0*/  ISETP.GE.AND P0, PT, R0, UR4, PT ;  /* 0x0000000400007c0c */ /* 0x008fda000bf06270 */
[----:B------:R-:W-:Y:S05]  /*12dc0*/  @!P0 BRA `(.L_x_1306) ;  /* 0xffffffbc00348947 */ /* 0x000fea000383ffff */
.L_x_1235:
[----:B------:R-:W3:Y:S01]  /*12dd0*/  LDL.LU R0, [R1+0xc] ;  /* 0x00000c0001007983 */ /* 0x000ee20000300800 */
[----:B------:R-:W-:Y:S01]  /*12de0*/  BSSY B0, `(.L_x_1307) ;  /* 0x000000b000007945 */ /* 0x000fe20003800000 */
[----:B------:R-:W0:Y:S01]  /*12df0*/  S2R R5, SR_CgaCtaId ;  /* 0x0000000000057919 */ /* 0x000e220000008800 */
[----:B---3--:R-:W-:-:S05]  /*12e00*/  VIADD R0, R0, 0x1 ;  /* 0x0000000100007836 */ /* 0x008fca0000000000 */
[----:B--2---:R-:W-:-:S04]  /*12e10*/  LEA.HI R2, R0, R0, RZ, 0x1 ;  /* 0x0000000000027211 */ /* 0x004fc800078f08ff */
[----:B------:R-:W-:Y:S02]  /*12e20*/  LOP3.LUT R3, R2, 0xfffffffe, RZ, 0xc0, !PT ;  /* 0xfffffffe02037812 */ /* 0x000fe400078ec0ff */
[----:B------:R-:W-:-:S03]  /*12e30*/  MOV R2, 0x400 ;  /* 0x0000040000027802 */ /* 0x000fc60000000f00 */
[----:B------:R-:W-:Y:S01]  /*12e40*/  IMAD.IADD R0, R0, 0x1, -R3 ;  /* 0x0000000100007824 */ /* 0x000fe200078e0a03 */
[----:B0-----:R-:W-:-:S04]  /*12e50*/  LEA R5, R5, R2, 0x18 ;  /* 0x0000000205057211 */ /* 0x001fc800078ec0ff */
[----:B------:R-:W-:-:S04]  /*12e60*/  SHF.L.U32 R0, R0, 0x1f, RZ ;  /* 0x0000001f00007819 */ /* 0x000fc800000006ff */
[----:B------:R-:W0:Y:S02]  /*12e70*/  SYNCS.PHASECHK.TRANS64.TRYWAIT P0, [R5+URZ+0x28420], R0 ;  /* 0x02842000050075a7 */ /* 0x000e24000800017f */
[----:B0-----:R-:W-:Y:S05]  /*12e80*/  @!P0 BRA `(.L_x_1308) ;  /* 0x0000002400d08947 */ /* 0x001fea0003800000 */
.L_x_1393:
[----:B------:R-:W-:Y:S05]  /*12e90*/  BSYNC B0 ;  /* 0x0000000000007941 */ /* 0x000fea0003800000 */
.L_x_1307:
[----:B------:R-:W-:-:S03]  /*12ea0*/  UMOV UR4, 0xffffffff ;  /* 0xffffffff00047882 */ /* 0x000fc60000000000 */
[----:B------:R-:W-:Y:S05]  /*12eb0*/  BRA.DIV UR4, `(.L_x_1309) ;  /* 0x0000002604d87947 */ /* 0x000fea000b800000 */
[----:B0-----:R-:W0:Y:S02]  /*12ec0*/  S2R R0, SR_TID.X ;  /* 0x0000000000007919 */ /* 0x001e240000002100 */
[----:B0-----:R-:W-:-:S04]  /*12ed0*/  SHF.R.U32.HI R0, RZ, 0x5, R0 ;  /* 0x00000005ff007819 */ /* 0x001fc80000011600 */
[----:B------:R-:W-:-:S05]  /*12ee0*/  LOP3.LUT R0, R0, 0x3, RZ, 0xc0, !PT ;  /* 0x0000000300007812 */ /* 0x000fca00078ec0ff */
[----:B------:R0:W2:Y:S02]  /*12ef0*/  SHFL.IDX PT, R14, R0, RZ, 0x1f ;  /* 0x00001fff000e7589 */ /* 0x0000a400000e0000 */
.L_x_1396:
[----:B--2---:R-:W-:Y:S01]  /*12f00*/  ISETP.NE.AND P0, PT, R14, RZ, PT ;  /* 0x000000ff0e00720c */ /* 0x004fe20003f05270 */
[----:B------:R-:W-:-:S12]  /*12f10*/  BSSY B0, `(.L_x_1310) ;  /* 0x000002c000007945 */ /* 0x000fd80003800000 */
[----:B------:R-:W-:Y:S05]  /*12f20*/  @P0 BRA `(.L_x_1311) ;  /* 0x0000000000a80947 */ /* 0x000fea0003800000 */
[----:B------:R-:W-:-:S03]  /*12f30*/  UMOV UR4, 0xffffffff ;  /* 0xffffffff00047882 */ /* 0x000fc60000000000 */
[----:B------:R-:W-:Y:S05]  /*12f40*/  BRA.DIV UR4, `(.L_x_1312) ;  /* 0x0000002604e87947 */ /* 0x000fea000b800000 */
[----:B------:R-:W-:-:S13]  /*12f50*/  ELECT P6, URZ, PT ;  /* 0x00000000003f782f */ /* 0x000fda00038c0000 */
.L_x_1399:
[----:B------:R-:W-:Y:S05]  /*12f60*/  @!P6 BRA `(.L_x_1311) ;  /* 0x000000000098e947 */ /* 0x000fea0003800000 */
[----:B------:R-:W-:-:S06]  /*12f70*/  ULOP3.LUT UR4, UR36, 0x2, URZ, 0xfc, !UPT ;  /* 0x0000000224047892 */ /* 0x000fcc000f8efc3f */
[----:B0-----:R-:W-:-:S05]  /*12f80*/  IMAD.U32 R0, RZ, RZ, UR4 ;  /* 0x00000004ff007e24 */ /* 0x001fca000f8e00ff */
[----:B------:R-:W-:-:S13]  /*12f90*/  ISETP.NE.AND P0, PT, R0, 0x3, PT ;  /* 0x000000030000780c */ /* 0x000fda0003f05270 */
[----:B------:R-:W-:Y:S05]  /*12fa0*/  @!P0 BRA `(.L_x_1313) ;  /* 0x0000000000048947 */ /* 0x000fea0003800000 */
[----:B------:R-:W-:Y:S01]  /*12fb0*/  BPT.TRAP 0x1 ;  /* 0x000000040000795c */ /* 0x000fe20000300000 */
.L_x_1313:
[----:B------:R-:W-:Y:S01]  /*12fc0*/  IMAD R3, R19, 0x8, R5 ;  /* 0x0000000813037824 */ /* 0x000fe200078e0205 */
[----:B------:R-:W-:Y:S01]  /*12fd0*/  SHF.L.U32 R2, R25, 0x1f, RZ ;  /* 0x0000001f19027819 */ /* 0x000fe200000006ff */
[----:B------:R-:W-:-:S03]  /*12fe0*/  VIADD R19, R19, 0x1 ;  /* 0x0000000113137836 */ /* 0x000fc60000000000 */
[----:B------:R-:W0:Y:S02]  /*12ff0*/  SYNCS.PHASECHK.TRANS64.TRYWAIT P1, [R3+URZ+0x28440], R2 ;  /* 0x02844002030075a7 */ /* 0x000e24000802017f */
[----:B------:R-:W-:-:S04]  /*13000*/  ISETP.NE.AND P2, PT, R19, 0x2, PT ;  /* 0x000000021300780c */ /* 0x000fc80003f45270 */
[----:B------:R-:W-:Y:S01]  /*13010*/  SEL R0, RZ, 0x1, P2 ;  /* 0x00000001ff007807 */ /* 0x000fe20001000000 */
[----:B0-----:R-:W-:Y:S08]  /*13020*/  @!P1 BRA `(.L_x_1314) ;  /* 0x0000002400d09947 */ /* 0x001ff00003800000 */
.L_x_1400:
[----:B------:R-:W-:Y:S02]  /*13030*/  SEL R19, R19, RZ, P2 ;  /* 0x000000ff13137207 */ /* 0x000fe40001000000 */
[----:B------:R-:W-:Y:S01]  /*13040*/  LOP3.LUT R0, R25, R0, RZ, 0x3c, !PT ;  /* 0x0000000019007212 */ /* 0x000fe200078e3cff */
[----:B------:R-:W-:Y:S06]  /*13050*/  @!P0 BRA `(.L_x_1315) ;  /* 0x0000000000048947 */ /* 0x000fec0003800000 */
[----:B------:R-:W-:Y:S01]  /*13060*/  BPT.TRAP 0x1 ;  /* 0x000000040000795c */ /* 0x000fe20000300000 */
.L_x_1315:
[----:B------:R-:W-:Y:S01]  /*13070*/  IMAD R19, R19, 0x8, R5 ;  /* 0x0000000813137824 */ /* 0x000fe200078e0205 */
[----:B------:R-:W-:-:S04]  /*13080*/  SHF.L.U32 R0, R0, 0x1f, RZ ;  /* 0x0000001f00007819 */ /* 0x000fc800000006ff */
[----:B------:R-:W2:Y:S02]  /*13090*/  SYNCS.PHASECHK.TRANS64.TRYWAIT P1, [R19+URZ+0x28440], R0 ;  /* 0x02844000130075a7 */ /* 0x000ea4000802017f */
[----:B--2---:R-:W-:Y:S05]  /*130a0*/  @!P1 BRA `(.L_x_1316) ;  /* 0x0000002400c49947 */ /* 0x004fea0003800000 */
.L_x_1401:
[----:B------:R-:W-:Y:S05]  /*130b0*/  @!P0 BRA `(.L_x_1317) ;  /* 0x0000000000048947 */ /* 0x000fea0003800000 */
[----:B------:R-:W-:Y:S01]  /*130c0*/  BPT.TRAP 0x1 ;  /* 0x000000040000795c */ /* 0x000fe20000300000 */
.L_x_1317:
[----:B------:R-:W3:Y:S02]  /*130d0*/  SYNCS.PHASECHK.TRANS64.TRYWAIT P1, [R3+URZ+0x28460], R2 ;  /* 0x02846002030075a7 */ /* 0x000ee4000802017f */
[----:B---3--:R-:W-:Y:S05]  /*130e0*/  @!P1 BRA `(.L_x_1318) ;  /* 0x0000002400c89947 */ /* 0x008fea0003800000 */
.L_x_1402:
[----:B------:R-:W-:Y:S05]  /*130f0*/  @!P0 BRA `(.L_x_1319) ;  /* 0x0000000000048947 */ /* 0x000fea0003800000 */
[----:B------:R-:W-:Y:S01]  /*13100*/  BPT.TRAP 0x1 ;  /* 0x000000040000795c */ /* 0x000fe20000300000 */
.L_x_1319:
[----:B------:R-:W4:Y:S02]  /*13110*/  SYNCS.PHASECHK.TRANS64.TRYWAIT P1, [R19+URZ+0x28460], R0 ;  /* 0x02846000130075a7 */ /* 0x000f24000802017f */
[----:B----4-:R-:W-:Y:S05]  /*13120*/  @!P1 BRA `(.L_x_1320) ;  /* 0x0000002400cc9947 */ /* 0x010fea0003800000 */
.L_x_1403:
[----:B------:R-:W-:Y:S05]  /*13130*/  @!P0 BRA `(.L_x_1321) ;  /* 0x0000000000048947 */ /* 0x000fea0003800000 */
[----:B------:R-:W-:Y:S01]  /*13140*/  BPT.TRAP 0x1 ;  /* 0x000000040000795c */ /* 0x000fe20000300000 */
.L_x_1321:
[----:B------:R-:W5:Y:S02]  /*13150*/  SYNCS.PHASECHK.TRANS64.TRYWAIT P1, [R3+URZ+0x28480], R2 ;  /* 0x02848002030075a7 */ /* 0x000f64000802017f */
[----:B-----5:R-:W-:Y:S05]  /*13160*/  @!P1 BRA `(.L_x_1322) ;  /* 0x0000002400d09947 */ /* 0x020fea0003800000 */
.L_x_1404:
[----:B------:R-:W-:Y:S05]  /*13170*/  @!P0 BRA `(.L_x_1323) ;  /* 0x0000000000048947 */ /* 0x000fea0003800000 */
[----:B------:R-:W-:Y:S01]  /*13180*/  BPT.TRAP 0x1 ;  /* 0x000000040000795c */ /* 0x000fe20000300000 */
.L_x_1323:
[----:B------:R0:W0:Y:S02]  /*13190*/  SYNCS.PHASECHK.TRANS64.TRYWAIT P0, [R19+URZ+0x28480], R0 ;  /* 0x02848000130075a7 */ /* 0x000024000800017f */
[----:B0-----:R-:W-:Y:S05]  /*131a0*/  @!P0 NANOSLEEP.SYNCS 0x989680 ;  /* 0x009896800000895d */ /* 0x001fea0003900000 */
[----:B------:R-:W0:Y:S02]  /*131b0*/  @!P0 SYNCS.PHASECHK.TRANS64 P0, [R19+URZ+0x28480], R0 ;  /* 0x02848000130085a7 */ /* 0x000e24000800007f */
[----:B0-----:R-:W-:Y:S05]  /*131c0*/  @!P0 BRA `(.L_x_1323) ;  /* 0xfffffffc00f08947 */ /* 0x001fea000383ffff */
.L_x_1311:
[----:B------:R-:W-:Y:S05]  /*131d0*/  BSYNC B0 ;  /* 0x0000000000007941 */ /* 0x000fea0003800000 */
.L_x_1310:
[----:B------:R-:W-:Y:S05]  /*131e0*/  EXIT ;  /* 0x000000000000794d */ /* 0x000fea0003800000 */
.L_x_1140:
[----:B0-----:R-:W-:-:S04]  /*131f0*/  IMAD.U32 R3, RZ, RZ, UR50 ;  /* 0x00000032ff037e24 */ /* 0x001fc8000f8e00ff */
[----:B------:R0:W1:Y:S03]  /*13200*/  SYNCS.PHASECHK.TRANS64.TRYWAIT P0, [R3+URZ+0x28400], R0 ;  /* 0x02840000030075a7 */ /* 0x000066000800017f */
[----:B-1----:R-:W-:Y:S05]  /*13210*/  @!P0 NANOSLEEP.SYNCS 0x989680 ;  /* 0x009896800000895d */ /* 0x002fea0003900000 */
[----:B------:R-:W1:Y:S02]  /*13220*/  @!P0 SYNCS.PHASECHK.TRANS64 P0, [R3+URZ+0x28400], R0 ;  /* 0x02840000030085a7 */ /* 0x000e64000800007f */
[----:B-1----:R-:W-:Y:S05]  /*13230*/  @!P0 BRA `(.L_x_1140) ;  /* 0xfffffffc00ec8947 */ /* 0x002fea000383ffff */
[----:B------:R-:W-:Y:S05]  /*13240*/  BRA `(.L_x_1324) ;  /* 0xfffffeec003c7947 */ /* 0x000fea000383ffff */
.L_x_1144:
[----:B-1----:R-:W-:-:S04]  /*13250*/  IMAD.U32 R3, RZ, RZ, UR55 ;  /* 0x00000037ff037e24 */ /* 0x002fc8000f8e00ff */
[----:B------:R1:W2:Y:S03]  /*13260*/  SYNCS.PHASECHK.TRANS64.TRYWAIT P1, [R3+URZ+0x28430], R10 ;  /* 0x0284300a030075a7 */ /* 0x0002a6000802017f */
[----:B--2---:R-:W-:Y:S05]  /*13270*/  @!P1 NANOSLEEP.SYNCS 0x989680 ;  /* 0x009896800000995d */ /* 0x004fea0003900000 */
[----:B------:R-:W2:Y:S02]  /*13280*/  @!P1 SYNCS.PHASECHK.TRANS64 P1, [R3+URZ+0x28430], R10 ;  /* 0x0284300a030095a7 */ /* 0x000ea4000802007f */
[----:B--2---:R-:W-:Y:S05]  /*13290*/  @!P1 BRA `(.L_x_1144) ;  /* 0xfffffffc00ec9947 */ /* 0x004fea000383ffff */
[----:B------:R-:W-:Y:S05]  /*132a0*/  BRA `(.L_x_1143) ;  /* 0xfffffeec00607947 */ /* 0x000fea000383ffff */
.L_x_1157:
[----:B---3--:R-:W-:-:S04]  /*132b0*/  IMAD.U32 R11, RZ, RZ, UR55 ;  /* 0x00000037ff0b7e24 */ /* 0x008fc8000f8e00ff */
[----:B------:R3:W4:Y:S03]  /*132c0*/  SYNCS.PHASECHK.TRANS64.TRYWAIT P1, [R11+URZ+0x28450], R10 ;  /* 0x0284500a0b0075a7 */ /* 0x000726000802017f */
[----:B----4-:R-:W-:Y:S05]  /*132d0*/  @!P1 NANOSLEEP.SYNCS 0x989680 ;  /* 0x009896800000995d */ /* 0x010fea0003900000 */
[----:B------:R-:W4:Y:S02]  /*132e0*/  @!P1 SYNCS.PHASECHK.TRANS64 P1, [R11+URZ+0x28450], R10 ;  /* 0x0284500a0b0095a7 */ /* 0x000f24000802007f */
[----:B----4-:R-:W-:Y:S05]  /*132f0*/  @!P1 BRA `(.L_x_1157) ;  /* 0xfffffffc00ec9947 */ /* 0x010fea000383ffff */
[----:B------:R-:W-:Y:S05]  /*13300*/  BRA `(.L_x_1156) ;  /* 0xffffff08005c7947 */ /* 0x000fea000383ffff */
.L_x_1166:
[----:B-1----:R-:W-:-:S04]  /*13310*/  IMAD.U32 R5, RZ, RZ, UR56 ;  /* 0x00000038ff057e24 */ /* 0x002fc8000f8e00ff */
[----:B------:R1:W3:Y:S03]  /*13320*/  SYNCS.PHASECHK.TRANS64.TRYWAIT P1, [R5+URZ+0x28430], R10 ;  /* 0x0284300a050075a7 */ /* 0x0002e6000802017f */
[----:B---3--:R-:W-:Y:S05]  /*13330*/  @!P1 NANOSLEEP.SYNCS 0x989680 ;  /* 0x009896800000995d */ /* 0x008fea0003900000 */
[----:B------:R-:W3:Y:S02]  /*13340*/  @!P1 SYNCS.PHASECHK.TRANS64 P1, [R5+URZ+0x28430], R10 ;  /* 0x0284300a050095a7 */ /* 0x000ee4000802007f */
[----:B---3--:R-:W-:Y:S05]  /*13350*/  @!P1 BRA `(.L_x_1166) ;  /* 0xfffffffc00ec9947 */ /* 0x008fea000383ffff */
[----:B------:R-:W-:Y:S05]  /*13360*/  BRA `(.L_x_1165) ;  /* 0xffffff0c00907947 */ /* 0x000fea000383ffff */
.L_x_1179:
[----:B-1----:R-:W-:-:S04]  /*13370*/  IMAD.U32 R13, RZ, RZ, UR56 ;  /* 0x00000038ff0d7e24 */ /* 0x002fc8000f8e00ff */
[----:B------:R1:W2:Y:S03]  /*13380*/  SYNCS.PHASECHK.TRANS64.TRYWAIT P1, [R13+URZ+0x28450], R10 ;  /* 0x0284500a0d0075a7 */ /* 0x0002a6000802017f */
[----:B--2---:R-:W-:Y:S05]  /*13390*/  @!P1 NANOSLEEP.SYNCS 0x989680 ;  /* 0x009896800000995d */ /* 0x004fea0003900000 */
[----:B------:R-:W2:Y:S02]  /*133a0*/  @!P1 SYNCS.PHASECHK.TRANS64 P1, [R13+URZ+0x28450], R10 ;  /* 0x0284500a0d0095a7 */ /* 0x000ea4000802007f */
[----:B--2---:R-:W-:Y:S05]  /*133b0*/  @!P1 BRA `(.L_x_1179) ;  /* 0xfffffffc00ec9947 */ /* 0x004fea000383ffff */
[----:B------:R-:W-:Y:S05]  /*133c0*/  BRA `(.L_x_1178) ;  /* 0xffffff2c00b87947 */ /* 0x000fea000383ffff */
.L_x_1189:
[----:B-12---:R-:W-:-:S04]  /*133d0*/  IMAD.U32 R0, RZ, RZ, UR51 ;  /* 0x00000033ff007e24 */ /* 0x006fc8000f8e00ff */
[----:B------:R1:W2:Y:S03]  /*133e0*/  SYNCS.PHASECHK.TRANS64.TRYWAIT P2, [R0+URZ+0x28430], R7 ;  /* 0x02843007000075a7 */ /* 0x0002a6000804017f */
[----:B--2---:R-:W-:Y:S05]  /*133f0*/  @!P2 NANOSLEEP.SYNCS 0x989680 ;  /* 0x009896800000a95d */ /* 0x004fea0003900000 */
[----:B------:R-:W2:Y:S02]  /*13400*/  @!P2 SYNCS.PHASECHK.TRANS64 P2, [R0+URZ+0x28430], R7 ;  /* 0x028430070000a5a7 */ /* 0x000ea4000804007f */
[----:B--2---:R-:W-:Y:S05]  /*13410*/  @!P2 BRA `(.L_x_1189) ;  /* 0xfffffffc00eca947 */ /* 0x004fea000383ffff */
[----:B------:R-:W-:Y:S05]  /*13420*/  BRA `(.L_x_1188) ;  /* 0xffffff3000e87947 */ /* 0x000fea000383ffff */
.L_x_1194:
[----:B--2---:R-:W-:-:S04]  /*13430*/  IMAD.U32 R10, RZ, RZ, UR51 ;  /* 0x00000033ff0a7e24 */ /* 0x004fc8000f8e00ff */
[----:B------:R2:W3:Y:S03]  /*13440*/  SYNCS.PHASECHK.TRANS64.TRYWAIT P2, [R10+URZ+0x28450], R7 ;  /* 0x028450070a0075a7 */ /* 0x0004e6000804017f */
[----:B---3--:R-:W-:Y:S05]  /*13450*/  @!P2 NANOSLEEP.SYNCS 0x989680 ;  /* 0x009896800000a95d */ /* 0x008fea0003900000 */
[----:B------:R-:W3:Y:S02]  /*13460*/  @!P2 SYNCS.PHASECHK.TRANS64 P2, [R10+URZ+0x28450], R7 ;  /* 0x028450070a00a5a7 */ /* 0x000ee4000804007f */
[----:B---3--:R-:W-:Y:S05]  /*13470*/  @!P2 BRA `(.L_x_1194) ;  /* 0xfffffffc00eca947 */ /* 0x008fea000383ffff */
[----:B------:R-:W-:Y:S05]  /*13480*/  BRA `(.L_x_1193) ;  /* 0xffffff4800407947 */ /* 0x000fea000383ffff */
.L_x_1201:
[----:B-12---:R-:W-:-:S04]  /*13490*/  IMAD.U32 R0, RZ, RZ, UR57 ;  /* 0x00000039ff007e24 */ /* 0x006fc8000f8e00ff */
[----:B------:R1:W2:Y:S03]  /*134a0*/  SYNCS.PHASECHK.TRANS64.TRYWAIT P1, [R0+URZ+0x28430], R9 ;  /* 0x02843009000075a7 */ /* 0x0002a6000802017f */
[----:B--2---:R-:W-:Y:S05]  /*134b0*/  @!P1 NANOSLEEP.SYNCS 0x989680 ;  /* 0x009896800000995d */ /* 0x004fea0003900000 */
[----:B------:R-:W2:Y:S02]  /*134c0*/  @!P1 SYNCS.PHASECHK.TRANS64 P1, [R0+URZ+0x28430], R9 ;  /* 0x02843009000095a7 */ /* 0x000ea4000802007f */
[----:B--2---:R-:W-:Y:S05]  /*134d0*/  @!P1 BRA `(.L_x_1201) ;  /* 0xfffffffc00ec9947 */ /* 0x004fea000383ffff */
[----:B------:R-:W-:Y:S05]  /*134e0*/  BRA `(.L_x_1200) ;  /* 0xffffff4800e47947 */ /* 0x000fea000383ffff */
.L_x_1214:
[----:B-1----:R-:W-:-:S04]  /*134f0*/  IMAD.U32 R10, RZ, RZ, UR57 ;  /* 0x00000039ff0a7e24 */ /* 0x002fc8000f8e00ff */
[----:B------:R1:W2:Y:S03]  /*13500*/  SYNCS.PHASECHK.TRANS64.TRYWAIT P1, [R10+URZ+0x28450], R9 ;  /* 0x028450090a0075a7 */ /* 0x0002a6000802017f */
[----:B--2---:R-:W-:Y:S05]  /*13510*/  @!P1 NANOSLEEP.SYNCS 0x989680 ;  /* 0x009896800000995d */ /* 0x004fea0003900000 */
[----:B------:R-:W2:Y:S02]  /*13520*/  @!P1 SYNCS.PHASECHK.TRANS64 P1, [R10+URZ+0x28450], R9 ;  /* 0x028450090a0095a7 */ /* 0x000ea4000802007f */
[----:B--2---:R-:W-:Y:S05]  /*13530*/  @!P1 BRA `(.L_x_1214) ;  /* 0xfffffffc00ec9947 */ /* 0x004fea000383ffff */
[----:B------:R-:W-:Y:S05]  /*13540*/  BRA `(.L_x_1213) ;  /* 0xffffff6c00047947 */ /* 0x000fea000383ffff */
.L_x_1255:
[----:B------:R-:W2:Y:S01]  /*13550*/  S2R R20, SR_TID.X ;  /* 0x0000000000147919 */ /* 0x000ea20000002100 */
[----:B------:R-:W-:Y:S02]  /*13560*/  IMAD.MOV.U32 R12, RZ, RZ, RZ ;  /* 0x000000ffff0c7224 */ /* 0x000fe400078e00ff */
[----:B------:R-:W-:Y:S02]  /*13570*/  IMAD.MOV.U32 R11, RZ, RZ, 0x1f ;  /* 0x0000001fff0b7424 */ /* 0x000fe400078e00ff */
[----:B------:R-:W-:Y:S01]  /*13580*/  IMAD.MOV.U32 R15, RZ, RZ, -0x1 ;  /* 0xffffffffff0f7424 */ /* 0x000fe200078e00ff */
[----:B--2---:R-:W-:-:S04]  /*13590*/  SHF.R.U32.HI R20, RZ, 0x5, R20 ;  /* 0x00000005ff147819 */ /* 0x004fc80000011614 */
[----:B------:R-:W-:-:S05]  /*135a0*/  LOP3.LUT R20, R20, 0x3, RZ, 0xc0, !PT ;  /* 0x0000000314147812 */ /* 0x000fca00078ec0ff */
[----:B------:R-:W-:-:S07]  /*135b0*/  IMAD.MOV.U32 R13, RZ, RZ, R20 ;  /* 0x000000ffff0d7224 */ /* 0x000fce00078e0014 */
[----:B01---5:R-:W-:Y:S05]  /*135c0*/  WARPSYNC.COLLECTIVE R15, `(.L_x_1325) ;  /* 0x000000000f087348 */ /* 0x023fea0003c00000 */
[----:B------:R2:W3:Y:S02]  /*135d0*/  SHFL.IDX P6, R14, R13, R12, R11 ;  /* 0x0000000c0d0e7389 */ /* 0x0004e400000c000b */
[----:B0123-5:R-:W-:Y:S01]  /*135e0*/  ENDCOLLECTIVE ;  /* 0x000000000000791b */ /* 0x02ffe20003800000 */
.L_x_1325:
[----:B------:R-:W-:Y:S05]  /*135f0*/  BRA `(.L_x_1326) ;  /* 0xffffffc400087947 */ /* 0x000fea000383ffff */
.L_x_1258:
[----:B0-----:R0:W1:Y:S02]  /*13600*/  SYNCS.PHASECHK.TRANS64.TRYWAIT P0, [R0+URZ+0x28480], R21 ;  /* 0x02848015000075a7 */ /* 0x001064000800017f */
[----:B-1----:R-:W-:Y:S05]  /*13610*/  @!P0 NANOSLEEP.SYNCS 0x989680 ;  /* 0x009896800000895d */ /* 0x002fea0003900000 */
[----:B------:R-:W1:Y:S02]  /*13620*/  @!P0 SYNCS.PHASECHK.TRANS64 P0, [R0+URZ+0x28480], R21 ;  /* 0x02848015000085a7 */ /* 0x000e64000800007f */
[----:B-1----:R-:W-:Y:S05]  /*13630*/  @!P0 BRA `(.L_x_1258) ;  /* 0xfffffffc00f08947 */ /* 0x002fea000383ffff */
[----:B------:R-:W-:Y:S05]  /*13640*/  BRA `(.L_x_1327) ;  /* 0xffffffc400c07947 */ /* 0x000fea000383ffff */
.L_x_1259:
        /* <DEDUP_REMOVED lines=8> */
.L_x_1329:
[----:B------:R-:W-:Y:S05]  /*136d0*/  BSYNC B0 ;  /* 0x0000000000007941 */ /* 0x000fea0003800000 */
.L_x_1328:
[----:B------:R-:W-:Y:S01]  /*136e0*/  IMAD.MOV.U32 R13, RZ, RZ, R7 ;  /* 0x000000ffff0d7224 */ /* 0x000fe200078e0007 */
[----:B------:R-:W-:Y:S01]  /*136f0*/  LOP3.LUT P1, RZ, R17, 0x100, RZ, 0xc0, !PT ;  /* 0x0000010011ff7812 */ /* 0x000fe2000782c0ff */
[----:B------:R-:W-:Y:S01]  /*13700*/  IMAD.MOV.U32 R12, RZ, RZ, RZ ;  /* 0x000000ffff0c7224 */ /* 0x000fe200078e00ff */
[C---:B------:R-:W-:Y:S01]  /*13710*/  ISETP.GE.AND P3, PT, R8.reuse, 0x11, PT ;  /* 0x000000110800780c */ /* 0x040fe20003f66270 */
[----:B------:R-:W-:Y:S01]  /*13720*/  IMAD.MOV.U32 R11, RZ, RZ, 0x181f ;  /* 0x0000181fff0b7424 */ /* 0x000fe200078e00ff */
[----:B------:R-:W-:Y:S01]  /*13730*/  ISETP.GE.AND P5, PT, R8, 0x31, PT ;  /* 0x000000310800780c */ /* 0x000fe20003fa6270 */
[----:B------:R-:W-:Y:S02]  /*13740*/  IMAD.MOV.U32 R15, RZ, RZ, -0x1 ;  /* 0xffffffffff0f7424 */ /* 0x000fe400078e00ff */
[----:B------:R-:W-:Y:S02]  /*13750*/  IMAD.MOV.U32 R3, RZ, RZ, R14 ;  /* 0x000000ffff037224 */ /* 0x000fe400078e000e */
[----:B------:R-:W-:-:S08]  /*13760*/  IMAD.IADD R4, R16, 0x1, R4 ;  /* 0x0000000110047824 */ /* 0x000fd000078e0204 */
[----:B------:R-:W-:Y:S05]  /*13770*/  WARPSYNC.COLLECTIVE R15, `(.L_x_1330) ;  /* 0x000000000f087348 */ /* 0x000fea0003c00000 */
[----:B------:R0:W1:Y:S02]  /*13780*/  SHFL.IDX P6, R14, R13, R12, R11 ;  /* 0x0000000c0d0e7389 */ /* 0x00006400000c000b */
[----:B01----:R-:W-:Y:S01]  /*13790*/  ENDCOLLECTIVE ;  /* 0x000000000000791b */ /* 0x003fe20003800000 */
.L_x_1330:
[----:B------:R-:W-:Y:S02]  /*137a0*/  IMAD.MOV.U32 R13, RZ, RZ, R9 ;  /* 0x000000ffff0d7224 */ /* 0x000fe400078e0009 */
[----:B------:R-:W-:Y:S01]  /*137b0*/  IMAD.MOV.U32 R12, RZ, RZ, 0x1 ;  /* 0x00000001ff0c7424 */ /* 0x000fe200078e00ff */
[----:B------:R-:W-:-:S13]  /*137c0*/  IADD3 R2, P0, R28, R14, RZ ;  /* 0x0000000e1c027210 */ /* 0x000fda0007f1e0ff */
[----:B------:R-:W-:Y:S05]  /*137d0*/  WARPSYNC.COLLECTIVE R15, `(.L_x_1331) ;  /* 0x000000000f087348 */ /* 0x000fea0003c00000 */
[----:B------:R0:W1:Y:S02]  /*137e0*/  SHFL.IDX P6, R14, R13, R12, R11 ;  /* 0x0000000c0d0e7389 */ /* 0x00006400000c000b */
[----:B01----:R-:W-:Y:S01]  /*137f0*/  ENDCOLLECTIVE ;  /* 0x000000000000791b */ /* 0x003fe20003800000 */
.L_x_1331:
        /* <DEDUP_REMOVED lines=13> */
.L_x_1332:
[----:B------:R-:W-:Y:S02]  /*138d0*/  IMAD.MOV.U32 R13, RZ, RZ, R9 ;  /* 0x000000ffff0d7224 */ /* 0x000fe400078e0009 */
[----:B------:R-:W-:Y:S01]  /*138e0*/  IMAD.MOV.U32 R12, RZ, RZ, 0x2 ;  /* 0x00000002ff0c7424 */ /* 0x000fe200078e00ff */
[----:B------:R-:W-:-:S13]  /*138f0*/  IADD3 R2, P0, R28, R14, RZ ;  /* 0x0000000e1c027210 */ /* 0x000fda0007f1e0ff */
[----:B------:R-:W-:Y:S05]  /*13900*/  WARPSYNC.COLLECTIVE R15, `(.L_x_1333) ;  /* 0x000000000f087348 */ /* 0x000fea0003c00000 */
[----:B------:R0:W1:Y:S02]  /*13910*/  SHFL.IDX P6, R14, R13, R12, R11 ;  /* 0x0000000c0d0e7389 */ /* 0x00006400000c000b */
[----:B01----:R-:W-:Y:S01]  /*13920*/  ENDCOLLECTIVE ;  /* 0x000000000000791b */ /* 0x003fe20003800000 */
.L_x_1333:
        /* <DEDUP_REMOVED lines=13> */
.L_x_1334:
[----:B------:R-:W-:Y:S02]  /*13a00*/  IMAD.MOV.U32 R13, RZ, RZ, R9 ;  /* 0x000000ffff0d7224 */ /* 0x000fe400078e0009 */
[----:B------:R-:W-:Y:S01]  /*13a10*/  IMAD.MOV.U32 R12, RZ, RZ, 0x3 ;  /* 0x00000003ff0c7424 */ /* 0x000fe200078e00ff */
[----:B------:R-:W-:-:S13]  /*13a20*/  IADD3 R2, P0, R28, R14, RZ ;  /* 0x0000000e1c027210 */ /* 0x000fda0007f1e0ff */
[----:B------:R-:W-:Y:S05]  /*13a30*/  WARPSYNC.COLLECTIVE R15, `(.L_x_1335) ;  /* 0x000000000f087348 */ /* 0x000fea0003c00000 */
[----:B------:R0:W1:Y:S02]  /*13a40*/  SHFL.IDX P6, R14, R13, R12, R11 ;  /* 0x0000000c0d0e7389 */ /* 0x00006400000c000b */
[----:B01----:R-:W-:Y:S01]  /*13a50*/  ENDCOLLECTIVE ;  /* 0x000000000000791b */ /* 0x003fe20003800000 */
.L_x_1335:
[----:B------:R-:W-:Y:S01]  /*13a60*/  IMAD.X R3, RZ, RZ, R3, P0 ;  /* 0x000000ffff037224 */ /* 0x000fe200000e0603 */
[C---:B------:R-:W-:Y:S02]  /*13a70*/  ISETP.LT.OR P0, PT, R8.reuse, 0x21, P1 ;  /* 0x000000210800780c */ /* 0x040fe40000f01670 */
[----:B------:R-:W-:Y:S01]  /*13a80*/  ISETP.GE.AND P1, PT, R8, 0x21, PT ;  /* 0x000000210800780c */ /* 0x000fe20003f26270 */
[----:B------:R-:W-:-:S10]  /*13a90*/  IMAD.MOV.U32 R13, RZ, RZ, R7 ;  /* 0x000000ffff0d7224 */ /* 0x000fd400078e0007 */
        /* <DEDUP_REMOVED lines=9> */
.L_x_1336:
[----:B------:R-:W-:Y:S01]  /*13b30*/  @!PT LDS RZ, [RZ] ;  /* 0x00000000fffff984 */ /* 0x000fe20000000800 */
[----:B------:R-:W-:Y:S01]  /*13b40*/  @!PT LDS RZ, [RZ] ;  /* 0x00000000fffff984 */ /* 0x000fe20000000800 */
[----:B------:R-:W-:Y:S01]  /*13b50*/  @!PT LDS RZ, [RZ] ;  /* 0x00000000fffff984 */ /* 0x000fe20000000800 */
[----:B------:R0:W-:Y:S01]  /*13b60*/  LDGSTS.E.BYPASS.LTC128B.128 [R4+0x13000], desc[UR52][R2.64+0x80], !P0 ;  /* 0x1300008002047fae */ /* 0x0001e2000c101d74 */
[----:B------:R-:W-:Y:S05]  /*13b70*/  BRA `(.L_x_1337) ;  /* 0xffffffc400607947 */ /* 0x000fea000383ffff */
.L_x_1264:
[----:B-1----:R1:W2:Y:S02]  /*13b80*/  SYNCS.PHASECHK.TRANS64.TRYWAIT P0, [R0+URZ+0x28440], R21 ;  /* 0x02844015000075a7 */ /* 0x0022a4000800017f */
[----:B--2---:R-:W-:Y:S05]  /*13b90*/  @!P0 NANOSLEEP.SYNCS 0x989680 ;  /* 0x009896800000895d */ /* 0x004fea0003900000 */
[----:B------:R-:W2:Y:S02]  /*13ba0*/  @!P0 SYNCS.PHASECHK.TRANS64 P0, [R0+URZ+0x28440], R21 ;  /* 0x02844015000085a7 */ /* 0x000ea4000800007f */
[----:B--2---:R-:W-:Y:S05]  /*13bb0*/  @!P0 BRA `(.L_x_1264) ;  /* 0xfffffffc00f08947 */ /* 0x004fea000383ffff */
[----:B------:R-:W-:Y:S05]  /*13bc0*/  BRA `(.L_x_1338) ;  /* 0xffffffc400c07947 */ /* 0x000fea000383ffff */
.L_x_1265:
[----:B------:R-:W-:Y:S01]  /*13bd0*/  BSSY B0, `(.L_x_1339) ;  /* 0x0000008000007945 */ /* 0x000fe20003800000 */
[----:B------:R-:W-:Y:S02]  /*13be0*/  IMAD.MOV.U32 R13, RZ, RZ, R6 ;  /* 0x000000ffff0d7224 */ /* 0x000fe400078e0006 */
[----:B------:R-:W-:Y:S02]  /*13bf0*/  IMAD.MOV.U32 R12, RZ, RZ, RZ ;  /* 0x000000ffff0c7224 */ /* 0x000fe400078e00ff */
[----:B------:R-:W-:Y:S02]  /*13c00*/  IMAD.MOV.U32 R11, RZ, RZ, 0x181f ;  /* 0x0000181fff0b7424 */ /* 0x000fe400078e00ff */
[----:B------:R-:W-:-:S07]  /*13c10*/  IMAD.MOV.U32 R15, RZ, RZ, -0x1 ;  /* 0xffffffffff0f7424 */ /* 0x000fce00078e00ff */
[----:B01----:R-:W-:Y:S05]  /*13c20*/  WARPSYNC.COLLECTIVE R15, `(.L_x_1340) ;  /* 0x000000000f087348 */ /* 0x003fea0003c00000 */
[----:B------:R2:W3:Y:S02]  /*13c30*/  SHFL.IDX P6, R14, R13, R12, R11 ;  /* 0x0000000c0d0e7389 */ /* 0x0004e400000c000b */
[----:B0123--:R-:W-:Y:S01]  /*13c40*/  ENDCOLLECTIVE ;  /* 0x000000000000791b */ /* 0x00ffe20003800000 */
.L_x_1340:
[----:B------:R-:W-:Y:S05]  /*13c50*/  BSYNC B0 ;  /* 0x0000000000007941 */ /* 0x000fea0003800000 */
.L_x_1339:
        /* <DEDUP_REMOVED lines=8> */
.L_x_1341:
[----:B------:R-:W-:Y:S02]  /*13ce0*/  IMAD.MOV.U32 R13, RZ, RZ, R6 ;  /* 0x000000ffff0d7224 */ /* 0x000fe400078e0006 */
[----:B------:R-:W-:Y:S01]  /*13cf0*/  IMAD.MOV.U32 R12, RZ, RZ, 0x1 ;  /* 0x00000001ff0c7424 */ /* 0x000fe200078e00ff */
[----:B------:R-:W-:Y:S02]  /*13d00*/  LOP3.LUT P6, RZ, R17, 0x2, RZ, 0xc0, !PT ;  /* 0x0000000211ff7812 */ /* 0x000fe400078cc0ff */
[----:B------:R-:W-:-:S05]  /*13d10*/  @P4 IADD3 R14, P0, R28, R14, RZ ;  /* 0x0000000e1c0e4210 */ /* 0x000fca0007f1e0ff */
[----:B------:R-:W-:Y:S02]  /*13d20*/  @P4 IMAD.X R3, RZ, RZ, R2, P0 ;  /* 0x000000ffff034224 */ /* 0x000fe400000e0602 */
[----:B------:R-:W-:-:S05]  /*13d30*/  @P4 IMAD.MOV.U32 R2, RZ, RZ, R14 ;  /* 0x000000ffff024224 */ /* 0x000fca00078e000e */
[----:B------:R-:W-:Y:S01]  /*13d40*/  @!PT LDS RZ, [RZ] ;  /* 0x00000000fffff984 */ /* 0x000fe20000000800 */
[----:B------:R-:W-:Y:S01]  /*13d50*/  @!PT LDS RZ, [RZ] ;  /* 0x00000000fffff984 */ /* 0x000fe20000000800 */
[----:B------:R-:W-:Y:S01]  /*13d60*/  @!PT LDS RZ, [RZ] ;  /* 0x00000000fffff984 */ /* 0x000fe20000000800 */
[----:B------:R0:W-:Y:S02]  /*13d70*/  @P4 LDGSTS.E.BYPASS.LTC128B.128 [R4+0x20000], desc[UR52][R2.64], !P6 ;  /* 0x2000000002044fae */ /* 0x0001e4000f101d74 */
[----:B0-----:R-:W-:Y:S05]  /*13d80*/  WARPSYNC.COLLECTIVE R15, `(.L_x_1342) ;  /* 0x000000000f087348 */ /* 0x001fea0003c00000 */
[----:B------:R1:W2:Y:S02]  /*13d90*/  SHFL.IDX P6, R14, R13, R12, R11 ;  /* 0x0000000c0d0e7389 */ /* 0x0002a400000c000b */
[----:B012---:R-:W-:Y:S01]  /*13da0*/  ENDCOLLECTIVE ;  /* 0x000000000000791b */ /* 0x007fe20003800000 */
.L_x_1342:
[----:B------:R-:W-:Y:S01]  /*13db0*/  @!PT LDS RZ, [RZ] ;  /* 0x00000000fffff984 */ /* 0x000fe20000000800 */
[----:B------:R-:W-:Y:S01]  /*13dc0*/  @!PT LDS RZ, [RZ] ;  /* 0x00000000fffff984 */ /* 0x000fe20000000800 */
[----:B------:R-:W-:Y:S01]  /*13dd0*/  @!PT LDS RZ, [RZ] ;  /* 0x00000000fffff984 */ /* 0x000fe20000000800 */
[----:B------:R0:W-:Y:S01]  /*13de0*/  @P4 LDGSTS.E.BYPASS.LTC128B.128 [R4+0x22000], desc[UR52][R2.64+0x80], !P2 ;  /* 0x2200008002044fae */ /* 0x0001e2000d101d74 */
[----:B------:R-:W-:Y:S01]  /*13df0*/  LOP3.LUT P4, RZ, R17, 0x2, RZ, 0xc0, !PT ;  /* 0x0000000211ff7812 */ /* 0x000fe2000788c0ff */
[----:B------:R-:W-:Y:S02]  /*13e00*/  IMAD.MOV.U32 R13, RZ, RZ, R5 ;  /* 0x000000ffff0d7224 */ /* 0x000fe400078e0005 */
[----:B------:R-:W-:-:S10]  /*13e10*/  IMAD.MOV.U32 R7, RZ, RZ, R14 ;  /* 0x000000ffff077224 */ /* 0x000fd400078e000e */
[----:B0-----:R-:W-:Y:S05]  /*13e20*/  WARPSYNC.COLLECTIVE R15, `(.L_x_1343) ;  /* 0x000000000f087348 */ /* 0x001fea0003c00000 */
[----:B------:R1:W2:Y:S02]  /*13e30*/  SHFL.IDX P6, R14, R13, R12, R11 ;  /* 0x0000000c0d0e7389 */ /* 0x0002a400000c000b */
[----:B012---:R-:W-:Y:S01]  /*13e40*/  ENDCOLLECTIVE ;  /* 0x000000000000791b */ /* 0x007fe20003800000 */
.L_x_1343:
[----:B------:R-:W-:Y:S02]  /*13e50*/  IMAD.MOV.U32 R13, RZ, RZ, R6 ;  /* 0x000000ffff0d7224 */ /* 0x000fe400078e0006 */
[----:B------:R-:W-:Y:S01]  /*13e60*/  IMAD.MOV.U32 R12, RZ, RZ, 0x2 ;  /* 0x00000002ff0c7424 */ /* 0x000fe200078e00ff */
[----:B------:R-:W-:-:S05]  /*13e70*/  @P3 IADD3 R14, P0, R28, R14, RZ ;  /* 0x0000000e1c0e3210 */ /* 0x000fca0007f1e0ff */
[----:B------:R-:W-:-:S08]  /*13e80*/  @P3 IMAD.MOV.U32 R2, RZ, RZ, R14 ;  /* 0x000000ffff023224 */ /* 0x000fd000078e000e */
[----:B------:R-:W-:Y:S05]  /*13e90*/  WARPSYNC.COLLECTIVE R15, `(.L_x_1344) ;  /* 0x000000000f087348 */ /* 0x000fea0003c00000 */
[----:B------:R0:W1:Y:S02]  /*13ea0*/  SHFL.IDX P6, R14, R13, R12, R11 ;  /* 0x0000000c0d0e7389 */ /* 0x00006400000c000b */
[----:B01----:R-:W-:Y:S01]  /*13eb0*/  ENDCOLLECTIVE ;  /* 0x000000000000791b */ /* 0x003fe20003800000 */
.L_x_1344:
[----:B------:R-:W-:-:S04]  /*13ec0*/  @P3 IMAD.X R7, RZ, RZ, R7, P0 ;  /* 0x000000ffff073224 */ /* 0x000fc800000e0607 */
[----:B------:R-:W-:-:S05]  /*13ed0*/  @P3 IMAD.MOV.U32 R3, RZ, RZ, R7 ;  /* 0x000000ffff033224 */ /* 0x000fca00078e0007 */
[----:B------:R-:W-:Y:S01]  /*13ee0*/  @!PT LDS RZ, [RZ] ;  /* 0x00000000fffff984 */ /* 0x000fe20000000800 */
[----:B------:R-:W-:Y:S01]  /*13ef0*/  @!PT LDS RZ, [RZ] ;  /* 0x00000000fffff984 */ /* 0x000fe20000000800 */
[----:B------:R-:W-:Y:S01]  /*13f00*/  @!PT LDS RZ, [RZ] ;  /* 0x00000000fffff984 */ /* 0x000fe20000000800 */
[----:B------:R0:W-:Y:S01]  /*13f10*/  @P3 LDGSTS.E.BYPASS.LTC128B.128 [R4+0x20800], desc[UR52][R2.64], !P4 ;  /* 0x2080000002043fae */ /* 0x0001e2000e101d74 */
[----:B------:R-:W-:-:S03]  /*13f20*/  IMAD.MOV.U32 R13, RZ, RZ, R5 ;  /* 0x000000ffff0d7224 */ /* 0x000fc600078e0005 */
[----:B------:R0:W-:Y:S01]  /*13f30*/  @P3 LDGSTS.E.BYPASS.LTC128B.128 [R4+0x22800], desc[UR52][R2.64+0x80], !P2 ;  /* 0x2280008002043fae */ /* 0x0001e2000d101d74 */
[----:B------:R-:W-:-:S07]  /*13f40*/  IMAD.MOV.U32 R7, RZ, RZ, R14 ;  /* 0x000000ffff077224 */ /* 0x000fce00078e000e */
[----:B0-----:R-:W-:Y:S05]  /*13f50*/  WARPSYNC.COLLECTIVE R15, `(.L_x_1345) ;  /* 0x000000000f087348 */ /* 0x001fea0003c00000 */
[----:B------:R1:W2:Y:S02]  /*13f60*/  SHFL.IDX P6, R14, R13, R12, R11 ;  /* 0x0000000c0d0e7389 */ /* 0x0002a400000c000b */
[----:B012---:R-:W-:Y:S01]  /*13f70*/  ENDCOLLECTIVE ;  /* 0x000000000000791b */ /* 0x007fe20003800000 */
.L_x_1345:
[----:B------:R-:W-:Y:S02]  /*13f80*/  IMAD.MOV.U32 R13, RZ, RZ, R6 ;  /* 0x000000ffff0d7224 */ /* 0x000fe400078e0006 */
[----:B------:R-:W-:Y:S01]  /*13f90*/  IMAD.MOV.U32 R12, RZ, RZ, 0x3 ;  /* 0x00000003ff0c7424 */ /* 0x000fe200078e00ff */
[----:B------:R-:W-:-:S05]  /*13fa0*/  @P1 IADD3 R14, P0, R28, R14, RZ ;  /* 0x0000000e1c0e1210 */ /* 0x000fca0007f1e0ff */
[----:B------:R-:W-:-:S08]  /*13fb0*/  @P1 IMAD.MOV.U32 R2, RZ, RZ, R14 ;  /* 0x000000ffff021224 */ /* 0x000fd000078e000e */
[----:B------:R-:W-:Y:S05]  /*13fc0*/  WARPSYNC.COLLECTIVE R15, `(.L_x_1346) ;  /* 0x000000000f087348 */ /* 0x000fea0003c00000 */
[----:B------:R0:W1:Y:S02]  /*13fd0*/  SHFL.IDX P6, R14, R13, R12, R11 ;  /* 0x0000000c0d0e7389 */ /* 0x00006400000c000b */
[----:B01----:R-:W-:Y:S01]  /*13fe0*/  ENDCOLLECTIVE ;  /* 0x000000000000791b */ /* 0x003fe20003800000 */
.L_x_1346:
        /* <DEDUP_REMOVED lines=12> */
.L_x_1347:
[----:B------:R-:W-:Y:S05]  /*140b0*/  BRA `(.L_x_1348) ;  /* 0xffffffc400407947 */ /* 0x000fea000383ffff */
.L_x_1270:
[----:B------:R-:W-:Y:S02]  /*140c0*/  IMAD.MOV.U32 R13, RZ, RZ, R5 ;  /* 0x000000ffff0d7224 */ /* 0x000fe400078e0005 */
[----:B------:R-:W-:Y:S02]  /*140d0*/  IMAD.MOV.U32 R12, RZ, RZ, RZ ;  /* 0x000000ffff0c7224 */ /* 0x000fe400078e00ff */
[----:B------:R-:W-:Y:S02]  /*140e0*/  IMAD.MOV.U32 R11, RZ, RZ, 0x181f ;  /* 0x0000181fff0b7424 */ /* 0x000fe400078e00ff */
[----:B------:R-:W-:Y:S02]  /*140f0*/  IMAD.MOV.U32 R15, RZ, RZ, -0x1 ;  /* 0xffffffffff0f7424 */ /* 0x000fe400078e00ff */
[----:B------:R-:W-:-:S07]  /*14100*/  VIADD R4, R10, UR43 ;  /* 0x0000002b0a047c36 */ /* 0x000fce0008000000 */
[----:B-----5:R-:W-:Y:S05]  /*14110*/  WARPSYNC.COLLECTIVE R15, `(.L_x_1349) ;  /* 0x000000000f087348 */ /* 0x020fea0003c00000 */
[----:B------:R0:W1:Y:S02]  /*14120*/  SHFL.IDX P6, R14, R13, R12, R11 ;  /* 0x0000000c0d0e7389 */ /* 0x00006400000c000b */
[----:B01---5:R-:W-:Y:S01]  /*14130*/  ENDCOLLECTIVE ;  /* 0x000000000000791b */ /* 0x023fe20003800000 */
.L_x_1349:
[C---:B------:R-:W-:Y:S01]  /*14140*/  VIADD R6, R4.reuse, 0x10 ;  /* 0x0000001004067836 */ /* 0x040fe20000000000 */
[----:B------:R-:W-:Y:S01]  /*14150*/  ISETP.GE.AND P1, PT, R4, UR41, PT ;  /* 0x0000002904007c0c */ /* 0x000fe2000bf26270 */
[----:B------:R-:W-:Y:S02]  /*14160*/  IMAD.MOV.U32 R13, RZ, RZ, R0 ;  /* 0x000000ffff0d7224 */ /* 0x000fe400078e0000 */
[----:B------:R-:W-:-:S10]  /*14170*/  IMAD.MOV.U32 R2, RZ, RZ, R14 ;  /* 0x000000ffff027224 */ /* 0x000fd400078e000e */
[----:B------:R-:W-:Y:S05]  /*14180*/  WARPSYNC.COLLECTIVE R15, `(.L_x_1350) ;  /* 0x000000000f087348 */ /* 0x000fea0003c00000 */
[----:B------:R0:W1:Y:S02]  /*14190*/  SHFL.IDX P6, R14, R13, R12, R11 ;  /* 0x0000000c0d0e7389 */ /* 0x00006400000c000b */
[----:B01----:R-:W-:Y:S01]  /*141a0*/  ENDCOLLECTIVE ;  /* 0x000000000000791b */ /* 0x003fe20003800000 */
.L_x_1350:
        /* <DEDUP_REMOVED lines=8> */
.L_x_1351:
        /* <DEDUP_REMOVED lines=11> */
.L_x_1352:
[----:B------:R-:W-:Y:S02]  /*142e0*/  IMAD.MOV.U32 R13, RZ, RZ, R5 ;  /* 0x000000ffff0d7224 */ /* 0x000fe400078e0005 */
[----:B------:R-:W-:Y:S01]  /*142f0*/  IMAD.MOV.U32 R12, RZ, RZ, 0x2 ;  /* 0x00000002ff0c7424 */ /* 0x000fe200078e00ff */
[----:B------:R-:W-:-:S05]  /*14300*/  @!P1 IADD3 R14, P0, R28, R14, RZ ;  /* 0x0000000e1c0e9210 */ /* 0x000fca0007f1e0ff */
[----:B------:R-:W-:-:S08]  /*14310*/  @!P1 IMAD.MOV.U32 R2, RZ, RZ, R14 ;  /* 0x000000ffff029224 */ /* 0x000fd000078e000e */
[----:B------:R-:W-:Y:S05]  /*14320*/  WARPSYNC.COLLECTIVE R15, `(.L_x_1353) ;  /* 0x000000000f087348 */ /* 0x000fea0003c00000 */
[----:B------:R0:W1:Y:S02]  /*14330*/  SHFL.IDX P6, R14, R13, R12, R11 ;  /* 0x0000000c0d0e7389 */ /* 0x00006400000c000b */
[----:B01----:R-:W-:Y:S01]  /*14340*/  ENDCOLLECTIVE ;  /* 0x000000000000791b */ /* 0x003fe20003800000 */
.L_x_1353:
        /* <DEDUP_REMOVED lines=14> */
.L_x_1354:
[----:B------:R-:W-:Y:S02]  /*14430*/  IMAD.MOV.U32 R13, RZ, RZ, R5 ;  /* 0x000000ffff0d7224 */ /* 0x000fe400078e0005 */
[----:B------:R-:W-:Y:S01]  /*14440*/  IMAD.MOV.U32 R12, RZ, RZ, 0x3 ;  /* 0x00000003ff0c7424 */ /* 0x000fe200078e00ff */
[----:B------:R-:W-:-:S05]  /*14450*/  @!P1 IADD3 R14, P0, R28, R14, RZ ;  /* 0x0000000e1c0e9210 */ /* 0x000fca0007f1e0ff */
[----:B------:R-:W-:-:S08]  /*14460*/  @!P1 IMAD.MOV.U32 R2, RZ, RZ, R14 ;  /* 0x000000ffff029224 */ /* 0x000fd000078e000e */
[----:B------:R-:W-:Y:S05]  /*14470*/  WARPSYNC.COLLECTIVE R15, `(.L_x_1355) ;  /* 0x000000000f087348 */ /* 0x000fea0003c00000 */
[----:B------:R0:W1:Y:S02]  /*14480*/  SHFL.IDX P6, R14, R13, R12, R11 ;  /* 0x0000000c0d0e7389 */ /* 0x00006400000c000b */
[----:B01----:R-:W-:Y:S01]  /*14490*/  ENDCOLLECTIVE ;  /* 0x000000000000791b */ /* 0x003fe20003800000 */
.L_x_1355:
        /* <DEDUP_REMOVED lines=14> */
.L_x_1356:
[----:B------:R-:W-:Y:S02]  /*14580*/  IMAD.MOV.U32 R13, RZ, RZ, R5 ;  /* 0x000000ffff0d7224 */ /* 0x000fe400078e0005 */
[----:B------:R-:W-:Y:S01]  /*14590*/  IMAD.MOV.U32 R12, RZ, RZ, 0x4 ;  /* 0x00000004ff0c7424 */ /* 0x000fe200078e00ff */
[----:B------:R-:W-:-:S05]  /*145a0*/  @!P1 IADD3 R14, P0, R28, R14, RZ ;  /* 0x0000000e1c0e9210 */ /* 0x000fca0007f1e0ff */
[----:B------:R-:W-:-:S08]  /*145b0*/  @!P1 IMAD.MOV.U32 R2, RZ, RZ, R14 ;  /* 0x000000ffff029224 */ /* 0x000fd000078e000e */
[----:B------:R-:W-:Y:S05]  /*145c0*/  WARPSYNC.COLLECTIVE R15, `(.L_x_1357) ;  /* 0x000000000f087348 */ /* 0x000fea0003c00000 */
[----:B------:R0:W1:Y:S02]  /*145d0*/  SHFL.IDX P6, R14, R13, R12, R11 ;  /* 0x0000000c0d0e7389 */ /* 0x00006400000c000b */
[----:B01----:R-:W-:Y:S01]  /*145e0*/  ENDCOLLECTIVE ;  /* 0x000000000000791b */ /* 0x003fe20003800000 */
.L_x_1357:
        /* <DEDUP_REMOVED lines=14> */
.L_x_1358:
[----:B------:R-:W-:Y:S02]  /*146d0*/  IMAD.MOV.U32 R13, RZ, RZ, R5 ;  /* 0x000000ffff0d7224 */ /* 0x000fe400078e0005 */
[----:B------:R-:W-:Y:S01]  /*146e0*/  IMAD.MOV.U32 R12, RZ, RZ, 0x5 ;  /* 0x00000005ff0c7424 */ /* 0x000fe200078e00ff */
[----:B------:R-:W-:-:S05]  /*146f0*/  @!P1 IADD3 R14, P0, R28, R14, RZ ;  /* 0x0000000e1c0e9210 */ /* 0x000fca0007f1e0ff */
[----:B------:R-:W-:-:S08]  /*14700*/  @!P1 IMAD.MOV.U32 R2, RZ, RZ, R14 ;  /* 0x000000ffff029224 */ /* 0x000fd000078e000e */
[----:B------:R-:W-:Y:S05]  /*14710*/  WARPSYNC.COLLECTIVE R15, `(.L_x_1359) ;  /* 0x000000000f087348 */ /* 0x000fea0003c00000 */
[----:B------:R0:W1:Y:S02]  /*14720*/  SHFL.IDX P6, R14, R13, R12, R11 ;  /* 0x0000000c0d0e7389 */ /* 0x00006400000c000b */
[----:B01----:R-:W-:Y:S01]  /*14730*/  ENDCOLLECTIVE ;  /* 0x000000000000791b */ /* 0x003fe20003800000 */
.L_x_1359:
        /* <DEDUP_REMOVED lines=14> */
.L_x_1360:
[----:B------:R-:W-:Y:S02]  /*14820*/  IMAD.MOV.U32 R13, RZ, RZ, R5 ;  /* 0x000000ffff0d7224 */ /* 0x000fe400078e0005 */
[----:B------:R-:W-:Y:S01]  /*14830*/  IMAD.MOV.U32 R12, RZ, RZ, 0x6 ;  /* 0x00000006ff0c7424 */ /* 0x000fe200078e00ff */
[----:B------:R-:W-:-:S05]  /*14840*/  @!P1 IADD3 R14, P0, R28, R14, RZ ;  /* 0x0000000e1c0e9210 */ /* 0x000fca0007f1e0ff */
[----:B------:R-:W-:-:S08]  /*14850*/  @!P1 IMAD.MOV.U32 R2, RZ, RZ, R14 ;  /* 0x000000ffff029224 */ /* 0x000fd000078e000e */
[----:B------:R-:W-:Y:S05]  /*14860*/  WARPSYNC.COLLECTIVE R15, `(.L_x_1361) ;  /* 0x000000000f087348 */ /* 0x000fea0003c00000 */
[----:B------:R0:W1:Y:S02]  /*14870*/  SHFL.IDX P6, R14, R13, R12, R11 ;  /* 0x0000000c0d0e7389 */ /* 0x00006400000c000b */
[----:B01----:R-:W-:Y:S01]  /*14880*/  ENDCOLLECTIVE ;  /* 0x000000000000791b */ /* 0x003fe20003800000 */
.L_x_1361:
        /* <DEDUP_REMOVED lines=14> */
.L_x_1362:
[----:B------:R-:W-:Y:S02]  /*14970*/  IMAD.MOV.U32 R13, RZ, RZ, R5 ;  /* 0x000000ffff0d7224 */ /* 0x000fe400078e0005 */
[----:B------:R-:W-:Y:S01]  /*14980*/  IMAD.MOV.U32 R12, RZ, RZ, 0x7 ;  /* 0x00000007ff0c7424 */ /* 0x000fe200078e00ff */
[----:B------:R-:W-:-:S05]  /*14990*/  @!P1 IADD3 R14, P0, R28, R14, RZ ;  /* 0x0000000e1c0e9210 */ /* 0x000fca0007f1e0ff */
[----:B------:R-:W-:-:S08]  /*149a0*/  @!P1 IMAD.MOV.U32 R2, RZ, RZ, R14 ;  /* 0x000000ffff029224 */ /* 0x000fd000078e000e */
[----:B------:R-:W-:Y:S05]  /*149b0*/  WARPSYNC.COLLECTIVE R15, `(.L_x_1363) ;  /* 0x000000000f087348 */ /* 0x000fea0003c00000 */
[----:B------:R0:W1:Y:S02]  /*149c0*/  SHFL.IDX P6, R14, R13, R12, R11 ;  /* 0x0000000c0d0e7389 */ /* 0x00006400000c000b */
[----:B01----:R-:W-:Y:S01]  /*149d0*/  ENDCOLLECTIVE ;  /* 0x000000000000791b */ /* 0x003fe20003800000 */
.L_x_1363:
        /* <DEDUP_REMOVED lines=12> */
.L_x_1364:
[----:B------:R-:W-:Y:S05]  /*14aa0*/  BRA `(.L_x_1365) ;  /* 0xffffffc4006c7947 */ /* 0x000fea000383ffff */
.L_x_1273:
[----:B0-----:R0:W1:Y:S02]  /*14ab0*/  SYNCS.PHASECHK.TRANS64.TRYWAIT P0, [R16+URZ+0x28420], R3 ;  /* 0x02842003100075a7 */ /* 0x001064000800017f */
[----:B-1----:R-:W-:Y:S05]  /*14ac0*/  @!P0 NANOSLEEP.SYNCS 0x989680 ;  /* 0x009896800000895d */ /* 0x002fea0003900000 */
[----:B------:R-:W1:Y:S02]  /*14ad0*/  @!P0 SYNCS.PHASECHK.TRANS64 P0, [R16+URZ+0x28420], R3 ;  /* 0x02842003100085a7 */ /* 0x000e64000800007f */
[----:B-1----:R-:W-:Y:S05]  /*14ae0*/  @!P0 BRA `(.L_x_1273) ;  /* 0xfffffffc00f08947 */ /* 0x002fea000383ffff */
[----:B------:R-:W-:Y:S05]  /*14af0*/  BRA `(.L_x_1366) ;  /* 0xffffffc400cc7947 */ /* 0x000fea000383ffff */
.L_x_1277:
[----:B-1----:R1:W2:Y:S02]  /*14b00*/  SYNCS.PHASECHK.TRANS64.TRYWAIT P0, [R0+URZ+0x28480], R20 ;  /* 0x02848014000075a7 */ /* 0x0022a4000800017f */
[----:B--2---:R-:W-:Y:S05]  /*14b10*/  @!P0 NANOSLEEP.SYNCS 0x989680 ;  /* 0x009896800000895d */ /* 0x004fea0003900000 */
[----:B------:R-:W2:Y:S02]  /*14b20*/  @!P0 SYNCS.PHASECHK.TRANS64 P0, [R0+URZ+0x28480], R20 ;  /* 0x02848014000085a7 */ /* 0x000ea4000800007f */
[----:B--2---:R-:W-:Y:S05]  /*14b30*/  @!P0 BRA `(.L_x_1277) ;  /* 0xfffffffc00f08947 */ /* 0x004fea000383ffff */
[----:B------:R-:W-:Y:S05]  /*14b40*/  BRA `(.L_x_1367) ;  /* 0xffffffc8009c7947 */ /* 0x000fea000383ffff */
.L_x_1278:
[----:B------:R-:W-:Y:S01]  /*14b50*/  BSSY B0, `(.L_x_1368) ;  /* 0x0000008000007945 */ /* 0x000fe20003800000 */
[----:B------:R-:W-:Y:S02]  /*14b60*/  IMAD.MOV.U32 R13, RZ, RZ, R22 ;  /* 0x000000ffff0d7224 */ /* 0x000fe400078e0016 */
[----:B------:R-:W-:Y:S02]  /*14b70*/  IMAD.MOV.U32 R12, RZ, RZ, RZ ;  /* 0x000000ffff0c7224 */ /* 0x000fe400078e00ff */
[----:B------:R-:W-:Y:S02]  /*14b80*/  IMAD.MOV.U32 R11, RZ, RZ, 0x181f ;  /* 0x0000181fff0b7424 */ /* 0x000fe400078e00ff */
[----:B------:R-:W-:-:S07]  /*14b90*/  IMAD.MOV.U32 R15, RZ, RZ, -0x1 ;  /* 0xffffffffff0f7424 */ /* 0x000fce00078e00ff */
[----:B-1----:R-:W-:Y:S05]  /*14ba0*/  WARPSYNC.COLLECTIVE R15, `(.L_x_1369) ;  /* 0x000000000f087348 */ /* 0x002fea0003c00000 */
[----:B------:R0:W2:Y:S02]  /*14bb0*/  SHFL.IDX P6, R14, R13, R12, R11 ;  /* 0x0000000c0d0e7389 */ /* 0x0000a400000c000b */
[----:B012---:R-:W-:Y:S01]  /*14bc0*/  ENDCOLLECTIVE ;  /* 0x000000000000791b */ /* 0x007fe20003800000 */
.L_x_1369:
[----:B------:R-:W-:Y:S05]  /*14bd0*/  BSYNC B0 ;  /* 0x0000000000007941 */ /* 0x000fea0003800000 */
.L_x_1368:
        /* <DEDUP_REMOVED lines=9> */
.L_x_1370:
[----:B------:R-:W-:Y:S02]  /*14c70*/  IMAD.MOV.U32 R13, RZ, RZ, R22 ;  /* 0x000000ffff0d7224 */ /* 0x000fe400078e0016 */
[----:B------:R-:W-:Y:S02]  /*14c80*/  IMAD.MOV.U32 R12, RZ, RZ, 0x1 ;  /* 0x00000001ff0c7424 */ /* 0x000fe400078e00ff */
[----:B------:R-:W-:-:S07]  /*14c90*/  IMAD.MOV.U32 R2, RZ, RZ, R14 ;  /* 0x000000ffff027224 */ /* 0x000fce00078e000e */
[----:B------:R-:W-:Y:S05]  /*14ca0*/  WARPSYNC.COLLECTIVE R15, `(.L_x_1371) ;  /* 0x000000000f087348 */ /* 0x000fea0003c00000 */
[----:B------:R0:W1:Y:S02]  /*14cb0*/  SHFL.IDX P6, R14, R13, R12, R11 ;  /* 0x0000000c0d0e7389 */ /* 0x00006400000c000b */
[----:B01----:R-:W-:Y:S01]  /*14cc0*/  ENDCOLLECTIVE ;  /* 0x000000000000791b */ /* 0x003fe20003800000 */
.L_x_1371:
        /* <DEDUP_REMOVED lines=12> */
.L_x_1372:
[----:B------:R-:W-:Y:S02]  /*14d90*/  IMAD.MOV.U32 R13, RZ, RZ, R22 ;  /* 0x000000ffff0d7224 */ /* 0x000fe400078e0016 */
[----:B------:R-:W-:Y:S02]  /*14da0*/  IMAD.MOV.U32 R12, RZ, RZ, 0x2 ;  /* 0x00000002ff0c7424 */ /* 0x000fe400078e00ff */
[----:B------:R-:W-:-:S07]  /*14db0*/  IMAD.MOV.U32 R2, RZ, RZ, R14 ;  /* 0x000000ffff027224 */ /* 0x000fce00078e000e */
[----:B------:R-:W-:Y:S05]  /*14dc0*/  WARPSYNC.COLLECTIVE R15, `(.L_x_1373) ;  /* 0x000000000f087348 */ /* 0x000fea0003c00000 */
[----:B------:R0:W1:Y:S02]  /*14dd0*/  SHFL.IDX P6, R14, R13, R12, R11 ;  /* 0x0000000c0d0e7389 */ /* 0x00006400000c000b */
[----:B01----:R-:W-:Y:S01]  /*14de0*/  ENDCOLLECTIVE ;  /* 0x000000000000791b */ /* 0x003fe20003800000 */
.L_x_1373:
        /* <DEDUP_REMOVED lines=12> */
.L_x_1374:
[----:B------:R-:W-:Y:S02]  /*14eb0*/  IMAD.MOV.U32 R13, RZ, RZ, R22 ;  /* 0x000000ffff0d7224 */ /* 0x000fe400078e0016 */
[----:B------:R-:W-:Y:S02]  /*14ec0*/  IMAD.MOV.U32 R12, RZ, RZ, 0x3 ;  /* 0x00000003ff0c7424 */ /* 0x000fe400078e00ff */
[----:B------:R-:W-:-:S07]  /*14ed0*/  IMAD.MOV.U32 R2, RZ, RZ, R14 ;  /* 0x000000ffff027224 */ /* 0x000fce00078e000e */
[----:B------:R-:W-:Y:S05]  /*14ee0*/  WARPSYNC.COLLECTIVE R15, `(.L_x_1375) ;  /* 0x000000000f087348 */ /* 0x000fea0003c00000 */
[----:B------:R0:W1:Y:S02]  /*14ef0*/  SHFL.IDX P6, R14, R13, R12, R11 ;  /* 0x0000000c0d0e7389 */ /* 0x00006400000c000b */
[----:B01----:R-:W-:Y:S01]  /*14f00*/  ENDCOLLECTIVE ;  /* 0x000000000000791b */ /* 0x003fe20003800000 */
.L_x_1375:
        /* <DEDUP_REMOVED lines=12> */
.L_x_1376:
[----:B------:R-:W-:Y:S01]  /*14fd0*/  IMAD.MOV.U32 R2, RZ, RZ, R14 ;  /* 0x000000ffff027224 */ /* 0x000fe200078e000e */
[----:B------:R-:W-:Y:S06]  /*14fe0*/  BRA `(.L_x_1377) ;  /* 0xffffffc8002c7947 */ /* 0x000fec000383ffff */
.L_x_1283:
[----:B---3--:R3:W4:Y:S02]  /*14ff0*/  SYNCS.PHASECHK.TRANS64.TRYWAIT P0, [R0+URZ+0x28440], R20 ;  /* 0x02844014000075a7 */ /* 0x008724000800017f */
[----:B----4-:R-:W-:Y:S05]  /*15000*/  @!P0 NANOSLEEP.SYNCS 0x989680 ;  /* 0x009896800000895d */ /* 0x010fea0003900000 */
[----:B------:R-:W4:Y:S02]  /*15010*/  @!P0 SYNCS.PHASECHK.TRANS64 P0, [R0+URZ+0x28440], R20 ;  /* 0x02844014000085a7 */ /* 0x000f24000800007f */
[----:B----4-:R-:W-:Y:S05]  /*15020*/  @!P0 BRA `(.L_x_1283) ;  /* 0xfffffffc00f08947 */ /* 0x010fea000383ffff */
[----:B------:R-:W-:Y:S05]  /*15030*/  BRA `(.L_x_1378) ;  /* 0xffffffc800807947 */ /* 0x000fea000383ffff */
.L_x_1284:
[----:B------:R-:W-:Y:S01]  /*15040*/  BSSY B0, `(.L_x_1379) ;  /* 0x0000008000007945 */ /* 0x000fe20003800000 */
[----:B------:R-:W-:Y:S02]  /*15050*/  IMAD.MOV.U32 R13, RZ, RZ, R10 ;  /* 0x000000ffff0d7224 */ /* 0x000fe400078e000a */
[----:B------:R-:W-:Y:S02]  /*15060*/  IMAD.MOV.U32 R12, RZ, RZ, RZ ;  /* 0x000000ffff0c7224 */ /* 0x000fe400078e00ff */
[----:B------:R-:W-:Y:S02]  /*15070*/  IMAD.MOV.U32 R11, RZ, RZ, 0x181f ;  /* 0x0000181fff0b7424 */ /* 0x000fe400078e00ff */
[----:B------:R-:W-:-:S07]  /*15080*/  IMAD.MOV.U32 R15, RZ, RZ, -0x1 ;  /* 0xffffffffff0f7424 */ /* 0x000fce00078e00ff */
[----:B0123--:R-:W-:Y:S05]  /*15090*/  WARPSYNC.COLLECTIVE R15, `(.L_x_1380) ;  /* 0x000000000f087348 */ /* 0x00ffea0003c00000 */
[----:B------:R4:W0:Y:S02]  /*150a0*/  SHFL.IDX P6, R14, R13, R12, R11 ;  /* 0x0000000c0d0e7389 */ /* 0x00082400000c000b */
[----:B01234-:R-:W-:Y:S01]  /*150b0*/  ENDCOLLECTIVE ;  /* 0x000000000000791b */ /* 0x01ffe20003800000 */
.L_x_1380:
[----:B------:R-:W-:Y:S05]  /*150c0*/  BSYNC B0 ;  /* 0x0000000000007941 */ /* 0x000fea0003800000 */
.L_x_1379:
        /* <DEDUP_REMOVED lines=8> */
.L_x_1381:
[----:B------:R-:W-:Y:S02]  /*15150*/  IMAD.MOV.U32 R13, RZ, RZ, R10 ;  /* 0x000000ffff0d7224 */ /* 0x000fe400078e000a */
[----:B------:R-:W-:Y:S01]  /*15160*/  IMAD.MOV.U32 R12, RZ, RZ, 0x1 ;  /* 0x00000001ff0c7424 */ /* 0x000fe200078e00ff */
[----:B------:R-:W-:-:S13]  /*15170*/  IADD3 R2, P0, R28, R14, RZ ;  /* 0x0000000e1c027210 */ /* 0x000fda0007f1e0ff */
[----:B------:R-:W-:Y:S05]  /*15180*/  WARPSYNC.COLLECTIVE R15, `(.L_x_1382) ;  /* 0x000000000f087348 */ /* 0x000fea0003c00000 */
[----:B------:R0:W1:Y:S02]  /*15190*/  SHFL.IDX P6, R14, R13, R12, R11 ;  /* 0x0000000c0d0e7389 */ /* 0x00006400000c000b */
[----:B01----:R-:W-:Y:S01]  /*151a0*/  ENDCOLLECTIVE ;  /* 0x000000000000791b */ /* 0x003fe20003800000 */
.L_x_1382:
        /* <DEDUP_REMOVED lines=11> */
.L_x_1383:
[----:B------:R-:W-:Y:S02]  /*15260*/  IMAD.MOV.U32 R13, RZ, RZ, R10 ;  /* 0x000000ffff0d7224 */ /* 0x000fe400078e000a */
[----:B------:R-:W-:Y:S01]  /*15270*/  IMAD.MOV.U32 R12, RZ, RZ, 0x2 ;  /* 0x00000002ff0c7424 */ /* 0x000fe200078e00ff */
[----:B------:R-:W-:-:S13]  /*15280*/  IADD3 R2, P0, R28, R14, RZ ;  /* 0x0000000e1c027210 */ /* 0x000fda0007f1e0ff */
[----:B------:R-:W-:Y:S05]  /*15290*/  WARPSYNC.COLLECTIVE R15, `(.L_x_1384) ;  /* 0x000000000f087348 */ /* 0x000fea0003c00000 */
[----:B------:R0:W1:Y:S02]  /*152a0*/  SHFL.IDX P6, R14, R13, R12, R11 ;  /* 0x0000000c0d0e7389 */ /* 0x00006400000c000b */
[----:B01----:R-:W-:Y:S01]  /*152b0*/  ENDCOLLECTIVE ;  /* 0x000000000000791b */ /* 0x003fe20003800000 */
.L_x_1384:
        /* <DEDUP_REMOVED lines=11> */
.L_x_1385:
[----:B------:R-:W-:Y:S02]  /*15370*/  IMAD.MOV.U32 R13, RZ, RZ, R10 ;  /* 0x000000ffff0d7224 */ /* 0x000fe400078e000a */
[----:B------:R-:W-:Y:S01]  /*15380*/  IMAD.MOV.U32 R12, RZ, RZ, 0x3 ;  /* 0x00000003ff0c7424 */ /* 0x000fe200078e00ff */
[----:B------:R-:W-:-:S13]  /*15390*/  IADD3 R2, P0, R28, R14, RZ ;  /* 0x0000000e1c027210 */ /* 0x000fda0007f1e0ff */
[----:B------:R-:W-:Y:S05]  /*153a0*/  WARPSYNC.COLLECTIVE R15, `(.L_x_1386) ;  /* 0x000000000f087348 */ /* 0x000fea0003c00000 */
[----:B------:R0:W1:Y:S02]  /*153b0*/  SHFL.IDX P6, R14, R13, R12, R11 ;  /* 0x0000000c0d0e7389 */ /* 0x00006400000c000b */
[----:B01----:R-:W-:Y:S01]  /*153c0*/  ENDCOLLECTIVE ;  /* 0x000000000000791b */ /* 0x003fe20003800000 */
.L_x_1386:
        /* <DEDUP_REMOVED lines=11> */
.L_x_1387:
[----:B------:R-:W-:Y:S05]  /*15480*/  BRA `(.L_x_1388) ;  /* 0xffffffc800147947 */ /* 0x000fea000383ffff */
.L_x_1289:
[----:B0-----:R0:W1:Y:S02]  /*15490*/  SYNCS.PHASECHK.TRANS64.TRYWAIT P2, [R0+URZ+0x28470], R3 ;  /* 0x02847003000075a7 */ /* 0x001064000804017f */
[----:B-1----:R-:W-:Y:S05]  /*154a0*/  @!P2 NANOSLEEP.SYNCS 0x989680 ;  /* 0x009896800000a95d */ /* 0x002fea0003900000 */
[----:B------:R-:W1:Y:S02]  /*154b0*/  @!P2 SYNCS.PHASECHK.TRANS64 P2, [R0+URZ+0x28470], R3 ;  /* 0x028470030000a5a7 */ /* 0x000e64000804007f */
[----:B-1----:R-:W-:Y:S05]  /*154c0*/  @!P2 BRA `(.L_x_1289) ;  /* 0xfffffffc00f0a947 */ /* 0x002fea000383ffff */
[----:B------:R-:W-:Y:S05]  /*154d0*/  BRA `(.L_x_1389) ;  /* 0xffffffc8007c7947 */ /* 0x000fea000383ffff */
.L_x_1291:
[----:B0-----:R0:W1:Y:S02]  /*154e0*/  SYNCS.PHASECHK.TRANS64.TRYWAIT P2, [R0+URZ+0x28460], R7 ;  /* 0x02846007000075a7 */ /* 0x001064000804017f */
[----:B-1----:R-:W-:Y:S05]  /*154f0*/  @!P2 NANOSLEEP.SYNCS 0x989680 ;  /* 0x009896800000a95d */ /* 0x002fea0003900000 */
[----:B------:R-:W1:Y:S02]  /*15500*/  @!P2 SYNCS.PHASECHK.TRANS64 P2, [R0+URZ+0x28460], R7 ;  /* 0x028460070000a5a7 */ /* 0x000e64000804007f */
[----:B-1----:R-:W-:Y:S05]  /*15510*/  @!P2 BRA `(.L_x_1291) ;  /* 0xfffffffc00f0a947 */ /* 0x002fea000383ffff */
[----:B------:R-:W-:Y:S05]  /*15520*/  BRA `(.L_x_1390) ;  /* 0xffffffc8008c7947 */ /* 0x000fea000383ffff */
.L_x_1299:
[----:B0-----:R0:W2:Y:S02]  /*15530*/  SYNCS.PHASECHK.TRANS64.TRYWAIT P2, [R18+URZ+0x28470], R3 ;  /* 0x02847003120075a7 */ /* 0x0010a4000804017f */
[----:B--2---:R-:W-:Y:S05]  /*15540*/  @!P2 NANOSLEEP.SYNCS 0x989680 ;  /* 0x009896800000a95d */ /* 0x004fea0003900000 */
[----:B------:R-:W2:Y:S02]  /*15550*/  @!P2 SYNCS.PHASECHK.TRANS64 P2, [R18+URZ+0x28470], R3 ;  /* 0x028470031200a5a7 */ /* 0x000ea4000804007f */
[----:B--2---:R-:W-:Y:S05]  /*15560*/  @!P2 BRA `(.L_x_1299) ;  /* 0xfffffffc00f0a947 */ /* 0x004fea000383ffff */
[----:B------:R-:W-:Y:S05]  /*15570*/  BRA `(.L_x_1391) ;  /* 0xffffffd000387947 */ /* 0x000fea000383ffff */
.L_x_1301:
[----:B0-----:R0:W1:Y:S02]  /*15580*/  SYNCS.PHASECHK.TRANS64.TRYWAIT P2, [R18+URZ+0x28460], R3 ;  /* 0x02846003120075a7 */ /* 0x001064000804017f */
[----:B-1----:R-:W-:Y:S05]  /*15590*/  @!P2 NANOSLEEP.SYNCS 0x989680 ;  /* 0x009896800000a95d */ /* 0x002fea0003900000 */
[----:B------:R-:W1:Y:S02]  /*155a0*/  @!P2 SYNCS.PHASECHK.TRANS64 P2, [R18+URZ+0x28460], R3 ;  /* 0x028460031200a5a7 */ /* 0x000e64000804007f */
[----:B-1----:R-:W-:Y:S05]  /*155b0*/  @!P2 BRA `(.L_x_1301) ;  /* 0xfffffffc00f0a947 */ /* 0x002fea000383ffff */
[----:B------:R-:W-:Y:S05]  /*155c0*/  BRA `(.L_x_1392) ;  /* 0xffffffd000487947 */ /* 0x000fea000383ffff */
.L_x_1308:
[----:B0-----:R0:W2:Y:S02]  /*155d0*/  SYNCS.PHASECHK.TRANS64.TRYWAIT P0, [R5+URZ+0x28420], R0 ;  /* 0x02842000050075a7 */ /* 0x0010a4000800017f */
[----:B--2---:R-:W-:Y:S05]  /*155e0*/  @!P0 NANOSLEEP.SYNCS 0x989680 ;  /* 0x009896800000895d */ /* 0x004fea0003900000 */
[----:B------:R-:W2:Y:S02]  /*155f0*/  @!P0 SYNCS.PHASECHK.TRANS64 P0, [R5+URZ+0x28420], R0 ;  /* 0x02842000050085a7 */ /* 0x000ea4000800007f */
[----:B--2---:R-:W-:Y:S05]  /*15600*/  @!P0 BRA `(.L_x_1308) ;  /* 0xfffffffc00f08947 */ /* 0x004fea000383ffff */
[----:B------:R-:W-:Y:S05]  /*15610*/  BRA `(.L_x_1393) ;  /* 0xffffffd8001c7947 */ /* 0x000fea000383ffff */
.L_x_1309:
[----:B------:R-:W2:Y:S01]  /*15620*/  S2R R2, SR_TID.X ;  /* 0x0000000000027919 */ /* 0x000ea20000002100 */
[----:B------:R-:W-:Y:S01]  /*15630*/  BSSY B0, `(.L_x_1394) ;  /* 0x000000a000007945 */ /* 0x000fe20003800000 */
[----:B------:R-:W-:Y:S02]  /*15640*/  IMAD.MOV.U32 R12, RZ, RZ, RZ ;  /* 0x000000ffff0c7224 */ /* 0x000fe400078e00ff */
[----:B------:R-:W-:Y:S02]  /*15650*/  IMAD.MOV.U32 R11, RZ, RZ, 0x1f ;  /* 0x0000001fff0b7424 */ /* 0x000fe400078e00ff */
[----:B------:R-:W-:Y:S01]  /*15660*/  IMAD.MOV.U32 R15, RZ, RZ, -0x1 ;  /* 0xffffffffff0f7424 */ /* 0x000fe200078e00ff */
[----:B--2---:R-:W-:-:S04]  /*15670*/  SHF.R.U32.HI R2, RZ, 0x5, R2 ;  /* 0x00000005ff027819 */ /* 0x004fc80000011602 */
[----:B------:R-:W-:-:S05]  /*15680*/  LOP3.LUT R2, R2, 0x3, RZ, 0xc0, !PT ;  /* 0x0000000302027812 */ /* 0x000fca00078ec0ff */
[----:B------:R-:W-:-:S07]  /*15690*/  IMAD.MOV.U32 R13, RZ, RZ, R2 ;  /* 0x000000ffff0d7224 */ /* 0x000fce00078e0002 */
[----:B01----:R-:W-:Y:S05]  /*156a0*/  WARPSYNC.COLLECTIVE R15, `(.L_x_1395) ;  /* 0x000000000f087348 */ /* 0x003fea0003c00000 */
[----:B------:R2:W3:Y:S02]  /*156b0*/  SHFL.IDX P6, R14, R13, R12, R11 ;  /* 0x0000000c0d0e7389 */ /* 0x0004e400000c000b */
[----:B0123--:R-:W-:Y:S01]  /*156c0*/  ENDCOLLECTIVE ;  /* 0x000000000000791b */ /* 0x00ffe20003800000 */
.L_x_1395:
[----:B------:R-:W-:Y:S05]  /*156d0*/  BSYNC B0 ;  /* 0x0000000000007941 */ /* 0x000fea0003800000 */
.L_x_1394:
[----:B------:R-:W-:Y:S05]  /*156e0*/  BRA `(.L_x_1396) ;  /* 0xffffffd800047947 */ /* 0x000fea000383ffff */
.L_x_1312:
[----:B------:R-:W-:Y:S01]  /*156f0*/  BSSY B1, `(.L_x_1397) ;  /* 0x0000006000017945 */ /* 0x000fe20003800000 */
[----:B------:R-:W-:-:S07]  /*15700*/  IMAD.MOV.U32 R15, RZ, RZ, -0x1 ;  /* 0xffffffffff0f7424 */ /* 0x000fce00078e00ff */
[----:B01----:R-:W-:Y:S05]  /*15710*/  WARPSYNC.COLLECTIVE R15, `(.L_x_1398) ;  /* 0x000000000f0c7348 */ /* 0x003fea0003c00000 */
[----:B------:R-:W-:Y:S02]  /*15720*/  ELECT P6, UR62, PT ;  /* 0x00000000003e782f */ /* 0x000fe400038c0000 */
[----:B------:R-:W-:Y:S01]  /*15730*/  MOV R14, UR62 ;  /* 0x0000003e000e7c02 */ /* 0x000fe20008000f00 */
[----:B01----:R-:W-:Y:S10]  /*15740*/  ENDCOLLECTIVE ;  /* 0x000000000000791b */ /* 0x003ff40003800000 */
.L_x_1398:
[----:B------:R-:W-:Y:S05]  /*15750*/  BSYNC B1 ;  /* 0x0000000000017941 */ /* 0x000fea0003800000 */
.L_x_1397:
[----:B------:R-:W-:Y:S05]  /*15760*/  BRA `(.L_x_1399) ;  /* 0xffffffd400fc7947 */ /* 0x000fea000383ffff */
.L_x_1314:
[----:B0-----:R0:W2:Y:S02]  /*15770*/  SYNCS.PHASECHK.TRANS64.TRYWAIT P1, [R3+URZ+0x28440], R2 ;  /* 0x02844002030075a7 */ /* 0x0010a4000802017f */
[----:B--2---:R-:W-:Y:S05]  /*15780*/  @!P1 NANOSLEEP.SYNCS 0x989680 ;  /* 0x009896800000995d */ /* 0x004fea0003900000 */
[----:B------:R-:W2:Y:S02]  /*15790*/  @!P1 SYNCS.PHASECHK.TRANS64 P1, [R3+URZ+0x28440], R2 ;  /* 0x02844002030095a7 */ /* 0x000ea4000802007f */
[----:B--2---:R-:W-:Y:S05]  /*157a0*/  @!P1 BRA `(.L_x_1314) ;  /* 0xfffffffc00f09947 */ /* 0x004fea000383ffff */
[----:B------:R-:W-:Y:S05]  /*157b0*/  BRA `(.L_x_1400) ;  /* 0xffffffd8001c7947 */ /* 0x000fea000383ffff */
.L_x_1316:
[----:B--2---:R2:W3:Y:S02]  /*157c0*/  SYNCS.PHASECHK.TRANS64.TRYWAIT P1, [R19+URZ+0x28440], R0 ;  /* 0x02844000130075a7 */ /* 0x0044e4000802017f */
[----:B---3--:R-:W-:Y:S05]  /*157d0*/  @!P1 NANOSLEEP.SYNCS 0x989680 ;  /* 0x009896800000995d */ /* 0x008fea0003900000 */
[----:B------:R-:W3:Y:S02]  /*157e0*/  @!P1 SYNCS.PHASECHK.TRANS64 P1, [R19+URZ+0x28440], R0 ;  /* 0x02844000130095a7 */ /* 0x000ee4000802007f */
[----:B---3--:R-:W-:Y:S05]  /*157f0*/  @!P1 BRA `(.L_x_1316) ;  /* 0xfffffffc00f09947 */ /* 0x008fea000383ffff */
[----:B------:R-:W-:Y:S05]  /*15800*/  BRA `(.L_x_1401) ;  /* 0xffffffd800287947 */ /* 0x000fea000383ffff */
.L_x_1318:
[----:B---3--:R3:W4:Y:S02]  /*15810*/  SYNCS.PHASECHK.TRANS64.TRYWAIT P1, [R3+URZ+0x28460], R2 ;  /* 0x02846002030075a7 */ /* 0x008724000802017f */
[----:B----4-:R-:W-:Y:S05]  /*15820*/  @!P1 NANOSLEEP.SYNCS 0x989680 ;  /* 0x009896800000995d */ /* 0x010fea0003900000 */
[----:B------:R-:W4:Y:S02]  /*15830*/  @!P1 SYNCS.PHASECHK.TRANS64 P1, [R3+URZ+0x28460], R2 ;  /* 0x02846002030095a7 */ /* 0x000f24000802007f */
[----:B----4-:R-:W-:Y:S05]  /*15840*/  @!P1 BRA `(.L_x_1318) ;  /* 0xfffffffc00f09947 */ /* 0x010fea000383ffff */
[----:B------:R-:W-:Y:S05]  /*15850*/  BRA `(.L_x_1402) ;  /* 0xffffffd800247947 */ /* 0x000fea000383ffff */
.L_x_1320:
[----:B----4-:R4:W0:Y:S02]  /*15860*/  SYNCS.PHASECHK.TRANS64.TRYWAIT P1, [R19+URZ+0x28460], R0 ;  /* 0x02846000130075a7 */ /* 0x010824000802017f */
[----:B0-----:R-:W-:Y:S05]  /*15870*/  @!P1 NANOSLEEP.SYNCS 0x989680 ;  /* 0x009896800000995d */ /* 0x001fea0003900000 */
[----:B------:R-:W0:Y:S02]  /*15880*/  @!P1 SYNCS.PHASECHK.TRANS64 P1, [R19+URZ+0x28460], R0 ;  /* 0x02846000130095a7 */ /* 0x000e24000802007f */
[----:B0-----:R-:W-:Y:S05]  /*15890*/  @!P1 BRA `(.L_x_1320) ;  /* 0xfffffffc00f09947 */ /* 0x001fea000383ffff */
[----:B------:R-:W-:Y:S05]  /*158a0*/  BRA `(.L_x_1403) ;  /* 0xffffffd800207947 */ /* 0x000fea000383ffff */
.L_x_1322:
[----:B------:R0:W0:Y:S02]  /*158b0*/  SYNCS.PHASECHK.TRANS64.TRYWAIT P1, [R3+URZ+0x28480], R2 ;  /* 0x02848002030075a7 */ /* 0x000024000802017f */
[----:B0-----:R-:W-:Y:S05]  /*158c0*/  @!P1 NANOSLEEP.SYNCS 0x989680 ;  /* 0x009896800000995d */ /* 0x001fea0003900000 */
[----:B------:R-:W0:Y:S02]  /*158d0*/  @!P1 SYNCS.PHASECHK.TRANS64 P1, [R3+URZ+0x28480], R2 ;  /* 0x02848002030095a7 */ /* 0x000e24000802007f */
[----:B0-----:R-:W-:Y:S05]  /*158e0*/  @!P1 BRA `(.L_x_1322) ;  /* 0xfffffffc00f09947 */ /* 0x001fea000383ffff */
[----:B------:R-:W-:Y:S05]  /*158f0*/  BRA `(.L_x_1404) ;  /* 0xffffffd8001c7947 */ /* 0x000fea000383ffff */
.L_x_1405:
        /* <DEDUP_REMOVED lines=16> */
.L_x_3633:


//--------------------- .text._ZN7cutlass13device_kernelIN5flash11enable_sm90INS1_16FlashAttnFwdSm90INS1_25CollectiveMainloopFwdSm90ILi2EN4cute5tupleIJNS5_1CILi1EEES8_S8_EEENS6_IJNS7_ILi128EEENS7_ILi64EEENS7_ILi256EEEEEELi256ENS_12float_e4m3_tEfNS_4arch4Sm90ELb0ELb1ELb0ELb1ELb1ELb0ELb0ELb1ELb0ELb1ELb0ELb0EEENS1_21CollectiveEpilogueFwdINS6_IJSA_SC_SB_EEES9_NS_10bfloat16_tESG_Li256ELb1ELb1ELb0ELb1EEENS1_36VarlenDynamicPersistentTileSchedulerILi128ELi64ELi256ELi128ELb0ELb1ELb1ELb1ELb0ELb1EEEEEEEEEvNT_6ParamsE --------------------------
	.section	.text._ZN7cutlass13device_kernelIN5flash11enable_sm90INS1_16FlashAttnFwdSm90INS1_25CollectiveMainloopFwdSm90ILi2EN4cute5tupleIJNS5_1CILi1EEES8_S8_EEENS6_IJNS7_ILi128EEENS7_ILi64EEENS7_ILi256EEEEEELi256ENS_12float_e4m3_tEfNS_4arch4Sm90ELb0ELb1ELb0ELb1ELb1ELb0ELb0ELb1ELb0ELb1ELb0ELb0EEENS1_21CollectiveEpilogueFwdINS6_IJSA_SC_SB_EEES9_NS_10bfloat16_tESG_Li256ELb1ELb1ELb0ELb1EEENS1_36VarlenDynamicPersistentTileSchedulerILi128ELi64ELi256ELi128ELb0ELb1ELb1ELb1ELb0ELb1EEEEEEEEEvNT_6ParamsE,"ax",@progbits
	.align	128
.text._ZN7cutlass13device_kernelIN5flash11enable_sm90INS1_16FlashAttnFwdSm90INS1_25CollectiveMainloopFwdSm90ILi2EN4cute5tupleIJNS5_1CILi1EEES8_S8_EEENS6_IJNS7_ILi128EEENS7_ILi64EEENS7_ILi256EEEEEELi256ENS_12float_e4m3_tEfNS_4arch4Sm90ELb0ELb1ELb0ELb1ELb1ELb0ELb0ELb1ELb0ELb1ELb0ELb0EEENS1_21CollectiveEpilogueFwdINS6_IJSA_SC_SB_EEES9_NS_10bfloat16_tESG_Li256ELb1ELb1ELb0ELb1EEENS1_36VarlenDynamicPersistentTileSchedulerILi128ELi64ELi256ELi128ELb0ELb1ELb1ELb1ELb0ELb1EEEEEEEEEvNT_6ParamsE:
        .type           _ZN7cutlass13device_kernelIN5flash11enable_sm90INS1_16FlashAttnFwdSm90INS1_25CollectiveMainloopFwdSm90ILi2EN4cute5tupleIJNS5_1CILi1EEES8_S8_EEENS6_IJNS7_ILi128EEENS7_ILi64EEENS7_ILi256EEEEEELi256ENS_12float_e4m3_tEfNS_4arch4Sm90ELb0ELb1ELb0ELb1ELb1ELb0ELb0ELb1ELb0ELb1ELb0ELb0EEENS1_21CollectiveEpilogueFwdINS6_IJSA_SC_SB_EEES9_NS_10bfloat16_tESG_Li256ELb1ELb1ELb0ELb1EEENS1_36VarlenDynamicPersistentTileSchedulerILi128ELi64ELi256ELi128ELb0ELb1ELb1ELb1ELb0ELb1EEEEEEEEEvNT_6ParamsE,@function
        .size           _ZN7cutlass13device_kernelIN5flash11enable_sm90INS1_16FlashAttnFwdSm90INS1_25CollectiveMainloopFwdSm90ILi2EN4cute5tupleIJNS5_1CILi1EEES8_S8_EEENS6_IJNS7_ILi128EEENS7_ILi64EEENS7_ILi256EEEEEELi256ENS_12float_e4m3_tEfNS_4arch4Sm90ELb0ELb1ELb0ELb1ELb1ELb0ELb0ELb1ELb0ELb1ELb0ELb0EEENS1_21CollectiveEpilogueFwdINS6_IJSA_SC_SB_EEES9_NS_10bfloat16_tESG_Li256ELb1ELb1ELb0ELb1EEENS1_36VarlenDynamicPersistentTileSchedulerILi128ELi64ELi256ELi128ELb0ELb1ELb1ELb1ELb0ELb1EEEEEEEEEvNT_6ParamsE,(.L_x_3634 - _ZN7cutlass13device_kernelIN5flash11enable_sm90INS1_16FlashAttnFwdSm90INS1_25CollectiveMainloopFwdSm90ILi2EN4cute5tupleIJNS5_1CILi1EEES8_S8_EEENS6_IJNS7_ILi128EEENS7_ILi64EEENS7_ILi256EEEEEELi256ENS_12float_e4m3_tEfNS_4arch4Sm90ELb0ELb1ELb0ELb1ELb1ELb0ELb0ELb1ELb0ELb1ELb0ELb0EEENS1_21CollectiveEpilogueFwdINS6_IJSA_SC_SB_EEES9_NS_10bfloat16_tESG_Li256ELb1ELb1ELb0ELb1EEENS1_36VarlenDynamicPersistentTileSchedulerILi128ELi64ELi256ELi128ELb0ELb1ELb1ELb1ELb0ELb1EEEEEEEEEvNT_6ParamsE)
        .other          _ZN7cutlass13device_kernelIN5flash11enable_sm90INS1_16FlashAttnFwdSm90INS1_25CollectiveMainloopFwdSm90ILi2EN4cute5tupleIJNS5_1CILi1EEES8_S8_EEENS6_IJNS7_ILi128EEENS7_ILi64EEENS7_ILi256EEEEEELi256ENS_12float_e4m3_tEfNS_4arch4Sm90ELb0ELb1ELb0ELb1ELb1ELb0ELb0ELb1ELb0ELb1ELb0ELb0EEENS1_21CollectiveEpilogueFwdINS6_IJSA_SC_SB_EEES9_NS_10bfloat16_tESG_Li256ELb1ELb1ELb0ELb1EEENS1_36VarlenDynamicPersistentTileSchedulerILi128ELi64ELi256ELi128ELb0ELb1ELb1ELb1ELb0ELb1EEEEEEEEEvNT_6ParamsE,@"STO_CUDA_ENTRY STV_DEFAULT"
_ZN7cutlass13device_kernelIN5flash11enable_sm90INS1_16FlashAttnFwdSm90INS1_25CollectiveMainloopFwdSm90ILi2EN4cute5tupleIJNS5_1CILi1EEES8_S8_EEENS6_IJNS7_ILi128EEENS7_ILi64EEENS7_ILi256EEEEEELi256ENS_12float_e4m3_tEfNS_4arch4Sm90ELb0ELb1ELb0ELb1ELb1ELb0ELb0ELb1ELb0ELb1ELb0ELb0EEENS1_21CollectiveEpilogueFwdINS6_IJSA_SC_SB_EEES9_NS_10bfloat16_tESG_Li256ELb1ELb1ELb0ELb1EEENS1_36VarlenDynamicPersistentTileSchedulerILi128ELi64ELi256ELi128ELb0ELb1ELb1ELb1ELb0ELb1EEEEEEEEEvNT_6ParamsE:
        /* <DEDUP_REMOVED lines=45> */
.L_x_1406:
        /* <DEDUP_REMOVED lines=22> */
.L_x_1407:
        /* <DEDUP_REMOVED lines=18> */
.L_x_1408:
        /* <DEDUP_REMOVED lines=22> */
.L_x_1409:
        /* <DEDUP_REMOVED lines=24> */
.L_x_1410:
        /* <DEDUP_REMOVED lines=8> */
.L_x_1412:
        /* <DEDUP_REMOVED lines=79> */
.L_x_1520:
[----:B------:R-:W-:Y:S01]  /*0da0*/  ULDC.64 UR6, c[0x0][0xa28] ;  /* 0x00028a0000067ab9 */ /* 0x000fe20000000a00 */
[----:B------:R-:W-:Y:S01]  /*0db0*/  ULDC UR4, c[0x0][0x424] ;  /* 0x0001090000047ab9 */ /* 0x000fe20000000800 */
[----:B------:R-:W-:-:S04]  /*0dc0*/  UISETP.NE.U32.AND UP0, UPT, UR6, URZ, UPT ;  /* 0x0000003f0600728c */ /* 0x000fc8000bf05070 */
[----:B------:R-:W-:-:S03]  /*0dd0*/  UISETP.NE.AND.EX UP0, UPT, UR7, URZ, UPT, UP0 ;  /* 0x0000003f0700728c */ /* 0x000fc6000bf05300 */
[----:B------:R-:W-:Y:S02]  /*0de0*/  ULDC.64 UR6, c[0x0][0xa18] ;  /* 0x0002860000067ab9 */ /* 0x000fe40000000a00 */
[----:B------:R-:W-:Y:S01]  /*0df0*/  UISETP.NE.U32.AND UP1, UPT, UR6, URZ, UPT ;  /* 0x0000003f0600728c */ /* 0x000fe2000bf25070 */
[----:B------:R-:W-:-:S03]  /*0e00*/  PLOP3.LUT P0, PT, PT, PT, UP0, 0x80, 0x0 ;  /* 0x000000000000781c */ /* 0x000fc60003f0f008 */
[----:B------:R-:W-:-:S03]  /*0e10*/  UISETP.NE.AND.EX UP1, UPT, UR7, URZ, UPT, UP1 ;  /* 0x0000003f0700728c */ /* 0x000fc6000bf25310 */
[----:B------:R-:W-:Y:S02]  /*0e20*/  @UP0 ULDC.64 UR6, c[0x0][0xa28] ;  /* 0x00028a0000060ab9 */ /* 0x000fe40000000a00 */
[----:B------:R-:W-:Y:S01]  /*0e30*/  @UP0 UIMAD.WIDE UR6, UR48, 0x4, UR6 ;  /* 0x00000004300608a5 */ /* 0x000fe2000f8e0206 */
[----:B------:R-:W-:-:S05]  /*0e40*/  PLOP3.LUT P2, PT, PT, PT, UP1, 0x80, 0x0 ;  /* 0x000000000000781c */ /* 0x000fca0003f4f018 */
[----:B------:R-:W-:Y:S01]  /*0e50*/  @UP1 ULDC.64 UR8, c[0x0][0xa18] ;  /* 0x0002860000081ab9 */ /* 0x000fe20000000a00 */
[----:B0--3--:R-:W-:Y:S02]  /*0e60*/  IMAD.U32 R4, RZ, RZ, UR6 ;  /* 0x00000006ff047e24 */ /* 0x009fe4000f8e00ff */
[----:B--2---:R-:W-:Y:S01]  /*0e70*/  IMAD.U32 R5, RZ, RZ, UR7 ;  /* 0x00000007ff057e24 */ /* 0x004fe2000f8e00ff */
[----:B------:R-:W-:-:S04]  /*0e80*/  @UP1 UIMAD.WIDE UR6, UR48, 0x4, UR8 ;  /* 0x00000004300618a5 */ /* 0x000fc8000f8e0208 */
[----:B------:R-:W2:Y:S02]  /*0e90*/  @P0 LDG.E R4, desc[UR54][R4.64] ;  /* 0x0000003604040981 */ /* 0x000ea4000c1e1900 */
[----:B------:R-:W-:Y:S02]  /*0ea0*/  IMAD.U32 R6, RZ, RZ, UR6 ;  /* 0x00000006ff067e24 */ /* 0x000fe4000f8e00ff */
[----:B------:R-:W-:Y:S01]  /*0eb0*/  IMAD.U32 R7, RZ, RZ, UR7 ;  /* 0x00000007ff077e24 */ /* 0x000fe2000f8e00ff */
[----:B------:R-:W-:-:S04]  /*0ec0*/  ULDC.64 UR6, c[0x0][0x418] ;  /* 0x0001060000067ab9 */ /* 0x000fc80000000a00 */
[----:B------:R-:W3:Y:S01]  /*0ed0*/  @P2 LDG.E R6, desc[UR54][R6.64] ;  /* 0x0000003606062981 */ /* 0x000ee2000c1e1900 */
[----:B------:R-:W-:Y:S01]  /*0ee0*/  UISETP.NE.U32.AND UP0, UPT, UR6, URZ, UPT ;  /* 0x0000003f0600728c */ /* 0x000fe2000bf05070 */
[----:B------:R-:W-:-:S03]  /*0ef0*/  UMOV UR39, URZ ;  /* 0x0000003f00277c82 */ /* 0x000fc60008000000 */
[----:B------:R-:W-:-:S03]  /*0f00*/  UISETP.NE.AND.EX UP0, UPT, UR7, URZ, UPT, UP0 ;  /* 0x0000003f0700728c */ /* 0x000fc6000bf05300 */
[----:B------:R-:W-:Y:S01]  /*0f10*/  ULDC.64 UR6, c[0x0][0xa20] ;  /* 0x0002880000067ab9 */ /* 0x000fe20000000a00 */
[----:B------:R-:W-:Y:S01]  /*0f20*/  USEL UR4, UR4, 0x1, UP0 ;  /* 0x0000000104047887 */ /* 0x000fe20008000000 */
[----:B------:R-:W-:Y:S01]  /*0f30*/  ISETP.NE.U32.AND P1, PT, RZ, UR6, PT ;  /* 0x00000006ff007c0c */ /* 0x000fe2000bf25070 */
[----:B------:R-:W-:Y:S02]  /*0f40*/  ULDC UR6, c[0x0][0x2f0] ;  /* 0x0000bc0000067ab9 */ /* 0x000fe40000000800 */
[----:B------:R-:W-:Y:S01]  /*0f50*/  UIMAD UR4, UR4, UR6, URZ ;  /* 0x00000006040472a4 */ /* 0x000fe2000f8e023f */
[----:B------:R-:W-:Y:S02]  /*0f60*/  ISETP.NE.AND.EX P1, PT, RZ, UR7, PT, P1 ;  /* 0x00000007ff007c0c */ /* 0x000fe4000bf25310 */
[----:B--2---:R-:W-:Y:S02]  /*0f70*/  @P0 R2UR UR39, R4 ;  /* 0x00000000042702ca */ /* 0x004fe400000e0000 */
[----:B---3--:R-:W-:Y:S01]  /*0f80*/  @P2 R2UR UR43, R6 ;  /* 0x00000000062b22ca */ /* 0x008fe200000e0000 */
[----:B-1--4-:R-:W-:-:S14]  /*0f90*/  @P2 BRA `(.L_x_1413) ;  /* 0x0000000000382947 */ /* 0x012fdc0003800000 */
[----:B------:R-:W-:Y:S01]  /*0fa0*/  ULDC.64 UR6, c[0x0][0xa00] ;  /* 0x0002800000067ab9 */ /* 0x000fe20000000a00 */
[----:B------:R-:W-:Y:S01]  /*0fb0*/  ULDC UR43, c[0x0][0x288] ;  /* 0x0000a200002b7ab9 */ /* 0x000fe20000000800 */
        /* <DEDUP_REMOVED lines=12> */
.L_x_1413:
[----:B------:R-:W-:Y:S01]  /*1080*/  UMOV UR36, UR49 ;  /* 0x0000003100247c82 */ /* 0x000fe20008000000 */
[----:B------:R-:W-:Y:S01]  /*1090*/  UMOV UR37, UR48 ;  /* 0x0000003000257c82 */ /* 0x000fe20008000000 */
[----:B------:R-:W-:Y:S05]  /*10a0*/  @!P1 BRA `(.L_x_1414) ;  /* 0x00000000001c9947 */ /* 0x000fea0003800000 */
[----:B------:R-:W-:Y:S02]  /*10b0*/  ULDC.64 UR6, c[0x0][0xa20] ;  /* 0x0002880000067ab9 */ /* 0x000fe40000000a00 */
[----:B------:R-:W-:-:S06]  /*10c0*/  UIMAD.WIDE UR6, UR48, 0x4, UR6 ;  /* 0x00000004300678a5 */ /* 0x000fcc000f8e0206 */
[----:B------:R-:W-:Y:S02]  /*10d0*/  IMAD.U32 R4, RZ, RZ, UR6 ;  /* 0x00000006ff047e24 */ /* 0x000fe4000f8e00ff */
[----:B------:R-:W-:-:S05]  /*10e0*/  IMAD.U32 R5, RZ, RZ, UR7 ;  /* 0x00000007ff057e24 */ /* 0x000fca000f8e00ff */
[----:B------:R-:W2:Y:S02]  /*10f0*/  LDG.E R4, desc[UR54][R4.64] ;  /* 0x0000003604047981 */ /* 0x000ea4000c1e1900 */
[----:B--2---:R-:W-:Y:S01]  /*1100*/  R2UR UR4, R4 ;  /* 0x00000000040472ca */ /* 0x004fe200000e0000 */
[----:B------:R-:W-:-:S14]  /*1110*/  BRA `(.L_x_1415) ;  /* 0x0000000000347947 */ /* 0x000fdc0003800000 */
.L_x_1414:
        /* <DEDUP_REMOVED lines=13> */
.L_x_1415:
[----:B------:R-:W-:Y:S01]  /*11f0*/  ULDC.64 UR8, c[0x0][0x990] ;  /* 0x0002640000087ab9 */ /* 0x000fe20000000a00 */
[----:B------:R-:W-:Y:S01]  /*1200*/  ULDC.64 UR6, c[0x0][0x998] ;  /* 0x0002660000067ab9 */ /* 0x000fe20000000a00 */
[----:B------:R-:W-:Y:S01]  /*1210*/  UISETP.NE.U32.AND UP0, UPT, UR8, URZ, UPT ;  /* 0x0000003f0800728c */ /* 0x000fe2000bf05070 */
[----:B------:R-:W-:Y:S01]  /*1220*/  IMAD.MOV.U32 R3, RZ, RZ, 0x3f800000 ;  /* 0x3f800000ff037424 */ /* 0x000fe200078e00ff */
[----:B------:R-:W-:Y:S01]  /*1230*/  UISETP.NE.U32.AND UP1, UPT, UR6, URZ, UPT ;  /* 0x0000003f0600728c */ /* 0x000fe2000bf25070 */
[----:B------:R-:W-:Y:S01]  /*1240*/  IMAD.MOV.U32 R0, RZ, RZ, 0x3f800000 ;  /* 0x3f800000ff007424 */ /* 0x000fe200078e00ff */
[----:B------:R-:W-:Y:S02]  /*1250*/  UISETP.NE.AND.EX UP0, UPT, UR9, URZ, UPT, UP0 ;  /* 0x0000003f0900728c */ /* 0x000fe4000bf05300 */
[----:B------:R-:W-:-:S04]  /*1260*/  UISETP.NE.AND.EX UP1, UPT, UR7, URZ, UPT, UP1 ;  /* 0x0000003f0700728c */ /* 0x000fc8000bf25310 */
[----:B------:R-:W-:Y:S02]  /*1270*/  PLOP3.LUT P0, PT, PT, PT, UP0, 0x80, 0x0 ;  /* 0x000000000000781c */ /* 0x000fe40003f0f008 */
[----:B------:R-:W-:-:S03]  /*1280*/  PLOP3.LUT P1, PT, PT, PT, UP1, 0x80, 0x0 ;  /* 0x000000000000781c */ /* 0x000fc60003f2f018 */
[----:B------:R-:W-:Y:S02]  /*1290*/  @UP0 USHF.R.S32.HI UR10, URZ, 0x1f, UR48 ;  /* 0x0000001f3f0a0899 */ /* 0x000fe40008011430 */
[----:B------:R-:W-:Y:S01]  /*12a0*/  @UP1 USHF.R.S32.HI UR14, URZ, 0x1f, UR48 ;  /* 0x0000001f3f0e1899 */ /* 0x000fe20008011430 */
[----:B------:R-:W-:Y:S01]  /*12b0*/  @UP0 ULDC.64 UR16, c[0x0][0x9a8] ;  /* 0x00026a0000100ab9 */ /* 0x000fe20000000a00 */
[----:B------:R-:W-:Y:S01]  /*12c0*/  @UP1 ULDC.64 UR18, c[0x0][0x9b8] ;  /* 0x00026e0000121ab9 */ /* 0x000fe20000000a00 */
[----:B------:R-:W-:Y:S02]  /*12d0*/  @UP0 UIMAD UR10, UR10, UR16, URZ ;  /* 0x000000100a0a02a4 */ /* 0x000fe4000f8e023f */
[----:B------:R-:W-:Y:S02]  /*12e0*/  @UP1 UIMAD UR14, UR14, UR18, URZ ;  /* 0x000000120e0e12a4 */ /* 0x000fe4000f8e023f */
[----:B------:R-:W-:Y:S02]  /*12f0*/  @UP0 UIMAD UR17, UR48, UR17, UR10 ;  /* 0x00000011301102a4 */ /* 0x000fe4000f8e020a */
[----:B------:R-:W-:-:S02]  /*1300*/  @UP1 UIMAD.WIDE.U32 UR10, UR48, UR18, URZ ;  /* 0x00000012300a12a5 */ /* 0x000fc4000f8e003f */
[----:B------:R-:W-:Y:S02]  /*1310*/  @UP0 UIMAD.WIDE.U32 UR12, UR48, UR16, URZ ;  /* 0x00000010300c02a5 */ /* 0x000fe4000f8e003f */
[----:B------:R-:W-:Y:S02]  /*1320*/  @UP1 UIMAD UR18, UR48, UR19, UR14 ;  /* 0x00000013301212a4 */ /* 0x000fe4000f8e020e */
[----:B------:R-:W-:Y:S02]  /*1330*/  @UP1 USHF.R.S32.HI UR19, URZ, 0x1f, UR49 ;  /* 0x0000001f3f131899 */ /* 0x000fe40008011431 */
[----:B------:R-:W-:Y:S01]  /*1340*/  @UP0 USHF.R.S32.HI UR16, URZ, 0x1f, UR49 ;  /* 0x0000001f3f100899 */ /* 0x000fe20008011431 */
[----:B------:R-:W-:Y:S01]  /*1350*/  @UP1 ULDC.64 UR14, c[0x0][0x9c0] ;  /* 0x00027000000e1ab9 */ /* 0x000fe20000000a00 */
[----:B------:R-:W-:Y:S01]  /*1360*/  @UP0 ULDC.64 UR20, c[0x0][0x9b0] ;  /* 0x00026c0000140ab9 */ /* 0x000fe20000000a00 */
[----:B------:R-:W-:Y:S02]  /*1370*/  @UP0 UIADD3 UR13, UR13, UR17, URZ ;  /* 0x000000110d0d0290 */ /* 0x000fe4000fffe03f */
[----:B------:R-:W-:-:S02]  /*1380*/  @UP1 UIMAD UR17, UR19, UR14, URZ ;  /* 0x0000000e131112a4 */ /* 0x000fc4000f8e023f */
[----:B------:R-:W-:Y:S02]  /*1390*/  @UP0 UIMAD UR16, UR16, UR20, URZ ;  /* 0x00000014101002a4 */ /* 0x000fe4000f8e023f */
[----:B------:R-:W-:Y:S02]  /*13a0*/  @UP1 UIADD3 UR11, UR11, UR18, URZ ;  /* 0x000000120b0b1290 */ /* 0x000fe4000fffe03f */
[----:B------:R-:W-:Y:S02]  /*13b0*/  @UP1 UIMAD UR17, UR49, UR15, UR17 ;  /* 0x0000000f311112a4 */ /* 0x000fe4000f8e0211 */
[----:B------:R-:W-:Y:S02]  /*13c0*/  @UP0 UIMAD UR16, UR49, UR21, UR16 ;  /* 0x00000015311002a4 */ /* 0x000fe4000f8e0210 */
[----:B------:R-:W-:Y:S02]  /*13d0*/  @UP0 UIMAD.WIDE.U32 UR12, UR49, UR20, UR12 ;  /* 0x00000014310c02a5 */ /* 0x000fe4000f8e000c */
        /* <DEDUP_REMOVED lines=11> */
[----:B------:R-:W-:Y:S01]  /*1490*/  USHF.L.U32 UR38, UR5, 0x7, URZ ;  /* 0x0000000705267899 */ /* 0x000fe2000800063f */
[----:B------:R-:W-:Y:S01]  /*14a0*/  IMAD.U32 R7, RZ, RZ, UR7 ;  /* 0x00000007ff077e24 */ /* 0x000fe2000f8e00ff */
[----:B------:R-:W-:Y:S02]  /*14b0*/  UIADD3 UR39, -UR39, UR4, URZ ;  /* 0x0000000427277290 */ /* 0x000fe4000fffe13f */
[----:B------:R-:W2:Y:S01]  /*14c0*/  @P0 LDG.E R3, desc[UR54][R4.64] ;  /* 0x0000003604030981 */ /* 0x000ea2000c1e1900 */
[----:B------:R-:W-:Y:S02]  /*14d0*/  UISETP.NE.AND UP5, UPT, UR6, 0x1, UPT ;  /* 0x000000010600788c */ /* 0x000fe4000bfa5270 */
[----:B------:R-:W-:Y:S01]  /*14e0*/  UIADD3 UR8, UR38, 0x7f, URZ ;  /* 0x0000007f26087890 */ /* 0x000fe2000fffe03f */
[----:B------:R-:W2:Y:S01]  /*14f0*/  @P1 LDG.E R0, desc[UR54][R6.64] ;  /* 0x0000003606001981 */ /* 0x000ea2000c1e1900 */
[----:B------:R-:W-:Y:S01]  /*1500*/  ULDC.64 UR4, c[0x0][0x9e0] ;  /* 0x0002780000047ab9 */ /* 0x000fe20000000a00 */
[----:B------:R-:W-:-:S02]  /*1510*/  UIADD3 UR9, UR39, 0x1, -UR43 ;  /* 0x0000000127097890 */ /* 0x000fc4000fffe82b */
[----:B------:R-:W-:Y:S01]  /*1520*/  UISETP.GE.AND UP4, UPT, UR5, 0x1, UPT ;  /* 0x000000010500788c */ /* 0x000fe2000bf86270 */
[----:B------:R-:W-:Y:S01]  /*1530*/  ULDC UR10, c[0x0][0x988] ;  /* 0x00026200000a7ab9 */ /* 0x000fe20000000800 */
[----:B------:R-:W-:Y:S02]  /*1540*/  UP2UR UR51, UPR, URZ, 0x20 ;  /* 0x000000203f337883 */ /* 0x000fe40008000000 */
[----:B------:R-:W-:Y:S01]  /*1550*/  @UP5 ULDC UR6, c[0x0][0x44c] ;  /* 0x0001130000065ab9 */ /* 0x000fe20000000800 */
[----:B------:R-:W-:Y:S01]  /*1560*/  @UP5 ULDC UR11, c[0x0][0x450] ;  /* 0x00011400000b5ab9 */ /* 0x000fe20000000800 */
[----:B------:R-:W-:Y:S01]  /*1570*/  UIMAD.WIDE.U32 UR6, UR8, UR6, URZ ;  /* 0x00000006080672a5 */ /* 0x000fe2000f8e003f */
[----:B------:R-:W-:Y:S01]  /*1580*/  PLOP3.LUT P0, PT, PT, PT, UP4, 0x40, 0x0 ;  /* 0x000000000000781c */ /* 0x000fe20003f0e848 */
[----:B------:R-:W-:Y:S02]  /*1590*/  UP2UR UR50, UPR, URZ, 0x10 ;  /* 0x000000103f327883 */ /* 0x000fe40008000000 */
[----:B------:R-:W-:-:S04]  /*15a0*/  @UP5 USHF.R.U32.HI UR8, URZ, UR11, UR7 ;  /* 0x0000000b3f085299 */ /* 0x000fc80008011607 */
        /* <DEDUP_REMOVED lines=17> */
.L_x_1417:
[----:B------:R-:W-:-:S11]  /*16c0*/  UISETP.NE.AND UP0, UPT, UR5, 0x1, UPT ;  /* 0x000000010500788c */ /* 0x000fd6000bf05270 */
[----:B------:R-:W-:Y:S02]  /*16d0*/  @UP0 ULDC.64 UR8, c[0x0][0x9e8] ;  /* 0x00027a0000080ab9 */ /* 0x000fe40000000a00 */
[----:B------:R-:W-:-:S04]  /*16e0*/  UIMAD.WIDE.U32 UR6, UR4, UR8, URZ ;  /* 0x00000008040672a5 */ /* 0x000fc8000f8e003f */
[----:B------:R-:W-:-:S12]  /*16f0*/  @UP0 USHF.R.U32.HI UR4, URZ, UR9, UR7 ;  /* 0x000000093f040299 */ /* 0x000fd80008011607 */
.L_x_1418:
[----:B------:R-:W-:-:S06]  /*1700*/  UIMAD UR4, UR4, UR5, UR5 ;  /* 0x00000005040472a4 */ /* 0x000fcc000f8e0205 */
[----:B------:R-:W-:-:S07]  /*1710*/  VIMNMX R0, R0, UR4, PT ;  /* 0x0000000400007c48 */ /* 0x000fce000bfe0100 */
.L_x_1416:
[----:B------:R-:W-:Y:S01]  /*1720*/  UISETP.NE.AND UP0, UPT, UR51, URZ, UPT ;  /* 0x0000003f3300728c */ /* 0x000fe2000bf05270 */
[----:B------:R-:W-:Y:S01]  /*1730*/  VIADD R0, R0, 0x3f ;  /* 0x0000003f00007836 */ /* 0x000fe20000000000 */
[----:B------:R-:W-:Y:S01]  /*1740*/  UMOV UR9, UR38 ;  /* 0x0000002600097c82 */ /* 0x000fe20008000000 */
[----:B------:R-:W-:Y:S02]  /*1750*/  UIADD3 UR4, UR39, 0x3f, URZ ;  /* 0x0000003f27047890 */ /* 0x000fe4000fffe03f */
[----:B------:R-:W-:Y:S01]  /*1760*/  UIADD3 UR57, UR39, -UR43, URZ ;  /* 0x8000002b27397290 */ /* 0x000fe2000fffe03f */
        /* <DEDUP_REMOVED lines=27> */
.L_x_1420:
[----:B------:R-:W-:-:S11]  /*1920*/  UISETP.NE.AND UP0, UPT, UR5, 0x1, UPT ;  /* 0x000000010500788c */ /* 0x000fd6000bf05270 */
[----:B------:R-:W-:Y:S02]  /*1930*/  @UP0 ULDC.64 UR10, c[0x0][0x9e8] ;  /* 0x00027a00000a0ab9 */ /* 0x000fe40000000a00 */
[----:B------:R-:W-:-:S04]  /*1940*/  UIMAD.WIDE.U32 UR6, UR4, UR10, URZ ;  /* 0x0000000a040672a5 */ /* 0x000fc8000f8e003f */
[----:B------:R-:W-:-:S12]  /*1950*/  @UP0 USHF.R.U32.HI UR4, URZ, UR11, UR7 ;  /* 0x0000000b3f040299 */ /* 0x000fd80008011607 */
.L_x_1421:
[----:B------:R-:W-:-:S04]  /*1960*/  UIMAD UR4, UR4, UR5, URZ ;  /* 0x00000005040472a4 */ /* 0x000fc8000f8e023f */
[----:B------:R-:W-:-:S04]  /*1970*/  UISETP.LT.AND UP0, UPT, UR9, UR4, UPT ;  /* 0x000000040900728c */ /* 0x000fc8000bf01270 */
[----:B------:R-:W-:-:S12]  /*1980*/  USEL UR9, UR9, UR4, !UP0 ;  /* 0x0000000409097287 */ /* 0x000fd8000c000000 */
.L_x_1419:
[----:B------:R-:W-:Y:S01]  /*1990*/  USHF.R.S32.HI UR4, URZ, 0x1f, UR9 ;  /* 0x0000001f3f047899 */ /* 0x000fe20008011409 */
[----:B------:R-:W-:Y:S01]  /*19a0*/  PLOP3.LUT P0, PT, PT, PT, PT, 0x80, 0x0 ;  /* 0x000000000000781c */ /* 0x000fe20003f0f070 */
[----:B------:R-:W-:Y:S01]  /*19b0*/  IMAD.MOV.U32 R0, RZ, RZ, RZ ;  /* 0x000000ffff007224 */ /* 0x000fe200078e00ff */
[----:B------:R-:W-:Y:S01]  /*19c0*/  CS2R R10, SRZ ;  /* 0x00000000000a7805 */ /* 0x000fe2000001ff00 */
[----:B------:R-:W-:Y:S01]  /*19d0*/  ULEA.HI UR4, UR4, UR9, URZ, 0x6 ;  /* 0x0000000904047291 */ /* 0x000fe2000f8f303f */
[----:B------:R-:W-:Y:S01]  /*19e0*/  IMAD.MOV.U32 R3, RZ, RZ, RZ ;  /* 0x000000ffff037224 */ /* 0x000fe200078e00ff */
[----:B------:R-:W-:Y:S01]  /*19f0*/  CS2R R108, SRZ ;  /* 0x00000000006c7805 */ /* 0x000fe2000001ff00 */
[----:B------:R-:W-:Y:S01]  /*1a00*/  IMAD.MOV.U32 R147, RZ, RZ, RZ ;  /* 0x000000ffff937224 */ /* 0x000fe200078e00ff */
[----:B------:R-:W-:Y:S01]  /*1a10*/  USHF.R.S32.HI UR4, URZ, 0x6, UR4 ;  /* 0x000000063f047899 */ /* 0x000fe20008011404 */
[----:B------:R-:W-:Y:S01]  /*1a20*/  CS2R R144, SRZ ;  /* 0x0000000000907805 */ /* 0x000fe2000001ff00 */
[----:B------:R-:W-:Y:S01]  /*1a30*/  IMAD.MOV.U32 R150, RZ, RZ, RZ ;  /* 0x000000ffff967224 */ /* 0x000fe200078e00ff */
[----:B------:R-:W-:Y:S01]  /*1a40*/  CS2R R30, SRZ ;  /* 0x00000000001e7805 */ /* 0x000fe2000001ff00 */
[----:B------:R-:W-:Y:S01]  /*1a50*/  UISETP.LT.AND UP0, UPT, URZ, UR4, UPT ;  /* 0x000000043f00728c */ /* 0x000fe2000bf01270 */
[----:B------:R-:W-:-:S02]  /*1a60*/  CS2R R100, SRZ ;  /* 0x0000000000647805 */ /* 0x000fc4000001ff00 */
[----:B------:R-:W-:Y:S02]  /*1a70*/  CS2R R142, SRZ ;  /* 0x00000000008e7805 */ /* 0x000fe4000001ff00 */
[----:B------:R-:W-:Y:S01]  /*1a80*/  CS2R R136, SRZ ;  /* 0x0000000000887805 */ /* 0x000fe2000001ff00 */
[----:B------:R-:W-:Y:S01]  /*1a90*/  USEL UR41, URZ, UR4, !UP0 ;  /* 0x000000043f297287 */ /* 0x000fe2000c000000 */
[----:B------:R-:W-:Y:S02]  /*1aa0*/  CS2R R34, SRZ ;  /* 0x0000000000227805 */ /* 0x000fe4000001ff00 */
[----:B------:R-:W-:Y:S02]  /*1ab0*/  CS2R R92, SRZ ;  /* 0x00000000005c7805 */ /* 0x000fe4000001ff00 */
[----:B------:R-:W-:Y:S02]  /*1ac0*/  CS2R R134, SRZ ;  /* 0x0000000000867805 */ /* 0x000fe4000001ff00 */
[----:B------:R-:W-:-:S02]  /*1ad0*/  CS2R R128, SRZ ;  /* 0x0000000000807805 */ /* 0x000fc4000001ff00 */
[----:B------:R-:W-:Y:S02]  /*1ae0*/  CS2R R38, SRZ ;  /* 0x0000000000267805 */ /* 0x000fe4000001ff00 */
[----:B------:R-:W-:Y:S02]  /*1af0*/  ISETP.GT.AND P1, PT, R160, UR41, PT ;  /* 0x00000029a0007c0c */ /* 0x000fe4000bf24270 */
        /* <DEDUP_REMOVED lines=84> */
.L_x_1423:
        /* <DEDUP_REMOVED lines=10> */
.L_x_1628:
[----:B0-----:R-:W-:Y:S01]  /*20e0*/  IMAD.U32 R0, RZ, RZ, UR47 ;  /* 0x0000002fff007e24 */ /* 0x001fe2000f8e00ff */
[----:B------:R-:W-:Y:S05]  /*20f0*/  WARPSYNC.ALL ;  /* 0x0000000000007948 */ /* 0x000fea0003800000 */
[----:B------:R0:W-:Y:S01]  /*2100*/  BAR.SYNC.DEFER_BLOCKING R7, 0x100 ;  /* 0x000400070000751d */ /* 0x0001e20000010000 */
[----:B------:R-:W-:-:S13]  /*2110*/  ISETP.NE.AND P0, PT, R0, 0x3, PT ;  /* 0x000000030000780c */ /* 0x000fda0003f05270 */
[----:B0-----:R-:W-:Y:S05]  /*2120*/  @!P0 BRA `(.L_x_1425) ;  /* 0x0000000000048947 */ /* 0x001fea0003800000 */
[----:B------:R-:W-:Y:S01]  /*2130*/  BPT.TRAP 0x1 ;  /* 0x000000040000795c */ /* 0x000fe20000300000 */
.L_x_1425:
[----:B------:R-:W-:Y:S01]  /*2140*/  ULEA UR58, UR44, UR53, 0x3 ;  /* 0x000000352c3a7291 */ /* 0x000fe2000f8e183f */
[----:B------:R-:W-:-:S05]  /*2150*/  IMAD.U32 R8, RZ, RZ, UR45 ;  /* 0x0000002dff087e24 */ /* 0x000fca000f8e00ff */
[----:B------:R-:W-:-:S04]  /*2160*/  SHF.L.U32 R8, R8, 0x1f, RZ ;  /* 0x0000001f08087819 */ /* 0x000fc800000006ff */
[----:B------:R0:W1:Y:S01]  /*2170*/  SYNCS.PHASECHK.TRANS64.TRYWAIT P1, [UR58+0x28430], R8 ;  /* 0x02843008ff0075a7 */ /* 0x000062000802017a */
[----:B------:R-:W-:Y:S05]  /*2180*/  @!P0 BRA `(.L_x_1426) ;  /* 0x0000000000048947 */ /* 0x000fea0003800000 */
[----:B------:R-:W-:Y:S01]  /*2190*/  BPT.TRAP 0x1 ;  /* 0x000000040000795c */ /* 0x000fe20000300000 */
.L_x_1426:
[----:B-1----:R-:W-:Y:S05]  /*21a0*/  @P1 BRA `(.L_x_1427) ;  /* 0x0000000000081947 */ /* 0x002fea0003800000 */
[----:B------:R-:W1:Y:S02]  /*21b0*/  SYNCS.PHASECHK.TRANS64.TRYWAIT P1, [UR58+0x28430], R8 ;  /* 0x02843008ff0075a7 */ /* 0x000e64000802017a */
[----:B-1----:R-:W-:Y:S05]  /*21c0*/  @!P1 BRA `(.L_x_1428) ;  /* 0x0000012800a89947 */ /* 0x002fea0003800000 */
.L_x_1427:
        /* <DEDUP_REMOVED lines=66> */
.L_x_1429:
[----:B------:R-:W-:Y:S01]  /*25f0*/  UISETP.NE.AND UP1, UPT, UR51, URZ, UPT ;  /* 0x0000003f3300728c */ /* 0x000fe2000bf25270 */
        /* <DEDUP_REMOVED lines=8> */
[----:B------:R-:W-:Y:S02]  /*2680*/  ULDC UR11, c[0x0][0x9e0] ;  /* 0x00027800000b7ab9 */ /* 0x000fe40000000800 */
[----:B------:R-:W-:Y:S01]  /*2690*/  @UP1 ULDC UR6, c[0x0][0x44c] ;  /* 0x0001130000061ab9 */ /* 0x000fe20000000800 */
[----:B------:R-:W-:Y:S01]  /*26a0*/  @UP1 ULDC UR7, c[0x0][0x450] ;  /* 0x0001140000071ab9 */ /* 0x000fe20000000800 */
[----:B------:R-:W-:-:S06]  /*26b0*/  VIADD R14, R5, 0xffffffff ;  /* 0xffffffff050e7836 */ /* 0x000fcc0000000000 */
[----:B-1----:R-:W-:Y:S01]  /*26c0*/  @P1 IMAD.HI.U32 R3, R4, UR6, RZ ;  /* 0x0000000604031c27 */ /* 0x002fe2000f8e00ff */
[----:B------:R-:W-:Y:S01]  /*26d0*/  UIADD3 UR6, UR58, 0x28440, URZ ;  /* 0x000284403a067890 */ /* 0x000fe2000fffe03f */
[----:B------:R-:W-:-:S03]  /*26e0*/  PLOP3.LUT P1, PT, PT, PT, UP0, 0x40, 0x0 ;  /* 0x000000000000781c */ /* 0x000fc60003f2e808 */
[----:B------:R-:W-:Y:S01]  /*26f0*/  @P2 SHF.R.U32.HI R4, RZ, UR7, R3 ;  /* 0x00000007ff042c19 */ /* 0x000fe20008011603 */
[----:B------:R-:W-:Y:S01]  /*2700*/  UPRMT UR6, UR56, 0x654, UR6 ;  /* 0x0000065438067896 */ /* 0x000fe20008000006 */
[----:B------:R-:W-:-:S03]  /*2710*/  VIADD R3, R5, UR39 ;  /* 0x0000002705037c36 */ /* 0x000fc60008000000 */
[----:B------:R-:W1:Y:S01]  /*2720*/  SHFL.IDX PT, R20, R4, RZ, 0x1c1f ;  /* 0x001c1fff04147589 */ /* 0x000e6200000e0000 */
[----:B------:R-:W-:Y:S01]  /*2730*/  IMAD R6, R2, -0x2, R3 ;  /* 0xfffffffe02067824 */ /* 0x000fe200078e0203 */
[----:B------:R-:W-:-:S03]  /*2740*/  IADD3 R3, -R10, UR39, RZ ;  /* 0x000000270a037c10 */ /* 0x000fc6000fffe1ff */
[----:B------:R-:W-:Y:S01]  /*2750*/  SYNCS.ARRIVE.TRANS64.RED.A1T0 RZ, [UR6], RZ ;  /* 0x000000ffffff79a7 */ /* 0x000fe20008100406 */
[----:B------:R-:W-:Y:S01]  /*2760*/  ULOP3.LUT UR6, URZ, UR10, URZ, 0x33, !UPT ;  /* 0x0000000a3f067292 */ /* 0x000fe2000f8e333f */
[----:B------:R-:W-:Y:S02]  /*2770*/  VIADD R6, R6, -UR43 ;  /* 0x8000002b06067c36 */ /* 0x000fe40008000000 */
[----:B------:R-:W-:Y:S02]  /*2780*/  IMAD R11, R2, -0x2, R3 ;  /* 0xfffffffe020b7824 */ /* 0x000fe400078e0203 */
[C---:B------:R-:W-:Y:S02]  /*2790*/  VIADD R12, R6.reuse, UR11 ;  /* 0x0000000b060c7c36 */ /* 0x040fe40008000000 */
[----:B------:R-:W-:-:S03]  /*27a0*/  VIADD R13, R6, UR6 ;  /* 0x00000006060d7c36 */ /* 0x000fc60008000000 */
[----:B-1----:R-:W-:Y:S01]  /*27b0*/  VIADDMNMX R3, R20, R12, R11, PT ;  /* 0x0000000c14037246 */ /* 0x002fe2000380010b */
[----:B------:R-:W-:Y:S01]  /*27c0*/  IMAD.IADD R5, R13, 0x1, R20 ;  /* 0x000000010d057824 */ /* 0x000fe200078e0214 */
[----:B------:R-:W-:Y:S06]  /*27d0*/  @P1 BRA `(.L_x_1430) ;  /* 0x0000000000641947 */ /* 0x000fec0003800000 */
[----:B------:R-:W-:Y:S01]  /*27e0*/  IMAD.U32 R9, RZ, RZ, UR43 ;  /* 0x0000002bff097e24 */ /* 0x000fe2000f8e00ff */
[----:B------:R-:W-:Y:S04]  /*27f0*/  BSSY B0, `(.L_x_1431) ;  /* 0x0000013000007945 */ /* 0x000fe80003800000 */
[----:B------:R-:W-:-:S04]  /*2800*/  IADD3 R9, -R9, UR39, R20 ;  /* 0x0000002709097c10 */ /* 0x000fc8000fffe114 */
        /* <DEDUP_REMOVED lines=11> */
.L_x_1432:
[----:B------:R-:W-:Y:S02]  /*28c0*/  ULDC UR6, c[0x0][0x9e4] ;  /* 0x0002790000067ab9 */ /* 0x000fe40000000800 */
[----:B------:R-:W-:-:S05]  /*28d0*/  IMAD.U32 R15, RZ, RZ, UR6 ;  /* 0x00000006ff0f7e24 */ /* 0x000fca000f8e00ff */
[----:B------:R-:W-:-:S13]  /*28e0*/  ISETP.NE.AND P1, PT, R15, 0x1, PT ;  /* 0x000000010f00780c */ /* 0x000fda0003f25270 */
[----:B------:R-:W1:Y:S02]  /*28f0*/  @P1 LDC.64 R20, c[0x0][0x9e8] ;  /* 0x00027a00ff141b82 */ /* 0x000e640000000a00 */
[----:B-1----:R-:W-:-:S05]  /*2900*/  @P1 IMAD.HI.U32 R6, R9, R20, RZ ;  /* 0x0000001409061227 */ /* 0x002fca00078e00ff */
[----:B------:R-:W-:-:S07]  /*2910*/  @P1 SHF.R.U32.HI R9, RZ, R21, R6 ;  /* 0x00000015ff091219 */ /* 0x000fce0000011606 */
.L_x_1433:
[----:B------:R-:W-:Y:S05]  /*2920*/  BSYNC B0 ;  /* 0x0000000000007941 */ /* 0x000fea0003800000 */
.L_x_1431:
[----:B------:R-:W-:-:S04]  /*2930*/  IMAD R9, R9, R15, -R10 ;  /* 0x0000000f09097224 */ /* 0x000fc800078e0a0a */
[----:B------:R-:W-:-:S05]  /*2940*/  IMAD R6, R2, -0x2, R9 ;  /* 0xfffffffe02067824 */ /* 0x000fca00078e0209 */
[----:B------:R-:W-:Y:S02]  /*2950*/  VIADDMNMX R3, R6, R15, R3, PT ;  /* 0x0000000f06037246 */ /* 0x000fe40003800103 */
[----:B------:R-:W-:-:S07]  /*2960*/  VIMNMX R5, R5, R6, !PT ;  /* 0x0000000605057248 */ /* 0x000fce0007fe0100 */
.L_x_1430:
        /* <DEDUP_REMOVED lines=95> */
.L_x_1436:
[----:B------:R-:W-:Y:S02]  /*2f60*/  ULDC UR6, c[0x0][0x9e4] ;  /* 0x0002790000067ab9 */ /* 0x000fe40000000800 */
[----:B------:R-:W-:-:S05]  /*2f70*/  IMAD.U32 R12, RZ, RZ, UR6 ;  /* 0x00000006ff0c7e24 */ /* 0x000fca000f8e00ff */
[----:B------:R-:W-:-:S13]  /*2f80*/  ISETP.NE.AND P6, PT, R12, 0x1, PT ;  /* 0x000000010c00780c */ /* 0x000fda0003fc5270 */
[----:B------:R-:W1:Y:S02]  /*2f90*/  @P6 LDC.64 R68, c[0x0][0x9e8] ;  /* 0x00027a00ff446b82 */ /* 0x000e640000000a00 */
[----:B-1----:R-:W-:-:S05]  /*2fa0*/  @P6 IMAD.HI.U32 R4, R5, R68, RZ ;  /* 0x0000004405046227 */ /* 0x002fca00078e00ff */
[----:B------:R-:W-:-:S07]  /*2fb0*/  @P6 SHF.R.U32.HI R5, RZ, R69, R4 ;  /* 0x00000045ff056219 */ /* 0x000fce0000011604 */
.L_x_1437:
[----:B------:R-:W-:Y:S05]  /*2fc0*/  BSYNC B0 ;  /* 0x0000000000007941 */ /* 0x000fea0003800000 */
.L_x_1435:
[----:B------:R-:W-:-:S04]  /*2fd0*/  IMAD R5, R5, R12, -R10 ;  /* 0x0000000c05057224 */ /* 0x000fc800078e0a0a */
[----:B------:R-:W-:-:S05]  /*2fe0*/  IMAD R5, R2, -0x2, R5 ;  /* 0xfffffffe02057824 */ /* 0x000fca00078e0205 */
[----:B------:R-:W-:Y:S02]  /*2ff0*/  VIADDMNMX R3, R5, R12, R3, PT ;  /* 0x0000000c05037246 */ /* 0x000fe40003800103 */
[----:B------:R-:W-:-:S07]  /*3000*/  VIMNMX R6, R6, R5, !PT ;  /* 0x0000000506067248 */ /* 0x000fce0007fe0100 */
.L_x_1434:
        /* <DEDUP_REMOVED lines=118> */
[----:B----4-:R-:W-:-:S01]  /*3770*/  FADD.FTZ R37, R9, R32 ;  /* 0x0000002009257221 */ /* 0x010fc20000010000 */
[----:B---3--:R-:W-:Y:S01]  /*3780*/  FMNMX.FTZ R3, R4, R3, !PT ;  /* 0x0000000304037209 */ /* 0x008fe20007810000 */
[----:B------:R-:W-:-:S05]  /*3790*/  FFMA.FTZ R4, R41, UR40, -R10 ;  /* 0x0000002829047c23 */ /* 0x000fca000801080a */
[----:B------:R-:W3:Y:S01]  /*37a0*/  MUFU.EX2 R14, R14 ;  /* 0x0000000e000e7308 */ /* 0x000ee20000000800 */
[----:B-----5:R-:W-:-:S01]  /*37b0*/  FADD.FTZ R36, R12, R37 ;  /* 0x000000250c247221 */ /* 0x020fc20000010000 */
[----:B------:R-:W4:Y:S06]  /*37c0*/  SHFL.BFLY PT, R6, R3, 0x1, 0x1f ;  /* 0x0c201f0003067f89 */ /* 0x000f2c00000e0000 */
        /* <DEDUP_REMOVED lines=93> */
.L_x_1438:
[----:B------:R1:W3:Y:S01]  /*3da0*/  SYNCS.PHASECHK.TRANS64.TRYWAIT P1, [UR58+0x28450], R8 ;  /* 0x02845008ff0075a7 */ /* 0x0002e2000802017a */
[----:B------:R-:W-:Y:S05]  /*3db0*/  @!P0 BRA `(.L_x_1439) ;  /* 0x0000000000048947 */ /* 0x000fea0003800000 */
[----:B------:R-:W-:Y:S01]  /*3dc0*/  BPT.TRAP 0x1 ;  /* 0x000000040000795c */ /* 0x000fe20000300000 */
.L_x_1439:
[----:B---3--:R-:W-:Y:S05]  /*3dd0*/  @P1 BRA `(.L_x_1440) ;  /* 0x0000000000081947 */ /* 0x008fea0003800000 */
[----:B------:R-:W3:Y:S02]  /*3de0*/  SYNCS.PHASECHK.TRANS64.TRYWAIT P1, [UR58+0x28450], R8 ;  /* 0x02845008ff0075a7 */ /* 0x000ee4000802017a */
[----:B---3--:R-:W-:Y:S05]  /*3df0*/  @!P1 BRA `(.L_x_1441) ;  /* 0x0000010c00b49947 */ /* 0x008fea0003800000 */
.L_x_1440:
        /* <DEDUP_REMOVED lines=18> */
.L_x_1442:
[----:B------:R-:W-:Y:S01]  /*3f20*/  UISETP.NE.AND UP1, UPT, UR51, URZ, UPT ;  /* 0x0000003f3300728c */ /* 0x000fe2000bf25270 */
[----:B01-3--:R-:W-:Y:S01]  /*3f30*/  VIADD R8, R160, 0xfffffffe ;  /* 0xfffffffea0087836 */ /* 0x00bfe20000000000 */
        /* <DEDUP_REMOVED lines=24> */
.L_x_1444:
[----:B------:R-:W-:Y:S02]  /*40c0*/  ULDC UR19, c[0x0][0x9e4] ;  /* 0x0002790000137ab9 */ /* 0x000fe40000000800 */
[----:B------:R-:W-:-:S11]  /*40d0*/  UISETP.NE.AND UP0, UPT, UR19, 0x1, UPT ;  /* 0x000000011300788c */ /* 0x000fd6000bf05270 */
[----:B------:R-:W-:Y:S02]  /*40e0*/  @UP0 ULDC.64 UR6, c[0x0][0x9e8] ;  /* 0x00027a0000060ab9 */ /* 0x000fe40000000a00 */
[----:B------:R-:W-:-:S04]  /*40f0*/  UIMAD.WIDE.U32 UR14, UR18, UR6, URZ ;  /* 0x00000006120e72a5 */ /* 0x000fc8000f8e003f */
[----:B------:R-:W-:-:S12]  /*4100*/  @UP0 USHF.R.U32.HI UR18, URZ, UR7, UR15 ;  /* 0x000000073f120299 */ /* 0x000fd8000801160f */
.L_x_1445:
[----:B------:R-:W-:-:S04]  /*4110*/  UIMAD UR18, UR18, UR19, UR19 ;  /* 0x00000013121272a4 */ /* 0x000fc8000f8e0213 */
[----:B------:R-:W-:-:S04]  /*4120*/  UISETP.LT.AND UP0, UPT, UR11, UR18, UPT ;  /* 0x000000120b00728c */ /* 0x000fc8000bf01270 */
[----:B------:R-:W-:-:S12]  /*4130*/  USEL UR11, UR11, UR18, UP0 ;  /* 0x000000120b0b7287 */ /* 0x000fd80008000000 */
.L_x_1443:
        /* <DEDUP_REMOVED lines=12> */
.L_x_1465:
[----:B------:R-:W-:-:S04]  /*4200*/  UIADD3 UR44, UR44, 0x1, URZ ;  /* 0x000000012c2c7890 */ /* 0x000fc8000fffe03f */
[----:B------:R-:W-:-:S04]  /*4210*/  UISETP.NE.AND UP0, UPT, UR44, 0x2, UPT ;  /* 0x000000022c00788c */ /* 0x000fc8000bf05270 */
[----:B------:R-:W-:Y:S02]  /*4220*/  USEL UR6, URZ, 0x1, UP0 ;  /* 0x000000013f067887 */ /* 0x000fe40008000000 */
[----:B------:R-:W-:Y:S02]  /*4230*/  USEL UR44, UR44, URZ, UP0 ;  /* 0x0000003f2c2c7287 */ /* 0x000fe40008000000 */
[----:B------:R-:W-:Y:S01]  /*4240*/  ULOP3.LUT UR45, UR45, UR6, URZ, 0x3c, !UPT ;  /* 0x000000062d2d7292 */ /* 0x000fe2000f8e3c3f */
[----:B012---:R-:W-:Y:S11]  /*4250*/  @!P0 BRA `(.L_x_1447) ;  /* 0x0000000000048947 */ /* 0x007ff60003800000 */
[----:B------:R-:W-:Y:S01]  /*4260*/  BPT.TRAP 0x1 ;  /* 0x000000040000795c */ /* 0x000fe20000300000 */
.L_x_1447:
        /* <DEDUP_REMOVED lines=9> */
.L_x_1448:
[----:B-1----:R-:W-:Y:S05]  /*4300*/  @P1 BRA `(.L_x_1449) ;  /* 0x0000000000081947 */ /* 0x002fea0003800000 */
[----:B------:R-:W1:Y:S02]  /*4310*/  SYNCS.PHASECHK.TRANS64.TRYWAIT P1, [UR59+0x28430], R9 ;  /* 0x02843009ff0075a7 */ /* 0x000e64000802017b */
[----:B-1----:R-:W-:Y:S05]  /*4320*/  @!P1 BRA `(.L_x_1450) ;  /* 0x0000010800809947 */ /* 0x002fea0003800000 */
.L_x_1449:
        /* <DEDUP_REMOVED lines=46> */
.L_x_1451:
[----:B------:R-:W-:Y:S01]  /*4610*/  UISETP.NE.AND UP1, UPT, UR51, URZ, UPT ;  /* 0x0000003f3300728c */ /* 0x000fe2000bf25270 */
[----:B------:R-:W-:Y:S01]  /*4620*/  VIADD R12, R17, UR38 ;  /* 0x00000026110c7c36 */ /* 0x000fe20008000000 */
[----:B------:R-:W-:Y:S01]  /*4630*/  UISETP.NE.AND UP0, UPT, UR50, URZ, UPT ;  /* 0x0000003f3200728c */ /* 0x000fe2000bf05270 */
[----:B------:R-:W-:Y:S01]  /*4640*/  IMAD.U32 R6, RZ, RZ, UR43 ;  /* 0x0000002bff067e24 */ /* 0x000fe2000f8e00ff */
[----:B------:R-:W-:Y:S02]  /*4650*/  UMOV UR10, UR57 ;  /* 0x00000039000a7c82 */ /* 0x000fe40008000000 */
        /* <DEDUP_REMOVED lines=10> */
[----:B------:R-:W2:Y:S01]  /*4700*/  SHFL.IDX PT, R13, R12, RZ, 0x1c1f ;  /* 0x001c1fff0c0d7589 */ /* 0x000ea200000e0000 */
[----:B------:R-:W-:-:S05]  /*4710*/  IADD3 R7, -R5, 0x1, RZ ;  /* 0x0000000105077810 */ /* 0x000fca0007ffe1ff */
[----:B------:R-:W-:Y:S01]  /*4720*/  IMAD R7, R2, -0x2, R7 ;  /* 0xfffffffe02077824 */ /* 0x000fe200078e0207 */
[----:B------:R-:W-:Y:S01]  /*4730*/  SYNCS.ARRIVE.TRANS64.RED.A1T0 RZ, [UR6], RZ ;  /* 0x000000ffffff79a7 */ /* 0x000fe20008100406 */
[----:B------:R-:W-:-:S03]  /*4740*/  ULOP3.LUT UR6, URZ, UR10, URZ, 0x33, !UPT ;  /* 0x0000000a3f067292 */ /* 0x000fc6000f8e333f */
[----:B------:R-:W-:-:S05]  /*4750*/  IADD3 R7, -R6, UR39, R7 ;  /* 0x0000002706077c10 */ /* 0x000fca000fffe107 */
[C---:B------:R-:W-:Y:S02]  /*4760*/  VIADD R20, R7.reuse, UR58 ;  /* 0x0000003a07147c36 */ /* 0x040fe40008000000 */
[----:B------:R-:W-:Y:S02]  /*4770*/  VIADD R194, R7, UR6 ;  /* 0x0000000607c27c36 */ /* 0x000fe40008000000 */
[----:B--2---:R-:W-:Y:S02]  /*4780*/  IMAD.IADD R14, R20, 0x1, R13 ;  /* 0x00000001140e7824 */ /* 0x004fe400078e020d */
[----:B------:R-:W-:Y:S01]  /*4790*/  IMAD.IADD R15, R13, 0x1, R194 ;  /* 0x000000010d0f7824 */ /* 0x000fe200078e02c2 */
[----:B------:R-:W-:Y:S06]  /*47a0*/  @P1 BRA `(.L_x_1452) ;  /* 0x00000000005c1947 */ /* 0x000fec0003800000 */
[----:B------:R-:W-:Y:S01]  /*47b0*/  IMAD.U32 R6, RZ, RZ, UR43 ;  /* 0x0000002bff067e24 */ /* 0x000fe2000f8e00ff */
[----:B------:R-:W-:Y:S04]  /*47c0*/  BSSY B0, `(.L_x_1453) ;  /* 0x0000011000007945 */ /* 0x000fe80003800000 */
[----:B------:R-:W-:-:S04]  /*47d0*/  IADD3 R13, -R6, UR39, R13 ;  /* 0x00000027060d7c10 */ /* 0x000fc8000fffe10d */
        /* <DEDUP_REMOVED lines=10> */
.L_x_1454:
[----:B------:R-:W-:-:S05]  /*4880*/  IMAD.U32 R196, RZ, RZ, UR56 ;  /* 0x00000038ffc47e24 */ /* 0x000fca000f8e00ff */
[----:B------:R-:W-:-:S13]  /*4890*/  ISETP.NE.AND P1, PT, R196, 0x1, PT ;  /* 0x00000001c400780c */ /* 0x000fda0003f25270 */
[----:B------:R-:W2:Y:S02]  /*48a0*/  @P1 LDC.64 R6, c[0x0][0x9e8] ;  /* 0x00027a00ff061b82 */ /* 0x000ea40000000a00 */
[----:B--2---:R-:W-:-:S05]  /*48b0*/  @P1 IMAD.HI.U32 R6, R13, R6, RZ ;  /* 0x000000060d061227 */ /* 0x004fca00078e00ff */
[----:B------:R-:W-:-:S07]  /*48c0*/  @P1 SHF.R.U32.HI R13, RZ, R7, R6 ;  /* 0x00000007ff0d1219 */ /* 0x000fce0000011606 */
.L_x_1455:
[----:B------:R-:W-:Y:S05]  /*48d0*/  BSYNC B0 ;  /* 0x0000000000007941 */ /* 0x000fea0003800000 */
.L_x_1453:
[----:B------:R-:W-:-:S04]  /*48e0*/  IMAD R13, R13, R196, -R5 ;  /* 0x000000c40d0d7224 */ /* 0x000fc800078e0a05 */
[----:B------:R-:W-:-:S05]  /*48f0*/  IMAD R13, R2, -0x2, R13 ;  /* 0xfffffffe020d7824 */ /* 0x000fca00078e020d */
[----:B------:R-:W-:Y:S02]  /*4900*/  VIADDMNMX R14, R13, R196, R14, PT ;  /* 0x000000c40d0e7246 */ /* 0x000fe4000380010e */
[----:B------:R-:W-:-:S07]  /*4910*/  VIMNMX R15, R15, R13, !PT ;  /* 0x0000000d0f0f7248 */ /* 0x000fce0007fe0100 */
.L_x_1452:
        /* <DEDUP_REMOVED lines=14> */
[----:B--2---:R-:W-:Y:S01]  /*4a00*/  IMAD.IADD R12, R20, 0x1, R7 ;  /* 0x00000001140c7824 */ /* 0x004fe200078e0207 */
        /* <DEDUP_REMOVED lines=53> */
.L_x_1458:
[----:B------:R-:W-:-:S05]  /*4d60*/  IMAD.U32 R20, RZ, RZ, UR56 ;  /* 0x00000038ff147e24 */ /* 0x000fca000f8e00ff */
[----:B------:R-:W-:-:S13]  /*4d70*/  ISETP.NE.AND P2, PT, R20, 0x1, PT ;  /* 0x000000011400780c */ /* 0x000fda0003f45270 */
[----:B------:R-:W2:Y:S02]  /*4d80*/  @P2 LDC.64 R6, c[0x0][0x9e8] ;  /* 0x00027a00ff062b82 */ /* 0x000ea40000000a00 */
[----:B--2---:R-:W-:-:S05]  /*4d90*/  @P2 IMAD.HI.U32 R6, R15, R6, RZ ;  /* 0x000000060f062227 */ /* 0x004fca00078e00ff */
[----:B------:R-:W-:-:S07]  /*4da0*/  @P2 SHF.R.U32.HI R15, RZ, R7, R6 ;  /* 0x00000007ff0f2219 */ /* 0x000fce0000011606 */
.L_x_1459:
[----:B------:R-:W-:Y:S05]  /*4db0*/  BSYNC B0 ;  /* 0x0000000000007941 */ /* 0x000fea0003800000 */
.L_x_1457:
[----:B------:R-:W-:-:S04]  /*4dc0*/  IMAD R5, R15, R20, -R5 ;  /* 0x000000140f057224 */ /* 0x000fc800078e0a05 */
[----:B------:R-:W-:-:S05]  /*4dd0*/  IMAD R5, R2, -0x2, R5 ;  /* 0xfffffffe02057824 */ /* 0x000fca00078e0205 */
[----:B------:R-:W-:Y:S02]  /*4de0*/  VIADDMNMX R12, R5, R20, R12, PT ;  /* 0x00000014050c7246 */ /* 0x000fe4000380010c */
[----:B------:R-:W-:-:S07]  /*4df0*/  VIMNMX R14, R14, R5, !PT ;  /* 0x000000050e0e7248 */ /* 0x000fce0007fe0100 */
.L_x_1456:
        /* <DEDUP_REMOVED lines=33> */
[----:B------:R-:W2:Y:S01]  /*5010*/  SHFL.BFLY PT, R5, R6, 0x2, 0x1f ;  /* 0x0c401f0006057f89 */ /* 0x000ea200000e0000 */
        /* <DEDUP_REMOVED lines=12> */
[----:B--2---:R-:W-:Y:S02]  /*50e0*/  FMNMX.FTZ R7, R6, R5, !PT ;  /* 0x0000000506077209 */ /* 0x004fe40007810000 */
[----:B------:R-:W-:Y:S02]  /*50f0*/  FMNMX.FTZ R6, R154, R11, !PT ;  /* 0x0000000b9a067209 */ /* 0x000fe40007810000 */
[----:B------:R-:W-:Y:S01]  /*5100*/  ISETP.LT.OR P4, PT, R12, 0x22, P4 ;  /* 0x000000220c00780c */ /* 0x000fe20002781670 */
[----:B------:R-:W2:Y:S01]  /*5110*/  SHFL.BFLY PT, R20, R7, 0x1, 0x1f ;  /* 0x0c201f0007147f89 */ /* 0x000ea200000e0000 */
        /* <DEDUP_REMOVED lines=12> */
[----:B--2---:R-:W-:Y:S01]  /*51e0*/  FMNMX.FTZ R5, R7, R20, !PT ;  /* 0x0000001407057209 */ /* 0x004fe20007810000 */
        /* <DEDUP_REMOVED lines=18> */
[--C-:B------:R-:W-:Y:S01]  /*5310*/  FFMA.FTZ R21, R165, UR40, -R6.reuse ;  /* 0x00000028a5157c23 */ /* 0x100fe20008010806 */
        /* <DEDUP_REMOVED lines=23> */
[----:B------:R-:W-:Y:S04]  /*5490*/  MUFU.EX2 R13, R13 ;  /* 0x0000000d000d7308 */ /* 0x000fe80000000800 */
[----:B------:R-:W2:Y:S04]  /*54a0*/  SHFL.BFLY PT, R160, R157, 0x2, 0x1f ;  /* 0x0c401f009da07f89 */ /* 0x000ea800000e0000 */
[----:B------:R-:W-:Y:S08]  /*54b0*/  MUFU.EX2 R14, R153 ;  /* 0x00000099000e7308 */ /* 0x000ff00000000800 */
[----:B------:R3:W-:Y:S08]  /*54c0*/  MUFU.EX2 R153, R165 ;  /* 0x000000a500997308 */ /* 0x0007f00000000800 */
[----:B------:R-:W-:Y:S01]  /*54d0*/  MUFU.EX2 R12, R12 ;  /* 0x0000000c000c7308 */ /* 0x000fe20000000800 */
[----:B---3--:R-:W-:-:S01]  /*54e0*/  FFMA.FTZ R165, R180, UR40, -R6 ;  /* 0x00000028b4a57c23 */ /* 0x008fc20008010806 */
[----:B--2---:R-:W-:Y:S01]  /*54f0*/  FMNMX.FTZ R168, R157, R160, !PT ;  /* 0x000000a09da87209 */ /* 0x004fe20007810000 */
[----:B------:R-:W-:-:S01]  /*5500*/  FFMA.FTZ R157, R172, UR40, -R6 ;  /* 0x00000028ac9d7c23 */ /* 0x000fc20008010806 */
[----:B------:R-:W-:-:S04]  /*5510*/  FFMA.FTZ R160, R176, UR40, -R6 ;  /* 0x00000028b0a07c23 */ /* 0x000fc80008010806 */
        /* <DEDUP_REMOVED lines=10> */
[----:B------:R-:W-:Y:S03]  /*55c0*/  MUFU.EX2 R157, R157 ;  /* 0x0000009d009d7308 */ /* 0x000fe60000000800 */
[----:B------:R-:W-:-:S05]  /*55d0*/  FSEL R172, R172, RZ, P1 ;  /* 0x000000ffacac7208 */ /* 0x000fca0000800000 */
[--C-:B------:R-:W-:Y:S01]  /*55e0*/  FFMA.FTZ R173, R154, UR40, -R172.reuse ;  /* 0x000000289aad7c23 */ /* 0x100fe200080108ac */
[----:B------:R-:W-:-:S01]  /*55f0*/  FFMA.FTZ R154, R158, UR40, -R172 ;  /* 0x000000289e9a7c23 */ /* 0x000fc200080108ac */
[--C-:B------:R-:W-:Y:S01]  /*5600*/  FFMA.FTZ R158, R166, UR40, -R172.reuse ;  /* 0x00000028a69e7c23 */ /* 0x100fe200080108ac */
[----:B------:R-:W-:Y:S01]  /*5610*/  FSEL R166, R6, RZ, P1 ;  /* 0x000000ff06a67208 */ /* 0x000fe20000800000 */
[----:B------:R-:W2:Y:S01]  /*5620*/  MUFU.EX2 R169, R169 ;  /* 0x000000a900a97308 */ /* 0x000ea20000000800 */
[----:B------:R-:W-:-:S01]  /*5630*/  FFMA.FTZ R168, R155, UR40, -R172 ;  /* 0x000000289ba87c23 */ /* 0x000fc200080108ac */
[--C-:B------:R-:W-:Y:S01]  /*5640*/  FFMA.FTZ R159, R159, UR40, -R172.reuse ;  /* 0x000000289f9f7c23 */ /* 0x100fe200080108ac */
[----:B------:R-:W-:-:S01]  /*5650*/  FFMA.FTZ R155, R162, UR40, -R172 ;  /* 0x00000028a29b7c23 */ /* 0x000fc200080108ac */
[----:B------:R-:W-:Y:S01]  /*5660*/  FADD.FTZ R166, -R166, R11 ;  /* 0x0000000ba6a67221 */ /* 0x000fe20000010100 */
[----:B------:R-:W-:-:S01]  /*5670*/  FFMA.FTZ R162, R163, UR40, -R172 ;  /* 0x00000028a3a27c23 */ /* 0x000fc200080108ac */
[--C-:B------:R-:W-:Y:S01]  /*5680*/  FFMA.FTZ R163, R167, UR40, -R172.reuse ;  /* 0x00000028a7a37c23 */ /* 0x100fe200080108ac */
[----:B------:R-:W-:-:S01]  /*5690*/  FFMA.FTZ R11, R170, UR40, -R172 ;  /* 0x00000028aa0b7c23 */ /* 0x000fc200080108ac */
[----:B------:R-:W-:Y:S01]  /*56a0*/  FMUL.FTZ R166, R166, UR40 ;  /* 0x00000028a6a67c20 */ /* 0x000fe20008410000 */
[----:B------:R-:W-:Y:S01]  /*56b0*/  MUFU.EX2 R173, R173 ;  /* 0x000000ad00ad7308 */ /* 0x000fe20000000800 */
[----:B------:R-:W-:-:S01]  /*56c0*/  FFMA.FTZ R170, R171, UR40, -R172 ;  /* 0x00000028abaa7c23 */ /* 0x000fc200080108ac */
[--C-:B------:R-:W-:Y:S01]  /*56d0*/  FFMA.FTZ R174, R174, UR40, -R172.reuse ;  /* 0x00000028aeae7c23 */ /* 0x100fe200080108ac */
[----:B------:R-:W-:-:S01]  /*56e0*/  FFMA.FTZ R175, R175, UR40, -R172 ;  /* 0x00000028afaf7c23 */ /* 0x000fc200080108ac */
[--C-:B------:R-:W-:Y:S01]  /*56f0*/  FFMA.FTZ R179, R179, UR40, -R172.reuse ;  /* 0x00000028b3b37c23 */ /* 0x100fe200080108ac */
[----:B------:R-:W-:-:S03]  /*5700*/  FFMA.FTZ R182, R182, UR40, -R172 ;  /* 0x00000028b6b67c23 */ /* 0x000fc600080108ac */
        /* <DEDUP_REMOVED lines=12> */
[----:B------:R-:W-:Y:S01]  /*57d0*/  FMUL.FTZ R37, R37, R169 ;  /* 0x000000a925257220 */ /* 0x000fe20000410000 */
[----:B------:R-:W-:-:S01]  /*57e0*/  FADD.FTZ R171, R12, R171 ;  /* 0x000000ab0cab7221 */ /* 0x000fc20000010000 */
        /* <DEDUP_REMOVED lines=20> */
[----:B------:R-:W-:Y:S01]  /*5930*/  FFMA.FTZ R167, R178, UR40, -R172 ;  /* 0x00000028b2a77c23 */ /* 0x000fe200080108ac */
[----:B------:R-:W-:-:S01]  /*5940*/  FADD.FTZ R178, R14, R171 ;  /* 0x000000ab0eb27221 */ /* 0x000fc20000010000 */
[----:B------:R-:W-:Y:S01]  /*5950*/  FFMA.FTZ R172, R183, UR40, -R172 ;  /* 0x00000028b7ac7c23 */ /* 0x000fe200080108ac */
[-C--:B------:R-:W-:Y:S01]  /*5960*/  FMUL.FTZ R68, R68, R169.reuse ;  /* 0x000000a944447220 */ /* 0x080fe20000410000 */
[----:B------:R-:W-:Y:S01]  /*5970*/  FMUL.FTZ R69, R69, R169 ;  /* 0x000000a945457220 */ /* 0x000fe20000410000 */
[----:B------:R-:W-:-:S01]  /*5980*/  FADD.FTZ R177, R15, R178 ;  /* 0x000000b20fb17221 */ /* 0x000fc20000010000 */
[----:B------:R-:W4:Y:S01]  /*5990*/  MUFU.EX2 R162, R162 ;  /* 0x000000a200a27308 */ /* 0x000f220000000800 */
        /* <DEDUP_REMOVED lines=13> */
[----:B------:R-:W-:Y:S01]  /*5a70*/  FMUL.FTZ R85, R85, R169 ;  /* 0x000000a955557220 */ /* 0x000fe20000410000 */
[----:B------:R-:W-:Y:S01]  /*5a80*/  F2FP.SATFINITE.E4M3.F32.PACK_AB_MERGE_C R154, R15, R14, R20 ;  /* 0x0000000e0f9a723e */ /* 0x000fe20004807014 */
[----:B------:R-:W2:Y:S01]  /*5a90*/  MUFU.EX2 R163, R163 ;  /* 0x000000a300a37308 */ /* 0x000ea20000000800 */
        /* <DEDUP_REMOVED lines=22> */
[----:B------:R-:W-:Y:S01]  /*5c00*/  FMUL.FTZ R113, R113, R169 ;  /* 0x000000a971717220 */ /* 0x000fe20000410000 */
        /* <DEDUP_REMOVED lines=10> */
[-C--:B------:R-:W-:Y:S01]  /*5cb0*/  FMUL.FTZ R128, R128, R169.reuse ;  /* 0x000000a980807220 */ /* 0x080fe20000410000 */
[-C--:B------:R-:W-:Y:S01]  /*5cc0*/  FMUL.FTZ R129, R129, R169.reuse ;  /* 0x000000a981817220 */ /* 0x080fe20000410000 */
[-C--:B------:R-:W-:Y:S01]  /*5cd0*/  FMUL.FTZ R132, R132, R169.reuse ;  /* 0x000000a984847220 */ /* 0x080fe20000410000 */
[-C--:B------:R-:W-:Y:S01]  /*5ce0*/  FMUL.FTZ R133, R133, R169.reuse ;  /* 0x000000a985857220 */ /* 0x080fe20000410000 */
[-C--:B------:R-:W-:Y:S01]  /*5cf0*/  FMUL.FTZ R136, R136, R169.reuse ;  /* 0x000000a988887220 */ /* 0x080fe20000410000 */
[----:B------:R-:W-:Y:S01]  /*5d00*/  FMUL.FTZ R137, R137, R169 ;  /* 0x000000a989897220 */ /* 0x000fe20000410000 */
[----:B------:R3:W5:Y:S01]  /*5d10*/  MUFU.EX2 R4, R175 ;  /* 0x000000af00047308 */ /* 0x0007620000000800 */
        /* <DEDUP_REMOVED lines=9> */
[----:B----4-:R-:W-:Y:S01]  /*5db0*/  F2FP.SATFINITE.E4M3.F32.PACK_AB_MERGE_C R157, R164, R157, RZ ;  /* 0x0000009da49d723e */ /* 0x010fe200048070ff */
[----:B------:R-:W-:Y:S01]  /*5dc0*/  FMUL.FTZ R26, R26, R166 ;  /* 0x000000a61a1a7220 */ /* 0x000fe20000410000 */
[----:B------:R-:W-:Y:S01]  /*5dd0*/  F2FP.SATFINITE.E4M3.F32.PACK_AB_MERGE_C R155, R162, R155, R163 ;  /* 0x0000009ba29b723e */ /* 0x000fe200048070a3 */
[----:B------:R-:W-:-:S01]  /*5de0*/  FADD.FTZ R175, R164, R175 ;  /* 0x000000afa4af7221 */ /* 0x000fc20000010000 */
[----:B------:R-:W-:Y:S01]  /*5df0*/  F2FP.SATFINITE.E4M3.F32.PACK_AB_MERGE_C R156, R153, R156, R157 ;  /* 0x0000009c999c723e */ /* 0x000fe2000480709d */
[----:B------:R-:W-:Y:S01]  /*5e00*/  FMUL.FTZ R27, R27, R166 ;  /* 0x000000a61b1b7220 */ /* 0x000fe20000410000 */
[----:B------:R-:W3:Y:S01]  /*5e10*/  MUFU.EX2 R167, R167 ;  /* 0x000000a700a77308 */ /* 0x000ee20000000800 */
[----:B-----5:R-:W-:-:S01]  /*5e20*/  FADD.FTZ R176, R4, R177 ;  /* 0x000000b104b07221 */ /* 0x020fc20000010000 */
[----:B------:R-:W-:Y:S01]  /*5e30*/  F2FP.SATFINITE.E4M3.F32.PACK_AB_MERGE_C R177, R12, R13, RZ ;  /* 0x0000000d0cb1723e */ /* 0x000fe200048070ff */
[-C--:B------:R-:W-:Y:S01]  /*5e40*/  FMUL.FTZ R30, R30, R166.reuse ;  /* 0x000000a61e1e7220 */ /* 0x080fe20000410000 */
[----:B------:R-:W-:Y:S01]  /*5e50*/  F2FP.SATFINITE.E4M3.F32.PACK_AB_MERGE_C R153, R168, R173, R159 ;  /* 0x000000ada899723e */ /* 0x000fe2000480709f */
[----:B------:R-:W-:Y:S01]  /*5e60*/  FMUL.FTZ R31, R31, R166 ;  /* 0x000000a61f1f7220 */ /* 0x000fe20000410000 */
[----:B------:R-:W-:Y:S01]  /*5e70*/  F2FP.SATFINITE.E4M3.F32.PACK_AB_MERGE_C R152, R7, R152, R177 ;  /* 0x000000980798723e */ /* 0x000fe200048070b1 */
[----:B------:R-:W-:Y:S01]  /*5e80*/  FMUL.FTZ R34, R34, R166 ;  /* 0x000000a622227220 */ /* 0x000fe20000410000 */
[----:B------:R-:W4:Y:S01]  /*5e90*/  MUFU.EX2 R161, R161 ;  /* 0x000000a100a17308 */ /* 0x000f220000000800 */
        /* <DEDUP_REMOVED lines=37> */
[----:B------:R-:W-:Y:S01]  /*60f0*/  F2FP.SATFINITE.E4M3.F32.PACK_AB_MERGE_C R157, R170, R11, R12 ;  /* 0x0000000baa9d723e */ /* 0x000fe2000480700c */
        /* <DEDUP_REMOVED lines=8> */
[-C--:B------:R-:W-:Y:S01]  /*6180*/  FMUL.FTZ R102, R102, R166.reuse ;  /* 0x000000a666667220 */ /* 0x080fe20000410000 */
[-C--:B------:R-:W-:Y:S01]  /*6190*/  FMUL.FTZ R103, R103, R166.reuse ;  /* 0x000000a667677220 */ /* 0x080fe20000410000 */
[C---:B--2---:R-:W-:Y:S01]  /*61a0*/  F2FP.SATFINITE.E4M3.F32.PACK_AB_MERGE_C R158, R10.reuse, R165, RZ ;  /* 0x000000a50a9e723e */ /* 0x044fe200048070ff */
[----:B------:R-:W-:Y:S01]  /*61b0*/  FADD.FTZ R3, R10, R21 ;  /* 0x000000150a037221 */ /* 0x000fe20000010000 */
[-C--:B------:R-:W-:Y:S01]  /*61c0*/  FMUL.FTZ R106, R106, R166.reuse ;  /* 0x000000a66a6a7220 */ /* 0x080fe20000410000 */
[----:B------:R-:W-:Y:S01]  /*61d0*/  FMUL.FTZ R107, R107, R166 ;  /* 0x000000a66b6b7220 */ /* 0x000fe20000410000 */
[----:B------:R-:W-:Y:S01]  /*61e0*/  F2FP.SATFINITE.E4M3.F32.PACK_AB_MERGE_C R158, R161, R160, R158 ;  /* 0x000000a0a19e723e */ /* 0x000fe2000480709e */
[-C--:B------:R-:W-:Y:S01]  /*61f0*/  FMUL.FTZ R110, R110, R166.reuse ;  /* 0x000000a66e6e7220 */ /* 0x080fe20000410000 */
[-C--:B------:R-:W-:Y:S01]  /*6200*/  FMUL.FTZ R111, R111, R166.reuse ;  /* 0x000000a66f6f7220 */ /* 0x080fe20000410000 */
[----:B------:R-:W-:Y:S01]  /*6210*/  FMUL.FTZ R114, R114, R166 ;  /* 0x000000a672727220 */ /* 0x000fe20000410000 */
[C---:B---3--:R-:W-:Y:S01]  /*6220*/  F2FP.SATFINITE.E4M3.F32.PACK_AB_MERGE_C R182, R171.reuse, R182, RZ ;  /* 0x000000b6abb6723e */ /* 0x048fe200048070ff */
[----:B------:R-:W-:Y:S01]  /*6230*/  FADD.FTZ R4, R171, R4 ;  /* 0x00000004ab047221 */ /* 0x000fe20000010000 */
[-C--:B------:R-:W-:Y:S01]  /*6240*/  FMUL.FTZ R115, R115, R166.reuse ;  /* 0x000000a673737220 */ /* 0x080fe20000410000 */
[-C--:B------:R-:W-:Y:S01]  /*6250*/  FMUL.FTZ R118, R118, R166.reuse ;  /* 0x000000a676767220 */ /* 0x080fe20000410000 */
        /* <DEDUP_REMOVED lines=20> */
.L_x_1460:
[----:B------:R2:W3:Y:S01]  /*63a0*/  SYNCS.PHASECHK.TRANS64.TRYWAIT P1, [UR59+0x28450], R9 ;  /* 0x02845009ff0075a7 */ /* 0x0004e2000802017b */
[----:B------:R-:W-:Y:S05]  /*63b0*/  @!P0 BRA `(.L_x_1461) ;  /* 0x0000000000048947 */ /* 0x000fea0003800000 */
[----:B------:R-:W-:Y:S01]  /*63c0*/  BPT.TRAP 0x1 ;  /* 0x000000040000795c */ /* 0x000fe20000300000 */
.L_x_1461:
[----:B------:R-:W-:Y:S01]  /*63d0*/  VIADD R7, R195, 0x8 ;  /* 0x00000008c3077836 */ /* 0x000fe20000000000 */
[----:B---3--:R-:W-:Y:S06]  /*63e0*/  @P1 BRA `(.L_x_1462) ;  /* 0x0000000000081947 */ /* 0x008fec0003800000 */
[----:B------:R-:W3:Y:S02]  /*63f0*/  SYNCS.PHASECHK.TRANS64.TRYWAIT P1, [UR59+0x28450], R9 ;  /* 0x02845009ff0075a7 */ /* 0x000ee4000802017b */
[----:B---3--:R-:W-:Y:S05]  /*6400*/  @!P1 BRA `(.L_x_1463) ;  /* 0x000000e800609947 */ /* 0x008fea0003800000 */
.L_x_1462:
        /* <DEDUP_REMOVED lines=14> */
.L_x_1464:
[----:B------:R-:W-:Y:S01]  /*64f0*/  UIADD3 UR59, UR59, 0x28460, URZ ;  /* 0x000284603b3b7890 */ /* 0x000fe2000fffe03f */
[C---:B------:R-:W-:Y:S01]  /*6500*/  ISETP.GT.AND P1, PT, R8.reuse, UR61, PT ;  /* 0x0000003d08007c0c */ /* 0x040fe2000bf24270 */
[----:B------:R-:W-:Y:S02]  /*6510*/  VIADD R8, R8, 0xffffffff ;  /* 0xffffffff08087836 */ /* 0x000fe40000000000 */
[----:B------:R-:W-:Y:S01]  /*6520*/  UPRMT UR59, UR60, 0x654, UR59 ;  /* 0x000006543c3b7896 */ /* 0x000fe2000800003b */
[----:B------:R-:W-:Y:S02]  /*6530*/  IMAD.MOV.U32 R11, RZ, RZ, R6 ;  /* 0x000000ffff0b7224 */ /* 0x000fe400078e0006 */
[----:B---3--:R-:W-:-:S06]  /*6540*/  IMAD.MOV.U32 R10, RZ, RZ, R5 ;  /* 0x000000ffff0a7224 */ /* 0x008fcc00078e0005 */
[----:B------:R-:W-:Y:S01]  /*6550*/  SYNCS.ARRIVE.TRANS64.RED.A1T0 RZ, [UR59], RZ ;  /* 0x000000ffffff79a7 */ /* 0x000fe2000810043b */
[----:B------:R-:W-:Y:S05]  /*6560*/  @P1 BRA `(.L_x_1465) ;  /* 0xffffffdc00241947 */ /* 0x000fea000383ffff */
.L_x_1446:
[----:B------:R-:W-:Y:S02]  /*6570*/  UISETP.NE.AND UP1, UPT, UR51, URZ, UPT ;  /* 0x0000003f3300728c */ /* 0x000fe4000bf25270 */
[----:B------:R-:W-:Y:S02]  /*6580*/  UISETP.NE.AND UP0, UPT, UR50, URZ, UPT ;  /* 0x0000003f3200728c */ /* 0x000fe4000bf05270 */
[----:B------:R-:W-:Y:S02]  /*6590*/  UIADD3 UR11, UR38, 0x7f, URZ ;  /* 0x0000007f260b7890 */ /* 0x000fe4000fffe03f */
[----:B------:R-:W-:Y:S02]  /*65a0*/  UIADD3 UR14, UR39, 0x1, -UR43 ;  /* 0x00000001270e7890 */ /* 0x000fe4000fffe82b */
[----:B------:R-:W-:-:S03]  /*65b0*/  PLOP3.LUT P1, PT, PT, PT, UP0, 0x40, 0x0 ;  /* 0x000000000000781c */ /* 0x000fc60003f2e808 */
[----:B------:R-:W-:Y:S01]  /*65c0*/  @UP1 ULDC UR6, c[0x0][0x44c] ;  /* 0x0001130000061ab9 */ /* 0x000fe20000000800 */
[----:B------:R-:W-:Y:S01]  /*65d0*/  @UP1 ULDC UR15, c[0x0][0x450] ;  /* 0x00011400000f1ab9 */ /* 0x000fe20000000800 */
[----:B------:R-:W-:-:S04]  /*65e0*/  UIMAD.WIDE.U32 UR6, UR11, UR6, URZ ;  /* 0x000000060b0672a5 */ /* 0x000fc8000f8e003f */
[----:B------:R-:W-:-:S04]  /*65f0*/  @UP1 USHF.R.U32.HI UR11, URZ, UR15, UR7 ;  /* 0x0000000f3f0b1299 */ /* 0x000fc80008011607 */
[----:B------:R-:W-:-:S04]  /*6600*/  UIADD3 UR11, UR14, UR11, URZ ;  /* 0x0000000b0e0b7290 */ /* 0x000fc8000fffe03f */
[----:B------:R-:W-:Y:S01]  /*6610*/  UIADD3 UR15, UR11, -UR10, URZ ;  /* 0x8000000a0b0f7290 */ /* 0x000fe2000fffe03f */
[----:B------:R-:W-:Y:S11]  /*6620*/  @P1 BRA `(.L_x_1466) ;  /* 0x0000000000501947 */ /* 0x000ff60003800000 */
[----:B------:R-:W-:Y:S02]  /*6630*/  UMOV UR14, UR11 ;  /* 0x0000000b000e7c82 */ /* 0x000fe40008000000 */
[----:B------:R-:W-:-:S06]  /*6640*/  UISETP.GT.AND UP0, UPT, UR14, -0x1, UPT ;  /* 0xffffffff0e00788c */ /* 0x000fcc000bf04270 */
[----:B------:R-:W-:-:S13]  /*6650*/  PLOP3.LUT P1, PT, PT, PT, UP0, 0x80, 0x0 ;  /* 0x000000000000781c */ /* 0x000fda0003f2f008 */
[----:B------:R-:W-:Y:S05]  /*6660*/  @P1 BRA `(.L_x_1467) ;  /* 0x0000000000201947 */ /* 0x000fea0003800000 */
[----:B------:R-:W-:Y:S01]  /*6670*/  ULDC UR18, c[0x0][0x9e4] ;  /* 0x0002790000127ab9 */ /* 0x000fe20000000800 */
[----:B------:R-:W-:Y:S02]  /*6680*/  ULOP3.LUT UR14, URZ, UR14, URZ, 0x33, !UPT ;  /* 0x0000000e3f0e7292 */ /* 0x000fe4000f8e333f */
[----:B------:R-:W-:-:S11]  /*6690*/  UISETP.NE.AND UP0, UPT, UR18, 0x1, UPT ;  /* 0x000000011200788c */ /* 0x000fd6000bf05270 */
[----:B------:R-:W-:Y:S02]  /*66a0*/  @UP0 ULDC.64 UR6, c[0x0][0x9e8] ;  /* 0x00027a0000060ab9 */ /* 0x000fe40000000a00 */
[----:B------:R-:W-:-:S04]  /*66b0*/  UIMAD.WIDE.U32 UR10, UR14, UR6, URZ ;  /* 0x000000060e0a72a5 */ /* 0x000fc8000f8e003f */
[----:B------:R-:W-:-:S04]  /*66c0*/  @UP0 USHF.R.U32.HI UR14, URZ, UR7, UR11 ;  /* 0x000000073f0e0299 */ /* 0x000fc8000801160b */
[----:B------:R-:W-:Y:S01]  /*66d0*/  ULOP3.LUT UR14, URZ, UR14, URZ, 0x33, !UPT ;  /* 0x0000000e3f0e7292 */ /* 0x000fe2000f8e333f */
[----:B------:R-:W-:Y:S11]  /*66e0*/  BRA `(.L_x_1468) ;  /* 0x0000000000147947 */ /* 0x000ff60003800000 */
.L_x_1467:
[----:B------:R-:W-:Y:S02]  /*66f0*/  ULDC UR18, c[0x0][0x9e4] ;  /* 0x0002790000127ab9 */ /* 0x000fe40000000800 */
[----:B------:R-:W-:-:S11]  /*6700*/  UISETP.NE.AND UP0, UPT, UR18, 0x1, UPT ;  /* 0x000000011200788c */ /* 0x000fd6000bf05270 */
[----:B------:R-:W-:Y:S02]  /*6710*/  @UP0 ULDC.64 UR6, c[0x0][0x9e8] ;  /* 0x00027a0000060ab9 */ /* 0x000fe40000000a00 */
[----:B------:R-:W-:-:S04]  /*6720*/  UIMAD.WIDE.U32 UR10, UR14, UR6, URZ ;  /* 0x000000060e0a72a5 */ /* 0x000fc8000f8e003f */
[----:B------:R-:W-:-:S12]  /*6730*/  @UP0 USHF.R.U32.HI UR14, URZ, UR7, UR11 ;  /* 0x000000073f0e0299 */ /* 0x000fd8000801160b */
.L_x_1468:
[----:B------:R-:W-:-:S04]  /*6740*/  UIMAD UR14, UR14, UR18, URZ ;  /* 0x000000120e0e72a4 */ /* 0x000fc8000f8e023f */
[----:B------:R-:W-:-:S04]  /*6750*/  UISETP.LT.AND UP0, UPT, UR15, UR14, UPT ;  /* 0x0000000e0f00728c */ /* 0x000fc8000bf01270 */
[----:B------:R-:W-:-:S12]  /*6760*/  USEL UR15, UR15, UR14, !UP0 ;  /* 0x0000000e0f0f7287 */ /* 0x000fd8000c000000 */
.L_x_1466:
[----:B------:R-:W-:-:S04]  /*6770*/  UIADD3 UR15, UR15, 0x3f, URZ ;  /* 0x0000003f0f0f7890 */ /* 0x000fc8000fffe03f */
[----:B------:R-:W-:-:S04]  /*6780*/  USHF.R.S32.HI UR6, URZ, 0x1f, UR15 ;  /* 0x0000001f3f067899 */ /* 0x000fc8000801140f */
[----:B------:R-:W-:-:S04]  /*6790*/  ULEA.HI UR6, UR6, UR15, URZ, 0x6 ;  /* 0x0000000f06067291 */ /* 0x000fc8000f8f303f */
[----:B------:R-:W-:-:S04]  /*67a0*/  USHF.R.S32.HI UR6, URZ, 0x6, UR6 ;  /* 0x000000063f067899 */ /* 0x000fc80008011406 */
[----:B------:R-:W-:-:S04]  /*67b0*/  UISETP.LT.AND UP0, UPT, UR41, UR6, UPT ;  /* 0x000000062900728c */ /* 0x000fc8000bf01270 */
[----:B------:R-:W-:-:S06]  /*67c0*/  USEL UR58, UR41, UR6, !UP0 ;  /* 0x00000006293a7287 */ /* 0x000fcc000c000000 */
[----:B------:R-:W-:-:S13]  /*67d0*/  ISETP.GE.AND P1, PT, R8, UR58, PT ;  /* 0x0000003a08007c0c */ /* 0x000fda000bf26270 */
[----:B------:R-:W-:Y:S05]  /*67e0*/  @!P1 BRA `(.L_x_1469) ;  /* 0x00000018001c9947 */ /* 0x000fea0003800000 */
[----:B0-2---:R-:W-:Y:S02]  /*67f0*/  IMAD.MOV.U32 R9, RZ, RZ, R6 ;  /* 0x000000ffff097224 */ /* 0x005fe400078e0006 */
[----:B------:R-:W-:-:S07]  /*6800*/  IMAD.MOV.U32 R10, RZ, RZ, R5 ;  /* 0x000000ffff0a7224 */ /* 0x000fce00078e0005 */
.L_x_1480:
[----:B------:R-:W-:Y:S01]  /*6810*/  UIADD3 UR44, UR44, 0x1, URZ ;  /* 0x000000012c2c7890 */ /* 0x000fe2000fffe03f */
[C---:B------:R-:W-:Y:S01]  /*6820*/  ISETP.GT.AND P1, PT, R8.reuse, UR58, PT ;  /* 0x0000003a08007c0c */ /* 0x040fe2000bf24270 */
[----:B------:R-:W-:Y:S02]  /*6830*/  VIADD R8, R8, 0xffffffff ;  /* 0xffffffff08087836 */ /* 0x000fe40000000000 */
[----:B------:R-:W-:-:S04]  /*6840*/  UISETP.NE.AND UP0, UPT, UR44, 0x2, UPT ;  /* 0x000000022c00788c */ /* 0x000fc8000bf05270 */
[----:B------:R-:W-:Y:S02]  /*6850*/  USEL UR6, URZ, 0x1, UP0 ;  /* 0x000000013f067887 */ /* 0x000fe40008000000 */
[----:B------:R-:W-:Y:S02]  /*6860*/  USEL UR44, UR44, URZ, UP0 ;  /* 0x0000003f2c2c7287 */ /* 0x000fe40008000000 */
[----:B------:R-:W-:Y:S01]  /*6870*/  ULOP3.LUT UR45, UR45, UR6, URZ, 0x3c, !UPT ;  /* 0x000000062d2d7292 */ /* 0x000fe2000f8e3c3f */
[----:B0-----:R-:W-:Y:S11]  /*6880*/  @!P0 BRA `(.L_x_1470) ;  /* 0x0000000000048947 */ /* 0x001ff60003800000 */
[----:B------:R-:W-:Y:S01]  /*6890*/  BPT.TRAP 0x1 ;  /* 0x000000040000795c */ /* 0x000fe20000300000 */
.L_x_1470:
[----:B------:R-:W0:Y:S01]  /*68a0*/  S2UR UR57, SR_CgaCtaId ;  /* 0x00000000003979c3 */ /* 0x000e220000008800 */
[----:B------:R-:W-:Y:S01]  /*68b0*/  UMOV UR6, 0x400 ;  /* 0x0000040000067882 */ /* 0x000fe20000000000 */
[----:B------:R-:W-:-:S05]  /*68c0*/  IMAD.U32 R7, RZ, RZ, UR45 ;  /* 0x0000002dff077e24 */ /* 0x000fca000f8e00ff */
[----:B------:R-:W-:Y:S01]  /*68d0*/  SHF.L.U32 R7, R7, 0x1f, RZ ;  /* 0x0000001f07077819 */ /* 0x000fe200000006ff */
[----:B0-----:R-:W-:-:S04]  /*68e0*/  ULEA UR6, UR57, UR6, 0x18 ;  /* 0x0000000639067291 */ /* 0x001fc8000f8ec03f */
[----:B------:R-:W-:-:S09]  /*68f0*/  ULEA UR56, UR44, UR6, 0x3 ;  /* 0x000000062c387291 */ /* 0x000fd2000f8e183f */
[----:B------:R0:W2:Y:S01]  /*6900*/  SYNCS.PHASECHK.TRANS64.TRYWAIT P2, [UR56+0x28430], R7 ;  /* 0x02843007ff0075a7 */ /* 0x0000a20008040178 */
[----:B------:R-:W-:Y:S05]  /*6910*/  @!P0 BRA `(.L_x_1471) ;  /* 0x0000000000048947 */ /* 0x000fea0003800000 */
[----:B------:R-:W-:Y:S01]  /*6920*/  BPT.TRAP 0x1 ;  /* 0x000000040000795c */ /* 0x000fe20000300000 */
.L_x_1471:
[----:B--2---:R-:W-:Y:S05]  /*6930*/  @P2 BRA `(.L_x_1472) ;  /* 0x0000000000082947 */ /* 0x004fea0003800000 */
[----:B------:R-:W2:Y:S02]  /*6940*/  SYNCS.PHASECHK.TRANS64.TRYWAIT P2, [UR56+0x28430], R7 ;  /* 0x02843007ff0075a7 */ /* 0x000ea40008040178 */
[----:B--2---:R-:W-:Y:S05]  /*6950*/  @!P2 BRA `(.L_x_1473) ;  /* 0x000000e40024a947 */ /* 0x004fea0003800000 */
.L_x_1472:
[----:B------:R-:W-:Y:S01]  /*6960*/  ULEA UR34, UR44, UR52, 0xa ;  /* 0x000000342c227291 */ /* 0x000fe2000f8e503f */
[----:B------:R-:W-:Y:S01]  /*6970*/  WARPGROUP.ARRIVE ;  /* 0x00000000000079c5 */ /* 0x000fe20000000000 */
[----:B------:R-:W-:Y:S01]  /*6980*/  UMOV UR35, 0x40000040 ;  /* 0x4000004000237882 */ /* 0x000fe20000000000 */
[----:B------:R-:W-:Y:S01]  /*6990*/  UMOV UR7, 0x40000040 ;  /* 0x4000004000077882 */ /* 0x000fe20000000000 */
[----:B------:R-:W-:-:S03]  /*69a0*/  UIADD3 UR6, UR34, 0x2, URZ ;  /* 0x0000000222067890 */ /* 0x000fc6000fffe03f */
[----:B-1----:R-:W1:Y:S01]  /*69b0*/  S2R R0, SR_TID.X ;  /* 0x0000000000007919 */ /* 0x002e620000002100 */
        /* <DEDUP_REMOVED lines=40> */
.L_x_1474:
        /* <DEDUP_REMOVED lines=27> */
[----:B------:R-:W-:-:S04]  /*6df0*/  FMNMX.FTZ R6, R162, R5, !PT ;  /* 0x00000005a2067209 */ /* 0x000fc80007810000 */
[----:B------:R-:W-:-:S04]  /*6e00*/  FMNMX.FTZ R11, R163, R6, !PT ;  /* 0x00000006a30b7209 */ /* 0x000fc80007810000 */
[----:B------:R-:W-:-:S04]  /*6e10*/  FMNMX.FTZ R6, R166, R11, !PT ;  /* 0x0000000ba6067209 */ /* 0x000fc80007810000 */
[----:B------:R-:W-:Y:S02]  /*6e20*/  FMNMX.FTZ R11, R167, R6, !PT ;  /* 0x00000006a70b7209 */ /* 0x000fe40007810000 */
[----:B--2---:R-:W-:Y:S02]  /*6e30*/  FMNMX.FTZ R5, R13, R14, !PT ;  /* 0x0000000e0d057209 */ /* 0x004fe40007810000 */
[----:B------:R-:W-:-:S03]  /*6e40*/  FMNMX.FTZ R6, R170, R11, !PT ;  /* 0x0000000baa067209 */ /* 0x000fc60007810000 */
[----:B------:R-:W-:Y:S01]  /*6e50*/  FFMA.FTZ R13, R5, R12, -8 ;  /* 0xc1000000050d7423 */ /* 0x000fe2000001000c */
[----:B------:R-:W-:Y:S01]  /*6e60*/  FMNMX.FTZ R15, R171, R6, !PT ;  /* 0x00000006ab0f7209 */ /* 0x000fe20007810000 */
[----:B------:R-:W-:Y:S02]  /*6e70*/  FADD.FTZ R10, -R5, R10 ;  /* 0x0000000a050a7221 */ /* 0x000fe40000010100 */
[----:B------:R-:W-:-:S01]  /*6e80*/  FFMA.FTZ R12, R156, UR40, -R13 ;  /* 0x000000289c0c7c23 */ /* 0x000fc2000801080d */
[----:B------:R-:W-:Y:S01]  /*6e90*/  FMNMX.FTZ R6, R174, R15, !PT ;  /* 0x0000000fae067209 */ /* 0x000fe20007810000 */
[----:B------:R-:W-:-:S01]  /*6ea0*/  FFMA.FTZ R156, R168, UR40, -R13 ;  /* 0x00000028a89c7c23 */ /* 0x000fc2000801080d */
        /* <DEDUP_REMOVED lines=17> */
[----:B------:R-:W-:Y:S01]  /*6fc0*/  FMUL.FTZ R10, R10, UR40 ;  /* 0x000000280a0a7c20 */ /* 0x000fe20008410000 */
[----:B------:R-:W-:Y:S01]  /*6fd0*/  FMNMX.FTZ R6, R183, R6, !PT ;  /* 0x00000006b7067209 */ /* 0x000fe20007810000 */
[----:B------:R-:W-:Y:S04]  /*6fe0*/  MUFU.EX2 R11, R11 ;  /* 0x0000000b000b7308 */ /* 0x000fe80000000800 */
[----:B------:R-:W2:Y:S04]  /*6ff0*/  SHFL.BFLY PT, R157, R6, 0x2, 0x1f ;  /* 0x0c401f00069d7f89 */ /* 0x000ea800000e0000 */
[----:B------:R-:W3:Y:S08]  /*7000*/  MUFU.EX2 R10, R10 ;  /* 0x0000000a000a7308 */ /* 0x000ef00000000800 */
[----:B------:R-:W4:Y:S08]  /*7010*/  MUFU.EX2 R152, R152 ;  /* 0x0000009800987308 */ /* 0x000f300000000800 */
[----:B------:R-:W5:Y:S01]  /*7020*/  MUFU.EX2 R12, R12 ;  /* 0x0000000c000c7308 */ /* 0x000f620000000800 */
[-C--:B---3--:R-:W-:Y:S01]  /*7030*/  FMUL.FTZ R24, R24, R10.reuse ;  /* 0x0000000a18187220 */ /* 0x088fe20000410000 */
[-C--:B------:R-:W-:Y:S01]  /*7040*/  FMUL.FTZ R25, R25, R10.reuse ;  /* 0x0000000a19197220 */ /* 0x080fe20000410000 */
[----:B------:R-:W-:Y:S01]  /*7050*/  FMUL.FTZ R28, R28, R10 ;  /* 0x0000000a1c1c7220 */ /* 0x000fe20000410000 */
[----:B--2---:R-:W-:Y:S01]  /*7060*/  FMNMX.FTZ R168, R6, R157, !PT ;  /* 0x0000009d06a87209 */ /* 0x004fe20007810000 */
[----:B------:R-:W-:-:S01]  /*7070*/  FFMA.FTZ R157, R169, UR40, -R13 ;  /* 0x00000028a99d7c23 */ /* 0x000fc2000801080d */
[-C--:B------:R-:W-:Y:S01]  /*7080*/  FMUL.FTZ R29, R29, R10.reuse ;  /* 0x0000000a1d1d7220 */ /* 0x080fe20000410000 */
[-C--:B------:R-:W-:Y:S01]  /*7090*/  FMUL.FTZ R32, R32, R10.reuse ;  /* 0x0000000a20207220 */ /* 0x080fe20000410000 */
[----:B------:R-:W-:Y:S01]  /*70a0*/  MUFU.EX2 R15, R15 ;  /* 0x0000000f000f7308 */ /* 0x000fe20000000800 */
[----:B------:R-:W2:Y:S01]  /*70b0*/  SHFL.BFLY PT, R169, R168, 0x1, 0x1f ;  /* 0x0c201f00a8a97f89 */ /* 0x000ea200000e0000 */
        /* <DEDUP_REMOVED lines=23> */
[----:B--2---:R-:W-:Y:S01]  /*7230*/  FMNMX.FTZ R6, R168, R169, !PT ;  /* 0x000000a9a8067209 */ /* 0x004fe20007810000 */
[----:B------:R-:W-:-:S02]  /*7240*/  IMAD.U32 R169, RZ, RZ, UR40 ;  /* 0x00000028ffa97e24 */ /* 0x000fc4000f8e00ff */
[-C--:B------:R-:W-:Y:S01]  /*7250*/  FMUL.FTZ R73, R73, R10.reuse ;  /* 0x0000000a49497220 */ /* 0x080fe20000410000 */
[-C--:B------:R-:W-:Y:S01]  /*7260*/  FMUL.FTZ R76, R76, R10.reuse ;  /* 0x0000000a4c4c7220 */ /* 0x080fe20000410000 */
[----:B------:R-:W-:Y:S01]  /*7270*/  FMUL.FTZ R77, R77, R10 ;  /* 0x0000000a4d4d7220 */ /* 0x000fe20000410000 */
[C---:B------:R-:W-:Y:S01]  /*7280*/  FADD.FTZ R13, -R6.reuse, R9 ;  /* 0x00000009060d7221 */ /* 0x040fe20000010100 */
[----:B------:R-:W-:-:S01]  /*7290*/  FFMA.FTZ R169, R6, R169, -8 ;  /* 0xc100000006a97423 */ /* 0x000fc200000100a9 */
[----:B------:R-:W-:Y:S01]  /*72a0*/  MUFU.EX2 R153, R153 ;  /* 0x0000009900997308 */ /* 0x000fe20000000800 */
        /* <DEDUP_REMOVED lines=11> */
[----:B------:R-:W-:Y:S01]  /*7360*/  FFMA.FTZ R171, R10, R3, R11 ;  /* 0x000000030aab7223 */ /* 0x000fe2000001000b */
[----:B------:R-:W-:-:S01]  /*7370*/  FFMA.FTZ R166, R166, UR40, -R169 ;  /* 0x00000028a6a67c23 */ /* 0x000fc200080108a9 */
[--C-:B------:R-:W-:Y:S01]  /*7380*/  FFMA.FTZ R167, R167, UR40, -R169.reuse ;  /* 0x00000028a7a77c23 */ /* 0x100fe200080108a9 */
[----:B------:R-:W-:-:S01]  /*7390*/  FFMA.FTZ R174, R174, UR40, -R169 ;  /* 0x00000028aeae7c23 */ /* 0x000fc200080108a9 */
[----:B------:R-:W2:Y:S01]  /*73a0*/  MUFU.EX2 R154, R154 ;  /* 0x0000009a009a7308 */ /* 0x000ea20000000800 */
[----:B----4-:R-:W-:-:S01]  /*73b0*/  FADD.FTZ R171, R152, R171 ;  /* 0x000000ab98ab7221 */ /* 0x010fc20000010000 */
[--C-:B------:R-:W-:Y:S01]  /*73c0*/  FFMA.FTZ R175, R175, UR40, -R169.reuse ;  /* 0x00000028afaf7c23 */ /* 0x100fe200080108a9 */
[----:B------:R-:W-:-:S01]  /*73d0*/  FFMA.FTZ R179, R179, UR40, -R169 ;  /* 0x00000028b3b37c23 */ /* 0x000fc200080108a9 */
[----:B------:R-:W-:Y:S01]  /*73e0*/  FFMA.FTZ R182, R182, UR40, -R169 ;  /* 0x00000028b6b67c23 */ /* 0x000fe200080108a9 */
[----:B-----5:R-:W-:-:S01]  /*73f0*/  FADD.FTZ R172, R12, R171 ;  /* 0x000000ab0cac7221 */ /* 0x020fc20000010000 */
[--C-:B------:R-:W-:Y:S01]  /*7400*/  FFMA.FTZ R171, R178, UR40, -R169.reuse ;  /* 0x00000028b2ab7c23 */ /* 0x100fe200080108a9 */
[----:B------:R-:W-:-:S01]  /*7410*/  FFMA.FTZ R169, R183, UR40, -R169 ;  /* 0x00000028b7a97c23 */ /* 0x000fc200080108a9 */
        /* <DEDUP_REMOVED lines=9> */
[----:B--2---:R-:W-:-:S01]  /*74b0*/  FFMA.FTZ R4, R13, R4, R154 ;  /* 0x000000040d047223 */ /* 0x004fc2000001009a */
        /* <DEDUP_REMOVED lines=16> */
[----:B------:R-:W-:Y:S01]  /*75c0*/  FADD.FTZ R177, R15, R172 ;  /* 0x000000ac0fb17221 */ /* 0x000fe20000010000 */
[-C--:B------:R-:W-:Y:S01]  /*75d0*/  FMUL.FTZ R120, R120, R10.reuse ;  /* 0x0000000a78787220 */ /* 0x080fe20000410000 */
[-C--:B------:R-:W-:Y:S01]  /*75e0*/  FMUL.FTZ R121, R121, R10.reuse ;  /* 0x0000000a79797220 */ /* 0x080fe20000410000 */
[-C--:B------:R-:W-:Y:S01]  /*75f0*/  FMUL.FTZ R124, R124, R10.reuse ;  /* 0x0000000a7c7c7220 */ /* 0x080fe20000410000 */
[----:B------:R-:W-:Y:S01]  /*7600*/  FADD.FTZ R172, R14, R177 ;  /* 0x000000b10eac7221 */ /* 0x000fe20000010000 */
[----:B------:R-:W-:Y:S01]  /*7610*/  FMUL.FTZ R125, R125, R10 ;  /* 0x0000000a7d7d7220 */ /* 0x000fe20000410000 */
[----:B------:R-:W4:Y:S01]  /*7620*/  MUFU.EX2 R162, R162 ;  /* 0x000000a200a27308 */ /* 0x000f220000000800 */
[----:B--2---:R-:W-:-:S01]  /*7630*/  FADD.FTZ R176, R173, R176 ;  /* 0x000000b0adb07221 */ /* 0x004fc20000010000 */
[----:B------:R-:W-:Y:S01]  /*7640*/  F2FP.SATFINITE.E4M3.F32.PACK_AB_MERGE_C R173, R173, R158, RZ ;  /* 0x0000009eadad723e */ /* 0x000fe200048070ff */
        /* <DEDUP_REMOVED lines=15> */
[----:B------:R-:W-:Y:S01]  /*7740*/  FMUL.FTZ R149, R149, R10 ;  /* 0x0000000a95957220 */ /* 0x000fe20000410000 */
        /* <DEDUP_REMOVED lines=53> */
[----:B------:R-:W1:Y:S01]  /*7aa0*/  MUFU.EX2 R161, R161 ;  /* 0x000000a100a17308 */ /* 0x000e620000000800 */
[----:B0-----:R-:W-:-:S01]  /*7ab0*/  FADD.FTZ R174, R20, R181 ;  /* 0x000000b514ae7221 */ /* 0x001fc20000010000 */
        /* <DEDUP_REMOVED lines=16> */
[-C--:B------:R-:W-:Y:S01]  /*7bc0*/  FMUL.FTZ R135, R135, R13.reuse ;  /* 0x0000000d87877220 */ /* 0x080fe20000410000 */
[-C--:B------:R-:W-:Y:S01]  /*7bd0*/  FMUL.FTZ R138, R138, R13.reuse ;  /* 0x0000000d8a8a7220 */ /* 0x080fe20000410000 */
[----:B------:R-:W-:Y:S01]  /*7be0*/  FMUL.FTZ R139, R139, R13 ;  /* 0x0000000d8b8b7220 */ /* 0x000fe20000410000 */
[----:B----4-:R-:W-:-:S01]  /*7bf0*/  FADD.FTZ R174, R156, R175 ;  /* 0x000000af9cae7221 */ /* 0x010fc20000010000 */
[----:B--2---:R-:W-:Y:S01]  /*7c00*/  FADD.FTZ R175, R163, R176 ;  /* 0x000000b0a3af7221 */ /* 0x004fe20000010000 */
[----:B------:R-:W-:Y:S01]  /*7c10*/  FMUL.FTZ R142, R142, R13 ;  /* 0x0000000d8e8e7220 */ /* 0x000fe20000410000 */
[----:B------:R-:W0:Y:S01]  /*7c20*/  MUFU.EX2 R160, R160 ;  /* 0x000000a000a07308 */ /* 0x000e220000000800 */
[----:B-----5:R-:W-:-:S01]  /*7c30*/  FADD.FTZ R174, R157, R174 ;  /* 0x000000ae9dae7221 */ /* 0x020fc20000010000 */
[----:B---3--:R-:W-:Y:S01]  /*7c40*/  FADD.FTZ R176, R170, R175 ;  /* 0x000000afaab07221 */ /* 0x008fe20000010000 */
[-C--:B------:R-:W-:Y:S01]  /*7c50*/  FMUL.FTZ R143, R143, R13.reuse ;  /* 0x0000000d8f8f7220 */ /* 0x080fe20000410000 */
[----:B------:R-:W-:Y:S01]  /*7c60*/  FMUL.FTZ R146, R146, R13 ;  /* 0x0000000d92927220 */ /* 0x000fe20000410000 */
[----:B-1----:R-:W-:-:S01]  /*7c70*/  FADD.FTZ R175, R161, R174 ;  /* 0x000000aea1af7221 */ /* 0x002fc20000010000 */
[----:B------:R-:W-:Y:S01]  /*7c80*/  FADD.FTZ R177, R3, R176 ;  /* 0x000000b003b17221 */ /* 0x000fe20000010000 */
[----:B------:R-:W-:Y:S01]  /*7c90*/  F2FP.SATFINITE.E4M3.F32.PACK_AB_MERGE_C R174, R15, R12, RZ ;  /* 0x0000000c0fae723e */ /* 0x000fe200048070ff */
[----:B------:R-:W1:Y:S01]  /*7ca0*/  MUFU.EX2 R171, R171 ;  /* 0x000000ab00ab7308 */ /* 0x000e620000000800 */
[----:B------:R-:W-:-:S01]  /*7cb0*/  FADD.FTZ R175, R164, R175 ;  /* 0x000000afa4af7221 */ /* 0x000fc20000010000 */
[----:B------:R-:W-:Y:S01]  /*7cc0*/  FADD.FTZ R12, R4, R177 ;  /* 0x000000b1040c7221 */ /* 0x000fe20000010000 */
[----:B------:R-:W-:Y:S01]  /*7cd0*/  F2FP.SATFINITE.E4M3.F32.PACK_AB_MERGE_C R161, R164, R161, RZ ;  /* 0x000000a1a4a1723e */ /* 0x000fe200048070ff */
[-C--:B------:R-:W-:Y:S01]  /*7ce0*/  FMUL.FTZ R147, R147, R13.reuse ;  /* 0x0000000d93937220 */ /* 0x080fe20000410000 */
[-C--:B------:R-:W-:Y:S01]  /*7cf0*/  FMUL.FTZ R150, R150, R13.reuse ;  /* 0x0000000d96967220 */ /* 0x080fe20000410000 */
[----:B------:R-:W-:Y:S01]  /*7d00*/  FMUL.FTZ R151, R151, R13 ;  /* 0x0000000d97977220 */ /* 0x000fe20000410000 */
[----:B------:R-:W-:Y:S01]  /*7d10*/  F2FP.SATFINITE.E4M3.F32.PACK_AB_MERGE_C R156, R157, R156, R161 ;  /* 0x0000009c9d9c723e */ /* 0x000fe200048070a1 */
[----:B------:R-:W2:Y:S01]  /*7d20*/  MUFU.EX2 R165, R165 ;  /* 0x000000a500a57308 */ /* 0x000ea20000000800 */
[----:B0-----:R-:W-:-:S01]  /*7d30*/  FADD.FTZ R158, R160, R175 ;  /* 0x000000afa09e7221 */ /* 0x001fc20000010000 */
[----:B------:R-:W-:-:S06]  /*7d40*/  F2FP.SATFINITE.E4M3.F32.PACK_AB_MERGE_C R152, R152, R11, R174 ;  /* 0x0000000b9898723e */ /* 0x000fcc00048070ae */
        /* <DEDUP_REMOVED lines=9> */
[----:B-1----:R-:W-:-:S01]  /*7de0*/  FADD.FTZ R4, R168, R153 ;  /* 0x00000099a8047221 */ /* 0x002fc20000010000 */
[----:B------:R-:W-:Y:S02]  /*7df0*/  F2FP.SATFINITE.E4M3.F32.PACK_AB_MERGE_C R168, R9, R168, RZ ;  /* 0x000000a809a8723e */ /* 0x000fe400048070ff */
[----:B------:R-:W-:Y:S01]  /*7e00*/  F2FP.SATFINITE.E4M3.F32.PACK_AB_MERGE_C R153, R155, R154, R173 ;  /* 0x0000009a9b99723e */ /* 0x000fe200048070ad */
[----:B------:R-:W-:Y:S01]  /*7e10*/  FADD.FTZ R3, R9, R4 ;  /* 0x0000000409037221 */ /* 0x000fe20000010000 */
[----:B------:R-:W-:Y:S02]  /*7e20*/  F2FP.SATFINITE.E4M3.F32.PACK_AB_MERGE_C R155, R162, R159, R166 ;  /* 0x0000009fa29b723e */ /* 0x000fe400048070a6 */
[----:B------:R-:W-:Y:S01]  /*7e30*/  F2FP.SATFINITE.E4M3.F32.PACK_AB_MERGE_C R154, R21, R14, R20 ;  /* 0x0000000e159a723e */ /* 0x000fe20004807014 */
[----:B--2---:R-:W-:-:S01]  /*7e40*/  FADD.FTZ R12, R182, R15 ;  /* 0x0000000fb60c7221 */ /* 0x004fc20000010000 */
[----:B------:R-:W-:-:S02]  /*7e50*/  F2FP.SATFINITE.E4M3.F32.PACK_AB_MERGE_C R158, R165, R160, R168 ;  /* 0x000000a0a59e723e */ /* 0x000fc400048070a8 */
[C---:B0-----:R-:W-:Y:S01]  /*7e60*/  F2FP.SATFINITE.E4M3.F32.PACK_AB_MERGE_C R182, R169.reuse, R182, RZ ;  /* 0x000000b6a9b6723e */ /* 0x041fe200048070ff */
[----:B------:R-:W-:-:S03]  /*7e70*/  FADD.FTZ R4, R169, R12 ;  /* 0x0000000ca9047221 */ /* 0x000fc60000010000 */
[----:B------:R-:W-:Y:S01]  /*7e80*/  F2FP.SATFINITE.E4M3.F32.PACK_AB_MERGE_C R159, R172, R171, R182 ;  /* 0x000000abac9f723e */ /* 0x000fe200048070b6 */
[----:B------:R-:W-:Y:S06]  /*7e90*/  @!P0 BRA `(.L_x_1475) ;  /* 0x0000000000048947 */ /* 0x000fec0003800000 */
[----:B------:R-:W-:Y:S01]  /*7ea0*/  BPT.TRAP 0x1 ;  /* 0x000000040000795c */ /* 0x000fe20000300000 */
.L_x_1475:
[----:B------:R0:W1:Y:S01]  /*7eb0*/  SYNCS.PHASECHK.TRANS64.TRYWAIT P2, [UR56+0x28450], R7 ;  /* 0x02845007ff0075a7 */ /* 0x0000620008040178 */
[----:B------:R-:W-:Y:S05]  /*7ec0*/  @!P0 BRA `(.L_x_1476) ;  /* 0x0000000000048947 */ /* 0x000fea0003800000 */
[----:B------:R-:W-:Y:S01]  /*7ed0*/  BPT.TRAP 0x1 ;  /* 0x000000040000795c */ /* 0x000fe20000300000 */
.L_x_1476:
[----:B------:R-:W-:Y:S01]  /*7ee0*/  VIADD R9, R194, 0x8 ;  /* 0x00000008c2097836 */ /* 0x000fe20000000000 */
[----:B-1----:R-:W-:Y:S06]  /*7ef0*/  @P2 BRA `(.L_x_1477) ;  /* 0x0000000000082947 */ /* 0x002fec0003800000 */
[----:B------:R-:W1:Y:S02]  /*7f00*/  SYNCS.PHASECHK.TRANS64.TRYWAIT P2, [UR56+0x28450], R7 ;  /* 0x02845007ff0075a7 */ /* 0x000e640008040178 */
[----:B-1----:R-:W-:Y:S05]  /*7f10*/  @!P2 BRA `(.L_x_1478) ;  /* 0x000000cc00cca947 */ /* 0x002fea0003800000 */
.L_x_1477:
        /* <DEDUP_REMOVED lines=14> */
.L_x_1479:
[----:B------:R-:W-:Y:S01]  /*8000*/  UIADD3 UR56, UR56, 0x28460, URZ ;  /* 0x0002846038387890 */ /* 0x000fe2000fffe03f */
[----:B------:R-:W-:Y:S02]  /*8010*/  IMAD.MOV.U32 R9, RZ, RZ, R6 ;  /* 0x000000ffff097224 */ /* 0x000fe400078e0006 */
[----:B-1----:R-:W-:Y:S01]  /*8020*/  IMAD.MOV.U32 R10, RZ, RZ, R5 ;  /* 0x000000ffff0a7224 */ /* 0x002fe200078e0005 */
[----:B------:R-:W-:-:S09]  /*8030*/  UPRMT UR56, UR57, 0x654, UR56 ;  /* 0x0000065439387896 */ /* 0x000fd20008000038 */
[----:B------:R-:W-:Y:S01]  /*8040*/  SYNCS.ARRIVE.TRANS64.RED.A1T0 RZ, [UR56], RZ ;  /* 0x000000ffffff79a7 */ /* 0x000fe20008100438 */
[----:B------:R-:W-:Y:S05]  /*8050*/  @P1 BRA `(.L_x_1480) ;  /* 0xffffffe400ec1947 */ /* 0x000fea000383ffff */
.L_x_1469:
[----:B------:R-:W-:-:S13]  /*8060*/  ISETP.GE.AND P1, PT, R8, UR41, PT ;  /* 0x0000002908007c0c */ /* 0x000fda000bf26270 */
[----:B------:R-:W-:Y:S05]  /*8070*/  @!P1 BRA `(.L_x_1481) ;  /* 0x0000002000ec9947 */ /* 0x000fea0003800000 */
[----:B------:R-:W-:Y:S01]  /*8080*/  IMAD.MOV.U32 R11, RZ, RZ, R6 ;  /* 0x000000ffff0b7224 */ /* 0x000fe200078e0006 */
[----:B------:R-:W-:Y:S01]  /*8090*/  ULDC UR56, c[0x0][0x9e4] ;  /* 0x0002790000387ab9 */ /* 0x000fe20000000800 */
[----:B------:R-:W-:Y:S01]  /*80a0*/  IMAD.MOV.U32 R10, RZ, RZ, R5 ;  /* 0x000000ffff0a7224 */ /* 0x000fe200078e0005 */
[----:B------:R-:W-:Y:S01]  /*80b0*/  ULDC UR58, c[0x0][0x9dc] ;  /* 0x00027700003a7ab9 */ /* 0x000fe20000000800 */
[----:B------:R-:W-:-:S05]  /*80c0*/  ULDC UR57, c[0x0][0x9e0] ;  /* 0x0002780000397ab9 */ /* 0x000fca0000000800 */
.L_x_1500:
[----:B------:R-:W-:-:S04]  /*80d0*/  UIADD3 UR44, UR44, 0x1, URZ ;  /* 0x000000012c2c7890 */ /* 0x000fc8000fffe03f */
[----:B------:R-:W-:-:S04]  /*80e0*/  UISETP.NE.AND UP0, UPT, UR44, 0x2, UPT ;  /* 0x000000022c00788c */ /* 0x000fc8000bf05270 */
[----:B------:R-:W-:Y:S02]  /*80f0*/  USEL UR6, URZ, 0x1, UP0 ;  /* 0x000000013f067887 */ /* 0x000fe40008000000 */
[----:B------:R-:W-:Y:S02]  /*8100*/  USEL UR44, UR44, URZ, UP0 ;  /* 0x0000003f2c2c7287 */ /* 0x000fe40008000000 */
[----:B------:R-:W-:Y:S01]  /*8110*/  ULOP3.LUT UR45, UR45, UR6, URZ, 0x3c, !UPT ;  /* 0x000000062d2d7292 */ /* 0x000fe2000f8e3c3f */
[----:B------:R-:W-:Y:S11]  /*8120*/  @!P0 BRA `(.L_x_1482) ;  /* 0x0000000000048947 */ /* 0x000ff60003800000 */
[----:B------:R-:W-:Y:S01]  /*8130*/  BPT.TRAP 0x1 ;  /* 0x000000040000795c */ /* 0x000fe20000300000 */
.L_x_1482:
[----:B------:R-:W3:Y:S01]  /*8140*/  S2UR UR60, SR_CgaCtaId ;  /* 0x00000000003c79c3 */ /* 0x000ee20000008800 */
[----:B------:R-:W-:Y:S01]  /*8150*/  UMOV UR6, 0x400 ;  /* 0x0000040000067882 */ /* 0x000fe20000000000 */
[----:B0-2---:R-:W-:-:S05]  /*8160*/  IMAD.U32 R9, RZ, RZ, UR45 ;  /* 0x0000002dff097e24 */ /* 0x005fca000f8e00ff */
[----:B------:R-:W-:Y:S01]  /*8170*/  SHF.L.U32 R9, R9, 0x1f, RZ ;  /* 0x0000001f09097819 */ /* 0x000fe200000006ff */
[----:B---3--:R-:W-:-:S04]  /*8180*/  ULEA UR6, UR60, UR6, 0x18 ;  /* 0x000000063c067291 */ /* 0x008fc8000f8ec03f */
[----:B------:R-:W-:-:S09]  /*8190*/  ULEA UR59, UR44, UR6, 0x3 ;  /* 0x000000062c3b7291 */ /* 0x000fd2000f8e183f */
[----:B------:R0:W2:Y:S01]  /*81a0*/  SYNCS.PHASECHK.TRANS64.TRYWAIT P1, [UR59+0x28430], R9 ;  /* 0x02843009ff0075a7 */ /* 0x0000a2000802017b */
[----:B------:R-:W-:Y:S05]  /*81b0*/  @!P0 BRA `(.L_x_1483) ;  /* 0x0000000000048947 */ /* 0x000fea0003800000 */
[----:B------:R-:W-:Y:S01]  /*81c0*/  BPT.TRAP 0x1 ;  /* 0x000000040000795c */ /* 0x000fe20000300000 */
.L_x_1483:
[----:B--2---:R-:W-:Y:S05]  /*81d0*/  @P1 BRA `(.L_x_1484) ;  /* 0x0000000000081947 */ /* 0x004fea0003800000 */
[----:B------:R-:W2:Y:S02]  /*81e0*/  SYNCS.PHASECHK.TRANS64.TRYWAIT P1, [UR59+0x28430], R9 ;  /* 0x02843009ff0075a7 */ /* 0x000ea4000802017b */
[----:B--2---:R-:W-:Y:S05]  /*81f0*/  @!P1 BRA `(.L_x_1485) ;  /* 0x000000cc002c9947 */ /* 0x004fea0003800000 */
.L_x_1484:
        /* <DEDUP_REMOVED lines=46> */
.L_x_1486:
[----:B------:R-:W-:Y:S01]  /*84e0*/  UISETP.NE.AND UP1, UPT, UR51, URZ, UPT ;  /* 0x0000003f3300728c */ /* 0x000fe2000bf25270 */
[----:B------:R-:W-:Y:S01]  /*84f0*/  VIADD R12, R17, UR38 ;  /* 0x00000026110c7c36 */ /* 0x000fe20008000000 */
[----:B------:R-:W-:Y:S01]  /*8500*/  UISETP.NE.AND UP0, UPT, UR50, URZ, UPT ;  /* 0x0000003f3200728c */ /* 0x000fe2000bf05270 */
[----:B------:R-:W-:-:S03]  /*8510*/  IMAD.U32 R6, RZ, RZ, UR43 ;  /* 0x0000002bff067e24 */ /* 0x000fc6000f8e00ff */
        /* <DEDUP_REMOVED lines=34> */
.L_x_1489:
[----:B------:R-:W-:-:S05]  /*8740*/  IMAD.U32 R196, RZ, RZ, UR56 ;  /* 0x00000038ffc47e24 */ /* 0x000fca000f8e00ff */
[----:B------:R-:W-:-:S13]  /*8750*/  ISETP.NE.AND P1, PT, R196, 0x1, PT ;  /* 0x00000001c400780c */ /* 0x000fda0003f25270 */
[----:B------:R-:W2:Y:S02]  /*8760*/  @P1 LDC.64 R6, c[0x0][0x9e8] ;  /* 0x00027a00ff061b82 */ /* 0x000ea40000000a00 */
[----:B--2---:R-:W-:-:S05]  /*8770*/  @P1 IMAD.HI.U32 R6, R13, R6, RZ ;  /* 0x000000060d061227 */ /* 0x004fca00078e00ff */
[----:B------:R-:W-:-:S07]  /*8780*/  @P1 SHF.R.U32.HI R13, RZ, R7, R6 ;  /* 0x00000007ff0d1219 */ /* 0x000fce0000011606 */
.L_x_1490:
[----:B------:R-:W-:Y:S05]  /*8790*/  BSYNC B0 ;  /* 0x0000000000007941 */ /* 0x000fea0003800000 */
.L_x_1488:
[----:B------:R-:W-:-:S04]  /*87a0*/  IMAD R13, R13, R196, -R5 ;  /* 0x000000c40d0d7224 */ /* 0x000fc800078e0a05 */
[----:B------:R-:W-:-:S05]  /*87b0*/  IMAD R13, R2, -0x2, R13 ;  /* 0xfffffffe020d7824 */ /* 0x000fca00078e020d */
[----:B------:R-:W-:Y:S02]  /*87c0*/  VIADDMNMX R14, R13, R196, R14, PT ;  /* 0x000000c40d0e7246 */ /* 0x000fe4000380010e */
[----:B------:R-:W-:-:S07]  /*87d0*/  VIMNMX R15, R15, R13, !PT ;  /* 0x0000000d0f0f7248 */ /* 0x000fce0007fe0100 */
.L_x_1487:
        /* <DEDUP_REMOVED lines=68> */
.L_x_1493:
[----:B------:R-:W-:-:S05]  /*8c20*/  IMAD.U32 R20, RZ, RZ, UR56 ;  /* 0x00000038ff147e24 */ /* 0x000fca000f8e00ff */
[----:B------:R-:W-:-:S13]  /*8c30*/  ISETP.NE.AND P2, PT, R20, 0x1, PT ;  /* 0x000000011400780c */ /* 0x000fda0003f45270 */
[----:B------:R-:W2:Y:S02]  /*8c40*/  @P2 LDC.64 R6, c[0x0][0x9e8] ;  /* 0x00027a00ff062b82 */ /* 0x000ea40000000a00 */
[----:B--2---:R-:W-:-:S05]  /*8c50*/  @P2 IMAD.HI.U32 R6, R15, R6, RZ ;  /* 0x000000060f062227 */ /* 0x004fca00078e00ff */
[----:B------:R-:W-:-:S07]  /*8c60*/  @P2 SHF.R.U32.HI R15, RZ, R7, R6 ;  /* 0x00000007ff0f2219 */ /* 0x000fce0000011606 */
.L_x_1494:
[----:B------:R-:W-:Y:S05]  /*8c70*/  BSYNC B0 ;  /* 0x0000000000007941 */ /* 0x000fea0003800000 */
.L_x_1492:
[----:B------:R-:W-:-:S04]  /*8c80*/  IMAD R5, R15, R20, -R5 ;  /* 0x000000140f057224 */ /* 0x000fc800078e0a05 */
[----:B------:R-:W-:-:S05]  /*8c90*/  IMAD R5, R2, -0x2, R5 ;  /* 0xfffffffe02057824 */ /* 0x000fca00078e0205 */
[----:B------:R-:W-:Y:S02]  /*8ca0*/  VIADDMNMX R12, R5, R20, R12, PT ;  /* 0x00000014050c7246 */ /* 0x000fe4000380010c */
[----:B------:R-:W-:-:S07]  /*8cb0*/  VIMNMX R14, R14, R5, !PT ;  /* 0x000000050e0e7248 */ /* 0x000fce0007fe0100 */
.L_x_1491:
        /* <DEDUP_REMOVED lines=346> */
.L_x_1495:
[----:B------:R2:W3:Y:S01]  /*a260*/  SYNCS.PHASECHK.TRANS64.TRYWAIT P1, [UR59+0x28450], R9 ;  /* 0x02845009ff0075a7 */ /* 0x0004e2000802017b */
[----:B------:R-:W-:Y:S05]  /*a270*/  @!P0 BRA `(.L_x_1496) ;  /* 0x0000000000048947 */ /* 0x000fea0003800000 */
[----:B------:R-:W-:Y:S01]  /*a280*/  BPT.TRAP 0x1 ;  /* 0x000000040000795c */ /* 0x000fe20000300000 */
.L_x_1496:
[----:B------:R-:W-:Y:S01]  /*a290*/  VIADD R7, R195, 0x8 ;  /* 0x00000008c3077836 */ /* 0x000fe20000000000 */
[----:B---3--:R-:W-:Y:S06]  /*a2a0*/  @P1 BRA `(.L_x_1497) ;  /* 0x0000000000081947 */ /* 0x008fec0003800000 */
[----:B------:R-:W3:Y:S02]  /*a2b0*/  SYNCS.PHASECHK.TRANS64.TRYWAIT P1, [UR59+0x28450], R9 ;  /* 0x02845009ff0075a7 */ /* 0x000ee4000802017b */
[----:B---3--:R-:W-:Y:S05]  /*a2c0*/  @!P1 BRA `(.L_x_1498) ;  /* 0x000000ac00109947 */ /* 0x008fea0003800000 */
.L_x_1497:
        /* <DEDUP_REMOVED lines=14> */
.L_x_1499:
        /* <DEDUP_REMOVED lines=8> */
.L_x_1481:
[----:B------:R-:W-:Y:S01]  /*a430*/  ULDC.64 UR8, c[0x0][0x9a0] ;  /* 0x0002680000087ab9 */ /* 0x000fe20000000a00 */
[----:B------:R-:W-:Y:S01]  /*a440*/  IMAD.MOV.U32 R10, RZ, RZ, 0x3f800000 ;  /* 0x3f800000ff0a7424 */ /* 0x000fe200078e00ff */
        /* <DEDUP_REMOVED lines=20> */
[----:B0-2---:R-:W-:-:S05]  /*a590*/  IMAD.U32 R9, RZ, RZ, UR7 ;  /* 0x00000007ff097e24 */ /* 0x005fca000f8e00ff */
[----:B------:R0:W2:Y:S01]  /*a5a0*/  @P0 LDG.E R10, desc[UR54][R8.64] ;  /* 0x00000036080a0981 */ /* 0x0000a2000c1e1900 */
[----:B------:R-:W-:Y:S01]  /*a5b0*/  IMAD.U32 R152, RZ, RZ, UR40 ;  /* 0x00000028ff987e24 */ /* 0x000fe2000f8e00ff */
[----:B------:R-:W-:Y:S01]  /*a5c0*/  UIADD3 UR44, UR44, 0x1, URZ ;  /* 0x000000012c2c7890 */ /* 0x000fe2000fffe03f */
[----:B-1----:R-:W-:Y:S01]  /*a5d0*/  IMAD.MOV.U32 R0, RZ, RZ, -0x800000 ;  /* 0xff800000ff007424 */ /* 0x002fe200078e00ff */
[----:B------:R-:W1:Y:S01]  /*a5e0*/  SHFL.BFLY PT, R12, R3, 0x2, 0x1f ;  /* 0x0c401f00030c7f89 */ /* 0x000e6200000e0000 */
[----:B------:R-:W-:Y:S02]  /*a5f0*/  UIADD3 UR46, UR46, 0x1, URZ ;  /* 0x000000012e2e7890 */ /* 0x000fe4000fffe03f */
[----:B------:R-:W-:Y:S01]  /*a600*/  UISETP.NE.AND UP0, UPT, UR44, 0x2, UPT ;  /* 0x000000022c00788c */ /* 0x000fe2000bf05270 */
[----:B------:R-:W3:Y:S03]  /*a610*/  SHFL.BFLY PT, R11, R4, 0x2, 0x1f ;  /* 0x0c401f00040b7f89 */ /* 0x000ee600000e0000 */
[----:B------:R-:W-:-:S02]  /*a620*/  USEL UR4, URZ, 0x1, UP0 ;  /* 0x000000013f047887 */ /* 0x000fc40008000000 */
[----:B------:R-:W-:Y:S02]  /*a630*/  USEL UR44, UR44, URZ, UP0 ;  /* 0x0000003f2c2c7287 */ /* 0x000fe40008000000 */
[----:B------:R-:W-:Y:S01]  /*a640*/  ULOP3.LUT UR45, UR45, UR4, URZ, 0x3c, !UPT ;  /* 0x000000042d2d7292 */ /* 0x000fe2000f8e3c3f */
[----:B-1----:R-:W-:Y:S01]  /*a650*/  FADD.FTZ R12, R12, R3 ;  /* 0x000000030c0c7221 */ /* 0x002fe20000010000 */
[----:B------:R-:W-:Y:S02]  /*a660*/  IMAD.MOV.U32 R3, RZ, RZ, -0x800000 ;  /* 0xff800000ff037424 */ /* 0x000fe400078e00ff */
[----:B---3--:R-:W-:Y:S02]  /*a670*/  FADD.FTZ R11, R11, R4 ;  /* 0x000000040b0b7221 */ /* 0x008fe40000010000 */
[----:B------:R-:W1:Y:S01]  /*a680*/  SHFL.BFLY PT, R7, R12, 0x1, 0x1f ;  /* 0x0c201f000c077f89 */ /* 0x000e6200000e0000 */
[----:B------:R-:W-:-:S03]  /*a690*/  IMAD.U32 R4, RZ, RZ, UR40 ;  /* 0x00000028ff047e24 */ /* 0x000fc6000f8e00ff */
[----:B------:R-:W3:Y:S01]  /*a6a0*/  SHFL.BFLY PT, R14, R11, 0x1, 0x1f ;  /* 0x0c201f000b0e7f89 */ /* 0x000ee200000e0000 */
[----:B-1----:R-:W-:Y:S01]  /*a6b0*/  FADD.FTZ R13, R12, R7 ;  /* 0x000000070c0d7221 */ /* 0x002fe20000010000 */
[----:B------:R-:W-:Y:S02]  /*a6c0*/  IMAD.MOV.U32 R7, RZ, RZ, RZ ;  /* 0x000000ffff077224 */ /* 0x000fe400078e00ff */
[----:B---3--:R-:W-:Y:S02]  /*a6d0*/  FADD.FTZ R14, R11, R14 ;  /* 0x0000000e0b0e7221 */ /* 0x008fe40000010000 */
[C---:B------:R-:W-:Y:S01]  /*a6e0*/  FSETP.NE.FTZ.AND P0, PT, R13.reuse, RZ, PT ;  /* 0x000000ff0d00720b */ /* 0x040fe20003f15000 */
[----:B------:R-:W-:Y:S01]  /*a6f0*/  FMUL.FTZ R15, R13, 0.00390625 ;  /* 0x3b8000000d0f7820 */ /* 0x000fe20000410000 */
[----:B------:R-:W-:Y:S02]  /*a700*/  IMAD.MOV.U32 R11, RZ, RZ, RZ ;  /* 0x000000ffff0b7224 */ /* 0x000fe400078e00ff */
[----:B------:R-:W-:-:S02]  /*a710*/  FMUL.FTZ R20, R14, 0.00390625 ;  /* 0x3b8000000e147820 */ /* 0x000fc40000410000 */
[----:B------:R-:W-:-:S03]  /*a720*/  FSETP.NE.FTZ.AND P1, PT, R15, RZ, PT ;  /* 0x000000ff0f00720b */ /* 0x000fc60003f35000 */
[----:B------:R-:W-:-:S04]  /*a730*/  FSETP.NE.FTZ.AND P2, PT, R20, RZ, PT ;  /* 0x000000ff1400720b */ /* 0x000fc80003f55000 */
[----:B------:R-:W-:Y:S01]  /*a740*/  @P0 MUFU.RCP R7, R13 ;  /* 0x0000000d00070308 */ /* 0x000fe20000001000 */
[----:B------:R-:W-:-:S05]  /*a750*/  FSETP.NE.FTZ.AND P0, PT, R14, RZ, PT ;  /* 0x000000ff0e00720b */ /* 0x000fca0003f15000 */
[----:B------:R-:W-:-:S03]  /*a760*/  @P1 FMUL.FTZ R4, R4, 0.69314718246459960938 ;  /* 0x3f31721804041820 */ /* 0x000fc60000410000 */
[----:B------:R-:W1:Y:S01]  /*a770*/  @P2 MUFU.LG2 R12, R20 ;  /* 0x00000014000c2308 */ /* 0x000e620000000c00 */
[----:B------:R-:W-:-:S07]  /*a780*/  @P2 FMUL.FTZ R152, R152, 0.69314718246459960938 ;  /* 0x3f31721898982820 */ /* 0x000fce0000410000 */
[----:B0-----:R-:W0:Y:S08]  /*a790*/  @P1 MUFU.LG2 R8, R15 ;  /* 0x0000000f00081308 */ /* 0x001e300000000c00 */
[----:B------:R-:W3:Y:S01]  /*a7a0*/  @P0 MUFU.RCP R11, R14 ;  /* 0x0000000e000b0308 */ /* 0x000ee20000001000 */
[----:B-1----:R-:W-:Y:S01]  /*a7b0*/  @P2 FMUL.FTZ R13, R12, 0.69314718246459960938 ;  /* 0x3f3172180c0d2820 */ /* 0x002fe20000410000 */
[----:B------:R-:W-:-:S03]  /*a7c0*/  PLOP3.LUT P0, PT, PT, PT, PT, 0x8, 0x0 ;  /* 0x000000000000781c */ /* 0x000fc60003f0e170 */
[----:B------:R-:W-:Y:S01]  /*a7d0*/  @P2 FFMA.FTZ R0, R152, R6, R13 ;  /* 0x0000000698002223 */ /* 0x000fe2000001000d */
[----:B0-----:R-:W-:-:S04]  /*a7e0*/  @P1 FMUL.FTZ R9, R8, 0.69314718246459960938 ;  /* 0x3f31721808091820 */ /* 0x001fc80000410000 */
[----:B------:R-:W-:Y:S01]  /*a7f0*/  @P1 FFMA.FTZ R3, R4, R5, R9 ;  /* 0x0000000504031223 */ /* 0x000fe20000010009 */
[-C--:B--2---:R-:W-:Y:S01]  /*a800*/  FMUL.FTZ R152, R7, R10.reuse ;  /* 0x0000000a07987220 */ /* 0x084fe20000410000 */
[----:B---3--:R-:W-:-:S03]  /*a810*/  FMUL.FTZ R10, R11, R10 ;  /* 0x0000000a0b0a7220 */ /* 0x008fc60000410000 */
        /* <DEDUP_REMOVED lines=128> */
.L_x_1422:
        /* <DEDUP_REMOVED lines=14> */
[----:B------:R-:W-:Y:S01]  /*b100*/  F2FP.BF16.F32.PACK_AB R41, R8, R41 ;  /* 0x000000290829723e */ /* 0x000fe200000010ff */
[----:B------:R-:W-:Y:S01]  /*b110*/  ULDC.64 UR10, c[0x0][0xc00] ;  /* 0x00030000000a7ab9 */ /* 0x000fe20000000a00 */
[----:B0-----:R-:W-:-:S05]  /*b120*/  IMAD.SHL.U32 R26, R74, 0x4, RZ ;  /* 0x000000044a1a7824 */ /* 0x001fca00078e00ff */
[----:B------:R-:W-:-:S04]  /*b130*/  LOP3.LUT R26, R26, 0xc, RZ, 0xc0, !PT ;  /* 0x0000000c1a1a7812 */ /* 0x000fc800078ec0ff */
[----:B------:R-:W-:-:S05]  /*b140*/  IADD3 R26, P0, R26, UR8, RZ ;  /* 0x000000081a1a7c10 */ /* 0x000fca000ff1e0ff */
[----:B------:R-:W-:-:S05]  /*b150*/  IMAD.X R27, RZ, RZ, UR9, P0 ;  /* 0x00000009ff1b7e24 */ /* 0x000fca00080e06ff */
[----:B------:R0:W2:Y:S01]  /*b160*/  LDG.E.CONSTANT R26, desc[UR54][R26.64] ;  /* 0x000000361a1a7981 */ /* 0x0000a2000c1e9900 */
[----:B------:R-:W-:Y:S01]  /*b170*/  F2FP.BF16.F32.PACK_AB R8, R20, R65 ;  /* 0x000000411408723e */ /* 0x000fe200000010ff */
[----:B------:R-:W-:Y:S01]  /*b180*/  UMOV UR8, UR6 ;  /* 0x0000000600087c82 */ /* 0x000fe20008000000 */
[----:B-1----:R-:W-:Y:S01]  /*b190*/  UMOV UR9, UR4 ;  /* 0x0000000400097c82 */ /* 0x002fe20008000000 */
[----:B------:R-:W-:Y:S01]  /*b1a0*/  LOP3.LUT P0, R20, R74, 0x3, RZ, 0xc0, !PT ;  /* 0x000000034a147812 */ /* 0x000fe2000780c0ff */
[----:B------:R-:W-:Y:S01]  /*b1b0*/  UISETP.NE.U32.AND UP0, UPT, UR10, URZ, UPT ;  /* 0x0000003f0a00728c */ /* 0x000fe2000bf05070 */
[----:B------:R-:W-:Y:S02]  /*b1c0*/  F2FP.BF16.F32.PACK_AB R132, R132, R133 ;  /* 0x000000858484723e */ /* 0x000fe400000010ff */
[----:B------:R-:W-:Y:S01]  /*b1d0*/  F2FP.BF16.F32.PACK_AB R125, R124, R125 ;  /* 0x0000007d7c7d723e */ /* 0x000fe200000010ff */
[----:B------:R-:W-:Y:S01]  /*b1e0*/  UISETP.NE.AND.EX UP0, UPT, UR11, URZ, UPT, UP0 ;  /* 0x0000003f0b00728c */ /* 0x000fe2000bf05300 */
[----:B------:R-:W-:-:S02]  /*b1f0*/  F2FP.BF16.F32.PACK_AB R15, R15, R64 ;  /* 0x000000400f0f723e */ /* 0x000fc400000010ff */
[----:B------:R-:W-:Y:S01]  /*b200*/  ISETP.EQ.OR P0, PT, R20, 0x3, !P0 ;  /* 0x000000031400780c */ /* 0x000fe20004702670 */
[----:B------:R-:W-:Y:S01]  /*b210*/  ULDC.64 UR10, c[0x0][0xc00] ;  /* 0x00030000000a7ab9 */ /* 0x000fe20000000a00 */
[----:B------:R-:W-:Y:S01]  /*b220*/  F2FP.BF16.F32.PACK_AB R55, R110, R55 ;  /* 0x000000376e37723e */ /* 0x000fe200000010ff */
[----:B------:R-:W-:Y:S01]  /*b230*/  UIMAD.WIDE UR10, UR37, 0x4, UR10 ;  /* 0x00000004250a78a5 */ /* 0x000fe2000f8e020a */
[----:B------:R-:W-:Y:S02]  /*b240*/  F2FP.BF16.F32.PACK_AB R64, R111, R50 ;  /* 0x000000326f40723e */ /* 0x000fe400000010ff */
[----:B------:R-:W-:Y:S02]  /*b250*/  F2FP.BF16.F32.PACK_AB R45, R70, R109 ;  /* 0x0000006d462d723e */ /* 0x000fe400000010ff */
[----:B------:R-:W-:Y:S02]  /*b260*/  SEL R109, R132, R125, P0 ;  /* 0x0000007d846d7207 */ /* 0x000fe40000000000 */
[----:B------:R-:W-:-:S02]  /*b270*/  SEL R47, R125, R132, P0 ;  /* 0x000000847d2f7207 */ /* 0x000fc40000000000 */
[----:B------:R-:W-:Y:S02]  /*b280*/  SEL R125, R55, R64, P0 ;  /* 0x00000040377d7207 */ /* 0x000fe40000000000 */
[----:B------:R-:W-:Y:S01]  /*b290*/  SEL R64, R64, R55, P0 ;  /* 0x0000003740407207 */ /* 0x000fe20000000000 */
[----:B------:R-:W-:Y:S01]  /*b2a0*/  IMAD.MOV.U32 R55, RZ, RZ, 0x2 ;  /* 0x00000002ff377424 */ /* 0x000fe200078e00ff */
[----:B------:R-:W-:Y:S02]  /*b2b0*/  F2FP.BF16.F32.PACK_AB R14, R14, R57 ;  /* 0x000000390e0e723e */ /* 0x000fe400000010ff */
[----:B------:R-:W-:Y:S01]  /*b2c0*/  F2FP.BF16.F32.PACK_AB R57, R103, R54 ;  /* 0x000000366739723e */ /* 0x000fe200000010ff */
[----:B------:R-:W-:Y:S01]  /*b2d0*/  IMAD.WIDE R54, R188, R55, UR8 ;  /* 0x00000008bc367e25 */ /* 0x000fe2000f8e0237 */
        /* <DEDUP_REMOVED lines=14> */
[----:B------:R-:W-:Y:S02]  /*b3c0*/  SEL R99, R136, R137, P0 ;  /* 0x0000008988637207 */ /* 0x000fe40000000000 */
[----:B------:R-:W-:Y:S02]  /*b3d0*/  SEL R34, R137, R136, P0 ;  /* 0x0000008889227207 */ /* 0x000fe40000000000 */
[C---:B------:R-:W-:Y:S02]  /*b3e0*/  IADD3 R137, P2, R54.reuse, 0x20, RZ ;  /* 0x0000002036897810 */ /* 0x040fe40007f5e0ff */
[----:B------:R-:W-:Y:S02]  /*b3f0*/  IADD3 R139, P3, R54, 0x40, RZ ;  /* 0x00000040368b7810 */ /* 0x000fe40007f7e0ff */
[----:B------:R-:W-:Y:S02]  /*b400*/  F2FP.BF16.F32.PACK_AB R60, R60, R97 ;  /* 0x000000613c3c723e */ /* 0x000fe400000010ff */
[----:B------:R-:W-:-:S02]  /*b410*/  F2FP.BF16.F32.PACK_AB R150, R150, R31 ;  /* 0x0000001f9696723e */ /* 0x000fc400000010ff */
[----:B------:R-:W-:Y:S02]  /*b420*/  F2FP.BF16.F32.PACK_AB R148, R148, R149 ;  /* 0x000000959494723e */ /* 0x000fe400000010ff */
[----:B------:R-:W-:Y:S02]  /*b430*/  F2FP.BF16.F32.PACK_AB R141, R140, R141 ;  /* 0x0000008d8c8d723e */ /* 0x000fe400000010ff */
[----:B------:R-:W-:Y:S02]  /*b440*/  F2FP.BF16.F32.PACK_AB R116, R116, R117 ;  /* 0x000000757474723e */ /* 0x000fe400000010ff */
[----:B------:R-:W-:Y:S02]  /*b450*/  SEL R97, R112, R113, P0 ;  /* 0x0000007170617207 */ /* 0x000fe40000000000 */
[----:B------:R-:W-:Y:S02]  /*b460*/  SEL R31, R113, R112, P0 ;  /* 0x00000070711f7207 */ /* 0x000fe40000000000 */
[----:B------:R-:W-:-:S02]  /*b470*/  SEL R117, R5, R4, P0 ;  /* 0x0000000405757207 */ /* 0x000fc40000000000 */
[----:B------:R-:W-:Y:S02]  /*b480*/  SEL R76, R4, R5, P0 ;  /* 0x00000005044c7207 */ /* 0x000fe40000000000 */
[----:B------:R-:W-:Y:S02]  /*b490*/  SEL R113, R7, R6, P0 ;  /* 0x0000000607717207 */ /* 0x000fe40000000000 */
[----:B------:R-:W-:Y:S02]  /*b4a0*/  SEL R74, R6, R7, P0 ;  /* 0x00000007064a7207 */ /* 0x000fe40000000000 */
[----:B------:R-:W-:Y:S02]  /*b4b0*/  F2FP.BF16.F32.PACK_AB R12, R12, R49 ;  /* 0x000000310c0c723e */ /* 0x000fe400000010ff */
[----:B------:R-:W-:Y:S02]  /*b4c0*/  F2FP.BF16.F32.PACK_AB R142, R142, R35 ;  /* 0x000000238e8e723e */ /* 0x000fe400000010ff */
[----:B------:R-:W-:-:S02]  /*b4d0*/  F2FP.BF16.F32.PACK_AB R143, R143, R30 ;  /* 0x0000001e8f8f723e */ /* 0x000fc400000010ff */
[----:B------:R-:W-:Y:S02]  /*b4e0*/  F2FP.BF16.F32.PACK_AB R144, R101, R144 ;  /* 0x000000906590723e */ /* 0x000fe400000010ff */
[----:B------:R-:W-:Y:S02]  /*b4f0*/  F2FP.BF16.F32.PACK_AB R145, R108, R145 ;  /* 0x000000916c91723e */ /* 0x000fe400000010ff */
[----:B------:R-:W-:Y:S02]  /*b500*/  LOP3.LUT R4, R137, 0x380, RZ, 0xc0, !PT ;  /* 0x0000038089047812 */ /* 0x000fe400078ec0ff */
[----:B------:R-:W-:Y:S02]  /*b510*/  LOP3.LUT R6, R139, 0x380, RZ, 0xc0, !PT ;  /* 0x000003808b067812 */ /* 0x000fe400078ec0ff */
[----:B------:R-:W-:Y:S02]  /*b520*/  F2FP.BF16.F32.PACK_AB R72, R21, R72 ;  /* 0x000000481548723e */ /* 0x000fe400000010ff */
[----:B0-----:R-:W-:-:S02]  /*b530*/  F2FP.BF16.F32.PACK_AB R27, R28, R73 ;  /* 0x000000491c1b723e */ /* 0x001fc400000010ff */
[----:B------:R-:W-:Y:S02]  /*b540*/  F2FP.BF16.F32.PACK_AB R49, R95, R58 ;  /* 0x0000003a5f31723e */ /* 0x000fe400000010ff */
[----:B------:R-:W-:Y:S02]  /*b550*/  F2FP.BF16.F32.PACK_AB R68, R68, R105 ;  /* 0x000000694444723e */ /* 0x000fe400000010ff */
[----:B------:R-:W-:Y:S02]  /*b560*/  F2FP.BF16.F32.PACK_AB R29, R29, R80 ;  /* 0x000000501d1d723e */ /* 0x000fe400000010ff */
[----:B------:R-:W-:Y:S02]  /*b570*/  F2FP.BF16.F32.PACK_AB R36, R36, R81 ;  /* 0x000000512424723e */ /* 0x000fe400000010ff */
[----:B------:R-:W-:Y:S02]  /*b580*/  F2FP.BF16.F32.PACK_AB R61, R61, R104 ;  /* 0x000000683d3d723e */ /* 0x000fe400000010ff */
[----:B------:R-:W-:-:S02]  /*b590*/  SEL R105, R148, R141, P0 ;  /* 0x0000008d94697207 */ /* 0x000fc40000000000 */
[----:B------:R-:W-:Y:S02]  /*b5a0*/  SEL R58, R141, R148, P0 ;  /* 0x000000948d3a7207 */ /* 0x000fe40000000000 */
[----:B------:R-:W-:Y:S02]  /*b5b0*/  F2FP.BF16.F32.PACK_AB R53, R53, R96 ;  /* 0x000000603535723e */ /* 0x000fe400000010ff */
[----:B------:R-:W-:Y:S02]  /*b5c0*/  IADD3 R141, P4, R54, 0x60, RZ ;  /* 0x00000060368d7810 */ /* 0x000fe40007f9e0ff */
[----:B------:R-:W-:Y:S02]  /*b5d0*/  F2FP.BF16.F32.PACK_AB R128, R85, R128 ;  /* 0x000000805580723e */ /* 0x000fe400000010ff */
[----:B------:R-:W-:Y:S02]  /*b5e0*/  SEL R73, R24, R25, P0 ;  /* 0x0000001918497207 */ /* 0x000fe40000000000 */
[----:B------:R-:W-:-:S02]  /*b5f0*/  SEL R69, R25, R24, P0 ;  /* 0x0000001819457207 */ /* 0x000fc40000000000 */
[----:B------:R-:W-:Y:S02]  /*b600*/  SEL R91, R144, R145, P0 ;  /* 0x00000091905b7207 */ /* 0x000fe40000000000 */
[----:B------:R-:W-:Y:S02]  /*b610*/  SEL R35, R145, R144, P0 ;  /* 0x0000009091237207 */ /* 0x000fe40000000000 */
[----:B------:R-:W-:Y:S02]  /*b620*/  SEL R133, R142, R143, P0 ;  /* 0x0000008f8e857207 */ /* 0x000fe40000000000 */
[----:B------:R-:W-:Y:S02]  /*b630*/  SEL R70, R143, R142, P0 ;  /* 0x0000008e8f467207 */ /* 0x000fe40000000000 */
[----:B------:R-:W-:Y:S02]  /*b640*/  SHF.R.U64 R4, R4, 0x3, RZ ;  /* 0x0000000304047819 */ /* 0x000fe400000012ff */
[----:B------:R-:W-:-:S02]  /*b650*/  SHF.R.U64 R6, R6, 0x3, RZ ;  /* 0x0000000306067819 */ /* 0x000fc400000012ff */
[----:B------:R-:W-:Y:S02]  /*b660*/  F2FP.BF16.F32.PACK_AB R62, R87, R62 ;  /* 0x0000003e573e723e */ /* 0x000fe400000010ff */
[----:B------:R-:W-:Y:S02]  /*b670*/  SEL R85, R72, R27, P0 ;  /* 0x0000001b48557207 */ /* 0x000fe40000000000 */
[----:B------:R-:W-:Y:S02]  /*b680*/  SEL R25, R27, R72, P0 ;  /* 0x000000481b197207 */ /* 0x000fe40000000000 */
[C---:B------:R-:W-:Y:S02]  /*b690*/  IADD3 R143, P5, R54.reuse, 0x4000, RZ ;  /* 0x00004000368f7810 */ /* 0x040fe40007fbe0ff */
[----:B------:R-:W-:Y:S02]  /*b6a0*/  IADD3 R145, P6, R54, 0x4020, RZ ;  /* 0x0000402036917810 */ /* 0x000fe40007fde0ff */
[----:B------:R-:W-:-:S02]  /*b6b0*/  F2FP.BF16.F32.PACK_AB R71, R78, R71 ;  /* 0x000000474e47723e */ /* 0x000fc400000010ff */
[----:B------:R-:W-:Y:S02]  /*b6c0*/  F2FP.BF16.F32.PACK_AB R44, R79, R66 ;  /* 0x000000424f2c723e */ /* 0x000fe400000010ff */
[----:B------:R-:W-:Y:S02]  /*b6d0*/  SEL R83, R15, R8, P0 ;  /* 0x000000080f537207 */ /* 0x000fe40000000000 */
[----:B------:R-:W-:Y:S02]  /*b6e0*/  SEL R24, R8, R15, P0 ;  /* 0x0000000f08187207 */ /* 0x000fe40000000000 */
[----:B------:R-:W-:Y:S02]  /*b6f0*/  SEL R87, R29, R36, P0 ;  /* 0x000000241d577207 */ /* 0x000fe40000000000 */
[----:B------:R-:W-:Y:S02]  /*b700*/  SEL R27, R36, R29, P0 ;  /* 0x0000001d241b7207 */ /* 0x000fe40000000000 */
[----:B------:R-:W-:-:S02]  /*b710*/  SEL R93, R61, R68, P0 ;  /* 0x000000443d5d7207 */ /* 0x000fc40000000000 */
[----:B------:R-:W-:Y:S01]  /*b720*/  SEL R30, R68, R61, P0 ;  /* 0x0000003d441e7207 */ /* 0x000fe20000000000 */
[--C-:B------:R-:W-:Y:S01]  /*b730*/  IMAD.X R61, RZ, RZ, R55.reuse, P2 ;  /* 0x000000ffff3d7224 */ /* 0x100fe200010e0637 */
[----:B------:R-:W-:Y:S02]  /*b740*/  F2FP.BF16.F32.PACK_AB R13, R13, R56 ;  /* 0x000000380d0d723e */ /* 0x000fe400000010ff */
[----:B------:R-:W-:Y:S02]  /*b750*/  F2FP.BF16.F32.PACK_AB R67, R86, R67 ;  /* 0x000000435643723e */ /* 0x000fe400000010ff */
[----:B------:R-:W-:Y:S02]  /*b760*/  F2FP.BF16.F32.PACK_AB R147, R10, R147 ;  /* 0x000000930a93723e */ /* 0x000fe400000010ff */
[----:B------:R-:W-:Y:S02]  /*b770*/  SEL R95, R53, R60, P0 ;  /* 0x0000003c355f7207 */ /* 0x000fe40000000000 */
[----:B------:R-:W-:Y:S01]  /*b780*/  SEL R29, R60, R53, P0 ;  /* 0x000000353c1d7207 */ /* 0x000fe20000000000 */
[----:B------:R-:W-:Y:S01]  /*b790*/  IMAD.X R53, RZ, RZ, R55, P4 ;  /* 0x000000ffff357224 */ /* 0x000fe200020e0637 */
[----:B------:R-:W-:-:S02]  /*b7a0*/  LOP3.LUT R8, R141, 0x380, RZ, 0xc0, !PT ;  /* 0x000003808d087812 */ /* 0x000fc400078ec0ff */
[----:B------:R-:W-:Y:S02]  /*b7b0*/  F2FP.BF16.F32.PACK_AB R102, R102, R59 ;  /* 0x0000003b6666723e */ /* 0x000fe400000010ff */
[----:B------:R-:W-:Y:S02]  /*b7c0*/  IADD3 R149, P2, R54, 0x4060, RZ ;  /* 0x0000406036957810 */ /* 0x000fe40007f5e0ff */
[----:B------:R-:W-:Y:S02]  /*b7d0*/  LOP3.LUT R60, R4, R137, RZ, 0x3c, !PT ;  /* 0x00000089043c7212 */ /* 0x000fe400078e3cff */
[----:B------:R-:W-:Y:S02]  /*b7e0*/  LOP3.LUT R56, R6, R139, RZ, 0x3c, !PT ;  /* 0x0000008b06387212 */ /* 0x000fe400078e3cff */
[----:B------:R-:W-:Y:S02]  /*b7f0*/  LOP3.LUT R4, R143, 0x380, RZ, 0xc0, !PT ;  /* 0x000003808f047812 */ /* 0x000fe400078ec0ff */
[----:B------:R-:W-:-:S02]  /*b800*/  LOP3.LUT R6, R145, 0x380, RZ, 0xc0, !PT ;  /* 0x0000038091067812 */ /* 0x000fc400078ec0ff */
        /* <DEDUP_REMOVED lines=9> */
[----:B------:R-:W-:Y:S02]  /*b8a0*/  SHF.R.U64 R8, R8, 0x3, RZ ;  /* 0x0000000308087819 */ /* 0x000fe400000012ff */
[----:B------:R-:W-:Y:S02]  /*b8b0*/  SEL R123, R102, R57, P0 ;  /* 0x00000039667b7207 */ /* 0x000fe40000000000 */
[----:B------:R-:W-:Y:S01]  /*b8c0*/  SEL R62, R57, R102, P0 ;  /* 0x00000066393e7207 */ /* 0x000fe20000000000 */
[----:B------:R-:W-:Y:S01]  /*b8d0*/  IMAD.X R57, RZ, RZ, R55, P3 ;  /* 0x000000ffff397224 */ /* 0x000fe200018e0637 */
[----:B------:R-:W-:-:S02]  /*b8e0*/  IADD3 R147, P1, R54, 0x4040, RZ ;  /* 0x0000404036937810 */ /* 0x000fc40007f3e0ff */
[----:B------:R-:W-:Y:S02]  /*b8f0*/  LOP3.LUT R10, R149, 0x380, RZ, 0xc0, !PT ;  /* 0x00000380950a7812 */ /* 0x000fe400078ec0ff */
[----:B------:R-:W-:Y:S02]  /*b900*/  F2FP.BF16.F32.PACK_AB R152, R152, R153 ;  /* 0x000000999898723e */ /* 0x000fe400000010ff */
[----:B------:R-:W-:Y:S02]  /*b910*/  SHF.R.U64 R4, R4, 0x3, RZ ;  /* 0x0000000304047819 */ /* 0x000fe400000012ff */
[----:B------:R-:W-:Y:S02]  /*b920*/  SHF.R.U64 R6, R6, 0x3, RZ ;  /* 0x0000000306067819 */ /* 0x000fe400000012ff */
[----:B------:R-:W-:Y:S02]  /*b930*/  F2FP.BF16.F32.PACK_AB R120, R77, R120 ;  /* 0x000000784d78723e */ /* 0x000fe400000010ff */
[----:B------:R-:W-:-:S02]  /*b940*/  F2FP.BF16.F32.PACK_AB R121, R84, R121 ;  /* 0x000000795479723e */ /* 0x000fc400000010ff */
[----:B------:R-:W-:Y:S02]  /*b950*/  SEL R89, R37, R52, P0 ;  /* 0x0000003425597207 */ /* 0x000fe40000000000 */
[----:B------:R-:W-:Y:S01]  /*b960*/  SEL R28, R52, R37, P0 ;  /* 0x00000025341c7207 */ /* 0x000fe20000000000 */
[--C-:B------:R-:W-:Y:S01]  /*b970*/  IMAD.X R37, RZ, RZ, R55.reuse, P2 ;  /* 0x000000ffff257224 */ /* 0x100fe200010e0637 */
[C---:B------:R-:W-:Y:S02]  /*b980*/  IADD3 R151, P3, R54.reuse, 0x8000, RZ ;  /* 0x0000800036977810 */ /* 0x040fe40007f7e0ff */
[----:B------:R-:W-:Y:S02]  /*b990*/  IADD3 R153, P4, R54, 0x8020, RZ ;  /* 0x0000802036997810 */ /* 0x000fe40007f9e0ff */
[----:B------:R-:W-:Y:S01]  /*b9a0*/  F2FP.BF16.F32.PACK_AB R94, R94, R63 ;  /* 0x0000003f5e5e723e */ /* 0x000fe200000010ff */
[----:B------:R-:W-:Y:S01]  /*b9b0*/  IMAD.X R15, RZ, RZ, R55, P3 ;  /* 0x000000ffff0f7224 */ /* 0x000fe200018e0637 */
[----:B------:R-:W-:-:S02]  /*b9c0*/  LOP3.LUT R52, R8, R141, RZ, 0x3c, !PT ;  /* 0x0000008d08347212 */ /* 0x000fc400078e3cff */
[----:B------:R-:W-:Y:S02]  /*b9d0*/  F2FP.BF16.F32.PACK_AB R11, R11, R48 ;  /* 0x000000300b0b723e */ /* 0x000fe400000010ff */
[----:B------:R-:W-:Y:S02]  /*b9e0*/  LOP3.LUT R8, R147, 0x380, RZ, 0xc0, !PT ;  /* 0x0000038093087812 */ /* 0x000fe400078ec0ff */
[----:B------:R-:W-:Y:S02]  /*b9f0*/  SHF.R.U64 R10, R10, 0x3, RZ ;  /* 0x000000030a0a7819 */ /* 0x000fe400000012ff */
[----:B------:R-:W-:Y:S02]  /*ba00*/  F2FP.BF16.F32.PACK_AB R39, R134, R39 ;  /* 0x000000278627723e */ /* 0x000fe400000010ff */
[----:B------:R-:W-:Y:S02]  /*ba10*/  SEL R75, R32, R33, P0 ;  /* 0x00000021204b7207 */ /* 0x000fe40000000000 */
[----:B------:R-:W-:-:S02]  /*ba20*/  SEL R66, R33, R32, P0 ;  /* 0x0000002021427207 */ /* 0x000fc40000000000 */
[----:B------:R-:W-:Y:S02]  /*ba30*/  LOP3.LUT R48, R4, R143, RZ, 0x3c, !PT ;  /* 0x0000008f04307212 */ /* 0x000fe400078e3cff */
[----:B------:R-:W-:Y:S02]  /*ba40*/  LOP3.LUT R44, R6, R145, RZ, 0x3c, !PT ;  /* 0x00000091062c7212 */ /* 0x000fe400078e3cff */
[----:B------:R-:W-:Y:S02]  /*ba50*/  F2FP.BF16.F32.PACK_AB R129, R92, R129 ;  /* 0x000000815c81723e */ /* 0x000fe400000010ff */
[----:B------:R-:W-:Y:S02]  /*ba60*/  SEL R101, R120, R121, P0 ;  /* 0x0000007978657207 */ /* 0x000fe40000000000 */
[----:B------:R-:W-:Y:S02]  /*ba70*/  SEL R32, R121, R120, P0 ;  /* 0x0000007879207207 */ /* 0x000fe40000000000 */
[----:B------:R-:W-:-:S02]  /*ba80*/  LOP3.LUT R4, R151, 0x380, RZ, 0xc0, !PT ;  /* 0x0000038097047812 */ /* 0x000fc400078ec0ff */
[----:B------:R-:W-:Y:S02]  /*ba90*/  LOP3.LUT R6, R153, 0x380, RZ, 0xc0, !PT ;  /* 0x0000038099067812 */ /* 0x000fe400078ec0ff */
[----:B------:R-:W-:Y:S02]  /*baa0*/  F2FP.BF16.F32.PACK_AB R40, R9, R40 ;  /* 0x000000280928723e */ /* 0x000fe400000010ff */
[----:B------:R-:W-:Y:S02]  /*bab0*/  F2FP.BF16.F32.PACK_AB R43, R126, R43 ;  /* 0x0000002b7e2b723e */ /* 0x000fe400000010ff */
[----:B------:R-:W-:Y:S02]  /*bac0*/  F2FP.BF16.F32.PACK_AB R38, R127, R38 ;  /* 0x000000267f26723e */ /* 0x000fe400000010ff */
[----:B------:R-:W-:Y:S02]  /*bad0*/  SEL R121, R94, R49, P0 ;  /* 0x000000315e797207 */ /* 0x000fe40000000000 */
[----:B------:R-:W-:Y:S01]  /*bae0*/  SEL R59, R49, R94, P0 ;  /* 0x0000005e313b7207 */ /* 0x000fe20000000000 */
[----:B------:R-:W-:Y:S01]  /*baf0*/  IMAD.X R49, RZ, RZ, R55, P5 ;  /* 0x000000ffff317224 */ /* 0x000fe200028e0637 */
[----:B------:R-:W-:-:S02]  /*bb00*/  F2FP.BF16.F32.PACK_AB R9, R154, R155 ;  /* 0x0000009b9a09723e */ /* 0x000fc400000010ff */
[----:B------:R-:W-:Y:S02]  /*bb10*/  SEL R111, R116, R45, P0 ;  /* 0x0000002d746f7207 */ /* 0x000fe40000000000 */
[----:B------:R-:W-:Y:S01]  /*bb20*/  SEL R46, R45, R116, P0 ;  /* 0x000000742d2e7207 */ /* 0x000fe20000000000 */
[--C-:B------:R-:W-:Y:S01]  /*bb30*/  IMAD.X R45, RZ, RZ, R55.reuse, P6 ;  /* 0x000000ffff2d7224 */ /* 0x100fe200030e0637 */
[----:B------:R-:W-:Y:S02]  /*bb40*/  SHF.R.U64 R8, R8, 0x3, RZ ;  /* 0x0000000308087819 */ /* 0x000fe400000012ff */
[----:B------:R-:W-:Y:S02]  /*bb50*/  LOP3.LUT R36, R10, R149, RZ, 0x3c, !PT ;  /* 0x000000950a247212 */ /* 0x000fe400078e3cff */
[----:B------:R-:W-:Y:S02]  /*bb60*/  SEL R131, R39, R42, P0 ;  /* 0x0000002a27837207 */ /* 0x000fe40000000000 */
[----:B------:R-:W-:Y:S01]  /*bb70*/  SEL R68, R42, R39, P0 ;  /* 0x000000272a447207 */ /* 0x000fe20000000000 */
[----:B------:R-:W-:Y:S01]  /*bb80*/  IMAD.X R39, RZ, RZ, R55, P1 ;  /* 0x000000ffff277224 */ /* 0x000fe200008e0637 */
[----:B------:R-:W-:-:S02]  /*bb90*/  IADD3 R155, P5, R54, 0x8040, RZ ;  /* 0x00008040369b7810 */ /* 0x000fc40007fbe0ff */
[----:B------:R-:W-:Y:S02]  /*bba0*/  SEL R103, R128, R129, P0 ;  /* 0x0000008180677207 */ /* 0x000fe40000000000 */
[----:B------:R-:W-:Y:S02]  /*bbb0*/  SEL R33, R129, R128, P0 ;  /* 0x0000008081217207 */ /* 0x000fe40000000000 */
[----:B------:R-:W-:Y:S01]  /*bbc0*/  IADD3 R157, P6, R54, 0x8060, RZ ;  /* 0x00008060369d7810 */ /* 0x000fe20007fde0ff */
[----:B--2---:R-:W-:Y:S01]  /*bbd0*/  SHFL.IDX PT, R75, R75, R26, 0x1c1f ;  /* 0x001c1f1a4b4b7589 */ /* 0x004fe200000e0000 */
[----:B------:R-:W-:Y:S02]  /*bbe0*/  SHF.R.U64 R4, R4, 0x3, RZ ;  /* 0x0000000304047819 */ /* 0x000fe400000012ff */
[----:B------:R-:W-:Y:S01]  /*bbf0*/  SHF.R.U64 R6, R6, 0x3, RZ ;  /* 0x0000000306067819 */ /* 0x000fe200000012ff */
[----:B------:R-:W-:Y:S01]  /*bc00*/  SHFL.IDX PT, R113, R113, R26, 0x1c1f ;  /* 0x001c1f1a71717589 */ /* 0x000fe200000e0000 */
[----:B------:R-:W-:-:S02]  /*bc10*/  SEL R129, R43, R38, P0 ;  /* 0x000000262b817207 */ /* 0x000fc40000000000 */
[----:B------:R-:W-:Y:S01]  /*bc20*/  SEL R67, R38, R43, P0 ;  /* 0x0000002b26437207 */ /* 0x000fe20000000000 */
[----:B------:R-:W-:Y:S01]  /*bc30*/  SHFL.IDX PT, R117, R117, R26, 0x1c1f ;  /* 0x001c1f1a75757589 */ /* 0x000fe200000e0000 */
[C---:B------:R-:W-:Y:S02]  /*bc40*/  IADD3 R159, P1, R54.reuse, 0xc000, RZ ;  /* 0x0000c000369f7810 */ /* 0x040fe40007f3e0ff */
[----:B------:R-:W-:Y:S01]  /*bc50*/  IADD3 R161, P2, R54, 0xc020, RZ ;  /* 0x0000c02036a17810 */ /* 0x000fe20007f5e0ff */
[----:B------:R-:W-:Y:S01]  /*bc60*/  SHFL.IDX PT, R73, R73, R26, 0x1c1f ;  /* 0x001c1f1a49497589 */ /* 0x000fe200000e0000 */
[----:B------:R-:W-:Y:S02]  /*bc70*/  MOV R96, R56 ;  /* 0x0000003800607202 */ /* 0x000fe40000000f00 */
[----:B------:R-:W-:Y:S01]  /*bc80*/  LOP3.LUT R38, R8, R147, RZ, 0x3c, !PT ;  /* 0x0000009308267212 */ /* 0x000fe200078e3cff */
[----:B------:R-:W-:Y:S01]  /*bc90*/  IMAD.X R7, RZ, RZ, R55, P2 ;  /* 0x000000ffff077224 */ /* 0x000fe200010e0637 */
[----:B------:R-:W-:Y:S01]  /*bca0*/  MOV R57, R36 ;  /* 0x0000002400397202 */ /* 0x000fe20000000f00 */
[----:B------:R-:W-:Y:S01]  /*bcb0*/  SHFL.IDX PT, R105, R105, R26, 0x1c1f ;  /* 0x001c1f1a69697589 */ /* 0x000fe200000e0000 */
[----:B------:R-:W-:-:S02]  /*bcc0*/  SEL R77, R40, R41, P0 ;  /* 0x00000029284d7207 */ /* 0x000fc40000000000 */
[----:B------:R-:W-:Y:S01]  /*bcd0*/  SEL R63, R41, R40, P0 ;  /* 0x00000028293f7207 */ /* 0x000fe20000000000 */
[--C-:B------:R-:W-:Y:S01]  /*bce0*/  IMAD.X R41, RZ, RZ, R55.reuse, P1 ;  /* 0x000000ffff297224 */ /* 0x100fe200008e0637 */
[----:B------:R-:W-:Y:S01]  /*bcf0*/  SEL R81, R13, R14, P0 ;  /* 0x0000000e0d517207 */ /* 0x000fe20000000000 */
[----:B------:R-:W-:Y:S01]  /*bd00*/  SHFL.IDX PT, R109, R109, R26, 0x1c1f ;  /* 0x001c1f1a6d6d7589 */ /* 0x000fe200000e0000 */
[----:B------:R-:W-:Y:S01]  /*bd10*/  SEL R21, R14, R13, P0 ;  /* 0x0000000d0e157207 */ /* 0x000fe20000000000 */
[--C-:B------:R-:W-:Y:S01]  /*bd20*/  IMAD.X R13, RZ, RZ, R55.reuse, P5 ;  /* 0x000000ffff0d7224 */ /* 0x100fe200028e0637 */
[----:B------:R-:W-:Y:S01]  /*bd30*/  SEL R107, R9, R152, P0 ;  /* 0x00000098096b7207 */ /* 0x000fe20000000000 */
[----:B------:R-:W-:Y:S01]  /*bd40*/  SHFL.IDX PT, R77, R77, R26, 0x1c1f ;  /* 0x001c1f1a4d4d7589 */ /* 0x000fe200000e0000 */
[----:B------:R-:W-:Y:S01]  /*bd50*/  SEL R72, R152, R9, P0 ;  /* 0x0000000998487207 */ /* 0x000fe20000000000 */
[----:B------:R-:W-:Y:S01]  /*bd60*/  IMAD.X R9, RZ, RZ, R55, P6 ;  /* 0x000000ffff097224 */ /* 0x000fe200030e0637 */
[----:B------:R-:W-:Y:S01]  /*bd70*/  LOP3.LUT R8, R155, 0x380, RZ, 0xc0, !PT ;  /* 0x000003809b087812 */ /* 0x000fe200078ec0ff */
[----:B------:R-:W-:Y:S01]  /*bd80*/  SHFL.IDX PT, R81, R81, R26, 0x1c1f ;  /* 0x001c1f1a51517589 */ /* 0x000fe200000e0000 */
[----:B------:R-:W-:-:S02]  /*bd90*/  LOP3.LUT R37, R26, 0x2, RZ, 0x3c, !PT ;  /* 0x000000021a257812 */ /* 0x000fc400078e3cff */
[----:B------:R-:W-:Y:S01]  /*bda0*/  LOP3.LUT R40, R157, 0x380, RZ, 0xc0, !PT ;  /* 0x000003809d287812 */ /* 0x000fe200078ec0ff */
[----:B------:R-:W-:Y:S01]  /*bdb0*/  SHFL.IDX PT, R107, R107, R26, 0x1c1f ;  /* 0x001c1f1a6b6b7589 */ /* 0x000fe200000e0000 */
[----:B------:R-:W-:Y:S02]  /*bdc0*/  LOP3.LUT R14, R4, R151, RZ, 0x3c, !PT ;  /* 0x00000097040e7212 */ /* 0x000fe400078e3cff */
[----:B------:R-:W-:Y:S01]  /*bdd0*/  LOP3.LUT R10, R6, R153, RZ, 0x3c, !PT ;  /* 0x00000099060a7212 */ /* 0x000fe200078e3cff */
[----:B------:R-:W0:Y:S01]  /*bde0*/  SHFL.IDX PT, R66, R66, R37, 0x1c1f ;  /* 0x001c1f2542427589 */ /* 0x000e2200000e0000 */
[----:B------:R-:W-:Y:S02]  /*bdf0*/  LOP3.LUT R4, R159, 0x380, RZ, 0xc0, !PT ;  /* 0x000003809f047812 */ /* 0x000fe400078ec0ff */
[----:B------:R-:W-:Y:S01]  /*be00*/  LOP3.LUT R6, R161, 0x380, RZ, 0xc0, !PT ;  /* 0x00000380a1067812 */ /* 0x000fe200078ec0ff */
[----:B------:R-:W1:Y:S01]  /*be10*/  SHFL.IDX PT, R72, R72, R37, 0x1c1f ;  /* 0x001c1f2548487589 */ /* 0x000e6200000e0000 */
[----:B------:R-:W-:-:S02]  /*be20*/  LOP3.LUT R5, R54, 0x380, RZ, 0xc0, !PT ;  /* 0x0000038036057812 */ /* 0x000fc400078ec0ff */
[----:B------:R-:W-:Y:S01]  /*be30*/  SHF.R.U64 R8, R8, 0x3, RZ ;  /* 0x0000000308087819 */ /* 0x000fe200000012ff */
[----:B------:R-:W2:Y:S01]  /*be40*/  SHFL.IDX PT, R74, R74, R37, 0x1c1f ;  /* 0x001c1f254a4a7589 */ /* 0x000ea200000e0000 */
[----:B------:R-:W-:Y:S02]  /*be50*/  SHF.R.U64 R40, R40, 0x3, RZ ;  /* 0x0000000328287819 */ /* 0x000fe400000012ff */
[----:B------:R-:W-:Y:S01]  /*be60*/  SEL R79, R11, R12, P0 ;  /* 0x0000000c0b4f7207 */ /* 0x000fe20000000000 */
[----:B------:R-:W3:Y:S01]  /*be70*/  SHFL.IDX PT, R76, R76, R37, 0x1c1f ;  /* 0x001c1f254c4c7589 */ /* 0x000ee200000e0000 */
[----:B------:R-:W-:Y:S01]  /*be80*/  SEL R20, R12, R11, P0 ;  /* 0x0000000b0c147207 */ /* 0x000fe20000000000 */
[----:B------:R-:W-:Y:S01]  /*be90*/  IMAD.X R11, RZ, RZ, R55, P4 ;  /* 0x000000ffff0b7224 */ /* 0x000fe200020e0637 */
[----:B------:R-:W-:Y:S01]  /*bea0*/  SHF.R.U64 R4, R4, 0x3, RZ ;  /* 0x0000000304047819 */ /* 0x000fe200000012ff */
[----:B------:R-:W-:Y:S01]  /*beb0*/  SHFL.IDX PT, R58, R58, R37, 0x1c1f ;  /* 0x001c1f253a3a7589 */ /* 0x000fe200000e0000 */
[----:B------:R-:W-:-:S02]  /*bec0*/  SHF.R.U64 R6, R6, 0x3, RZ ;  /* 0x0000000306067819 */ /* 0x000fc400000012ff */
[----:B------:R-:W-:Y:S01]  /*bed0*/  IADD3 R165, P4, R54, 0xc060, RZ ;  /* 0x0000c06036a57810 */ /* 0x000fe20007f9e0ff */
[----:B------:R-:W-:Y:S01]  /*bee0*/  SHFL.IDX PT, R79, R79, R26, 0x1c1f ;  /* 0x001c1f1a4f4f7589 */ /* 0x000fe200000e0000 */
[----:B------:R-:W-:Y:S02]  /*bef0*/  SHF.R.U64 R5, R5, 0x3, RZ ;  /* 0x0000000305057819 */ /* 0x000fe400000012ff */
[----:B------:R-:W-:Y:S01]  /*bf00*/  LOP3.LUT R12, R8, R155, RZ, 0x3c, !PT ;  /* 0x0000009b080c7212 */ /* 0x000fe200078e3cff */
[----:B------:R-:W-:Y:S01]  /*bf10*/  SHFL.IDX PT, R20, R20, R37, 0x1c1f ;  /* 0x001c1f2514147589 */ /* 0x000fe200000e0000 */
[----:B------:R-:W-:Y:S02]  /*bf20*/  LOP3.LUT R8, R40, R157, RZ, 0x3c, !PT ;  /* 0x0000009d28087212 */ /* 0x000fe400078e3cff */
[----:B------:R-:W-:Y:S01]  /*bf30*/  LOP3.LUT R40, R4, R159, RZ, 0x3c, !PT ;  /* 0x0000009f04287212 */ /* 0x000fe200078e3cff */
[----:B------:R-:W-:Y:S01]  /*bf40*/  SHFL.IDX PT, R36, R21, R37, 0x1c1f ;  /* 0x001c1f2515247589 */ /* 0x000fe200000e0000 */
[----:B------:R-:W-:-:S02]  /*bf50*/  LOP3.LUT R6, R6, R161, RZ, 0x3c, !PT ;  /* 0x000000a106067212 */ /* 0x000fc400078e3cff */
[----:B------:R-:W-:Y:S01]  /*bf60*/  IADD3 R163, P3, R54, 0xc040, RZ ;  /* 0x0000c04036a37810 */ /* 0x000fe20007f7e0ff */
[----:B------:R-:W-:Y:S01]  /*bf70*/  SHFL.IDX PT, R83, R83, R26, 0x1c1f ;  /* 0x001c1f1a53537589 */ /* 0x000fe200000e0000 */
[----:B------:R-:W-:Y:S01]  /*bf80*/  LOP3.LUT R54, R5, R54, RZ, 0x3c, !PT ;  /* 0x0000003605367212 */ /* 0x000fe200078e3cff */
[--C-:B------:R-:W-:Y:S01]  /*bf90*/  IMAD.X R5, RZ, RZ, R55.reuse, P4 ;  /* 0x000000ffff057224 */ /* 0x100fe200020e0637 */
[----:B------:R-:W-:Y:S01]  /*bfa0*/  LOP3.LUT R78, R165, 0x380, RZ, 0xc0, !PT ;  /* 0x00000380a54e7812 */ /* 0x000fe200078ec0ff */
[----:B------:R-:W-:Y:S01]  /*bfb0*/  IMAD.X R43, RZ, RZ, R55, P3 ;  /* 0x000000ffff2b7224 */ /* 0x000fe200018e0637 */
[----:B------:R-:W-:Y:S01]  /*bfc0*/  MOV R40, R40 ;  /* 0x0000002800287202 */ /* 0x000fe20000000f00 */
[----:B------:R-:W-:Y:S01]  /*bfd0*/  SHFL.IDX PT, R111, R111, R26, 0x1c1f ;  /* 0x001c1f1a6f6f7589 */ /* 0x000fe200000e0000 */
[----:B------:R-:W-:Y:S02]  /*bfe0*/  MOV R41, R6 ;  /* 0x0000000600297202 */ /* 0x000fe40000000f00 */
[----:B------:R-:W-:Y:S01]  /*bff0*/  SHF.R.U64 R78, R78, 0x3, RZ ;  /* 0x000000034e4e7819 */ /* 0x000fe200000012ff */
[----:B------:R-:W4:Y:S01]  /*c000*/  SHFL.IDX PT, R6, R69, R37, 0x1c1f ;  /* 0x001c1f2545067589 */ /* 0x000f2200000e0000 */
[----:B------:R-:W-:-:S02]  /*c010*/  MOV R100, R54 ;  /* 0x0000003600647202 */ /* 0x000fc40000000f00 */
[----:B------:R-:W-:Y:S01]  /*c020*/  MOV R55, R14 ;  /* 0x0000000e00377202 */ /* 0x000fe20000000f00 */
[----:B------:R-:W-:Y:S01]  /*c030*/  SHFL.IDX PT, R46, R46, R37, 0x1c1f ;  /* 0x001c1f252e2e7589 */ /* 0x000fe200000e0000 */
[----:B------:R-:W-:Y:S02]  /*c040*/  LOP3.LUT R42, R163, 0x380, RZ, 0xc0, !PT ;  /* 0x00000380a32a7812 */ /* 0x000fe400078ec0ff */
[----:B------:R-:W-:Y:S01]  /*c050*/  LOP3.LUT R4, R78, R165, RZ, 0x3c, !PT ;  /* 0x000000a54e047212 */ /* 0x000fe200078e3cff */
[----:B------:R-:W4:Y:S01]  /*c060*/  SHFL.IDX PT, R14, R63, R37, 0x1c1f ;  /* 0x001c1f253f0e7589 */ /* 0x000f2200000e0000 */
[----:B------:R-:W-:Y:S02]  /*c070*/  MOV R98, R60 ;  /* 0x0000003c00627202 */ /* 0x000fe40000000f00 */
[----:B------:R-:W-:Y:S01]  /*c080*/  MOV R61, R38 ;  /* 0x00000026003d7202 */ /* 0x000fe20000000f00 */
[----:B------:R-:W4:Y:S01]  /*c090*/  SHFL.IDX PT, R78, R47, R37, 0x1c1f ;  /* 0x001c1f252f4e7589 */ /* 0x000f2200000e0000 */
[----:B------:R-:W-:-:S02]  /*c0a0*/  SHF.R.U64 R42, R42, 0x3, RZ ;  /* 0x000000032a2a7819 */ /* 0x000fc400000012ff */
[----:B------:R-:W-:Y:S01]  /*c0b0*/  MOV R90, R44 ;  /* 0x0000002c005a7202 */ /* 0x000fe20000000f00 */
[----:B------:R4:W-:Y:S01]  /*c0c0*/  SHFL.IDX PT, R38, R24, R37, 0x1c1f ;  /* 0x001c1f2518267589 */ /* 0x0009e200000e0000 */
[----:B------:R-:W-:Y:S02]  /*c0d0*/  SEL R127, R118, R65, P0 ;  /* 0x00000041767f7207 */ /* 0x000fe40000000000 */
[----:B------:R-:W-:Y:S01]  /*c0e0*/  MOV R92, R48 ;  /* 0x00000030005c7202 */ /* 0x000fe20000000f00 */
[----:B------:R-:W-:Y:S01]  /*c0f0*/  SHFL.IDX PT, R85, R85, R26, 0x1c1f ;  /* 0x001c1f1a55557589 */ /* 0x000fe200000e0000 */
[----:B------:R-:W-:Y:S02]  /*c100*/  SEL R65, R65, R118, P0 ;  /* 0x0000007641417207 */ /* 0x000fe40000000000 */
[----:B------:R-:W-:Y:S01]  /*c110*/  MOV R94, R52 ;  /* 0x00000034005e7202 */ /* 0x000fe20000000f00 */
[----:B------:R-:W-:Y:S01]  /*c120*/  SHFL.IDX PT, R115, R115, R26, 0x1c1f ;  /* 0x001c1f1a73737589 */ /* 0x000fe200000e0000 */
[----:B------:R-:W-:-:S02]  /*c130*/  LOP3.LUT R42, R42, R163, RZ, 0x3c, !PT ;  /* 0x000000a32a2a7212 */ /* 0x000fc400078e3cff */
[----:B------:R-:W-:Y:S01]  /*c140*/  MOV R53, R10 ;  /* 0x0000000a00357202 */ /* 0x000fe20000000f00 */
[----:B------:R4:W-:Y:S01]  /*c150*/  SHFL.IDX PT, R44, R25, R37, 0x1c1f ;  /* 0x001c1f25192c7589 */ /* 0x0009e200000e0000 */
[----:B------:R-:W-:Y:S02]  /*c160*/  MOV R45, R8 ;  /* 0x00000008002d7202 */ /* 0x000fe40000000f00 */
[----:B------:R-:W-:Y:S01]  /*c170*/  MOV R49, R12 ;  /* 0x0000000c00317202 */ /* 0x000fe20000000f00 */
[----:B------:R-:W-:Y:S01]  /*c180*/  SHFL.IDX PT, R50, R50, R37, 0x1c1f ;  /* 0x001c1f2532327589 */ /* 0x000fe200000e0000 */
[----:B0-----:R-:W-:Y:S02]  /*c190*/  SEL R8, R75, R66, P0 ;  /* 0x000000424b087207 */ /* 0x001fe40000000000 */
[----:B------:R-:W-:Y:S01]  /*c1a0*/  SEL R10, R66, R75, P0 ;  /* 0x0000004b420a7207 */ /* 0x000fe20000000000 */
[----:B------:R-:W-:Y:S01]  /*c1b0*/  SHFL.IDX PT, R87, R87, R26, 0x1c1f ;  /* 0x001c1f1a57577589 */ /* 0x000fe200000e0000 */
[----:B-1----:R-:W-:-:S02]  /*c1c0*/  SEL R13, R107, R72, P0 ;  /* 0x000000486b0d7207 */ /* 0x002fc40000000000 */
[----:B------:R-:W-:Y:S01]  /*c1d0*/  SEL R15, R72, R107, P0 ;  /* 0x0000006b480f7207 */ /* 0x000fe20000000000 */
[----:B------:R-:W-:Y:S01]  /*c1e0*/  SHFL.IDX PT, R119, R119, R26, 0x1c1f ;  /* 0x001c1f1a77777589 */ /* 0x000fe200000e0000 */
[----:B------:R-:W-:Y:S02]  /*c1f0*/  MOV R42, R42 ;  /* 0x0000002a002a7202 */ /* 0x000fe40000000f00 */
[----:B--2---:R-:W-:Y:S01]  /*c200*/  SEL R9, R113, R74, P0 ;  /* 0x0000004a71097207 */ /* 0x004fe20000000000 */
[----:B------:R0:W-:Y:S01]  /*c210*/  SHFL.IDX PT, R48, R27, R37, 0x1c1f ;  /* 0x001c1f251b307589 */ /* 0x0001e200000e0000 */
[----:B------:R-:W-:Y:S02]  /*c220*/  SEL R11, R74, R113, P0 ;  /* 0x000000714a0b7207 */ /* 0x000fe40000000000 */
[----:B------:R-:W-:Y:S01]  /*c230*/  MOV R43, R4 ;  /* 0x00000004002b7202 */ /* 0x000fe20000000f00 */
[----:B------:R-:W-:Y:S01]  /*c240*/  SHFL.IDX PT, R80, R51, R37, 0x1c1f ;  /* 0x001c1f2533507589 */ /* 0x000fe200000e0000 */
[----:B---3--:R-:W-:-:S02]  /*c250*/  SEL R5, R117, R76, P0 ;  /* 0x0000004c75057207 */ /* 0x008fc40000000000 */
[----:B------:R-:W-:Y:S01]  /*c260*/  SEL R7, R76, R117, P0 ;  /* 0x000000754c077207 */ /* 0x000fe20000000000 */
[----:B------:R-:W-:Y:S01]  /*c270*/  SHFL.IDX PT, R89, R89, R26, 0x1c1f ;  /* 0x001c1f1a59597589 */ /* 0x000fe200000e0000 */
[----:B----4-:R-:W-:Y:S02]  /*c280*/  SEL R4, R73, R6, P0 ;  /* 0x0000000649047207 */ /* 0x010fe40000000000 */
[----:B------:R-:W-:Y:S01]  /*c290*/  SEL R6, R6, R73, P0 ;  /* 0x0000004906067207 */ /* 0x000fe20000000000 */
[----:B------:R-:W-:Y:S01]  /*c2a0*/  BAR.SYNC.DEFER_BLOCKING 0x1, 0x100 ;  /* 0x0044000000007b1d */ /* 0x000fe20000010000 */
[----:B------:R-:W-:Y:S02]  /*c2b0*/  SEL R12, R77, R14, P0 ;  /* 0x0000000e4d0c7207 */ /* 0x000fe40000000000 */
[----:B------:R-:W-:Y:S02]  /*c2c0*/  SEL R14, R14, R77, P0 ;  /* 0x0000004d0e0e7207 */ /* 0x000fe40000000000 */
[----:B------:R-:W-:Y:S01]  /*c2d0*/  SEL R24, R79, R20, P0 ;  /* 0x000000144f187207 */ /* 0x000fe20000000000 */
[----:B------:R-:W-:Y:S01]  /*c2e0*/  ULDC UR4, c[0x0][0xa88] ;  /* 0x0002a20000047ab9 */ /* 0x000fe20000000800 */
[----:B------:R-:W-:Y:S01]  /*c2f0*/  SEL R25, R105, R58, P0 ;  /* 0x0000003a69197207 */ /* 0x000fe20000000000 */
[----:B------:R-:W-:Y:S01]  /*c300*/  SHFL.IDX PT, R121, R121, R26, 0x1c1f ;  /* 0x001c1f1a79797589 */ /* 0x000fe200000e0000 */
[----:B0-----:R-:W-:Y:S01]  /*c310*/  SEL R27, R58, R105, P0 ;  /* 0x000000693a1b7207 */ /* 0x001fe20000000000 */
[----:B------:R-:W0:Y:S01]  /*c320*/  LDC R77, c[0x0][0xbe8] ;  /* 0x0002fa00ff4d7b82 */ /* 0x000e220000000800 */
[----:B------:R-:W-:Y:S01]  /*c330*/  PLOP3.LUT P2, PT, PT, PT, UP0, 0x80, 0x0 ;  /* 0x000000000000781c */ /* 0x000fe20003f4f008 */
[----:B------:R1:W-:Y:S04]  /*c340*/  SHFL.IDX PT, R52, R28, R37, 0x1c1f ;  /* 0x001c1f251c347589 */ /* 0x0003e800000e0000 */
[----:B------:R-:W-:Y:S04]  /*c350*/  SHFL.IDX PT, R82, R59, R37, 0x1c1f ;  /* 0x001c1f253b527589 */ /* 0x000fe800000e0000 */
[----:B------:R-:W-:Y:S01]  /*c360*/  SHFL.IDX PT, R95, R95, R26, 0x1c1f ;  /* 0x001c1f1a5f5f7589 */ /* 0x000fe200000e0000 */
[----:B-1----:R-:W-:-:S03]  /*c370*/  SEL R28, R81, R36, P0 ;  /* 0x00000024511c7207 */ /* 0x002fc60000000000 */
[----:B------:R-:W-:Y:S04]  /*c380*/  SHFL.IDX PT, R123, R123, R26, 0x1c1f ;  /* 0x001c1f1a7b7b7589 */ /* 0x000fe800000e0000 */
[----:B------:R1:W2:Y:S04]  /*c390*/  SHFL.IDX PT, R54, R29, R37, 0x1c1f ;  /* 0x001c1f251d367589 */ /* 0x0002a800000e0000 */
[----:B------:R-:W3:Y:S04]  /*c3a0*/  SHFL.IDX PT, R62, R62, R37, 0x1c1f ;  /* 0x001c1f253e3e7589 */ /* 0x000ee800000e0000 */
[----:B------:R-:W-:Y:S01]  /*c3b0*/  SHFL.IDX PT, R93, R93, R26, 0x1c1f ;  /* 0x001c1f1a5d5d7589 */ /* 0x000fe200000e0000 */
[----:B-1----:R-:W-:-:S03]  /*c3c0*/  SEL R29, R109, R78, P0 ;  /* 0x0000004e6d1d7207 */ /* 0x002fc60000000000 */
[----:B------:R-:W-:Y:S04]  /*c3d0*/  SHFL.IDX PT, R125, R125, R26, 0x1c1f ;  /* 0x001c1f1a7d7d7589 */ /* 0x000fe800000e0000 */
[----:B------:R1:W-:Y:S04]  /*c3e0*/  SHFL.IDX PT, R56, R30, R37, 0x1c1f ;  /* 0x001c1f251e387589 */ /* 0x0003e800000e0000 */
[----:B------:R-:W-:Y:S04]  /*c3f0*/  SHFL.IDX PT, R64, R64, R37, 0x1c1f ;  /* 0x001c1f2540407589 */ /* 0x000fe800000e0000 */
[----:B------:R-:W-:Y:S01]  /*c400*/  SHFL.IDX PT, R97, R97, R26, 0x1c1f ;  /* 0x001c1f1a61617589 */ /* 0x000fe200000e0000 */
[----:B-1----:R-:W-:-:S03]  /*c410*/  SEL R30, R36, R81, P0 ;  /* 0x00000051241e7207 */ /* 0x002fc60000000000 */
[----:B------:R-:W-:Y:S01]  /*c420*/  SHFL.IDX PT, R101, R101, R26, 0x1c1f ;  /* 0x001c1f1a65657589 */ /* 0x000fe200000e0000 */
[----:B--2---:R-:W-:Y:S02]  /*c430*/  SEL R36, R95, R54, P0 ;  /* 0x000000365f247207 */ /* 0x004fe40000000000 */
[----:B---3--:R-:W-:Y:S01]  /*c440*/  SEL R39, R62, R123, P0 ;  /* 0x0000007b3e277207 */ /* 0x008fe20000000000 */
[----:B------:R-:W-:Y:S04]  /*c450*/  SHFL.IDX PT, R127, R127, R26, 0x1c1f ;  /* 0x001c1f1a7f7f7589 */ /* 0x000fe800000e0000 */
[----:B------:R1:W-:Y:S04]  /*c460*/  SHFL.IDX PT, R60, R31, R37, 0x1c1f ;  /* 0x001c1f251f3c7589 */ /* 0x0003e800000e0000 */
[----:B------:R2:W-:Y:S04]  /*c470*/  SHFL.IDX PT, R66, R32, R37, 0x1c1f ;  /* 0x001c1f2520427589 */ /* 0x0005e800000e0000 */
[----:B------:R-:W-:Y:S01]  /*c480*/  SHFL.IDX PT, R84, R65, R37, 0x1c1f ;  /* 0x001c1f2541547589 */ /* 0x000fe200000e0000 */
[----:B-1----:R-:W-:-:S03]  /*c490*/  SEL R31, R78, R109, P0 ;  /* 0x0000006d4e1f7207 */ /* 0x002fc60000000000 */
[----:B------:R-:W-:Y:S01]  /*c4a0*/  SHFL.IDX PT, R103, R103, R26, 0x1c1f ;  /* 0x001c1f1a67677589 */ /* 0x000fe200000e0000 */
[----:B--2---:R-:W-:-:S03]  /*c4b0*/  SEL R32, R89, R52, P0 ;  /* 0x0000003459207207 */ /* 0x004fc60000000000 */
[----:B------:R-:W-:Y:S04]  /*c4c0*/  SHFL.IDX PT, R129, R129, R26, 0x1c1f ;  /* 0x001c1f1a81817589 */ /* 0x000fe800000e0000 */
[----:B------:R1:W-:Y:S04]  /*c4d0*/  SHFL.IDX PT, R72, R33, R37, 0x1c1f ;  /* 0x001c1f2521487589 */ /* 0x0003e800000e0000 */
[----:B------:R-:W2:Y:S04]  /*c4e0*/  SHFL.IDX PT, R86, R67, R37, 0x1c1f ;  /* 0x001c1f2543567589 */ /* 0x000ea800000e0000 */
[----:B------:R-:W-:Y:S01]  /*c4f0*/  SHFL.IDX PT, R99, R99, R26, 0x1c1f ;  /* 0x001c1f1a63637589 */ /* 0x000fe200000e0000 */
[----:B-1----:R-:W-:-:S03]  /*c500*/  SEL R33, R121, R82, P0 ;  /* 0x0000005279217207 */ /* 0x002fc60000000000 */
[----:B------:R-:W-:Y:S04]  /*c510*/  SHFL.IDX PT, R131, R131, R26, 0x1c1f ;  /* 0x001c1f1a83837589 */ /* 0x000fe800000e0000 */
[----:B------:R1:W-:Y:S04]  /*c520*/  SHFL.IDX PT, R74, R34, R37, 0x1c1f ;  /* 0x001c1f25224a7589 */ /* 0x0003e800000e0000 */
[----:B------:R-:W-:Y:S04]  /*c530*/  SHFL.IDX PT, R68, R68, R37, 0x1c1f ;  /* 0x001c1f2544447589 */ /* 0x000fe800000e0000 */
[----:B------:R-:W-:Y:S01]  /*c540*/  SHFL.IDX PT, R133, R133, R26, 0x1c1f ;  /* 0x001c1f1a85857589 */ /* 0x000fe200000e0000 */
[----:B-1----:R-:W-:-:S03]  /*c550*/  SEL R34, R52, R89, P0 ;  /* 0x0000005934227207 */ /* 0x002fc60000000000 */
[----:B------:R-:W1:Y:S01]  /*c560*/  SHFL.IDX PT, R70, R70, R37, 0x1c1f ;  /* 0x001c1f2546467589 */ /* 0x000e6200000e0000 */
[----:B--2---:R-:W-:Y:S02]  /*c570*/  SEL R65, R129, R86, P0 ;  /* 0x0000005681417207 */ /* 0x004fe40000000000 */
[----:B------:R-:W-:Y:S01]  /*c580*/  SEL R67, R86, R129, P0 ;  /* 0x0000008156437207 */ /* 0x000fe20000000000 */
[----:B------:R-:W-:Y:S04]  /*c590*/  SHFL.IDX PT, R91, R91, R26, 0x1c1f ;  /* 0x001c1f1a5b5b7589 */ /* 0x000fe800000e0000 */
[----:B------:R2:W-:Y:S04]  /*c5a0*/  SHFL.IDX PT, R135, R135, R26, 0x1c1f ;  /* 0x001c1f1a87877589 */ /* 0x0005e800000e0000 */
[----:B------:R3:W-:Y:S04]  /*c5b0*/  SHFL.IDX PT, R76, R35, R37, 0x1c1f ;  /* 0x001c1f25234c7589 */ /* 0x0007e800000e0000 */
[----:B------:R4:W0:Y:S01]  /*c5c0*/  SHFL.IDX PT, R88, R71, R37, 0x1c1f ;  /* 0x001c1f2547587589 */ /* 0x00082200000e0000 */
[----:B--2---:R-:W-:-:S03]  /*c5d0*/  SEL R26, R20, R79, P0 ;  /* 0x0000004f141a7207 */ /* 0x004fc60000000000 */
[----:B------:R2:W-:Y:S01]  /*c5e0*/  STSM.16.M88.4 [R100], R4 ;  /* 0x0000000464007844 */ /* 0x0005e20000000200 */
[----:B---3--:R-:W-:-:S03]  /*c5f0*/  SEL R35, R82, R121, P0 ;  /* 0x0000007952237207 */ /* 0x008fc60000000000 */
[----:B------:R3:W-:Y:S01]  /*c600*/  STSM.16.M88.4 [R98], R8 ;  /* 0x0000000862007844 */ /* 0x0007e20000000200 */
[----:B-1----:R-:W-:Y:S02]  /*c610*/  SEL R73, R133, R70, P0 ;  /* 0x0000004685497207 */ /* 0x002fe40000000000 */
[----:B----4-:R-:W-:Y:S01]  /*c620*/  SEL R37, R123, R62, P0 ;  /* 0x0000003e7b257207 */ /* 0x010fe20000000000 */
[----:B------:R1:W-:Y:S01]  /*c630*/  STSM.16.M88.4 [R96], R12 ;  /* 0x0000000c60007844 */ /* 0x0003e20000000200 */
[----:B------:R-:W-:-:S03]  /*c640*/  SEL R75, R70, R133, P0 ;  /* 0x00000085464b7207 */ /* 0x000fc60000000000 */
[----:B------:R0:W-:Y:S01]  /*c650*/  STSM.16.M88.4 [R94], R24 ;  /* 0x000000185e007844 */ /* 0x0001e20000000200 */
[----:B--2---:R-:W-:-:S03]  /*c660*/  SEL R4, R83, R38, P0 ;  /* 0x0000002653047207 */ /* 0x004fc60000000000 */
[----:B------:R-:W-:Y:S01]  /*c670*/  STSM.16.M88.4 [R92], R28 ;  /* 0x0000001c5c007844 */ /* 0x000fe20000000200 */
[----:B------:R-:W-:Y:S02]  /*c680*/  SEL R6, R38, R83, P0 ;  /* 0x0000005326067207 */ /* 0x000fe40000000000 */
[----:B------:R-:W-:Y:S02]  /*c690*/  SEL R5, R111, R46, P0 ;  /* 0x0000002e6f057207 */ /* 0x000fe40000000000 */
[----:B------:R-:W-:Y:S02]  /*c6a0*/  SEL R7, R46, R111, P0 ;  /* 0x0000006f2e077207 */ /* 0x000fe40000000000 */
[----:B---3--:R-:W-:Y:S02]  /*c6b0*/  SEL R8, R85, R44, P0 ;  /* 0x0000002c55087207 */ /* 0x008fe40000000000 */
[----:B------:R-:W-:Y:S01]  /*c6c0*/  SEL R10, R44, R85, P0 ;  /* 0x000000552c0a7207 */ /* 0x000fe20000000000 */
[----:B------:R2:W-:Y:S01]  /*c6d0*/  STSM.16.M88.4 [R90], R4 ;  /* 0x000000045a007844 */ /* 0x0005e20000000200 */
[----:B------:R-:W-:-:S02]  /*c6e0*/  SEL R9, R115, R50, P0 ;  /* 0x0000003273097207 */ /* 0x000fc40000000000 */
[----:B------:R-:W-:Y:S02]  /*c6f0*/  SEL R11, R50, R115, P0 ;  /* 0x00000073320b7207 */ /* 0x000fe40000000000 */
[----:B-1----:R-:W-:Y:S02]  /*c700*/  SEL R12, R87, R48, P0 ;  /* 0x00000030570c7207 */ /* 0x002fe40000000000 */
[----:B------:R-:W-:Y:S01]  /*c710*/  SEL R14, R48, R87, P0 ;  /* 0x00000057300e7207 */ /* 0x000fe20000000000 */
[----:B------:R1:W-:Y:S01]  /*c720*/  STSM.16.M88.4 [R61], R8 ;  /* 0x000000083d007844 */ /* 0x0003e20000000200 */
[----:B------:R-:W-:Y:S02]  /*c730*/  SEL R13, R119, R80, P0 ;  /* 0x00000050770d7207 */ /* 0x000fe40000000000 */
[----:B------:R-:W-:Y:S02]  /*c740*/  SEL R15, R80, R119, P0 ;  /* 0x00000077500f7207 */ /* 0x000fe40000000000 */
[----:B------:R-:W-:-:S02]  /*c750*/  SEL R38, R54, R95, P0 ;  /* 0x0000005f36267207 */ /* 0x000fc40000000000 */
[----:B0-----:R-:W-:Y:S01]  /*c760*/  SEL R25, R135, R88, P0 ;  /* 0x0000005887197207 */ /* 0x001fe20000000000 */
[----:B------:R0:W-:Y:S01]  /*c770*/  STSM.16.M88.4 [R57], R12 ;  /* 0x0000000c39007844 */ /* 0x0001e20000000200 */
[----:B--2---:R-:W-:Y:S02]  /*c780*/  SEL R4, R93, R56, P0 ;  /* 0x000000385d047207 */ /* 0x004fe40000000000 */
[----:B------:R-:W-:Y:S01]  /*c790*/  SEL R6, R56, R93, P0 ;  /* 0x0000005d38067207 */ /* 0x000fe20000000000 */
[----:B------:R-:W-:Y:S01]  /*c7a0*/  STSM.16.M88.4 [R55], R32 ;  /* 0x0000002037007844 */ /* 0x000fe20000000200 */
[----:B------:R-:W-:Y:S02]  /*c7b0*/  SEL R5, R125, R64, P0 ;  /* 0x000000407d057207 */ /* 0x000fe40000000000 */
[----:B------:R-:W-:Y:S01]  /*c7c0*/  SEL R7, R64, R125, P0 ;  /* 0x0000007d40077207 */ /* 0x000fe20000000000 */
[----:B------:R-:W-:Y:S01]  /*c7d0*/  STSM.16.M88.4 [R53], R36 ;  /* 0x0000002435007844 */ /* 0x000fe20000000200 */
[----:B-1----:R-:W-:-:S02]  /*c7e0*/  SEL R8, R97, R60, P0 ;  /* 0x0000003c61087207 */ /* 0x002fc40000000000 */
[----:B------:R-:W-:Y:S01]  /*c7f0*/  SEL R10, R60, R97, P0 ;  /* 0x000000613c0a7207 */ /* 0x000fe20000000000 */
[----:B------:R1:W-:Y:S01]  /*c800*/  STSM.16.M88.4 [R49], R4 ;  /* 0x0000000431007844 */ /* 0x0003e20000000200 */
[----:B------:R-:W-:Y:S02]  /*c810*/  SEL R9, R127, R84, P0 ;  /* 0x000000547f097207 */ /* 0x000fe40000000000 */
[----:B------:R-:W-:Y:S02]  /*c820*/  SEL R11, R84, R127, P0 ;  /* 0x0000007f540b7207 */ /* 0x000fe40000000000 */
[----:B------:R-:W-:Y:S02]  /*c830*/  SEL R64, R101, R66, P0 ;  /* 0x0000004265407207 */ /* 0x000fe40000000000 */
[----:B------:R-:W-:Y:S01]  /*c840*/  SEL R66, R66, R101, P0 ;  /* 0x0000006542427207 */ /* 0x000fe20000000000 */
[----:B------:R2:W-:Y:S01]  /*c850*/  STSM.16.M88.4 [R45], R8 ;  /* 0x000000082d007844 */ /* 0x0005e20000000200 */
[----:B0-----:R-:W-:-:S02]  /*c860*/  SEL R12, R103, R72, P0 ;  /* 0x00000048670c7207 */ /* 0x001fc40000000000 */
[----:B------:R-:W-:Y:S01]  /*c870*/  SEL R14, R72, R103, P0 ;  /* 0x00000067480e7207 */ /* 0x000fe20000000000 */
[----:B------:R-:W-:Y:S01]  /*c880*/  STSM.16.M88.4 [R40], R64 ;  /* 0x0000004028007844 */ /* 0x000fe20000000200 */
[----:B------:R-:W-:Y:S02]  /*c890*/  SEL R13, R131, R68, P0 ;  /* 0x00000044830d7207 */ /* 0x000fe40000000000 */
[----:B------:R-:W-:Y:S01]  /*c8a0*/  SEL R15, R68, R131, P0 ;  /* 0x00000083440f7207 */ /* 0x000fe20000000000 */
[----:B-1----:R-:W-:Y:S01]  /*c8b0*/  IMAD.U32 R4, RZ, RZ, UR10 ;  /* 0x0000000aff047e24 */ /* 0x002fe2000f8e00ff */
[----:B------:R-:W-:Y:S01]  /*c8c0*/  SEL R72, R99, R74, P0 ;  /* 0x0000004a63487207 */ /* 0x000fe20000000000 */
[----:B------:R-:W-:Y:S01]  /*c8d0*/  IMAD.U32 R5, RZ, RZ, UR11 ;  /* 0x0000000bff057e24 */ /* 0x000fe2000f8e00ff */
[----:B------:R-:W-:Y:S01]  /*c8e0*/  SEL R74, R74, R99, P0 ;  /* 0x000000634a4a7207 */ /* 0x000fe20000000000 */
[----:B------:R0:W-:Y:S01]  /*c8f0*/  STSM.16.M88.4 [R41], R12 ;  /* 0x0000000c29007844 */ /* 0x0001e20000000200 */
[----:B------:R-:W-:Y:S01]  /*c900*/  SEL R27, R88, R135, P0 ;  /* 0x00000087581b7207 */ /* 0x000fe20000000000 */
[----:B------:R-:W-:Y:S01]  /*c910*/  ULDC.64 UR10, c[0x0][0xc08] ;  /* 0x00030200000a7ab9 */ /* 0x000fe20000000a00 */
[----:B------:R-:W-:Y:S01]  /*c920*/  SEL R24, R91, R76, P0 ;  /* 0x0000004c5b187207 */ /* 0x000fe20000000000 */
[----:B------:R1:W-:Y:S01]  /*c930*/  STSM.16.M88.4 [R42], R72 ;  /* 0x000000482a007844 */ /* 0x0003e20000000200 */
[----:B------:R-:W-:Y:S01]  /*c940*/  SEL R26, R76, R91, P0 ;  /* 0x0000005b4c1a7207 */ /* 0x000fe20000000000 */
[----:B------:R-:W-:-:S04]  /*c950*/  UISETP.NE.U32.AND UP1, UPT, UR10, URZ, UPT ;  /* 0x0000003f0a00728c */ /* 0x000fc8000bf25070 */
[----:B------:R1:W-:Y:S01]  /*c960*/  STSM.16.M88.4 [R43], R24 ;  /* 0x000000182b007844 */ /* 0x0003e20000000200 */
[----:B------:R-:W-:Y:S01]  /*c970*/  BAR.SYNC.DEFER_BLOCKING 0x1, 0x100 ;  /* 0x0044000000007b1d */ /* 0x000fe20000010000 */
[----:B------:R-:W-:-:S06]  /*c980*/  UISETP.NE.AND.EX UP1, UPT, UR11, URZ, UPT, UP1 ;  /* 0x0000003f0b00728c */ /* 0x000fcc000bf25310 */
[----:B------:R-:W-:-:S05]  /*c990*/  PLOP3.LUT P0, PT, PT, PT, UP1, 0x80, 0x0 ;  /* 0x000000000000781c */ /* 0x000fca0003f0f018 */
[----:B------:R-:W-:Y:S02]  /*c9a0*/  @UP1 ULDC.64 UR10, c[0x0][0xc08] ;  /* 0x00030200000a1ab9 */ /* 0x000fe40000000a00 */
[----:B------:R-:W-:Y:S01]  /*c9b0*/  @UP1 UIMAD.WIDE UR10, UR37, 0x4, UR10 ;  /* 0x00000004250a18a5 */ /* 0x000fe2000f8e020a */
[----:B--2---:R-:W-:-:S05]  /*c9c0*/  IMAD.U32 R10, RZ, RZ, UR4 ;  /* 0x00000004ff0a7e24 */ /* 0x004fca000f8e00ff */
[----:B0-----:R-:W-:Y:S02]  /*c9d0*/  IMAD.U32 R12, RZ, RZ, UR10 ;  /* 0x0000000aff0c7e24 */ /* 0x001fe4000f8e00ff */
[----:B------:R-:W-:Y:S01]  /*c9e0*/  IMAD.U32 R13, RZ, RZ, UR11 ;  /* 0x0000000bff0d7e24 */ /* 0x000fe2000f8e00ff */
[----:B------:R-:W2:Y:S01]  /*c9f0*/  @P2 LDG.E R6, desc[UR54][R4.64] ;  /* 0x0000003604062981 */ /* 0x000ea2000c1e1900 */
[----:B------:R-:W-:Y:S01]  /*ca00*/  ISETP.NE.AND P1, PT, R77, 0x1, PT ;  /* 0x000000014d00780c */ /* 0x000fe20003f25270 */
[----:B------:R-:W-:Y:S01]  /*ca10*/  UMOV UR4, URZ ;  /* 0x0000003f00047c82 */ /* 0x000fe20008000000 */
[----:B------:R-:W-:Y:S01]  /*ca20*/  VIADD R8, R17, UR38 ;  /* 0x0000002611087c36 */ /* 0x000fe20008000000 */
[----:B------:R1:W5:Y:S10]  /*ca30*/  @P0 LDG.E R10, desc[UR54][R12.64] ;  /* 0x000000360c0a0981 */ /* 0x000374000c1e1900 */
[----:B------:R-:W0:Y:S08]  /*ca40*/  @P1 LDC R7, c[0x0][0xbec] ;  /* 0x0002fb00ff071b82 */ /* 0x000e300000000800 */
[----:B------:R-:W3:Y:S01]  /*ca50*/  @P1 LDC R9, c[0x0][0xbf0] ;  /* 0x0002fc00ff091b82 */ /* 0x000ee20000000800 */
[----:B--2---:R-:W-:Y:S01]  /*ca60*/  @P2 R2UR UR4, R6 ;  /* 0x00000000060422ca */ /* 0x004fe200000e0000 */
[----:B01-3--:R-:W-:-:S14]  /*ca70*/  @P0 BRA `(.L_x_1503) ;  /* 0x0000000000100947 */ /* 0x00bfdc0003800000 */
[----:B------:R-:W-:Y:S05]  /*ca80*/  @!P2 BRA `(.L_x_1503) ;  /* 0x00000000000ca947 */ /* 0x000fea0003800000 */
[----:B------:R-:W2:Y:S04]  /*ca90*/  LDG.E R11, desc[UR54][R4.64] ;  /* 0x00000036040b7981 */ /* 0x000ea8000c1e1900 */
[----:B-----5:R-:W2:Y:S02]  /*caa0*/  LDG.E R10, desc[UR54][R4.64+0x4] ;  /* 0x00000436040a7981 */ /* 0x020ea4000c1e1900 */
[----:B--2---:R-:W-:-:S07]  /*cab0*/  IMAD.IADD R10, R10, 0x1, -R11 ;  /* 0x000000010a0a7824 */ /* 0x004fce00078e0a0b */
.L_x_1503:
[----:B------:R-:W-:Y:S01]  /*cac0*/  USHF.R.S32.HI UR18, URZ, 0x1f, UR36 ;  /* 0x0000001f3f127899 */ /* 0x000fe20008011424 */
[----:B------:R-:W-:Y:S01]  /*cad0*/  @P1 IMAD.HI.U32 R4, R8, R7, RZ ;  /* 0x0000000708041227 */ /* 0x000fe200078e00ff */
[----:B------:R-:W-:Y:S01]  /*cae0*/  ULDC.64 UR14, c[0x0][0xb90] ;  /* 0x0002e400000e7ab9 */ /* 0x000fe20000000a00 */
[----:B------:R-:W-:Y:S01]  /*caf0*/  USHF.R.S32.HI UR11, URZ, 0x1f, UR4 ;  /* 0x0000001f3f0b7899 */ /* 0x000fe20008011404 */
[----:B------:R-:W0:Y:S01]  /*cb00*/  @P1 LDC R79, c[0x0][0xbf0] ;  /* 0x0002fc00ff4f1b82 */ /* 0x000e220000000800 */
[----:B------:R-:W-:Y:S01]  /*cb10*/  UIMAD UR7, UR18, UR14, URZ ;  /* 0x0000000e120772a4 */ /* 0x000fe2000f8e023f */
[----:B------:R-:W-:Y:S01]  /*cb20*/  IMAD.MOV.U32 R6, RZ, RZ, R8 ;  /* 0x000000ffff067224 */ /* 0x000fe200078e0008 */
[----:B------:R-:W-:Y:S01]  /*cb30*/  USHF.R.S32.HI UR17, URZ, 0x1f, UR37 ;  /* 0x0000001f3f117899 */ /* 0x000fe20008011425 */
[----:B------:R-:W-:Y:S01]  /*cb40*/  @P1 SHF.R.U32.HI R6, RZ, R9, R4 ;  /* 0x00000009ff061219 */ /* 0x000fe20000011604 */
[----:B------:R-:W-:Y:S01]  /*cb50*/  UMOV UR10, UR4 ;  /* 0x00000004000a7c82 */ /* 0x000fe20008000000 */
[----:B------:R-:W-:Y:S01]  /*cb60*/  UIMAD UR7, UR36, UR15, UR7 ;  /* 0x0000000f240772a4 */ /* 0x000fe2000f8e0207 */
[----:B------:R-:W-:Y:S01]  /*cb70*/  IMAD.MOV.U32 R5, RZ, RZ, 0x2 ;  /* 0x00000002ff057424 */ /* 0x000fe200078e00ff */
[----:B------:R-:W-:Y:S01]  /*cb80*/  UIMAD.WIDE.U32 UR12, UR36, UR14, UR10 ;  /* 0x0000000e240c72a5 */ /* 0x000fe2000f8e000a */
[----:B------:R-:W-:Y:S01]  /*cb90*/  IMAD.MOV R4, RZ, RZ, -R6 ;  /* 0x000000ffff047224 */ /* 0x000fe200078e0a06 */
[----:B------:R-:W-:Y:S01]  /*cba0*/  USEL UR17, UR17, URZ, !UP0 ;  /* 0x0000003f11117287 */ /* 0x000fe2000c000000 */
[----:B------:R-:W-:Y:S01]  /*cbb0*/  VIADD R26, R187, UR38 ;  /* 0x00000026bb1a7c36 */ /* 0x000fe20008000000 */
[----:B------:R-:W-:Y:S01]  /*cbc0*/  ULDC.64 UR14, c[0x0][0xb98] ;  /* 0x0002e600000e7ab9 */ /* 0x000fe20000000a00 */
[----:B------:R-:W-:Y:S01]  /*cbd0*/  UIADD3 UR13, UR13, UR7, URZ ;  /* 0x000000070d0d7290 */ /* 0x000fe2000fffe03f */
[----:B------:R-:W-:Y:S01]  /*cbe0*/  IMAD R9, R77, R4, R8 ;  /* 0x000000044d097224 */ /* 0x000fe200078e0208 */
[----:B------:R-:W-:Y:S01]  /*cbf0*/  USEL UR16, UR37, URZ, !UP0 ;  /* 0x0000003f25107287 */ /* 0x000fe2000c000000 */
[----:B------:R-:W-:Y:S01]  /*cc00*/  IMAD R4, R184, 0x40, R16 ;  /* 0x00000040b8047824 */ /* 0x000fe200078e0210 */
[----:B------:R-:W-:Y:S01]  /*cc10*/  UIMAD UR7, UR17, UR14, URZ ;  /* 0x0000000e110772a4 */ /* 0x000fe2000f8e023f */
[----:B------:R-:W-:Y:S01]  /*cc20*/  SHF.R.S32.HI R8, RZ, 0x1f, R6 ;  /* 0x0000001fff087819 */ /* 0x000fe20000011406 */
[----:B------:R-:W-:Y:S01]  /*cc30*/  UIMAD.WIDE.U32 UR12, UR16, UR14, UR12 ;  /* 0x0000000e100c72a5 */ /* 0x000fe2000f8e000c */
[----:B------:R-:W-:Y:S01]  /*cc40*/  SHF.R.S32.HI R7, RZ, 0x1f, R9 ;  /* 0x0000001fff077819 */ /* 0x000fe20000011409 */
[----:B------:R-:W-:Y:S01]  /*cc50*/  UIMAD UR7, UR16, UR15, UR7 ;  /* 0x0000000f100772a4 */ /* 0x000fe2000f8e0207 */
[----:B------:R-:W-:Y:S01]  /*cc60*/  IMAD.WIDE R4, R4, R5, UR8 ;  /* 0x0000000804047e25 */ /* 0x000fe2000f8e0205 */
[----:B------:R-:W-:-:S02]  /*cc70*/  ULDC.64 UR8, c[0x0][0xb88] ;  /* 0x0002e20000087ab9 */ /* 0x000fc40000000a00 */
[----:B------:R-:W-:Y:S01]  /*cc80*/  IADD3 R6, P0, R6, UR12, RZ ;  /* 0x0000000c06067c10 */ /* 0x000fe2000ff1e0ff */
[----:B------:R-:W-:Y:S01]  /*cc90*/  IMAD R12, R7, UR8, RZ ;  /* 0x00000008070c7c24 */ /* 0x000fe2000f8e02ff */
[C---:B------:R-:W-:Y:S01]  /*cca0*/  IADD3 R29, P2, R4.reuse, 0x5000, RZ ;  /* 0x00005000041d7810 */ /* 0x040fe20007f5e0ff */
[----:B------:R-:W-:Y:S01]  /*ccb0*/  IMAD.U32 R11, RZ, RZ, UR7 ;  /* 0x00000007ff0b7e24 */ /* 0x000fe2000f8e00ff */
[----:B------:R-:W-:Y:S01]  /*ccc0*/  IADD3 R13, P4, R4, 0x2000, RZ ;  /* 0x00002000040d7810 */ /* 0x000fe20007f9e0ff */
[----:B------:R-:W-:Y:S01]  /*ccd0*/  IMAD R15, R9, UR9, R12 ;  /* 0x00000009090f7c24 */ /* 0x000fe2000f8e020c */
[----:B------:R-:W-:Y:S01]  /*cce0*/  LOP3.LUT R28, R29, 0x380, RZ, 0xc0, !PT ;  /* 0x000003801d1c7812 */ /* 0x000fe200078ec0ff */
[----:B-----5:R-:W-:Y:S01]  /*ccf0*/  IMAD R83, R10, R77, RZ ;  /* 0x0000004d0a537224 */ /* 0x020fe200078e02ff */
[----:B------:R-:W-:Y:S01]  /*cd00*/  IADD3.X R7, R8, UR13, R11, P0, !PT ;  /* 0x0000000d08077c10 */ /* 0x000fe200087fe40b */
[----:B------:R-:W-:Y:S01]  /*cd10*/  ULDC.64 UR12, c[0x0][0xaa0] ;  /* 0x0002a800000c7ab9 */ /* 0x000fe20000000a00 */
[----:B------:R-:W-:-:S02]  /*cd20*/  SHF.R.U64 R28, R28, 0x3, RZ ;  /* 0x000000031c1c7819 */ /* 0x000fc400000012ff */
[----:B------:R-:W-:Y:S01]  /*cd30*/  IADD3 R53, P3, R4, 0x4000, RZ ;  /* 0x0000400004357810 */ /* 0x000fe20007f7e0ff */
[----:B------:R-:W-:Y:S01]  /*cd40*/  IMAD.WIDE.U32 R6, R9, UR8, R6 ;  /* 0x0000000809067c25 */ /* 0x000fe2000f8e0006 */
[----:B------:R-:W-:Y:S01]  /*cd50*/  ULDC.64 UR8, c[0x0][0xb50] ;  /* 0x0002d40000087ab9 */ /* 0x000fe20000000a00 */
[----:B------:R-:W-:Y:S02]  /*cd60*/  LOP3.LUT R28, R28, R29, RZ, 0x3c, !PT ;  /* 0x0000001d1c1c7212 */ /* 0x000fe400078e3cff */
[----:B------:R-:W-:Y:S01]  /*cd70*/  IMAD.IADD R7, R7, 0x1, R15 ;  /* 0x0000000107077824 */ /* 0x000fe200078e020f */
[----:B------:R-:W-:Y:S01]  /*cd80*/  LEA R14, P0, R6, UR8, 0x2 ;  /* 0x00000008060e7c11 */ /* 0x000fe2000f8010ff */
[----:B------:R-:W-:Y:S01]  /*cd90*/  IMAD.X R29, RZ, RZ, R5, P2 ;  /* 0x000000ffff1d7224 */ /* 0x000fe200010e0605 */
[----:B------:R-:W-:Y:S02]  /*cda0*/  IADD3 R41, P2, R4, 0xb000, RZ ;  /* 0x0000b00004297810 */ /* 0x000fe40007f5e0ff */
[----:B------:R-:W-:Y:S01]  /*cdb0*/  LEA.HI.X R15, R6, UR9, R7, 0x2, P0 ;  /* 0x00000009060f7c11 */ /* 0x000fe200080f1407 */
[----:B------:R-:W-:Y:S01]  /*cdc0*/  SHFL.IDX PT, R20, R14, RZ, 0x1c1f ;  /* 0x001c1fff0e147589 */ /* 0x000fe200000e0000 */
[----:B------:R-:W-:Y:S01]  /*cdd0*/  IADD3 R25, P0, R4, 0x3000, RZ ;  /* 0x0000300004197810 */ /* 0x000fe20007f1e0ff */
[----:B------:R-:W-:Y:S01]  /*cde0*/  VIADD R6, R26, 0x8 ;  /* 0x000000081a067836 */ /* 0x000fe20000000000 */
[----:B------:R-:W-:Y:S01]  /*cdf0*/  LOP3.LUT R40, R41, 0x380, RZ, 0xc0, !PT ;  /* 0x0000038029287812 */ /* 0x000fe200078ec0ff */
[----:B------:R-:W1:Y:S01]  /*ce00*/  SHFL.IDX PT, R21, R15, RZ, 0x1c1f ;  /* 0x001c1fff0f157589 */ /* 0x000e6200000e0000 */
[----:B------:R-:W-:-:S02]  /*ce10*/  LOP3.LUT R24, R25, 0x380, RZ, 0xc0, !PT ;  /* 0x0000038019187812 */ /* 0x000fc400078ec0ff */
[----:B------:R-:W-:Y:S01]  /*ce20*/  SHF.R.U64 R40, R40, 0x3, RZ ;  /* 0x0000000328287819 */ /* 0x000fe200000012ff */
[----:B------:R-:W-:Y:S01]  /*ce30*/  SHFL.IDX PT, R42, R14, 0x1, 0x1c1f ;  /* 0x003c1f000e2a7f89 */ /* 0x000fe200000e0000 */
[----:B------:R-:W-:Y:S02]  /*ce40*/  SHF.R.U64 R24, R24, 0x3, RZ ;  /* 0x0000000318187819 */ /* 0x000fe400000012ff */
[----:B------:R-:W-:Y:S01]  /*ce50*/  LOP3.LUT R40, R40, R41, RZ, 0x3c, !PT ;  /* 0x0000002928287212 */ /* 0x000fe200078e3cff */
[--C-:B------:R-:W-:Y:S01]  /*ce60*/  IMAD.X R41, RZ, RZ, R5.reuse, P2 ;  /* 0x000000ffff297224 */ /* 0x100fe200010e0605 */
[----:B------:R-:W-:Y:S01]  /*ce70*/  LOP3.LUT R24, R24, R25, RZ, 0x3c, !PT ;  /* 0x0000001918187212 */ /* 0x000fe200078e3cff */
[----:B------:R-:W-:Y:S01]  /*ce80*/  IMAD.X R25, RZ, RZ, R5, P0 ;  /* 0x000000ffff197224 */ /* 0x000fe200000e0605 */
[----:B------:R-:W-:Y:S01]  /*ce90*/  IADD3 R57, P0, R4, 0x9000, RZ ;  /* 0x0000900004397810 */ /* 0x000fe20007f1e0ff */
[----:B------:R-:W2:Y:S01]  /*cea0*/  SHFL.IDX PT, R43, R15, 0x1, 0x1c1f ;  /* 0x003c1f000f2b7f89 */ /* 0x000ea200000e0000 */
[----:B------:R-:W-:-:S02]  /*ceb0*/  LOP3.LUT R12, R13, 0x380, RZ, 0xc0, !PT ;  /* 0x000003800d0c7812 */ /* 0x000fc400078ec0ff */
[----:B------:R-:W-:Y:S02]  /*cec0*/  LOP3.LUT R56, R57, 0x380, RZ, 0xc0, !PT ;  /* 0x0000038039387812 */ /* 0x000fe400078ec0ff */
[----:B------:R-:W-:Y:S02]  /*ced0*/  LOP3.LUT R52, R53, 0x380, RZ, 0xc0, !PT ;  /* 0x0000038035347812 */ /* 0x000fe400078ec0ff */
[----:B------:R-:W-:Y:S02]  /*cee0*/  SHF.R.U64 R56, R56, 0x3, RZ ;  /* 0x0000000338387819 */ /* 0x000fe400000012ff */
[----:B------:R-:W-:Y:S02]  /*cef0*/  IADD3 R11, P5, R4, 0x1000, RZ ;  /* 0x00001000040b7810 */ /* 0x000fe40007fbe0ff */
[----:B------:R-:W-:Y:S01]  /*cf00*/  LOP3.LUT R56, R56, R57, RZ, 0x3c, !PT ;  /* 0x0000003938387212 */ /* 0x000fe200078e3cff */
[--C-:B------:R-:W-:Y:S01]  /*cf10*/  IMAD.X R57, RZ, RZ, R5.reuse, P0 ;  /* 0x000000ffff397224 */ /* 0x100fe200000e0605 */
[----:B------:R-:W-:Y:S01]  /*cf20*/  LOP3.LUT P0, RZ, R185, 0x3, RZ, 0xc0, !PT ;  /* 0x00000003b9ff7812 */ /* 0x000fe2000780c0ff */
[----:B------:R-:W-:Y:S01]  /*cf30*/  IMAD.X R9, RZ, RZ, R5, P5 ;  /* 0x000000ffff097224 */ /* 0x000fe200028e0605 */
[----:B------:R-:W-:-:S02]  /*cf40*/  SHF.R.U64 R12, R12, 0x3, RZ ;  /* 0x000000030c0c7819 */ /* 0x000fc400000012ff */
[-C--:B------:R-:W-:Y:S02]  /*cf50*/  ISETP.GE.OR P2, PT, R26, R83.reuse, P0 ;  /* 0x000000531a00720c */ /* 0x080fe40000746670 */
[----:B------:R-:W-:Y:S02]  /*cf60*/  ISETP.GE.OR P0, PT, R6, R83, P0 ;  /* 0x000000530600720c */ /* 0x000fe40000706670 */
[----:B------:R-:W-:Y:S02]  /*cf70*/  SHF.R.U64 R52, R52, 0x3, RZ ;  /* 0x0000000334347819 */ /* 0x000fe400000012ff */
[----:B------:R-:W-:Y:S01]  /*cf80*/  LOP3.LUT R12, R12, R13, RZ, 0x3c, !PT ;  /* 0x0000000d0c0c7212 */ /* 0x000fe200078e3cff */
[--C-:B------:R-:W-:Y:S01]  /*cf90*/  IMAD.X R13, RZ, RZ, R5.reuse, P4 ;  /* 0x000000ffff0d7224 */ /* 0x100fe200020e0605 */
[----:B------:R-:W-:Y:S01]  /*cfa0*/  LOP3.LUT R52, R52, R53, RZ, 0x3c, !PT ;  /* 0x0000003534347212 */ /* 0x000fe200078e3cff */
[----:B------:R-:W-:Y:S01]  /*cfb0*/  IMAD.X R53, RZ, RZ, R5, P3 ;  /* 0x000000ffff357224 */ /* 0x000fe200018e0605 */
[C---:B------:R-:W-:Y:S01]  /*cfc0*/  IADD3 R33, P6, R4.reuse, 0x6000, RZ ;  /* 0x0000600004217810 */ /* 0x040fe20007fde0ff */
[----:B------:R-:W-:Y:S01]  /*cfd0*/  UIMAD UR7, UR11, UR12, URZ ;  /* 0x0000000c0b0772a4 */ /* 0x000fe2000f8e023f */
[C---:B------:R-:W-:Y:S01]  /*cfe0*/  IADD3 R37, P5, R4.reuse, 0x7000, RZ ;  /* 0x0000700004257810 */ /* 0x040fe20007fbe0ff */
[----:B-1----:R1:W-:Y:S01]  /*cff0*/  @!P2 ST.E desc[UR54][R20.64], R3 ;  /* 0x000000031400a985 */ /* 0x0023e2000c101936 */
[----:B------:R-:W-:-:S02]  /*d000*/  IADD3 R65, P4, R4, 0x8000, RZ ;  /* 0x0000800004417810 */ /* 0x000fc40007f9e0ff */
[----:B------:R-:W-:Y:S01]  /*d010*/  IADD3 R45, P3, R4, 0xa000, RZ ;  /* 0x0000a000042d7810 */ /* 0x000fe20007f7e0ff */
[----:B------:R-:W-:Y:S01]  /*d020*/  UIMAD.WIDE.U32 UR8, UR4, UR12, URZ ;  /* 0x0000000c040872a5 */ /* 0x000fe2000f8e003f */
[----:B------:R-:W-:Y:S01]  /*d030*/  LOP3.LUT R32, R33, 0x380, RZ, 0xc0, !PT ;  /* 0x0000038021207812 */ /* 0x000fe200078ec0ff */
[----:B------:R-:W-:Y:S01]  /*d040*/  UIMAD UR7, UR4, UR13, UR7 ;  /* 0x0000000d040772a4 */ /* 0x000fe2000f8e0207 */
[----:B------:R-:W-:Y:S01]  /*d050*/  LOP3.LUT R36, R37, 0x380, RZ, 0xc0, !PT ;  /* 0x0000038025247812 */ /* 0x000fe200078ec0ff */
[----:B--2---:R2:W-:Y:S01]  /*d060*/  @!P0 ST.E desc[UR54][R42.64], R0 ;  /* 0x000000002a008985 */ /* 0x0045e2000c101936 */
[----:B------:R-:W-:Y:S01]  /*d070*/  LOP3.LUT R64, R65, 0x380, RZ, 0xc0, !PT ;  /* 0x0000038041407812 */ /* 0x000fe200078ec0ff */
[----:B------:R-:W-:Y:S01]  /*d080*/  ULDC.64 UR10, c[0x0][0xae8] ;  /* 0x0002ba00000a7ab9 */ /* 0x000fe20000000a00 */
[----:B------:R-:W-:Y:S01]  /*d090*/  LOP3.LUT R44, R45, 0x380, RZ, 0xc0, !PT ;  /* 0x000003802d2c7812 */ /* 0x000fe200078ec0ff */
[----:B-1----:R-:W1:Y:S01]  /*d0a0*/  @P1 LDC R21, c[0x0][0xbec] ;  /* 0x0002fb00ff151b82 */ /* 0x002e620000000800 */
[----:B------:R-:W-:Y:S01]  /*d0b0*/  SHF.R.U64 R32, R32, 0x3, RZ ;  /* 0x0000000320207819 */ /* 0x000fe200000012ff */
[----:B------:R-:W-:Y:S01]  /*d0c0*/  UIADD3 UR9, UR9, UR7, URZ ;  /* 0x0000000709097290 */ /* 0x000fe2000fffe03f */
[----:B------:R-:W-:Y:S01]  /*d0d0*/  SHF.R.U64 R36, R36, 0x3, RZ ;  /* 0x0000000324247819 */ /* 0x000fe200000012ff */
[----:B------:R-:W-:Y:S01]  /*d0e0*/  UIMAD UR4, UR18, UR10, URZ ;  /* 0x0000000a120472a4 */ /* 0x000fe2000f8e023f */
[----:B------:R-:W-:Y:S01]  /*d0f0*/  SHF.R.U64 R64, R64, 0x3, RZ ;  /* 0x0000000340407819 */ /* 0x000fe200000012ff */
[----:B------:R-:W5:Y:S01]  /*d100*/  LD.E.128 R12, desc[UR54][R12.64] ;  /* 0x000000360c0c7980 */ /* 0x000f62000c101d00 */
[----:B------:R-:W-:Y:S01]  /*d110*/  SHF.R.U64 R44, R44, 0x3, RZ ;  /* 0x000000032c2c7819 */ /* 0x000fe200000012ff */
[----:B--2---:R-:W-:Y:S01]  /*d120*/  IMAD R0, R23, 0x20, R184 ;  /* 0x0000002017007824 */ /* 0x004fe200078e02b8 */
[----:B------:R-:W-:Y:S01]  /*d130*/  LOP3.LUT R8, R11, 0x380, RZ, 0xc0, !PT ;  /* 0x000003800b087812 */ /* 0x000fe200078ec0ff */
[----:B------:R-:W-:Y:S01]  /*d140*/  UIMAD UR4, UR36, UR11, UR4 ;  /* 0x0000000b240472a4 */ /* 0x000fe2000f8e0204 */
[----:B------:R-:W-:Y:S01]  /*d150*/  LOP3.LUT R32, R32, R33, RZ, 0x3c, !PT ;  /* 0x0000002120207212 */ /* 0x000fe200078e3cff */
[----:B------:R-:W-:Y:S01]  /*d160*/  VIADD R78, R0, UR38 ;  /* 0x00000026004e7c36 */ /* 0x000fe20008000000 */
[----:B------:R-:W-:Y:S01]  /*d170*/  LOP3.LUT R36, R36, R37, RZ, 0x3c, !PT ;  /* 0x0000002524247212 */ /* 0x000fe200078e3cff */
[--C-:B------:R-:W-:Y:S01]  /*d180*/  IMAD.X R33, RZ, RZ, R5.reuse, P6 ;  /* 0x000000ffff217224 */ /* 0x100fe200030e0605 */
[----:B------:R-:W-:Y:S01]  /*d190*/  LOP3.LUT R64, R64, R65, RZ, 0x3c, !PT ;  /* 0x0000004140407212 */ /* 0x000fe200078e3cff */
[--C-:B------:R-:W-:Y:S01]  /*d1a0*/  IMAD.X R37, RZ, RZ, R5.reuse, P5 ;  /* 0x000000ffff257224 */ /* 0x100fe200028e0605 */
[----:B------:R-:W-:Y:S01]  /*d1b0*/  LOP3.LUT R44, R44, R45, RZ, 0x3c, !PT ;  /* 0x0000002d2c2c7212 */ /* 0x000fe200078e3cff */
[--C-:B------:R-:W-:Y:S01]  /*d1c0*/  IMAD.X R65, RZ, RZ, R5.reuse, P4 ;  /* 0x000000ffff417224 */ /* 0x100fe200020e0605 */
[----:B------:R-:W-:Y:S01]  /*d1d0*/  UIMAD.WIDE.U32 UR8, UR36, UR10, UR8 ;  /* 0x0000000a240872a5 */ /* 0x000fe2000f8e0008 */
[----:B------:R-:W-:Y:S01]  /*d1e0*/  SHF.R.U64 R8, R8, 0x3, RZ ;  /* 0x0000000308087819 */ /* 0x000fe200000012ff */
[----:B------:R-:W-:Y:S01]  /*d1f0*/  IMAD.X R45, RZ, RZ, R5, P3 ;  /* 0x000000ffff2d7224 */ /* 0x000fe200018e0605 */
[C---:B------:R-:W-:Y:S01]  /*d200*/  IADD3 R73, P6, R4.reuse, 0xc000, RZ ;  /* 0x0000c00004497810 */ /* 0x040fe20007fde0ff */
[----:B------:R-:W-:Y:S01]  /*d210*/  ULDC.64 UR10, c[0x0][0xaf0] ;  /* 0x0002bc00000a7ab9 */ /* 0x000fe20000000a00 */
[----:B------:R-:W-:Y:S01]  /*d220*/  IADD3 R69, P5, R4, 0xd000, RZ ;  /* 0x0000d00004457810 */ /* 0x000fe20007fbe0ff */
[----:B-1----:R-:W-:Y:S01]  /*d230*/  @P1 IMAD.HI.U32 R0, R78, R21, RZ ;  /* 0x000000154e001227 */ /* 0x002fe200078e00ff */
[C---:B------:R-:W-:Y:S01]  /*d240*/  IADD3 R61, P4, R4.reuse, 0xe000, RZ ;  /* 0x0000e000043d7810 */ /* 0x040fe20007f9e0ff */
[----:B------:R-:W-:Y:S01]  /*d250*/  UIADD3 UR9, UR9, UR4, URZ ;  /* 0x0000000409097290 */ /* 0x000fe2000fffe03f */
[----:B------:R-:W-:Y:S01]  /*d260*/  IADD3 R7, P3, R4, 0xf000, RZ ;  /* 0x0000f00004077810 */ /* 0x000fe20007f7e0ff */
[----:B------:R-:W-:Y:S01]  /*d270*/  UIMAD UR4, UR17, UR10, URZ ;  /* 0x0000000a110472a4 */ /* 0x000fe2000f8e023f */
[----:B------:R-:W-:Y:S01]  /*d280*/  LOP3.LUT R8, R8, R11, RZ, 0x3c, !PT ;  /* 0x0000000b08087212 */ /* 0x000fe200078e3cff */
[----:B------:R-:W-:Y:S01]  /*d290*/  IMAD.MOV.U32 R3, RZ, RZ, R78 ;  /* 0x000000ffff037224 */ /* 0x000fe200078e004e */
[----:B------:R-:W-:Y:S01]  /*d2a0*/  LOP3.LUT R72, R73, 0x380, RZ, 0xc0, !PT ;  /* 0x0000038049487812 */ /* 0x000fe200078ec0ff */
[----:B------:R-:W5:Y:S01]  /*d2b0*/  LD.E.128 R24, desc[UR54][R24.64] ;  /* 0x0000003618187980 */ /* 0x000f62000c101d00 */
[----:B------:R-:W-:-:S02]  /*d2c0*/  LOP3.LUT R68, R69, 0x380, RZ, 0xc0, !PT ;  /* 0x0000038045447812 */ /* 0x000fc400078ec0ff */
[----:B------:R-:W-:Y:S01]  /*d2d0*/  LOP3.LUT R60, R61, 0x380, RZ, 0xc0, !PT ;  /* 0x000003803d3c7812 */ /* 0x000fe200078ec0ff */
[----:B------:R-:W-:Y:S01]  /*d2e0*/  UIMAD.WIDE.U32 UR8, UR16, UR10, UR8 ;  /* 0x0000000a100872a5 */ /* 0x000fe2000f8e0008 */
[----:B------:R-:W-:Y:S01]  /*d2f0*/  LOP3.LUT R11, R4, 0x380, RZ, 0xc0, !PT ;  /* 0x00000380040b7812 */ /* 0x000fe200078ec0ff */
[----:B------:R-:W-:Y:S01]  /*d300*/  IMAD.X R49, RZ, RZ, R5, P3 ;  /* 0x000000ffff317224 */ /* 0x000fe200018e0605 */
[----:B------:R-:W-:Y:S01]  /*d310*/  LOP3.LUT R6, R7, 0x380, RZ, 0xc0, !PT ;  /* 0x0000038007067812 */ /* 0x000fe200078ec0ff */
[----:B------:R-:W-:Y:S01]  /*d320*/  UIMAD UR4, UR16, UR11, UR4 ;  /* 0x0000000b100472a4 */ /* 0x000fe2000f8e0204 */
[----:B0-----:R-:W-:Y:S01]  /*d330*/  @P1 SHF.R.U32.HI R3, RZ, R79, R0 ;  /* 0x0000004fff031219 */ /* 0x001fe20000011600 */
[----:B------:R-:W5:Y:S01]  /*d340*/  LD.E.128 R52, desc[UR54][R52.64] ;  /* 0x0000003634347980 */ /* 0x000f62000c101d00 */
[----:B------:R-:W-:Y:S02]  /*d350*/  SHF.R.U64 R72, R72, 0x3, RZ ;  /* 0x0000000348487819 */ /* 0x000fe400000012ff */
[----:B------:R-:W-:Y:S01]  /*d360*/  SHF.R.U64 R68, R68, 0x3, RZ ;  /* 0x0000000344447819 */ /* 0x000fe200000012ff */
[----:B------:R-:W5:Y:S01]  /*d370*/  LD.E.128 R28, desc[UR54][R28.64] ;  /* 0x000000361c1c7980 */ /* 0x000f62000c101d00 */
[----:B------:R-:W-:-:S02]  /*d380*/  SHF.R.U64 R60, R60, 0x3, RZ ;  /* 0x000000033c3c7819 */ /* 0x000fc400000012ff */
[----:B------:R-:W-:Y:S01]  /*d390*/  SHF.R.U64 R11, R11, 0x3, RZ ;  /* 0x000000030b0b7819 */ /* 0x000fe200000012ff */
[----:B------:R-:W5:Y:S01]  /*d3a0*/  LD.E.128 R32, desc[UR54][R32.64] ;  /* 0x0000003620207980 */ /* 0x000f62000c101d00 */
[----:B------:R-:W-:Y:S01]  /*d3b0*/  SHF.R.U64 R6, R6, 0x3, RZ ;  /* 0x0000000306067819 */ /* 0x000fe200000012ff */
[----:B------:R-:W-:Y:S01]  /*d3c0*/  UIADD3 UR4, UR9, UR4, URZ ;  /* 0x0000000409047290 */ /* 0x000fe2000fffe03f */
[--C-:B------:R-:W-:Y:S01]  /*d3d0*/  SHF.R.S32.HI R0, RZ, 0x1f, R3.reuse ;  /* 0x0000001fff007819 */ /* 0x100fe20000011403 */
[----:B------:R-:W-:Y:S01]  /*d3e0*/  IMAD.MOV R76, RZ, RZ, -R3 ;  /* 0x000000ffff4c7224 */ /* 0x000fe200078e0a03 */
[----:B------:R-:W-:Y:S01]  /*d3f0*/  LOP3.LUT R72, R72, R73, RZ, 0x3c, !PT ;  /* 0x0000004948487212 */ /* 0x000fe200078e3cff */
[--C-:B------:R-:W-:Y:S01]  /*d400*/  IMAD.X R73, RZ, RZ, R5.reuse, P6 ;  /* 0x000000ffff497224 */ /* 0x100fe200030e0605 */
[----:B------:R-:W-:Y:S01]  /*d410*/  LOP3.LUT R68, R68, R69, RZ, 0x3c, !PT ;  /* 0x0000004544447212 */ /* 0x000fe200078e3cff */
[--C-:B------:R-:W-:Y:S01]  /*d420*/  IMAD.X R69, RZ, RZ, R5.reuse, P5 ;  /* 0x000000ffff457224 */ /* 0x100fe200028e0605 */
[----:B------:R-:W-:Y:S01]  /*d430*/  LOP3.LUT R60, R60, R61, RZ, 0x3c, !PT ;  /* 0x0000003d3c3c7212 */ /* 0x000fe200078e3cff */
[----:B------:R-:W-:Y:S01]  /*d440*/  IMAD.X R61, RZ, RZ, R5, P4 ;  /* 0x000000ffff3d7224 */ /* 0x000fe200020e0605 */
[----:B------:R-:W-:Y:S01]  /*d450*/  LOP3.LUT R4, R11, R4, RZ, 0x3c, !PT ;  /* 0x000000040b047212 */ /* 0x000fe200078e3cff */
[----:B------:R-:W-:Y:S01]  /*d460*/  ULDC.64 UR10, c[0x0][0xae0] ;  /* 0x0002b800000a7ab9 */ /* 0x000fe20000000a00 */
[----:B------:R-:W-:Y:S01]  /*d470*/  LOP3.LUT R48, R6, R7, RZ, 0x3c, !PT ;  /* 0x0000000706307212 */ /* 0x000fe200078e3cff */
[----:B------:R-:W-:Y:S01]  /*d480*/  IMAD R0, R0, UR10, RZ ;  /* 0x0000000a00007c24 */ /* 0x000fe2000f8e02ff */
[----:B------:R-:W5:Y:S01]  /*d490*/  LD.E.128 R8, desc[UR54][R8.64] ;  /* 0x0000003608087980 */ /* 0x000f62000c101d00 */
[----:B------:R-:W-:-:S02]  /*d4a0*/  IMAD R77, R77, R76, R78 ;  /* 0x0000004c4d4d7224 */ /* 0x000fc400078e024e */
[----:B------:R-:W-:Y:S01]  /*d4b0*/  IMAD.U32 R21, RZ, RZ, UR9 ;  /* 0x00000009ff157e24 */ /* 0x000fe2000f8e00ff */
[----:B------:R-:W5:Y:S01]  /*d4c0*/  LD.E.128 R4, desc[UR54][R4.64] ;  /* 0x0000003604047980 */ /* 0x000f62000c101d00 */
[----:B------:R-:W-:Y:S01]  /*d4d0*/  IMAD.U32 R20, RZ, RZ, UR8 ;  /* 0x00000008ff147e24 */ /* 0x000fe2000f8e00ff */
[----:B------:R-:W-:Y:S01]  /*d4e0*/  ULDC.64 UR8, c[0x0][0xad8] ;  /* 0x0002b60000087ab9 */ /* 0x000fe20000000a00 */
[----:B------:R-:W-:Y:S01]  /*d4f0*/  IMAD.U32 R21, RZ, RZ, UR4 ;  /* 0x00000004ff157e24 */ /* 0x000fe2000f8e00ff */
[----:B------:R-:W5:Y:S01]  /*d500*/  LD.E.128 R36, desc[UR54][R36.64] ;  /* 0x0000003624247980 */ /* 0x000f62000c101d00 */
[C---:B------:R-:W-:Y:S01]  /*d510*/  IMAD R79, R3.reuse, UR11, R0 ;  /* 0x0000000b034f7c24 */ /* 0x040fe2000f8e0200 */
[----:B------:R-:W-:Y:S02]  /*d520*/  SHF.R.S32.HI R0, RZ, 0x1f, R77 ;  /* 0x0000001fff007819 */ /* 0x000fe4000001144d */
[----:B------:R-:W5:Y:S01]  /*d530*/  LD.E.128 R64, desc[UR54][R64.64] ;  /* 0x0000003640407980 */ /* 0x000f62000c101d00 */
[----:B------:R-:W-:-:S03]  /*d540*/  IMAD.WIDE.U32 R20, R3, UR10, R20 ;  /* 0x0000000a03147c25 */ /* 0x000fc6000f8e0014 */
[----:B------:R-:W5:Y:S04]  /*d550*/  LD.E.128 R56, desc[UR54][R56.64] ;  /* 0x0000003638387980 */ /* 0x000f68000c101d00 */
[----:B------:R-:W5:Y:S04]  /*d560*/  LD.E.128 R44, desc[UR54][R44.64] ;  /* 0x000000362c2c7980 */ /* 0x000f68000c101d00 */
[----:B------:R-:W5:Y:S04]  /*d570*/  LD.E.128 R40, desc[UR54][R40.64] ;  /* 0x0000003628287980 */ /* 0x000f68000c101d00 */
[----:B------:R-:W5:Y:S04]  /*d580*/  LD.E.128 R72, desc[UR54][R72.64] ;  /* 0x0000003648487980 */ /* 0x000f68000c101d00 */
[----:B------:R-:W5:Y:S04]  /*d590*/  LD.E.128 R68, desc[UR54][R68.64] ;  /* 0x0000003644447980 */ /* 0x000f68000c101d00 */
[----:B------:R-:W5:Y:S04]  /*d5a0*/  LD.E.128 R60, desc[UR54][R60.64] ;  /* 0x000000363c3c7980 */ /* 0x000f68000c101d00 */
[----:B------:R-:W5:Y:S01]  /*d5b0*/  LD.E.128 R48, desc[UR54][R48.64] ;  /* 0x0000003630307980 */ /* 0x000f62000c101d00 */
        /* <DEDUP_REMOVED lines=8> */
[----:B------:R-:W-:Y:S01]  /*d640*/  VIADD R84, R184, UR38 ;  /* 0x00000026b8547c36 */ /* 0x000fe20008000000 */
        /* <DEDUP_REMOVED lines=35> */
.L_x_1505:
[----:B------:R-:W-:Y:S05]  /*d880*/  BSYNC B1 ;  /* 0x0000000000017941 */ /* 0x000fea0003800000 */
.L_x_1504:
        /* <DEDUP_REMOVED lines=21> */
.L_x_1507:
[----:B------:R-:W-:Y:S05]  /*d9e0*/  BSYNC B1 ;  /* 0x0000000000017941 */ /* 0x000fea0003800000 */
.L_x_1506:
        /* <DEDUP_REMOVED lines=21> */
.L_x_1509:
[----:B------:R-:W-:Y:S05]  /*db40*/  BSYNC B1 ;  /* 0x0000000000017941 */ /* 0x000fea0003800000 */
.L_x_1508:
[----:B------:R-:W-:Y:S01]  /*db50*/  VIADD R0, R84, 0x60 ;  /* 0x0000006054007836 */ /* 0x000fe20000000000 */
[----:B0--3--:R-:W0:Y:S04]  /*db60*/  SHFL.IDX PT, R3, R3, 0x3, 0x181f ;  /* 0x00781f0003037f89 */ /* 0x009e2800000e0000 */
[----:B------:R-:W-:Y:S01]  /*db70*/  ISETP.GE.AND P0, PT, R0, R83, PT ;  /* 0x000000530000720c */ /* 0x000fe20003f06270 */
[----:B------:R3:W0:-:S12]  /*db80*/  SHFL.IDX PT, R11, R82, 0x3, 0x181f ;  /* 0x00781f00520b7f89 */ /* 0x00061800000e0000 */
[----:B---3--:R-:W-:Y:S05]  /*db90*/  @P0 BRA `(.L_x_1510) ;  /* 0x0000000c00ac0947 */ /* 0x008fea0003800000 */
[----:B------:R-:W-:Y:S02]  /*dba0*/  ULDC UR4, c[0x0][0xac8] ;  /* 0x0002b20000047ab9 */ /* 0x000fe40000000800 */
[----:B------:R-:W-:Y:S02]  /*dbb0*/  ISETP.GE.AND P3, PT, R16, UR4, PT ;  /* 0x0000000410007c0c */ /* 0x000fe4000bf66270 */
[----:B------:R-:W-:Y:S02]  /*dbc0*/  ISETP.GE.AND P4, PT, R19, UR4, PT ;  /* 0x0000000413007c0c */ /* 0x000fe4000bf86270 */
[----:B------:R-:W-:-:S09]  /*dbd0*/  ISETP.GE.AND P5, PT, R18, UR4, PT ;  /* 0x0000000412007c0c */ /* 0x000fd2000bfa6270 */
[-C--:B0-----:R-:W-:Y:S02]  /*dbe0*/  @!P3 LEA R4, P0, R16, R11.reuse, 0x1 ;  /* 0x0000000b1004b211 */ /* 0x081fe400078008ff */
[CC--:B------:R-:W-:Y:S02]  /*dbf0*/  @!P4 LEA R6, P1, R19.reuse, R11.reuse, 0x1 ;  /* 0x0000000b1306c211 */ /* 0x0c0fe400078208ff */
        /* <DEDUP_REMOVED lines=9> */
[----:B---3--:R-:W-:-:S04]  /*dc90*/  LEA R4, P0, R22, R11, 0x1 ;  /* 0x0000000b16047211 */ /* 0x008fc800078008ff */
[----:B------:R-:W-:-:S05]  /*dca0*/  LEA.HI.X R5, R22, R3, R189, 0x1, P0 ;  /* 0x0000000316057211 */ /* 0x000fca00000f0cbd */
[----:B------:R0:W-:Y:S01]  /*dcb0*/  ST.E.128 desc[UR54][R4.64], R48 ;  /* 0x0000003004007985 */ /* 0x0001e2000c101d36 */
[----:B------:R-:W-:Y:S05]  /*dcc0*/  BRA `(.L_x_1510) ;  /* 0x0000000c00607947 */ /* 0x000fea0003800000 */
.L_x_1502:
        /* <DEDUP_REMOVED lines=11> */
[----:B------:R-:W-:Y:S01]  /*dd80*/  UISETP.NE.U32.AND UP1, UPT, UR6, URZ, UPT ;  /* 0x0000003f0600728c */ /* 0x000fe2000bf25070 */
[----:B------:R-:W-:Y:S02]  /*dd90*/  IMAD.U32 R0, RZ, RZ, UR4 ;  /* 0x00000004ff007e24 */ /* 0x000fe4000f8e00ff */
[----:B------:R-:W2:Y:S01]  /*dda0*/  @P2 LDG.E R3, desc[UR54][R4.64] ;  /* 0x0000003604032981 */ /* 0x000ea2000c1e1900 */
[----:B------:R-:W-:-:S06]  /*ddb0*/  UISETP.NE.AND.EX UP1, UPT, UR7, URZ, UPT, UP1 ;  /* 0x0000003f0700728c */ /* 0x000fcc000bf25310 */
        /* <DEDUP_REMOVED lines=11> */
[----:B--2---:R-:W-:Y:S01]  /*de70*/  @P2 R2UR UR4, R3 ;  /* 0x00000000030422ca */ /* 0x004fe200000e0000 */
[----:B01----:R-:W-:-:S14]  /*de80*/  @P3 BRA `(.L_x_1511) ;  /* 0x0000000000103947 */ /* 0x003fdc0003800000 */
[----:B------:R-:W-:Y:S05]  /*de90*/  @!P2 BRA `(.L_x_1511) ;  /* 0x00000000000ca947 */ /* 0x000fea0003800000 */
[----:B------:R-:W2:Y:S04]  /*dea0*/  LDG.E R3, desc[UR54][R4.64] ;  /* 0x0000003604037981 */ /* 0x000ea8000c1e1900 */
[----:B-----5:R-:W2:Y:S02]  /*deb0*/  LDG.E R0, desc[UR54][R4.64+0x4] ;  /* 0x0000043604007981 */ /* 0x020ea4000c1e1900 */
[----:B--2---:R-:W-:-:S07]  /*dec0*/  IMAD.IADD R0, R0, 0x1, -R3 ;  /* 0x0000000100007824 */ /* 0x004fce00078e0a03 */
.L_x_1511:
[----:B------:R-:W-:Y:S01]  /*ded0*/  USHF.R.S32.HI UR6, URZ, 0x1f, UR37 ;  /* 0x0000001f3f067899 */ /* 0x000fe20008011425 */
[----:B------:R-:W-:Y:S01]  /*dee0*/  BSSY B1, `(.L_x_1512) ;  /* 0x000002e000017945 */ /* 0x000fe20003800000 */
[----:B------:R-:W-:Y:S02]  /*def0*/  USHF.R.S32.HI UR9, URZ, 0x1f, UR4 ;  /* 0x0000001f3f097899 */ /* 0x000fe40008011404 */
[----:B------:R-:W-:Y:S02]  /*df00*/  USEL UR11, UR37, URZ, !UP0 ;  /* 0x0000003f250b7287 */ /* 0x000fe4000c000000 */
[----:B------:R-:W-:Y:S01]  /*df10*/  USEL UR12, UR6, URZ, !UP0 ;  /* 0x0000003f060c7287 */ /* 0x000fe2000c000000 */
[----:B------:R-:W-:Y:S11]  /*df20*/  @P1 BRA `(.L_x_1513) ;  /* 0x0000000000a41947 */ /* 0x000ff60003800000 */
[----:B------:R-:W0:Y:S01]  /*df30*/  S2R R4, SR_TID.X ;  /* 0x0000000000047919 */ /* 0x000e220000002100 */
[----:B------:R-:W1:Y:S01]  /*df40*/  LDC R5, c[0x0][0xbe8] ;  /* 0x0002fa00ff057b82 */ /* 0x000e620000000800 */
[----:B------:R-:W-:Y:S02]  /*df50*/  IMAD.U32 R6, RZ, RZ, UR38 ;  /* 0x00000026ff067e24 */ /* 0x000fe4000f8e00ff */
[----:B-1---5:R-:W-:-:S03]  /*df60*/  IMAD R3, R0, R5, RZ ;  /* 0x0000000500037224 */ /* 0x022fc600078e02ff */
[----:B0-----:R-:W-:-:S04]  /*df70*/  IADD3 R6, R6, -0x80, R4 ;  /* 0xffffff8006067810 */ /* 0x001fc80007ffe004 */
[----:B------:R-:W-:-:S13]  /*df80*/  ISETP.GE.AND P1, PT, R6, R3, PT ;  /* 0x000000030600720c */ /* 0x000fda0003f26270 */
[----:B------:R-:W-:Y:S05]  /*df90*/  @P1 BRA `(.L_x_1513) ;  /* 0x0000000000881947 */ /* 0x000fea0003800000 */
[----:B------:R-:W-:Y:S01]  /*dfa0*/  ISETP.NE.AND P1, PT, R5, 0x1, PT ;  /* 0x000000010500780c */ /* 0x000fe20003f25270 */
[----:B------:R-:W-:Y:S01]  /*dfb0*/  ULDC.64 UR14, c[0x0][0xb90] ;  /* 0x0002e400000e7ab9 */ /* 0x000fe20000000a00 */
[----:B------:R-:W-:Y:S01]  /*dfc0*/  UMOV UR6, UR4 ;  /* 0x0000000400067c82 */ /* 0x000fe20008000000 */
[----:B------:R-:W-:Y:S01]  /*dfd0*/  UIMAD UR8, UR10, UR14, URZ ;  /* 0x0000000e0a0872a4 */ /* 0x000fe2000f8e023f */
[----:B------:R-:W-:Y:S01]  /*dfe0*/  IMAD.MOV.U32 R4, RZ, RZ, R6 ;  /* 0x000000ffff047224 */ /* 0x000fe200078e0006 */
[----:B------:R-:W-:Y:S02]  /*dff0*/  UMOV UR7, UR9 ;  /* 0x0000000900077c82 */ /* 0x000fe40008000000 */
[----:B------:R-:W-:Y:S02]  /*e000*/  UIMAD.WIDE.U32 UR6, UR36, UR14, UR6 ;  /* 0x0000000e240672a5 */ /* 0x000fe4000f8e0006 */
[----:B------:R-:W-:-:S03]  /*e010*/  UIMAD UR8, UR36, UR15, UR8 ;  /* 0x0000000f240872a4 */ /* 0x000fc6000f8e0208 */
[----:B------:R-:W-:Y:S01]  /*e020*/  ULDC.64 UR14, c[0x0][0xb98] ;  /* 0x0002e600000e7ab9 */ /* 0x000fe20000000a00 */
[----:B------:R-:W0:Y:S01]  /*e030*/  @P1 LDC R3, c[0x0][0xbec] ;  /* 0x0002fb00ff031b82 */ /* 0x000e220000000800 */
[----:B------:R-:W-:Y:S02]  /*e040*/  UIADD3 UR7, UR7, UR8, URZ ;  /* 0x0000000807077290 */ /* 0x000fe4000fffe03f */
[----:B------:R-:W-:Y:S02]  /*e050*/  UIMAD UR8, UR12, UR14, URZ ;  /* 0x0000000e0c0872a4 */ /* 0x000fe4000f8e023f */
[----:B------:R-:W-:Y:S02]  /*e060*/  UIMAD.WIDE.U32 UR6, UR11, UR14, UR6 ;  /* 0x0000000e0b0672a5 */ /* 0x000fe4000f8e0006 */
[----:B------:R-:W-:Y:S01]  /*e070*/  UIMAD UR8, UR11, UR15, UR8 ;  /* 0x0000000f0b0872a4 */ /* 0x000fe2000f8e0208 */
[----:B------:R-:W1:Y:S02]  /*e080*/  @P1 LDC R8, c[0x0][0xbf0] ;  /* 0x0002fc00ff081b82 */ /* 0x000e640000000800 */
[----:B------:R-:W-:Y:S01]  /*e090*/  ULDC.64 UR14, c[0x0][0xb88] ;  /* 0x0002e200000e7ab9 */ /* 0x000fe20000000a00 */
[----:B0-----:R-:W-:-:S05]  /*e0a0*/  @P1 IMAD.HI.U32 R3, R6, R3, RZ ;  /* 0x0000000306031227 */ /* 0x001fca00078e00ff */
        /* <DEDUP_REMOVED lines=17> */
.L_x_1513:
[----:B------:R-:W-:Y:S05]  /*e1c0*/  BSYNC B1 ;  /* 0x0000000000017941 */ /* 0x000fea0003800000 */
.L_x_1512:
[----:B------:R-:W1:Y:S01]  /*e1d0*/  @P0 LDC R5, c[0x0][0xbf0] ;  /* 0x0002fc00ff050b82 */ /* 0x000e620000000800 */
[----:B------:R-:W-:Y:S01]  /*e1e0*/  ULDC.64 UR14, c[0x0][0xaa0] ;  /* 0x0002a800000e7ab9 */ /* 0x000fe20000000a00 */
[----:B0-----:R-:W-:Y:S01]  /*e1f0*/  IMAD R3, R23, 0x20, R184 ;  /* 0x0000002017037824 */ /* 0x001fe200078e02b8 */
[----:B------:R-:W-:Y:S01]  /*e200*/  UIMAD UR8, UR9, UR14, URZ ;  /* 0x0000000e090872a4 */ /* 0x000fe2000f8e023f */
[----:B------:R-:W-:Y:S01]  /*e210*/  BSSY B1, `(.L_x_1514) ;  /* 0x0000041000017945 */ /* 0x000fe20003800000 */
[----:B------:R-:W-:Y:S01]  /*e220*/  UIMAD.WIDE.U32 UR6, UR4, UR14, URZ ;  /* 0x0000000e040672a5 */ /* 0x000fe2000f8e003f */
[----:B------:R-:W-:Y:S01]  /*e230*/  VIADD R8, R3, UR38 ;  /* 0x0000002603087c36 */ /* 0x000fe20008000000 */
[----:B------:R-:W-:-:S03]  /*e240*/  UIMAD UR8, UR4, UR15, UR8 ;  /* 0x0000000f040872a4 */ /* 0x000fc6000f8e0208 */
[----:B------:R-:W-:Y:S01]  /*e250*/  ULDC.64 UR14, c[0x0][0xae8] ;  /* 0x0002ba00000e7ab9 */ /* 0x000fe20000000a00 */
[----:B------:R-:W-:Y:S01]  /*e260*/  UIADD3 UR7, UR7, UR8, URZ ;  /* 0x0000000807077290 */ /* 0x000fe2000fffe03f */
[----:B------:R-:W-:Y:S01]  /*e270*/  @P0 IMAD.HI.U32 R4, R8, R9, RZ ;  /* 0x0000000908040227 */ /* 0x000fe200078e00ff */
[----:B------:R-:W-:Y:S02]  /*e280*/  UIMAD UR4, UR10, UR14, URZ ;  /* 0x0000000e0a0472a4 */ /* 0x000fe4000f8e023f */
        /* <DEDUP_REMOVED lines=24> */
[----:B------:R-:W-:Y:S02]  /*e410*/  VIADD R8, R184, UR38 ;  /* 0x00000026b8087c36 */ /* 0x000fe40008000000 */
        /* <DEDUP_REMOVED lines=32> */
.L_x_1515:
[----:B------:R-:W-:Y:S05]  /*e620*/  BSYNC B1 ;  /* 0x0000000000017941 */ /* 0x000fea0003800000 */
.L_x_1514:
        /* <DEDUP_REMOVED lines=21> */
.L_x_1517:
[----:B------:R-:W-:Y:S05]  /*e780*/  BSYNC B1 ;  /* 0x0000000000017941 */ /* 0x000fea0003800000 */
.L_x_1516:
        /* <DEDUP_REMOVED lines=21> */
.L_x_1519:
[----:B------:R-:W-:Y:S05]  /*e8e0*/  BSYNC B1 ;  /* 0x0000000000017941 */ /* 0x000fea0003800000 */
.L_x_1518:
        /* <DEDUP_REMOVED lines=22> */
.L_x_1510:
[----:B------:R-:W-:Y:S05]  /*ea50*/  BSYNC B0 ;  /* 0x0000000000007941 */ /* 0x000fea0003800000 */
.L_x_1501:
[----:B------:R-:W-:Y:S02]  /*ea60*/  ULDC UR4, c[0x0][0xc3c] ;  /* 0x00030f0000047ab9 */ /* 0x000fe40000000800 */
[----:B------:R-:W-:-:S06]  /*ea70*/  UISETP.GE.AND UP0, UPT, UR48, UR4, UPT ;  /* 0x000000043000728c */ /* 0x000fcc000bf06270 */
[----:B------:R-:W-:-:S13]  /*ea80*/  PLOP3.LUT P0, PT, PT, PT, UP0, 0x80, 0x0 ;  /* 0x000000000000781c */ /* 0x000fda0003f0f008 */
[----:B------:R-:W-:Y:S05]  /*ea90*/  @!P0 BRA `(.L_x_1520) ;  /* 0xffffff2000c08947 */ /* 0x000fea000383ffff */
[----:B------:R-:W-:Y:S05]  /*eaa0*/  EXIT ;  /* 0x000000000000794d */ /* 0x000fea0003800000 */
.L_x_1411:
        /* <DEDUP_REMOVED lines=25> */
[----:B------:R-:W-:Y:S01]  /*ec40*/  IMAD.MOV.U32 R16, RZ, RZ, RZ ;  /* 0x000000ffff107224 */ /* 0x000fe200078e00ff */
        /* <DEDUP_REMOVED lines=21> */
[----:B-1----:R-:W-:Y:S02]  /*eda0*/  IMAD R6, R4, R9, RZ ;  /* 0x0000000904067224 */ /* 0x002fe400078e02ff */
[----:B------:R-:W-:Y:S02]  /*edb0*/  IMAD.MOV.U32 R4, RZ, RZ, RZ ;  /* 0x000000ffff047224 */ /* 0x000fe400078e00ff */
[----:B------:R-:W-:Y:S01]  /*edc0*/  IMAD.MOV.U32 R3, RZ, RZ, R6 ;  /* 0x000000ffff037224 */ /* 0x000fe200078e0006 */
[----:B0-----:R-:W-:-:S13]  /*edd0*/  ISETP.GT.AND P6, PT, R6, R7, PT ;  /* 0x000000070600720c */ /* 0x001fda0003fc4270 */
[----:B------:R-:W-:Y:S05]  /*ede0*/  @P6 BRA `(.L_x_1522) ;  /* 0x0000000000906947 */ /* 0x000fea0003800000 */
[----:B------:R-:W-:Y:S01]  /*edf0*/  IMAD.MOV.U32 R6, RZ, RZ, R3 ;  /* 0x000000ffff067224 */ /* 0x000fe200078e0003 */
[----:B------:R-:W-:Y:S01]  /*ee00*/  ULDC UR4, c[0x0][0xc3c] ;  /* 0x00030f0000047ab9 */ /* 0x000fe20000000800 */
[----:B------:R-:W-:-:S07]  /*ee10*/  IMAD.MOV.U32 R4, RZ, RZ, RZ ;  /* 0x000000ffff047224 */ /* 0x000fce00078e00ff */
.L_x_1526:
[----:B------:R-:W-:-:S05]  /*ee20*/  VIADD R4, R4, 0x1f ;  /* 0x0000001f04047836 */ /* 0x000fca0000000000 */
[----:B------:R-:W-:-:S13]  /*ee30*/  ISETP.GE.AND P6, PT, R4, UR4, PT ;  /* 0x0000000404007c0c */ /* 0x000fda000bfc6270 */
[----:B------:R-:W-:Y:S05]  /*ee40*/  @P6 BRA `(.L_x_1523) ;  /* 0x0000000400d86947 */ /* 0x000fea0003800000 */
[----:B------:R-:W-:Y:S01]  /*ee50*/  IMAD.IADD R9, R5, 0x1, R4 ;  /* 0x0000000105097824 */ /* 0x000fe200078e0204 */
[----:B------:R-:W-:Y:S01]  /*ee60*/  BSSY B0, `(.L_x_1524) ;  /* 0x0000007000007945 */ /* 0x000fe20003800000 */
[----:B------:R-:W-:-:S03]  /*ee70*/  IMAD.MOV.U32 R0, RZ, RZ, RZ ;  /* 0x000000ffff007224 */ /* 0x000fc600078e00ff */
[----:B------:R-:W-:-:S13]  /*ee80*/  ISETP.GE.OR P6, PT, R9, UR4, !P0 ;  /* 0x0000000409007c0c */ /* 0x000fda000c7c6670 */
[----:B------:R-:W-:Y:S05]  /*ee90*/  @P6 BRA `(.L_x_1525) ;  /* 0x00000000000c6947 */ /* 0x000fea0003800000 */
[----:B------:R-:W0:Y:S02]  /*eea0*/  LDC.64 R2, c[0x0][0xc80] ;  /* 0x00032000ff027b82 */ /* 0x000e240000000a00 */
[----:B0-----:R-:W-:-:S05]  /*eeb0*/  IMAD.WIDE R2, R9, 0x4, R2 ;  /* 0x0000000409027825 */ /* 0x001fca00078e0202 */
[----:B------:R0:W5:Y:S02]  /*eec0*/  LDG.E R0, desc[UR54][R2.64] ;  /* 0x0000003602007981 */ /* 0x000164000c1e1900 */
.L_x_1525:
[----:B------:R-:W-:Y:S05]  /*eed0*/  BSYNC B0 ;  /* 0x0000000000007941 */ /* 0x000fea0003800000 */
.L_x_1524:
        /* <DEDUP_REMOVED lines=21> */
.L_x_1522:
[----:B------:R-:W-:-:S04]  /*f030*/  IMAD.IADD R14, R6, 0x1, -R3 ;  /* 0x00000001060e7824 */ /* 0x000fc800078e0a03 */
[----:B------:R-:W-:-:S05]  /*f040*/  IMAD R2, R8, R9, R14 ;  /* 0x0000000908027224 */ /* 0x000fca00078e020e */
[----:B------:R-:W-:Y:S02]  /*f050*/  ISETP.GT.AND P0, PT, R2, R7, PT ;  /* 0x000000070200720c */ /* 0x000fe40003f04270 */
[----:B------:R-:W0:Y:S11]  /*f060*/  LDC.64 R2, c[0x0][0xc90] ;  /* 0x00032400ff027b82 */ /* 0x000e360000000a00 */
[----:B------:R-:W-:-:S04]  /*f070*/  VOTE.ANY R10, PT, !P0 ;  /* 0x00000000000a7806 */ /* 0x000fc800040e0100 */
[----:B------:R-:W1:Y:S02]  /*f080*/  POPC R15, R10 ;  /* 0x0000000a000f7309 */ /* 0x000e640000000000 */
[----:B-1----:R-:W-:-:S04]  /*f090*/  IMAD.IADD R19, R15, 0x1, R4 ;  /* 0x000000010f137824 */ /* 0x002fc800078e0204 */
[----:B0-----:R-:W-:-:S05]  /*f0a0*/  IMAD.WIDE R2, R19, 0x4, R2 ;  /* 0x0000000413027825 */ /* 0x001fca00078e0202 */
[----:B------:R-:W2:Y:S01]  /*f0b0*/  LDG.E R6, desc[UR54][R2.64] ;  /* 0x0000003602067981 */ /* 0x000ea2000c1e1900 */
[----:B------:R-:W-:-:S03]  /*f0c0*/  ISETP.NE.AND P0, PT, R10, RZ, PT ;  /* 0x000000ff0a00720c */ /* 0x000fc60003f05270 */
[----:B------:R-:W0:Y:S02]  /*f0d0*/  SHFL.IDX PT, R0, R0, R15, 0x1f ;  /* 0x00001f0f00007589 */ /* 0x000e2400000e0000 */
[----:B0-----:R-:W-:-:S13]  /*f0e0*/  R2UR UR7, R0 ;  /* 0x00000000000772ca */ /* 0x001fda00000e0000 */
[----:B--2---:R-:W-:-:S05]  /*f0f0*/  IMAD R4, R6, UR7, RZ ;  /* 0x0000000706047c24 */ /* 0x004fca000f8e02ff */
[----:B------:R-:W-:-:S04]  /*f100*/  IABS R13, R4 ;  /* 0x00000004000d7213 */ /* 0x000fc80000000000 */
[----:B------:R-:W0:Y:S08]  /*f110*/  I2F.RP R11, R13 ;  /* 0x0000000d000b7306 */ /* 0x000e300000209400 */
[----:B0-----:R-:W0:Y:S02]  /*f120*/  MUFU.RCP R11, R11 ;  /* 0x0000000b000b7308 */ /* 0x001e240000001000 */
[----:B0-----:R-:W-:-:S06]  /*f130*/  VIADD R12, R11, 0xffffffe ;  /* 0x0ffffffe0b0c7836 */ /* 0x001fcc0000000000 */
[----:B------:R0:W1:Y:S01]  /*f140*/  F2I.FTZ.U32.TRUNC.NTZ R3, R12 ;  /* 0x0000000c00037305 */ /* 0x000062000021f000 */
[----:B------:R-:W-:Y:S05]  /*f150*/  @!P0 BRA `(.L_x_1527) ;  /* 0x0000000000088947 */ /* 0x000fea0003800000 */
[----:B------:R-:W-:-:S05]  /*f160*/  VIADD R11, R15, 0xffffffff ;  /* 0xffffffff0f0b7836 */ /* 0x000fca0000000000 */
[----:B------:R2:W3:Y:S02]  /*f170*/  SHFL.IDX PT, R16, R8, R11, 0x1f ;  /* 0x00001f0b08107589 */ /* 0x0004e400000e0000 */
.L_x_1527:
[----:B---3--:R-:W-:Y:S01]  /*f180*/  IMAD R16, R16, R9, R14 ;  /* 0x0000000910107224 */ /* 0x008fe200078e020e */
[----:B------:R-:W-:Y:S01]  /*f190*/  IABS R2, R4 ;  /* 0x0000000400027213 */ /* 0x000fe20000000000 */
[----:B-1----:R-:W-:Y:S02]  /*f1a0*/  IMAD.MOV R0, RZ, RZ, -R3 ;  /* 0x000000ffff007224 */ /* 0x002fe400078e0a03 */
[----:B--2---:R-:W-:Y:S02]  /*f1b0*/  IMAD.IADD R11, R7, 0x1, -R16 ;  /* 0x00000001070b7824 */ /* 0x004fe400078e0a10 */
        /* <DEDUP_REMOVED lines=19> */
[----:B------:R-:W-:Y:S02]  /*f2f0*/  IMAD R18, R6, R2, RZ ;  /* 0x0000000206127224 */ /* 0x000fe400078e02ff */
[----:B------:R-:W-:Y:S02]  /*f300*/  IMAD.MOV R7, RZ, RZ, -R2 ;  /* 0x000000ffff077224 */ /* 0x000fe400078e0a02 */
[----:B------:R-:W-:Y:S02]  /*f310*/  IMAD.MOV R0, RZ, RZ, -R18 ;  /* 0x000000ffff007224 */ /* 0x000fe400078e0a12 */
[----:B------:R-:W-:-:S03]  /*f320*/  IMAD R7, R4, R7, R11 ;  /* 0x0000000704077224 */ /* 0x000fc600078e020b */
[----:B------:R-:W-:Y:S01]  /*f330*/  VIADDMNMX R0, R0, R9, R6, PT ;  /* 0x0000000900007246 */ /* 0x000fe20003800106 */
[----:B------:R-:W-:Y:S01]  /*f340*/  IMAD.IADD R18, R7, 0x1, R18 ;  /* 0x0000000107127824 */ /* 0x000fe200078e0212 */
[----:B------:R-:W-:Y:S02]  /*f350*/  IABS R2, R7 ;  /* 0x0000000700027213 */ /* 0x000fe40000000000 */
[----:B------:R-:W-:Y:S02]  /*f360*/  R2UR UR9, R0 ;  /* 0x00000000000972ca */ /* 0x000fe400000e0000 */
[----:B------:R-:W-:-:S11]  /*f370*/  R2UR UR8, R2 ;  /* 0x00000000020872ca */ /* 0x000fd600000e0000 */
[----:B------:R-:W-:-:S04]  /*f380*/  IABS R9, UR9 ;  /* 0x0000000900097c13 */ /* 0x000fc80008000000 */
[----:B------:R-:W1:Y:S01]  /*f390*/  I2F.RP R0, R9 ;  /* 0x0000000900007306 */ /* 0x000e620000209400 */
[----:B------:R-:W-:-:S07]  /*f3a0*/  R2UR UR6, R9 ;  /* 0x00000000090672ca */ /* 0x000fce00000e0000 */
[----:B-1----:R-:W1:Y:S02]  /*f3b0*/  MUFU.RCP R0, R0 ;  /* 0x0000000000007308 */ /* 0x002e640000001000 */
[----:B-1----:R-:W-:Y:S01]  /*f3c0*/  VIADD R3, R0, 0xffffffe ;  /* 0x0ffffffe00037836 */ /* 0x002fe20000000000 */
[----:B------:R-:W-:-:S05]  /*f3d0*/  IABS R0, UR9 ;  /* 0x0000000900007c13 */ /* 0x000fca0008000000 */
[----:B------:R-:W1:Y:S01]  /*f3e0*/  F2I.FTZ.U32.TRUNC.NTZ R3, R3 ;  /* 0x0000000300037305 */ /* 0x000e62000021f000 */
[----:B------:R-:W-:Y:S01]  /*f3f0*/  IMAD.MOV R0, RZ, RZ, -R0 ;  /* 0x000000ffff007224 */ /* 0x000fe200078e0a00 */
[----:B-1----:R-:W-:-:S13]  /*f400*/  R2UR UR5, R3 ;  /* 0x00000000030572ca */ /* 0x002fda00000e0000 */
[----:B------:R-:W-:-:S04]  /*f410*/  UIADD3 UR4, URZ, -UR5, URZ ;  /* 0x800000053f047290 */ /* 0x000fc8000fffe03f */
[----:B------:R-:W-:-:S03]  /*f420*/  UIMAD UR6, UR4, UR6, URZ ;  /* 0x00000006040672a4 */ /* 0x000fc6000f8e023f */
[----:B------:R-:W-:Y:S02]  /*f430*/  UMOV UR4, URZ ;  /* 0x0000003f00047c82 */ /* 0x000fe40008000000 */
[----:B------:R-:W-:-:S04]  /*f440*/  UIMAD.WIDE.U32 UR4, UR5, UR6, UR4 ;  /* 0x00000006050472a5 */ /* 0x000fc8000f8e0004 */
[----:B------:R-:W-:-:S06]  /*f450*/  UIMAD.WIDE.U32 UR4, UR5, UR8, URZ ;  /* 0x00000008050472a5 */ /* 0x000fcc000f8e003f */
[----:B------:R-:W-:Y:S01]  /*f460*/  IMAD.U32 R3, RZ, RZ, UR5 ;  /* 0x00000005ff037e24 */ /* 0x000fe2000f8e00ff */
[----:B------:R-:W-:-:S03]  /*f470*/  R2UR UR4, R7 ;  /* 0x00000000070472ca */ /* 0x000fc600000e0000 */
[----:B------:R-:W-:Y:S02]  /*f480*/  IMAD R0, R0, R3, UR8 ;  /* 0x0000000800007e24 */ /* 0x000fe4000f8e0203 */
[----:B------:R-:W-:-:S03]  /*f490*/  IMAD R3, RZ, RZ, -UR9 ;  /* 0x80000009ff037e24 */ /* 0x000fc6000f8e02ff */
[----:B------:R-:W-:-:S05]  /*f4a0*/  ISETP.GT.U32.AND P0, PT, R9, R0, PT ;  /* 0x000000000900720c */ /* 0x000fca0003f04070 */
[----:B------:R-:W-:-:S08]  /*f4b0*/  ULOP3.LUT UR4, UR4, UR9, URZ, 0x3c, !UPT ;  /* 0x0000000904047292 */ /* 0x000fd0000f8e3c3f */
[----:B------:R-:W-:Y:S01]  /*f4c0*/  VOTEU.ANY UP1, P0 ;  /* 0x00000000003f7886 */ /* 0x000fe20000020100 */
[----:B------:R-:W-:-:S04]  /*f4d0*/  PLOP3.LUT P0, PT, PT, PT, UP1, 0x80, 0x0 ;  /* 0x000000000000781c */ /* 0x000fc80003f0f018 */
[----:B------:R-:W-:Y:S02]  /*f4e0*/  @!UP1 UIADD3 UR5, UR5, 0x1, URZ ;  /* 0x0000000105059890 */ /* 0x000fe4000fffe03f */
[----:B------:R-:W-:-:S07]  /*f4f0*/  UISETP.GE.AND UP1, UPT, UR4, URZ, UPT ;  /* 0x0000003f0400728c */ /* 0x000fce000bf26270 */
[----:B------:R-:W-:-:S05]  /*f500*/  @!P0 IMAD.IADD R0, R0, 0x1, -R9 ;  /* 0x0000000100008824 */ /* 0x000fca00078e0a09 */
[----:B------:R-:W-:-:S13]  /*f510*/  ISETP.GE.U32.AND P0, PT, R0, R9, PT ;  /* 0x000000090000720c */ /* 0x000fda0003f06070 */
[----:B------:R-:W-:-:S05]  /*f520*/  VOTEU.ANY UP0, P0 ;  /* 0x00000000003f7886 */ /* 0x000fca0000000100 */
[----:B------:R-:W-:Y:S02]  /*f530*/  @UP0 UIADD3 UR5, UR5, 0x1, URZ ;  /* 0x0000000105050890 */ /* 0x000fe4000fffe03f */
[----:B------:R-:W-:Y:S02]  /*f540*/  UISETP.NE.AND UP0, UPT, UR9, URZ, UPT ;  /* 0x0000003f0900728c */ /* 0x000fe4000bf05270 */
[----:B------:R-:W-:-:S09]  /*f550*/  @!UP1 UIADD3 UR5, -UR5, URZ, URZ ;  /* 0x0000003f05059290 */ /* 0x000fd2000fffe13f */
[----:B------:R-:W-:-:S04]  /*f560*/  @!UP0 ULOP3.LUT UR5, URZ, UR9, URZ, 0x33, !UPT ;  /* 0x000000093f058292 */ /* 0x000fc8000f8e333f */
[----:B------:R-:W-:Y:S02]  /*f570*/  ULOP3.LUT UR4, URZ, UR5, URZ, 0x33, !UPT ;  /* 0x000000053f047292 */ /* 0x000fe4000f8e333f */
[----:B------:R-:W-:Y:S02]  /*f580*/  IMAD R18, R3, UR5, R18 ;  /* 0x0000000503127c24 */ /* 0x000fe4000f8e0212 */
[----:B------:R-:W-:Y:S01]  /*f590*/  UIADD3 UR4, UR7, UR4, URZ ;  /* 0x0000000407047290 */ /* 0x000fe2000fffe03f */
[----:B------:R-:W-:Y:S11]  /*f5a0*/  BRA `(.L_x_1528) ;  /* 0x0000000000107947 */ /* 0x000ff60003800000 */
.L_x_1523:
[----:B------:R-:W1:Y:S01]  /*f5b0*/  LDC R19, c[0x0][0xc3c] ;  /* 0x00030f00ff137b82 */ /* 0x000e620000000800 */
[----:B------:R-:W-:Y:S01]  /*f5c0*/  IMAD.MOV.U32 R16, RZ, RZ, R7 ;  /* 0x000000ffff107224 */ /* 0x000fe200078e0007 */
[----:B------:R-:W-:Y:S01]  /*f5d0*/  UMOV UR4, URZ ;  /* 0x0000003f00047c82 */ /* 0x000fe20008000000 */
[----:B------:R-:W-:-:S07]  /*f5e0*/  IMAD.MOV.U32 R18, RZ, RZ, RZ ;  /* 0x000000ffff127224 */ /* 0x000fce00078e00ff */
.L_x_1528:
[----:B------:R-:W-:Y:S01]  /*f5f0*/  ISETP.NE.AND P0, PT, R5, RZ, PT ;  /* 0x000000ff0500720c */ /* 0x000fe20003f05270 */
[----:B------:R-:W-:-:S12]  /*f600*/  IMAD.U32 R17, RZ, RZ, UR4 ;  /* 0x00000004ff117e24 */ /* 0x000fd8000f8e00ff */
[----:B------:R-:W2:Y:S01]  /*f610*/  @!P0 S2R R3, SR_CgaCtaId ;  /* 0x0000000000038919 */ /* 0x000ea20000008800 */
[----:B------:R-:W-:-:S04]  /*f620*/  @!P0 MOV R0, 0x400 ;  /* 0x0000040000008802 */ /* 0x000fc80000000f00 */
[----:B--2---:R-:W-:-:S05]  /*f630*/  @!P0 LEA R0, R3, R0, 0x18 ;  /* 0x0000000003008211 */ /* 0x004fca00078ec0ff */
[----:B-1----:R1:W-:Y:S01]  /*f640*/  @!P0 STS.128 [R0+0x284d0], R16 ;  /* 0x0284d01000008388 */ /* 0x0023e20000000c00 */
[----:B------:R-:W-:Y:S06]  /*f650*/  BAR.ARV 0x5, 0x180 ;  /* 0x0146000000007b1d */ /* 0x000fec0000002000 */
.L_x_1521:
[----:B------:R2:W-:Y:S01]  /*f660*/  STL [R1+0x4], RZ ;  /* 0x000004ff01007387 */ /* 0x0005e20000100800 */
[----:B------:R-:W-:Y:S01]  /*f670*/  ULDC UR5, c[0x0][0xc3c] ;  /* 0x00030f0000057ab9 */ /* 0x000fe20000000800 */
[----:B------:R-:W-:Y:S01]  /*f680*/  IMAD.MOV.U32 R24, RZ, RZ, 0x1 ;  /* 0x00000001ff187424 */ /* 0x000fe200078e00ff */
[----:B------:R-:W-:Y:S01]  /*f690*/  ISETP.GE.AND P0, PT, R19, UR5, PT ;  /* 0x0000000513007c0c */ /* 0x000fe2000bf06270 */
[----:B------:R-:W-:-:S12]  /*f6a0*/  IMAD.MOV.U32 R23, RZ, RZ, RZ ;  /* 0x000000ffff177224 */ /* 0x000fd800078e00ff */
[----:B--2---:R-:W-:Y:S05]  /*f6b0*/  @P0 BRA `(.L_x_1529) ;  /* 0x00000050004c0947 */ /* 0x004fea0003800000 */
[----:B------:R-:W2:Y:S01]  /*f6c0*/  S2R R10, SR_TID.X ;  /* 0x00000000000a7919 */ /* 0x000ea20000002100 */
[----:B------:R-:W3:Y:S01]  /*f6d0*/  S2UR UR5, SR_CgaCtaId ;  /* 0x00000000000579c3 */ /* 0x000ee20000008800 */
[----:B------:R-:W-:Y:S01]  /*f6e0*/  MOV R22, 0x400 ;  /* 0x0000040000167802 */ /* 0x000fe20000000f00 */
[----:B------:R-:W-:Y:S01]  /*f6f0*/  IMAD.MOV.U32 R36, RZ, RZ, 0x40 ;  /* 0x00000040ff247424 */ /* 0x000fe200078e00ff */
[----:B------:R4:W-:Y:S01]  /*f700*/  STL [R1+0x4], RZ ;  /* 0x000004ff01007387 */ /* 0x0009e20000100800 */
[----:B------:R-:W-:Y:S01]  /*f710*/  IMAD.MOV.U32 R34, RZ, RZ, 0x20 ;  /* 0x00000020ff227424 */ /* 0x000fe200078e00ff */
[----:B------:R-:W-:Y:S01]  /*f720*/  ULOP3.LUT UR43, UR42, 0x2, URZ, 0xfc, !UPT ;  /* 0x000000022a2b7892 */ /* 0x000fe2000f8efc3f */
[----:B------:R-:W-:Y:S01]  /*f730*/  IMAD.MOV.U32 R24, RZ, RZ, 0x1 ;  /* 0x00000001ff187424 */ /* 0x000fe200078e00ff */
[----:B------:R-:W-:Y:S01]  /*f740*/  ULOP3.LUT UR44, UR42, 0x1, URZ, 0xfc, !UPT ;  /* 0x000000012a2c7892 */ /* 0x000fe2000f8efc3f */
[----:B------:R-:W-:Y:S01]  /*f750*/  IMAD.MOV.U32 R23, RZ, RZ, RZ ;  /* 0x000000ffff177224 */ /* 0x000fe200078e00ff */
[----:B------:R-:W-:Y:S01]  /*f760*/  ULDC UR45, c[0x0][0xc] ;  /* 0x00000300002d7ab9 */ /* 0x000fe20000000800 */
[----:B---3--:R-:W-:-:S05]  /*f770*/  IMAD.U32 R31, RZ, RZ, UR5 ;  /* 0x00000005ff1f7e24 */ /* 0x008fca000f8e00ff */
[----:B------:R-:W-:Y:S01]  /*f780*/  LEA R22, R31, R22, 0x18 ;  /* 0x000000161f167211 */ /* 0x000fe200078ec0ff */
[C---:B--2---:R-:W-:Y:S01]  /*f790*/  IMAD.SHL.U32 R4, R10.reuse, 0x40, RZ ;  /* 0x000000400a047824 */ /* 0x044fe200078e00ff */
[C---:B------:R-:W-:Y:S01]  /*f7a0*/  LOP3.LUT R9, R10.reuse, 0x7f, RZ, 0xc0, !PT ;  /* 0x0000007f0a097812 */ /* 0x040fe200078ec0ff */
[C---:B------:R-:W-:Y:S01]  /*f7b0*/  IMAD.SHL.U32 R35, R10.reuse, 0x80, RZ ;  /* 0x000000800a237824 */ /* 0x040fe200078e00ff */
[C---:B------:R-:W-:Y:S01]  /*f7c0*/  LOP3.LUT P0, RZ, R10.reuse, 0x4, RZ, 0xc0, !PT ;  /* 0x000000040aff7812 */ /* 0x040fe2000780c0ff */
[----:B------:R-:W-:Y:S01]  /*f7d0*/  IMAD.SHL.U32 R6, R10, 0x8, RZ ;  /* 0x000000080a067824 */ /* 0x000fe200078e00ff */
[----:B-1----:R-:W-:Y:S01]  /*f7e0*/  LOP3.LUT R0, R4, 0x180, RZ, 0xc0, !PT ;  /* 0x0000018004007812 */ /* 0x002fe200078ec0ff */
[----:B------:R-:W-:Y:S01]  /*f7f0*/  IMAD.SHL.U32 R8, R10, 0x2, RZ ;  /* 0x000000020a087824 */ /* 0x000fe200078e00ff */
[----:B------:R-:W-:Y:S02]  /*f800*/  SHF.R.U32.HI R2, RZ, 0x5, R9 ;  /* 0x00000005ff027819 */ /* 0x000fe40000011609 */
[----:B------:R-:W-:-:S02]  /*f810*/  LOP3.LUT R3, R35, 0x380, RZ, 0xc0, !PT ;  /* 0x0000038023037812 */ /* 0x000fc400078ec0ff */
[----:B------:R-:W-:Y:S01]  /*f820*/  LOP3.LUT R5, R0, 0x10, R10, 0xf8, !PT ;  /* 0x0000001000057812 */ /* 0x000fe200078ef80a */
[----:B------:R-:W-:Y:S01]  /*f830*/  IMAD.SHL.U32 R0, R10, 0x10, RZ ;  /* 0x000000100a007824 */ /* 0x000fe200078e00ff */
[----:B------:R-:W-:Y:S01]  /*f840*/  LOP3.LUT R7, R4, 0x40, RZ, 0xc0, !PT ;  /* 0x0000004004077812 */ /* 0x000fe200078ec0ff */
[----:B------:R-:W-:Y:S01]  /*f850*/  IMAD R3, R2, 0x10, R3 ;  /* 0x0000001002037824 */ /* 0x000fe200078e0203 */
[----:B------:R-:W-:Y:S02]  /*f860*/  LOP3.LUT R6, R5, 0x30, R6, 0x78, !PT ;  /* 0x0000003005067812 */ /* 0x000fe400078e7806 */
[----:B------:R-:W-:Y:S01]  /*f870*/  LOP3.LUT R5, R0, 0x3f0, RZ, 0xc0, !PT ;  /* 0x000003f000057812 */ /* 0x000fe200078ec0ff */
[----:B------:R-:W-:Y:S01]  /*f880*/  IMAD R7, R2, 0x400, R7 ;  /* 0x0000040002077824 */ /* 0x000fe200078e0207 */
[----:B------:R-:W-:Y:S02]  /*f890*/  LOP3.LUT R2, R3, 0x70, R0, 0x78, !PT ;  /* 0x0000007003027812 */ /* 0x000fe400078e7800 */
[----:B------:R-:W-:-:S02]  /*f8a0*/  LOP3.LUT R5, R5, 0x70, R8, 0x78, !PT ;  /* 0x0000007005057812 */ /* 0x000fc400078e7808 */
[----:B------:R-:W-:Y:S02]  /*f8b0*/  LOP3.LUT R35, R2, 0xc00, R35, 0xf8, !PT ;  /* 0x00000c0002237812 */ /* 0x000fe400078ef823 */
[----:B------:R-:W-:Y:S02]  /*f8c0*/  SHF.R.U32.HI R2, RZ, 0x3, R9 ;  /* 0x00000003ff027819 */ /* 0x000fe40000011609 */
[----:B------:R-:W-:Y:S02]  /*f8d0*/  LOP3.LUT R32, R5, 0x400, R0, 0xf8, !PT ;  /* 0x0000040005207812 */ /* 0x000fe400078ef800 */
[----:B------:R-:W-:Y:S02]  /*f8e0*/  LOP3.LUT R33, R4, 0x200, RZ, 0xc0, !PT ;  /* 0x0000020004217812 */ /* 0x000fe400078ec0ff */
[----:B------:R-:W-:Y:S01]  /*f8f0*/  LOP3.LUT R28, R0, 0x70, RZ, 0xc0, !PT ;  /* 0x00000070001c7812 */ /* 0x000fe200078ec0ff */
[----:B------:R-:W-:Y:S01]  /*f900*/  IMAD.IADD R37, R22, 0x1, R32 ;  /* 0x0000000116257824 */ /* 0x000fe200078e0220 */
[----:B------:R-:W-:-:S02]  /*f910*/  LOP3.LUT R2, R2, 0x70, R0, 0xf8, !PT ;  /* 0x0000007002027812 */ /* 0x000fc400078ef800 */
[----:B------:R-:W-:Y:S02]  /*f920*/  IADD3 R33, R6, R7, R33 ;  /* 0x0000000706217210 */ /* 0x000fe40007ffe021 */
[----:B------:R-:W-:Y:S02]  /*f930*/  SEL R36, R36, 0xffffffc0, !P0 ;  /* 0xffffffc024247807 */ /* 0x000fe40004000000 */
[----:B------:R-:W-:Y:S02]  /*f940*/  SEL R34, R34, 0xffffffe0, !P0 ;  /* 0xffffffe022227807 */ /* 0x000fe40004000000 */
[----:B----4-:R-:W-:-:S07]  /*f950*/  LOP3.LUT R0, R28, 0x80, RZ, 0xfc, !PT ;  /* 0x000000801c007812 */ /* 0x010fce00078efcff */
.L_x_1610:
[----:B-1----:R-:W1:Y:S08]  /*f960*/  LDC.64 R4, c[0x0][0xa18] ;  /* 0x00028600ff047b82 */ /* 0x002e700000000a00 */
[----:B--2---:R-:W2:Y:S08]  /*f970*/  LDC.64 R2, c[0x0][0xa28] ;  /* 0x00028a00ff027b82 */ /* 0x004eb00000000a00 */
[----:B------:R-:W3:Y:S01]  /*f980*/  LDC.64 R8, c[0x0][0xa00] ;  /* 0x00028000ff087b82 */ /* 0x000ee20000000a00 */
[----:B-1----:R-:W-:-:S04]  /*f990*/  ISETP.NE.U32.AND P1, PT, R4, RZ, PT ;  /* 0x000000ff0400720c */ /* 0x002fc80003f25070 */
[----:B------:R-:W-:Y:S02]  /*f9a0*/  ISETP.NE.AND.EX P2, PT, R5, RZ, PT, P1 ;  /* 0x000000ff0500720c */ /* 0x000fe40003f45310 */
[----:B--2---:R-:W-:-:S04]  /*f9b0*/  ISETP.NE.U32.AND P0, PT, R2, RZ, PT ;  /* 0x000000ff0200720c */ /* 0x004fc80003f05070 */
[----:B------:R-:W-:Y:S02]  /*f9c0*/  ISETP.NE.AND.EX P0, PT, R3, RZ, PT, P0 ;  /* 0x000000ff0300720c */ /* 0x000fe40003f05300 */
[----:B------:R-:W1:Y:S08]  /*f9d0*/  LDC.64 R2, c[0x0][0xa00] ;  /* 0x00028000ff027b82 */ /* 0x000e700000000a00 */
[----:B------:R-:W2:Y:S08]  /*f9e0*/  @P2 LDC.64 R6, c[0x0][0xa18] ;  /* 0x00028600ff062b82 */ /* 0x000eb00000000a00 */
[----:B------:R-:W4:Y:S01]  /*f9f0*/  @P0 LDC.64 R4, c[0x0][0xa28] ;  /* 0x00028a00ff040b82 */ /* 0x000f220000000a00 */
[----:B-1----:R-:W-:-:S04]  /*fa00*/  ISETP.NE.U32.AND P1, PT, R2, RZ, PT ;  /* 0x000000ff0200720c */ /* 0x002fc80003f25070 */
[----:B------:R-:W-:Y:S01]  /*fa10*/  ISETP.NE.AND.EX P3, PT, R3, RZ, PT, P1 ;  /* 0x000000ff0300720c */ /* 0x000fe20003f65310 */
[----:B--2---:R-:W-:-:S04]  /*fa20*/  @P2 IMAD.WIDE R2, R19, 0x4, R6 ;  /* 0x0000000413022825 */ /* 0x004fc800078e0206 */
[----:B------:R-:W-:Y:S01]  /*fa30*/  IMAD.MOV.U32 R17, RZ, RZ, RZ ;  /* 0x000000ffff117224 */ /* 0x000fe200078e00ff */
[----:B------:R3:W2:Y:S01]  /*fa40*/  @P2 LDG.E R0, desc[UR54][R2.64] ;  /* 0x0000003602002981 */ /* 0x0006a2000c1e1900 */
[----:B----4-:R-:W-:-:S06]  /*fa50*/  @P0 IMAD.WIDE R4, R19, 0x4, R4 ;  /* 0x0000000413040825 */ /* 0x010fcc00078e0204 */
[----:B------:R1:W5:Y:S01]  /*fa60*/  @P0 LDG.E R4, desc[UR54][R4.64] ;  /* 0x0000003604040981 */ /* 0x000362000c1e1900 */
[----:B---3--:R-:W-:Y:S01]  /*fa70*/  IMAD.WIDE R2, R19, 0x4, R8 ;  /* 0x0000000413027825 */ /* 0x008fe200078e0208 */
[----:B------:R-:W-:-:S04]  /*fa80*/  LOP3.LUT R29, R29, 0xffffffdf, RZ, 0xc0, !PT ;  /* 0xffffffdf1d1d7812 */ /* 0x000fc800078ec0ff */
[----:B------:R1:W5:Y:S01]  /*fa90*/  @P3 LDG.E R17, desc[UR54][R2.64] ;  /* 0x0000003602113981 */ /* 0x000362000c1e1900 */
[----:B------:R-:W-:Y:S02]  /*faa0*/  @P3 LOP3.LUT R29, R29, 0x20, RZ, 0xfc, !PT ;  /* 0x000000201d1d3812 */ /* 0x000fe400078efcff */
[----:B--2---:R-:W-:Y:S01]  /*fab0*/  @P2 R2UR UR37, R0 ;  /* 0x00000000002522ca */ /* 0x004fe200000e0000 */
[----:B01----:R-:W-:-:S14]  /*fac0*/  @P2 BRA `(.L_x_1530) ;  /* 0x00000000001c2947 */ /* 0x003fdc0003800000 */
[----:B------:R-:W-:Y:S01]  /*fad0*/  ULDC UR37, c[0x0][0x288] ;  /* 0x0000a20000257ab9 */ /* 0x000fe20000000800 */
[----:B------:R-:W-:Y:S05]  /*fae0*/  @!P3 BRA `(.L_x_1530) ;  /* 0x000000000014b947 */ /* 0x000fea0003800000 */
[----:B------:R-:W2:Y:S04]  /*faf0*/  LDG.E R5, desc[UR54][R2.64] ;  /* 0x0000003602057981 */ /* 0x000ea8000c1e1900 */
[----:B------:R-:W3:Y:S01]  /*fb00*/  LDG.E R0, desc[UR54][R2.64+0x4] ;  /* 0x0000043602007981 */ /* 0x000ee2000c1e1900 */
[----:B--2---:R-:W-:Y:S02]  /*fb10*/  R2UR UR5, R5 ;  /* 0x00000000050572ca */ /* 0x004fe400000e0000 */
[----:B---3--:R-:W-:-:S13]  /*fb20*/  R2UR UR37, R0 ;  /* 0x00000000002572ca */ /* 0x008fda00000e0000 */
[----:B------:R-:W-:-:S12]  /*fb30*/  UIADD3 UR37, -UR5, UR37, URZ ;  /* 0x0000002505257290 */ /* 0x000fd8000fffe13f */
.L_x_1530:
[----:B------:R-:W-:Y:S01]  /*fb40*/  ULDC.64 UR6, c[0x0][0x418] ;  /* 0x0001060000067ab9 */ /* 0x000fe20000000a00 */
[----:B------:R-:W-:Y:S01]  /*fb50*/  UMOV UR36, URZ ;  /* 0x0000003f00247c82 */ /* 0x000fe20008000000 */
[----:B------:R-:W-:Y:S01]  /*fb60*/  UISETP.NE.U32.AND UP0, UPT, UR6, URZ, UPT ;  /* 0x0000003f0600728c */ /* 0x000fe2000bf05070 */
[----:B-----5:R-:W-:Y:S01]  /*fb70*/  @P0 R2UR UR36, R4 ;  /* 0x00000000042402ca */ /* 0x020fe200000e0000 */
[----:B------:R-:W-:Y:S01]  /*fb80*/  ULDC UR5, c[0x0][0x424] ;  /* 0x0001090000057ab9 */ /* 0x000fe20000000800 */
[----:B------:R-:W-:Y:S01]  /*fb90*/  ULDC UR39, c[0x0][0x2f0] ;  /* 0x0000bc0000277ab9 */ /* 0x000fe20000000800 */
[----:B------:R-:W-:-:S03]  /*fba0*/  UISETP.NE.AND.EX UP0, UPT, UR7, URZ, UPT, UP0 ;  /* 0x0000003f0700728c */ /* 0x000fc6000bf05300 */
[----:B------:R-:W-:Y:S01]  /*fbb0*/  ULDC.64 UR6, c[0x0][0xa20] ;  /* 0x0002880000067ab9 */ /* 0x000fe20000000a00 */
[----:B------:R-:W-:Y:S01]  /*fbc0*/  USEL UR5, UR5, 0x1, UP0 ;  /* 0x0000000105057887 */ /* 0x000fe20008000000 */
[----:B------:R-:W-:-:S03]  /*fbd0*/  ISETP.NE.U32.AND P0, PT, RZ, UR6, PT ;  /* 0x00000006ff007c0c */ /* 0x000fc6000bf05070 */
[----:B------:R-:W-:Y:S01]  /*fbe0*/  UIMAD UR39, UR5, UR39, URZ ;  /* 0x00000027052772a4 */ /* 0x000fe2000f8e023f */
[----:B------:R-:W-:-:S13]  /*fbf0*/  ISETP.NE.AND.EX P0, PT, RZ, UR7, PT, P0 ;  /* 0x00000007ff007c0c */ /* 0x000fda000bf05300 */
[----:B------:R-:W-:Y:S05]  /*fc00*/  @!P0 BRA `(.L_x_1531) ;  /* 0x0000000000148947 */ /* 0x000fea0003800000 */
[----:B------:R-:W1:Y:S02]  /*fc10*/  LDC.64 R2, c[0x0][0xa20] ;  /* 0x00028800ff027b82 */ /* 0x000e640000000a00 */
[----:B-1----:R-:W-:-:S06]  /*fc20*/  IMAD.WIDE R2, R19, 0x4, R2 ;  /* 0x0000000413027825 */ /* 0x002fcc00078e0202 */
[----:B------:R-:W2:Y:S02]  /*fc30*/  LDG.E R2, desc[UR54][R2.64] ;  /* 0x0000003602027981 */ /* 0x000ea4000c1e1900 */
[----:B--2---:R-:W-:Y:S01]  /*fc40*/  R2UR UR39, R2 ;  /* 0x00000000022772ca */ /* 0x004fe200000e0000 */
[----:B------:R-:W-:-:S14]  /*fc50*/  BRA `(.L_x_1532) ;  /* 0x00000000002c7947 */ /* 0x000fdc0003800000 */
.L_x_1531:
[----:B------:R-:W-:Y:S02]  /*fc60*/  ULDC.64 UR6, c[0x0][0xa08] ;  /* 0x0002820000067ab9 */ /* 0x000fe40000000a00 */
[----:B------:R-:W-:-:S04]  /*fc70*/  ISETP.NE.U32.AND P0, PT, RZ, UR6, PT ;  /* 0x00000006ff007c0c */ /* 0x000fc8000bf05070 */
[----:B------:R-:W-:-:S13]  /*fc80*/  ISETP.NE.AND.EX P0, PT, RZ, UR7, PT, P0 ;  /* 0x00000007ff007c0c */ /* 0x000fda000bf05300 */
[----:B------:R-:W-:Y:S05]  /*fc90*/  @!P0 BRA `(.L_x_1532) ;  /* 0x00000000001c8947 */ /* 0x000fea0003800000 */
[----:B------:R-:W1:Y:S02]  /*fca0*/  LDC.64 R2, c[0x0][0xa08] ;  /* 0x00028200ff027b82 */ /* 0x000e640000000a00 */
[----:B-1----:R-:W-:-:S05]  /*fcb0*/  IMAD.WIDE R2, R19, 0x4, R2 ;  /* 0x0000000413027825 */ /* 0x002fca00078e0202 */
[----:B------:R-:W2:Y:S04]  /*fcc0*/  LDG.E R4, desc[UR54][R2.64] ;  /* 0x0000003602047981 */ /* 0x000ea8000c1e1900 */
[----:B------:R-:W3:Y:S01]  /*fcd0*/  LDG.E R0, desc[UR54][R2.64+0x4] ;  /* 0x0000043602007981 */ /* 0x000ee2000c1e1900 */
[----:B--2---:R-:W-:Y:S02]  /*fce0*/  R2UR UR39, R4 ;  /* 0x00000000042772ca */ /* 0x004fe400000e0000 */
[----:B---3--:R-:W-:-:S13]  /*fcf0*/  R2UR UR5, R0 ;  /* 0x00000000000572ca */ /* 0x008fda00000e0000 */
[----:B------:R-:W-:-:S12]  /*fd00*/  UIADD3 UR39, -UR39, UR5, URZ ;  /* 0x0000000527277290 */ /* 0x000fd8000fffe13f */
.L_x_1532:
[----:B------:R-:W-:Y:S01]  /*fd10*/  ULDC UR5, c[0x0][0x448] ;  /* 0x0001120000057ab9 */ /* 0x000fe20000000800 */
[----:B------:R-:W-:Y:S02]  /*fd20*/  USHF.L.U32 UR38, UR4, 0x7, URZ ;  /* 0x0000000704267899 */ /* 0x000fe4000800063f */
[----:B------:R-:W-:Y:S02]  /*fd30*/  UISETP.NE.AND UP0, UPT, UR5, 0x1, UPT ;  /* 0x000000010500788c */ /* 0x000fe4000bf05270 */
[----:B------:R-:W-:Y:S01]  /*fd40*/  UIADD3 UR8, UR38, 0x7f, URZ ;  /* 0x0000007f26087890 */ /* 0x000fe2000fffe03f */
[----:B------:R-:W-:Y:S01]  /*fd50*/  ULDC.64 UR4, c[0x0][0x9e0] ;  /* 0x0002780000047ab9 */ /* 0x000fe20000000a00 */
[----:B------:R-:W-:Y:S02]  /*fd60*/  UP2UR UR46, UPR, URZ, 0x1 ;  /* 0x000000013f2e7883 */ /* 0x000fe40008000000 */
[----:B------:R-:W-:-:S05]  /*fd70*/  UIADD3 UR39, -UR36, UR39, URZ ;  /* 0x0000002724277290 */ /* 0x000fca000fffe13f */
[----:B------:R-:W-:Y:S01]  /*fd80*/  @UP0 ULDC UR6, c[0x0][0x44c] ;  /* 0x0001130000060ab9 */ /* 0x000fe20000000800 */
[----:B------:R-:W-:Y:S01]  /*fd90*/  @UP0 ULDC UR10, c[0x0][0x450] ;  /* 0x00011400000a0ab9 */ /* 0x000fe20000000800 */
[----:B------:R-:W-:Y:S02]  /*fda0*/  UIMAD.WIDE.U32 UR6, UR8, UR6, URZ ;  /* 0x00000006080672a5 */ /* 0x000fe4000f8e003f */
[----:B------:R-:W-:Y:S02]  /*fdb0*/  UIADD3 UR9, UR39, 0x1, -UR37 ;  /* 0x0000000127097890 */ /* 0x000fe4000fffe825 */
[----:B------:R-:W-:Y:S02]  /*fdc0*/  @UP0 USHF.R.U32.HI UR8, URZ, UR10, UR7 ;  /* 0x0000000a3f080299 */ /* 0x000fe40008011607 */
[----:B------:R-:W-:Y:S02]  /*fdd0*/  UISETP.GE.AND UP0, UPT, UR5, 0x1, UPT ;  /* 0x000000010500788c */ /* 0x000fe4000bf06270 */
[----:B------:R-:W-:-:S04]  /*fde0*/  UIADD3 UR9, UR9, UR8, URZ ;  /* 0x0000000809097290 */ /* 0x000fc8000fffe03f */
[----:B------:R-:W-:Y:S01]  /*fdf0*/  PLOP3.LUT P1, PT, PT, PT, UP0, 0x80, 0x0 ;  /* 0x000000000000781c */ /* 0x000fe20003f2f008 */
[----:B------:R-:W-:-:S12]  /*fe00*/  UIADD3 UR4, UR9, UR4, URZ ;  /* 0x0000000409047290 */ /* 0x000fd8000fffe03f */
[----:B------:R-:W-:Y:S05]  /*fe10*/  @!P1 BRA `(.L_x_1533) ;  /* 0x0000000000449947 */ /* 0x000fea0003800000 */
        /* <DEDUP_REMOVED lines=10> */
.L_x_1534:
[----:B------:R-:W-:-:S11]  /*fec0*/  UISETP.NE.AND UP0, UPT, UR5, 0x1, UPT ;  /* 0x000000010500788c */ /* 0x000fd6000bf05270 */
[----:B------:R-:W-:Y:S02]  /*fed0*/  @UP0 ULDC.64 UR10, c[0x0][0x9e8] ;  /* 0x00027a00000a0ab9 */ /* 0x000fe40000000a00 */
[----:B------:R-:W-:-:S04]  /*fee0*/  UIMAD.WIDE.U32 UR6, UR8, UR10, URZ ;  /* 0x0000000a080672a5 */ /* 0x000fc8000f8e003f */
[----:B------:R-:W-:-:S12]  /*fef0*/  @UP0 USHF.R.U32.HI UR8, URZ, UR11, UR7 ;  /* 0x0000000b3f080299 */ /* 0x000fd80008011607 */
.L_x_1535:
[----:B------:R-:W-:-:S04]  /*ff00*/  UIMAD UR8, UR8, UR5, UR5 ;  /* 0x00000005080872a4 */ /* 0x000fc8000f8e0205 */
[----:B------:R-:W-:-:S04]  /*ff10*/  UISETP.LT.AND UP0, UPT, UR4, UR8, UPT ;  /* 0x000000080400728c */ /* 0x000fc8000bf01270 */
[----:B------:R-:W-:-:S12]  /*ff20*/  USEL UR4, UR4, UR8, UP0 ;  /* 0x0000000804047287 */ /* 0x000fd80008000000 */
.L_x_1533:
[----:B------:R-:W-:Y:S02]  /*ff30*/  UISETP.NE.AND UP0, UPT, UR46, URZ, UPT ;  /* 0x0000003f2e00728c */ /* 0x000fe4000bf05270 */
[----:B------:R-:W-:Y:S02]  /*ff40*/  UIADD3 UR8, UR39, 0x3f, URZ ;  /* 0x0000003f27087890 */ /* 0x000fe4000fffe03f */
[----:B------:R-:W-:Y:S02]  /*ff50*/  UIADD3 UR9, UR4, 0x3f, URZ ;  /* 0x0000003f04097890 */ /* 0x000fe4000fffe03f */
[----:B------:R-:W-:Y:S02]  /*ff60*/  USHF.R.S32.HI UR4, URZ, 0x1f, UR8 ;  /* 0x0000001f3f047899 */ /* 0x000fe40008011408 */
[----:B------:R-:W-:Y:S02]  /*ff70*/  USHF.R.S32.HI UR10, URZ, 0x1f, UR9 ;  /* 0x0000001f3f0a7899 */ /* 0x000fe40008011409 */
[----:B------:R-:W-:Y:S01]  /*ff80*/  ULEA.HI UR4, UR4, UR8, URZ, 0x6 ;  /* 0x0000000804047291 */ /* 0x000fe2000f8f303f */
[----:B------:R-:W-:Y:S01]  /*ff90*/  @UP0 ULDC UR6, c[0x0][0x44c] ;  /* 0x0001130000060ab9 */ /* 0x000fe20000000800 */
[----:B------:R-:W-:-:S02]  /*ffa0*/  ULEA.HI UR10, UR10, UR9, URZ, 0x6 ;  /* 0x000000090a0a7291 */ /* 0x000fc4000f8f303f */
[----:B------:R-:W-:Y:S01]  /*ffb0*/  UIMAD.WIDE.U32 UR6, UR38, UR6, URZ ;  /* 0x00000006260672a5 */ /* 0x000fe2000f8e003f */
[----:B------:R-:W-:Y:S01]  /*ffc0*/  @UP0 ULDC UR9, c[0x0][0x450] ;  /* 0x0001140000090ab9 */ /* 0x000fe20000000800 */
[----:B------:R-:W-:Y:S02]  /*ffd0*/  UMOV UR8, UR38 ;  /* 0x0000002600087c82 */ /* 0x000fe40008000000 */
[----:B------:R-:W-:Y:S02]  /*ffe0*/  @UP0 USHF.R.U32.HI UR8, URZ, UR9, UR7 ;  /* 0x000000093f080299 */ /* 0x000fe40008011607 */
[----:B------:R-:W-:Y:S02]  /*fff0*/  USHF.R.S32.HI UR4, URZ, 0x6, UR4 ;  /* 0x000000063f047899 */ /* 0x000fe40008011404 */
[----:B------:R-:W-:Y:S02]  /*10000*/  USHF.R.S32.HI UR10, URZ, 0x6, UR10 ;  /* 0x000000063f0a7899 */ /* 0x000fe4000801140a */
[----:B------:R-:W-:-:S02]  /*10010*/  UIADD3 UR6, UR8, UR39, -UR37 ;  /* 0x0000002708067290 */ /* 0x000fc4000fffe825 */
[----:B------:R-:W-:Y:S01]  /*10020*/  UISETP.LT.AND UP0, UPT, UR4, UR10, UPT ;  /* 0x0000000a0400728c */ /* 0x000fe2000bf01270 */
[----:B------:R-:W-:-:S03]  /*10030*/  ULDC UR8, c[0x0][0x9dc] ;  /* 0x0002770000087ab9 */ /* 0x000fc60000000800 */
[----:B------:R-:W-:Y:S02]  /*10040*/  USEL UR40, UR4, UR10, UP0 ;  /* 0x0000000a04287287 */ /* 0x000fe40008000000 */
[----:B------:R-:W-:Y:S01]  /*10050*/  UIADD3 UR8, UR6, -UR8, URZ ;  /* 0x8000000806087290 */ /* 0x000fe2000fffe03f */
[----:B------:R-:W-:Y:S11]  /*10060*/  @!P1 BRA `(.L_x_1536) ;  /* 0x0000000000489947 */ /* 0x000ff60003800000 */
[----:B------:R-:W-:Y:S02]  /*10070*/  UMOV UR4, UR6 ;  /* 0x0000000600047c82 */ /* 0x000fe40008000000 */
        /* <DEDUP_REMOVED lines=10> */
.L_x_1537:
[----:B------:R-:W-:-:S11]  /*10120*/  UISETP.NE.AND UP0, UPT, UR5, 0x1, UPT ;  /* 0x000000010500788c */ /* 0x000fd6000bf05270 */
[----:B------:R-:W-:Y:S02]  /*10130*/  @UP0 ULDC.64 UR10, c[0x0][0x9e8] ;  /* 0x00027a00000a0ab9 */ /* 0x000fe40000000a00 */
[----:B------:R-:W-:-:S04]  /*10140*/  UIMAD.WIDE.U32 UR6, UR4, UR10, URZ ;  /* 0x0000000a040672a5 */ /* 0x000fc8000f8e003f */
[----:B------:R-:W-:-:S12]  /*10150*/  @UP0 USHF.R.U32.HI UR4, URZ, UR11, UR7 ;  /* 0x0000000b3f040299 */ /* 0x000fd80008011607 */
.L_x_1538:
[----:B------:R-:W-:-:S04]  /*10160*/  UIMAD UR4, UR4, UR5, URZ ;  /* 0x00000005040472a4 */ /* 0x000fc8000f8e023f */
[----:B------:R-:W-:-:S04]  /*10170*/  UISETP.LT.AND UP0, UPT, UR8, UR4, UPT ;  /* 0x000000040800728c */ /* 0x000fc8000bf01270 */
[----:B------:R-:W-:-:S12]  /*10180*/  USEL UR8, UR8, UR4, !UP0 ;  /* 0x0000000408087287 */ /* 0x000fd8000c000000 */
.L_x_1536:
        /* <DEDUP_REMOVED lines=9> */
[----:B------:R-:W1:Y:S02]  /*10220*/  S2R R0, SR_TID.X ;  /* 0x0000000000007919 */ /* 0x000e640000002100 */
[----:B-1----:R-:W-:-:S04]  /*10230*/  LOP3.LUT R0, R0, 0x7f, RZ, 0xc0, !PT ;  /* 0x0000007f00007812 */ /* 0x002fc800078ec0ff */
[----:B------:R-:W-:-:S13]  /*10240*/  ISETP.NE.AND P0, PT, R0, RZ, PT ;  /* 0x000000ff0000720c */ /* 0x000fda0003f05270 */
[----:B------:R-:W-:Y:S05]  /*10250*/  @P0 BRA `(.L_x_1541) ;  /* 0x0000003800600947 */ /* 0x000fea0003800000 */
[----:B------:R-:W1:Y:S01]  /*10260*/  S2R R5, SR_LANEID ;  /* 0x0000000000057919 */ /* 0x000e620000000000 */
        /* <DEDUP_REMOVED lines=12> */
.L_x_1540:
        /* <DEDUP_REMOVED lines=9> */
[----:B------:R-:W1:Y:S01]  /*103c0*/  LDC.64 R2, c[0x4][R2] ;  /* 0x0100000002027b82 */ /* 0x000e620000000a00 */
[----:B------:R-:W-:Y:S02]  /*103d0*/  IMAD.U32 R5, RZ, RZ, UR7 ;  /* 0x00000007ff057e24 */ /* 0x000fe4000f8e00ff */
[----:B------:R-:W-:Y:S02]  /*103e0*/  IMAD.U32 R6, RZ, RZ, UR8 ;  /* 0x00000008ff067e24 */ /* 0x000fe4000f8e00ff */
[----:B------:R-:W-:-:S02]  /*103f0*/  IMAD.U32 R7, RZ, RZ, UR9 ;  /* 0x00000009ff077e24 */ /* 0x000fc4000f8e00ff */
[----:B------:R-:W-:Y:S02]  /*10400*/  IMAD.U32 R10, RZ, RZ, UR4 ;  /* 0x00000004ff0a7e24 */ /* 0x000fe4000f8e00ff */
[----:B------:R-:W-:Y:S02]  /*10410*/  IMAD.U32 R11, RZ, RZ, UR5 ;  /* 0x00000005ff0b7e24 */ /* 0x000fe4000f8e00ff */
[----:B------:R-:W-:Y:S02]  /*10420*/  IMAD.MOV.U32 R8, RZ, RZ, 0x70 ;  /* 0x00000070ff087424 */ /* 0x000fe400078e00ff */
[----:B0-----:R-:W-:Y:S02]  /*10430*/  IMAD.MOV.U32 R12, RZ, RZ, 0x1 ;  /* 0x00000001ff0c7424 */ /* 0x001fe400078e00ff */
[----:B------:R-:W-:-:S07]  /*10440*/  IMAD.MOV.U32 R13, RZ, RZ, RZ ;  /* 0x000000ffff0d7224 */ /* 0x000fce00078e00ff */
[----:B------:R-:W-:-:S07]  /*10450*/  LEPC R20, `(.L_x_1543) ;  /* 0x000000001014794e */ /* 0x000fce0000000000 */
[----:B-1----:R-:W-:Y:S05]  /*10460*/  CALL.ABS.NOINC R2 ;  /* 0x0000000002007343 */ /* 0x002fea0003c00000 */
.L_x_1543:
[----:B------:R-:W-:Y:S05]  /*10470*/  BSYNC B6 ;  /* 0x0000000000067941 */ /* 0x000fea0003800000 */
.L_x_1542:
        /* <DEDUP_REMOVED lines=22> */
.L_x_1545:
[----:B------:R-:W-:Y:S05]  /*105e0*/  BSYNC B6 ;  /* 0x0000000000067941 */ /* 0x000fea0003800000 */
.L_x_1544:
        /* <DEDUP_REMOVED lines=20> */
.L_x_1547:
[----:B------:R-:W-:Y:S05]  /*10730*/  BSYNC B6 ;  /* 0x0000000000067941 */ /* 0x000fea0003800000 */
.L_x_1546:
        /* <DEDUP_REMOVED lines=19> */
.L_x_1549:
[----:B------:R-:W-:Y:S05]  /*10870*/  BSYNC B6 ;  /* 0x0000000000067941 */ /* 0x000fea0003800000 */
.L_x_1548:
[----:B------:R-:W1:Y:S01]  /*10880*/  LDC.64 R2, c[0x0][0x9f8] ;  /* 0x00027e00ff027b82 */ /* 0x000e620000000a00 */
[----:B------:R-:W-:Y:S01]  /*10890*/  IMAD.MOV.U32 R25, RZ, RZ, R19 ;  /* 0x000000ffff197224 */ /* 0x000fe200078e0013 */
[----:B------:R-:W2:Y:S01]  /*108a0*/  S2R R20, SR_TID.X ;  /* 0x0000000000147919 */ /* 0x000ea20000002100 */
[----:B------:R-:W3:Y:S05]  /*108b0*/  S2R R21, SR_TID.X ;  /* 0x0000000000157919 */ /* 0x000eea0000002100 */
[----:B------:R-:W4:Y:S01]  /*108c0*/  LDC R10, c[0x0][0x430] ;  /* 0x00010c00ff0a7b82 */ /* 0x000f220000000800 */
[----:B------:R-:W-:-:S07]  /*108d0*/  IMAD.U32 R8, RZ, RZ, UR40 ;  /* 0x00000028ff087e24 */ /* 0x000fce000f8e00ff */
[----:B0-----:R-:W0:Y:S01]  /*108e0*/  LDC R12, c[0x0][0x2f4] ;  /* 0x0000bd00ff0c7b82 */ /* 0x001e220000000800 */
[----:B-1----:R-:W-:-:S04]  /*108f0*/  ISETP.NE.U32.AND P0, PT, R2, RZ, PT ;  /* 0x000000ff0200720c */ /* 0x002fc80003f05070 */
[----:B------:R-:W-:Y:S02]  /*10900*/  ISETP.NE.AND.EX P0, PT, R3, RZ, PT, P0 ;  /* 0x000000ff0300720c */ /* 0x000fe40003f05300 */
[----:B--2---:R-:W-:Y:S01]  /*10910*/  LOP3.LUT R20, R20, 0x7f, RZ, 0xc0, !PT ;  /* 0x0000007f14147812 */ /* 0x004fe200078ec0ff */
[----:B---3--:R-:W-:-:S03]  /*10920*/  IMAD.SHL.U32 R21, R21, 0x10, RZ ;  /* 0x0000001015157824 */ /* 0x008fc600078e00ff */
[----:B------:R-:W-:-:S07]  /*10930*/  SHF.R.U32.HI R20, RZ, 0x3, R20 ;  /* 0x00000003ff147819 */ /* 0x000fce0000011614 */
[----:B------:R-:W1:Y:S02]  /*10940*/  @P0 LDC.64 R2, c[0x0][0x9f8] ;  /* 0x00027e00ff020b82 */ /* 0x000e640000000a00 */
[----:B-1----:R-:W-:-:S05]  /*10950*/  @P0 IMAD.WIDE R2, R19, 0x4, R2 ;  /* 0x0000000413020825 */ /* 0x002fca00078e0202 */
[----:B------:R1:W2:Y:S01]  /*10960*/  @P0 LDG.E R25, desc[UR54][R2.64] ;  /* 0x0000003602190981 */ /* 0x0002a2000c1e1900 */
[----:B----4-:R-:W-:Y:S02]  /*10970*/  ISETP.NE.AND P1, PT, R10, 0x1, PT ;  /* 0x000000010a00780c */ /* 0x010fe40003f25270 */
[----:B------:R-:W-:Y:S02]  /*10980*/  LOP3.LUT R21, R20, 0x70, R21, 0xf8, !PT ;  /* 0x0000007014157812 */ /* 0x000fe400078ef815 */
[----:B------:R-:W-:Y:S02]  /*10990*/  LEA R8, R8, 0xffffffc0, 0x6 ;  /* 0xffffffc008087811 */ /* 0x000fe400078e30ff */
[----:B------:R-:W-:-:S03]  /*109a0*/  LOP3.LUT R29, R29, 0xffffffef, RZ, 0xc0, !PT ;  /* 0xffffffef1d1d7812 */ /* 0x000fc600078ec0ff */
[----:B------:R-:W-:-:S04]  /*109b0*/  IMAD.IADD R0, R21, 0x1, R8 ;  /* 0x0000000115007824 */ /* 0x000fc800078e0208 */
[----:B------:R-:W3:Y:S01]  /*109c0*/  @P1 LDC R5, c[0x0][0x434] ;  /* 0x00010d00ff051b82 */ /* 0x000ee20000000800 */
[C---:B------:R-:W-:Y:S01]  /*109d0*/  ISETP.GE.AND P0, PT, R0.reuse, UR39, PT ;  /* 0x0000002700007c0c */ /* 0x040fe2000bf06270 */
[----:B------:R-:W-:-:S06]  /*109e0*/  VIADD R0, R0, UR36 ;  /* 0x0000002400007c36 */ /* 0x000fcc0008000000 */
[----:B------:R-:W4:Y:S01]  /*109f0*/  @P1 LDC R7, c[0x0][0x438] ;  /* 0x00010e00ff071b82 */ /* 0x000f220000000800 */
[C---:B------:R-:W-:Y:S01]  /*10a00*/  ISETP.GT.U32.OR P0, PT, R21.reuse, 0x3f, P0 ;  /* 0x0000003f1500780c */ /* 0x040fe20000704470 */
[----:B------:R-:W-:Y:S01]  /*10a10*/  IMAD.MOV.U32 R9, RZ, RZ, R0 ;  /* 0x000000ffff097224 */ /* 0x000fe200078e0000 */
[----:B------:R-:W-:Y:S02]  /*10a20*/  ISETP.GT.U32.AND P3, PT, R21, 0x3f, PT ;  /* 0x0000003f1500780c */ /* 0x000fe40003f64070 */
[----:B------:R-:W-:-:S09]  /*10a30*/  @P1 LOP3.LUT R29, R29, 0x10, RZ, 0xfc, !PT ;  /* 0x000000101d1d1812 */ /* 0x000fd200078efcff */
[----:B-1----:R-:W1:Y:S01]  /*10a40*/  @!P0 LDC.64 R2, c[0x0][0x428] ;  /* 0x00010a00ff028b82 */ /* 0x002e620000000a00 */
[----:B---3--:R-:W-:-:S05]  /*10a50*/  @P1 IMAD.HI.U32 R4, R0, R5, RZ ;  /* 0x0000000500041227 */ /* 0x008fca00078e00ff */
[----:B----4-:R-:W-:Y:S02]  /*10a60*/  @P1 SHF.R.U32.HI R9, RZ, R7, R4 ;  /* 0x00000007ff091219 */ /* 0x010fe40000011604 */
[----:B------:R-:W3:Y:S02]  /*10a70*/  @!P0 LDC.64 R4, c[0x0][0x418] ;  /* 0x00010600ff048b82 */ /* 0x000ee40000000a00 */
[----:B------:R-:W-:Y:S02]  /*10a80*/  @!P0 SHF.R.S32.HI R7, RZ, 0x1f, R9 ;  /* 0x0000001fff078819 */ /* 0x000fe40000011409 */
[----:B------:R-:W-:Y:S01]  /*10a90*/  LOP3.LUT R29, R29, 0xfffffffb, RZ, 0xc0, !PT ;  /* 0xfffffffb1d1d7812 */ /* 0x000fe200078ec0ff */
[----:B------:R-:W-:-:S03]  /*10aa0*/  IMAD.U32 R13, RZ, RZ, UR43 ;  /* 0x0000002bff0d7e24 */ /* 0x000fc6000f8e00ff */
[----:B------:R-:W-:Y:S02]  /*10ab0*/  @P3 LOP3.LUT R29, R29, 0x4, RZ, 0xfc, !PT ;  /* 0x000000041d1d3812 */ /* 0x000fe400078efcff */
[----:B------:R-:W-:Y:S02]  /*10ac0*/  ISETP.NE.AND P2, PT, R13, 0x3, PT ;  /* 0x000000030d00780c */ /* 0x000fe40003f45270 */
[----:B------:R-:W-:Y:S02]  /*10ad0*/  LOP3.LUT R29, R29, 0xfffffff7, RZ, 0xc0, !PT ;  /* 0xfffffff71d1d7812 */ /* 0x000fe400078ec0ff */
[----:B------:R-:W-:Y:S02]  /*10ae0*/  LOP3.LUT R20, R28, 0x80, RZ, 0xfc, !PT ;  /* 0x000000801c147812 */ /* 0x000fe400078efcff */
[----:B------:R-:W-:Y:S01]  /*10af0*/  LOP3.LUT R29, R29, 0xfffffffd, RZ, 0xc0, !PT ;  /* 0xfffffffd1d1d7812 */ /* 0x000fe200078ec0ff */
[----:B------:R-:W-:Y:S01]  /*10b00*/  UMOV UR4, 0xffffffff ;  /* 0xffffffff00047882 */ /* 0x000fe20000000000 */
[----:B--2---:R-:W-:-:S05]  /*10b10*/  SHF.R.S32.HI R30, RZ, 0x1f, R25 ;  /* 0x0000001fff1e7819 */ /* 0x004fca0000011419 */
[----:B-1----:R-:W-:-:S04]  /*10b20*/  @!P0 IMAD R6, R30, R2, RZ ;  /* 0x000000021e068224 */ /* 0x002fc800078e02ff */
[----:B------:R-:W-:Y:S02]  /*10b30*/  @!P0 IMAD R11, R25, R3, R6 ;  /* 0x00000003190b8224 */ /* 0x000fe400078e0206 */
[----:B------:R-:W-:-:S04]  /*10b40*/  @!P0 IMAD.MOV.U32 R6, RZ, RZ, R9 ;  /* 0x000000ffff068224 */ /* 0x000fc800078e0009 */
[----:B------:R-:W-:-:S04]  /*10b50*/  @!P0 IMAD.WIDE.U32 R2, R25, R2, R6 ;  /* 0x0000000219028225 */ /* 0x000fc800078e0006 */
[----:B------:R-:W-:Y:S01]  /*10b60*/  @!P0 IMAD.IADD R3, R3, 0x1, R11 ;  /* 0x0000000103038824 */ /* 0x000fe200078e020b */
[----:B---3--:R-:W-:-:S04]  /*10b70*/  @!P0 LEA R6, P1, R2, R4, 0x2 ;  /* 0x0000000402068211 */ /* 0x008fc800078210ff */
[----:B------:R-:W-:Y:S01]  /*10b80*/  @!P0 LEA.HI.X R7, R2, R5, R3, 0x2, P1 ;  /* 0x0000000502078211 */ /* 0x000fe200008f1403 */
[----:B------:R-:W-:Y:S01]  /*10b90*/  IMAD.MOV.U32 R5, RZ, RZ, RZ ;  /* 0x000000ffff057224 */ /* 0x000fe200078e00ff */
[----:B0-----:R-:W-:-:S05]  /*10ba0*/  ISETP.GE.AND P1, PT, R28, R12, PT ;  /* 0x0000000c1c00720c */ /* 0x001fca0003f26270 */
[----:B------:R0:W5:Y:S01]  /*10bb0*/  @!P0 LDG.E R5, desc[UR54][R6.64] ;  /* 0x0000003606058981 */ /* 0x000162000c1e1900 */
[----:B------:R-:W-:Y:S01]  /*10bc0*/  ISETP.GE.AND P0, PT, R20, R12, PT ;  /* 0x0000000c1400720c */ /* 0x000fe20003f06270 */
[----:B------:R-:W-:-:S06]  /*10bd0*/  IMAD.MOV R3, RZ, RZ, -R9 ;  /* 0x000000ffff037224 */ /* 0x000fcc00078e0a09 */
[----:B------:R-:W-:Y:S01]  /*10be0*/  @P1 LOP3.LUT R29, R29, 0x2, RZ, 0xfc, !PT ;  /* 0x000000021d1d1812 */ /* 0x000fe200078efcff */
[----:B0-----:R-:W-:-:S03]  /*10bf0*/  IMAD R6, R10, R3, R0 ;  /* 0x000000030a067224 */ /* 0x001fc600078e0200 */
[----:B------:R-:W-:-:S04]  /*10c00*/  @P2 LOP3.LUT R29, R29, 0x8, RZ, 0xfc, !PT ;  /* 0x000000081d1d2812 */ /* 0x000fc800078efcff */
[----:B------:R-:W-:-:S04]  /*10c10*/  LOP3.LUT R29, R29, 0xfffffffe, RZ, 0xc0, !PT ;  /* 0xfffffffe1d1d7812 */ /* 0x000fc800078ec0ff */
[----:B------:R-:W-:Y:S01]  /*10c20*/  @P0 LOP3.LUT R29, R29, 0x1, RZ, 0xfc, !PT ;  /* 0x000000011d1d0812 */ /* 0x000fe200078efcff */
[----:B------:R-:W-:Y:S06]  /*10c30*/  BRA.DIV UR4, `(.L_x_1550) ;  /* 0x0000004204cc7947 */ /* 0x000fec000b800000 */
.L_x_1630:
[----:B------:R-:W-:Y:S01]  /*10c40*/  SHF.R.S32.HI R26, RZ, 0x1f, R18 ;  /* 0x0000001fff1a7819 */ /* 0x000fe20000011412 */
[----:B------:R-:W-:Y:S06]  /*10c50*/  @!P2 BRA `(.L_x_1551) ;  /* 0x000000000004a947 */ /* 0x000fec0003800000 */
[----:B------:R-:W-:Y:S01]  /*10c60*/  BPT.TRAP 0x1 ;  /* 0x000000040000795c */ /* 0x000fe20000300000 */
.L_x_1551:
[----:B------:R-:W-:Y:S01]  /*10c70*/  IMAD R0, R23, 0x8, R22 ;  /* 0x0000000817007824 */ /* 0x000fe200078e0216 */
[----:B------:R-:W-:Y:S01]  /*10c80*/  SHF.L.U32 R21, R24, 0x1f, RZ ;  /* 0x0000001f18157819 */ /* 0x000fe200000006ff */
[----:B------:R-:W-:Y:S01]  /*10c90*/  BSSY B0, `(.L_x_1552) ;  /* 0x0000004000007945 */ /* 0x000fe20003800000 */
[----:B------:R-:W-:Y:S02]  /*10ca0*/  SHF.R.S32.HI R10, RZ, 0x1f, R6 ;  /* 0x0000001fff0a7819 */ /* 0x000fe40000011406 */
[----:B------:R-:W0:Y:S02]  /*10cb0*/  SYNCS.PHASECHK.TRANS64.TRYWAIT P0, [R0+URZ+0x28480], R21 ;  /* 0x02848015000075a7 */ /* 0x000e24000800017f */
[----:B0-----:R-:W-:Y:S05]  /*10cc0*/  @!P0 BRA `(.L_x_1553) ;  /* 0x0000004000d48947 */ /* 0x001fea0003800000 */
.L_x_1631:
[----:B------:R-:W-:Y:S05]  /*10cd0*/  BSYNC B0 ;  /* 0x0000000000007941 */ /* 0x000fea0003800000 */
.L_x_1552:
[----:B------:R-:W1:Y:S01]  /*10ce0*/  S2R R7, SR_TID.X ;  /* 0x0000000000077919 */ /* 0x000e620000002100 */
[----:B------:R-:W-:Y:S01]  /*10cf0*/  ULDC.64 UR4, c[0x0][0x328] ;  /* 0x0000ca0000047ab9 */ /* 0x000fe20000000a00 */
[----:B-----5:R-:W-:Y:S01]  /*10d00*/  SHF.R.S32.HI R20, RZ, 0x1f, R5 ;  /* 0x0000001fff147819 */ /* 0x020fe20000011405 */
[----:B------:R-:W-:Y:S01]  /*10d10*/  IMAD R3, R10, UR4, RZ ;  /* 0x000000040a037c24 */ /* 0x000fe2000f8e02ff */
[----:B------:R-:W-:-:S03]  /*10d20*/  ULDC.64 UR6, c[0x0][0x318] ;  /* 0x0000c60000067ab9 */ /* 0x000fc60000000a00 */
        /* <DEDUP_REMOVED lines=13> */
[----:B-1----:R-:W-:-:S02]  /*10e00*/  LOP3.LUT R7, R7, 0x7f, RZ, 0xc0, !PT ;  /* 0x0000007f07077812 */ /* 0x002fc400078ec0ff */
[----:B------:R-:W-:Y:S02]  /*10e10*/  IMAD R4, R23, 0x4000, R32 ;  /* 0x0000400017047824 */ /* 0x000fe400078e0220 */
[----:B------:R-:W-:Y:S02]  /*10e20*/  SHF.R.U32.HI R11, RZ, 0x3, R7 ;  /* 0x00000003ff0b7819 */ /* 0x000fe40000011607 */
[----:B------:R-:W-:Y:S02]  /*10e30*/  IADD3 R7, P0, R2, UR6, RZ ;  /* 0x0000000602077c10 */ /* 0x000fe4000ff1e0ff */
[----:B------:R-:W-:Y:S02]  /*10e40*/  IADD3 R8, -R11, UR39, -R8 ;  /* 0x000000270b087c10 */ /* 0x000fe4000fffe908 */
[----:B------:R-:W-:Y:S02]  /*10e50*/  IADD3.X R9, R3, UR7, R9, P0, !PT ;  /* 0x0000000703097c10 */ /* 0x000fe400087fe409 */
[----:B------:R-:W-:Y:S01]  /*10e60*/  ISETP.GE.AND P4, PT, R8, 0x1, PT ;  /* 0x000000010800780c */ /* 0x000fe20003f86270 */
[----:B------:R-:W-:-:S12]  /*10e70*/  BRA.DIV UR4, `(.L_x_1554) ;  /* 0x00000042047c7947 */ /* 0x000fd8000b800000 */
[----:B------:R-:W1:Y:S01]  /*10e80*/  LDC R12, c[0x0][0x2f4] ;  /* 0x0000bd00ff0c7b82 */ /* 0x000e620000000800 */
[----:B------:R-:W2:Y:S01]  /*10e90*/  SHFL.IDX PT, R2, R7, RZ, 0x181f ;  /* 0x00181fff07027589 */ /* 0x000ea200000e0000 */
[----:B------:R-:W-:Y:S01]  /*10ea0*/  LOP3.LUT R11, R28, 0x80, RZ, 0xfc, !PT ;  /* 0x000000801c0b7812 */ /* 0x000fe200078efcff */
[----:B------:R-:W-:Y:S01]  /*10eb0*/  IMAD.IADD R4, R22, 0x1, R4 ;  /* 0x0000000116047824 */ /* 0x000fe200078e0204 */
[C---:B------:R-:W-:Y:S01]  /*10ec0*/  ISETP.GE.AND P3, PT, R8.reuse, 0x11, PT ;  /* 0x000000110800780c */ /* 0x040fe20003f66270 */
[----:B------:R-:W3:Y:S01]  /*10ed0*/  SHFL.IDX PT, R3, R9, RZ, 0x181f ;  /* 0x00181fff09037589 */ /* 0x000ee200000e0000 */
[----:B------:R-:W-:Y:S02]  /*10ee0*/  ISETP.GE.AND P5, PT, R8, 0x31, PT ;  /* 0x000000310800780c */ /* 0x000fe40003fa6270 */
[C---:B-1----:R-:W-:Y:S02]  /*10ef0*/  ISETP.GE.AND P2, PT, R28.reuse, R12, PT ;  /* 0x0000000c1c00720c */ /* 0x042fe40003f46270 */
[----:B--2---:R-:W-:-:S02]  /*10f00*/  IADD3 R2, P0, R28, R2, RZ ;  /* 0x000000021c027210 */ /* 0x004fc40007f1e0ff */
[----:B------:R-:W-:-:S03]  /*10f10*/  ISETP.LT.OR P1, PT, R8, 0x1, P2 ;  /* 0x000000010800780c */ /* 0x000fc60001721670 */
[----:B---3--:R-:W-:Y:S01]  /*10f20*/  IMAD.X R3, RZ, RZ, R3, P0 ;  /* 0x000000ffff037224 */ /* 0x008fe200000e0603 */
        /* <DEDUP_REMOVED lines=23> */
[----:B-1-3--:R1:W2:Y:S10]  /*110a0*/  SHFL.IDX PT, R2, R7, 0x3, 0x181f ;  /* 0x00781f0007027f89 */ /* 0x00a2b400000e0000 */
.L_x_1641:
        /* <DEDUP_REMOVED lines=11> */
.L_x_1555:
        /* <DEDUP_REMOVED lines=11> */
.L_x_1556:
[----:B------:R2:W-:Y:S01]  /*11210*/  SYNCS.ARRIVE.TRANS64.A1T0 RZ, [R0+URZ+0x28470], RZ ;  /* 0x028470ff00ff79a7 */ /* 0x0005e2000810003f */
[----:B------:R-:W-:Y:S05]  /*11220*/  @!P6 BRA `(.L_x_1557) ;  /* 0x000000000004e947 */ /* 0x000fea0003800000 */
[----:B------:R-:W-:Y:S01]  /*11230*/  BPT.TRAP 0x1 ;  /* 0x000000040000795c */ /* 0x000fe20000300000 */
.L_x_1557:
[----:B------:R-:W3:Y:S01]  /*11240*/  SYNCS.PHASECHK.TRANS64.TRYWAIT P0, [R0+URZ+0x28440], R21 ;  /* 0x02844015000075a7 */ /* 0x000ee2000800017f */
[----:B------:R-:W-:Y:S04]  /*11250*/  BSSY B0, `(.L_x_1558) ;  /* 0x0000002000007945 */ /* 0x000fe80003800000 */
[----:B---3--:R-:W-:Y:S05]  /*11260*/  @!P0 BRA `(.L_x_1559) ;  /* 0x0000004000ec8947 */ /* 0x008fea0003800000 */
.L_x_1642:
[----:B------:R-:W-:Y:S05]  /*11270*/  BSYNC B0 ;  /* 0x0000000000007941 */ /* 0x000fea0003800000 */
.L_x_1558:
[----:B------:R-:W-:Y:S01]  /*11280*/  ULDC.64 UR4, c[0x0][0x300] ;  /* 0x0000c00000047ab9 */ /* 0x000fe20000000a00 */
[----:B------:R-:W4:Y:S01]  /*11290*/  LDC R8, c[0x0][0x2f4] ;  /* 0x0000bd00ff087b82 */ /* 0x000f220000000800 */
[----:B------:R-:W-:Y:S01]  /*112a0*/  IMAD R3, R10, UR4, RZ ;  /* 0x000000040a037c24 */ /* 0x000fe2000f8e02ff */
[----:B------:R-:W-:Y:S01]  /*112b0*/  ULDC.64 UR6, c[0x0][0x2e8] ;  /* 0x0000ba0000067ab9 */ /* 0x000fe20000000a00 */
[----:B------:R-:W-:Y:S02]  /*112c0*/  LOP3.LUT R9, R28, 0x80, RZ, 0xfc, !PT ;  /* 0x000000801c097812 */ /* 0x000fe400078efcff */
[C---:B-1----:R-:W-:Y:S02]  /*112d0*/  IMAD R7, R6.reuse, UR5, R3 ;  /* 0x0000000506077c24 */ /* 0x042fe4000f8e0203 */
        /* <DEDUP_REMOVED lines=9> */
[----:B----4-:R-:W-:Y:S01]  /*11370*/  ISETP.GE.AND P2, PT, R9, R8, PT ;  /* 0x000000080900720c */ /* 0x010fe20003f46270 */
[C---:B------:R-:W-:Y:S02]  /*11380*/  IMAD R7, R18.reuse, UR5, R5 ;  /* 0x0000000512077c24 */ /* 0x040fe4000f8e0205 */
[----:B------:R-:W-:Y:S01]  /*11390*/  IMAD.WIDE.U32 R2, R18, UR4, R2 ;  /* 0x0000000412027c25 */ /* 0x000fe2000f8e0002 */
[----:B------:R-:W-:-:S02]  /*113a0*/  UMOV UR4, 0xffffffff ;  /* 0xffffffff00047882 */ /* 0x000fc40000000000 */
[----:B------:R-:W-:-:S04]  /*113b0*/  IADD3 R5, P0, R2, UR6, RZ ;  /* 0x0000000602057c10 */ /* 0x000fc8000ff1e0ff */
[----:B------:R-:W-:Y:S01]  /*113c0*/  IADD3.X R6, R3, UR7, R7, P0, !PT ;  /* 0x0000000703067c10 */ /* 0x000fe200087fe407 */
[----:B------:R-:W-:Y:S08]  /*113d0*/  BRA.DIV UR4, `(.L_x_1560) ;  /* 0x0000004204a47947 */ /* 0x000ff0000b800000 */
[----:B------:R-:W1:Y:S01]  /*113e0*/  SHFL.IDX PT, R14, R5, RZ, 0x181f ;  /* 0x00181fff050e7589 */ /* 0x000e6200000e0000 */
[----:B------:R-:W-:-:S03]  /*113f0*/  ISETP.GE.AND P6, PT, R28, R8, PT ;  /* 0x000000081c00720c */ /* 0x000fc60003fc6270 */
[----:B------:R-:W4:Y:S01]  /*11400*/  SHFL.IDX PT, R2, R6, RZ, 0x181f ;  /* 0x00181fff06027589 */ /* 0x000f2200000e0000 */
[----:B-1----:R-:W-:-:S05]  /*11410*/  @P4 IADD3 R14, P0, R28, R14, RZ ;  /* 0x0000000e1c0e4210 */ /* 0x002fca0007f1e0ff */
[----:B----4-:R-:W-:Y:S02]  /*11420*/  @P4 IMAD.X R3, RZ, RZ, R2, P0 ;  /* 0x000000ffff034224 */ /* 0x010fe400000e0602 */
[----:B------:R-:W-:Y:S02]  /*11430*/  @P4 IMAD.MOV.U32 R2, RZ, RZ, R14 ;  /* 0x000000ffff024224 */ /* 0x000fe400078e000e */
[----:B------:R-:W1:Y:S04]  /*11440*/  SHFL.IDX PT, R14, R5, 0x1, 0x181f ;  /* 0x00381f00050e7f89 */ /* 0x000e6800000e0000 */
[----:B------:R-:W-:Y:S04]  /*11450*/  @P4 LDGSTS.E.BYPASS.LTC128B.128 [R4+0x20000], desc[UR54][R2.64], !P6 ;  /* 0x2000000002044fae */ /* 0x000fe8000f101d76 */
[----:B------:R4:W-:Y:S04]  /*11460*/  @P4 LDGSTS.E.BYPASS.LTC128B.128 [R4+0x22000], desc[UR54][R2.64+0x80], !P2 ;  /* 0x2200008002044fae */ /* 0x0009e8000d101d76 */
[----:B----4-:R-:W4:Y:S01]  /*11470*/  SHFL.IDX PT, R2, R6, 0x1, 0x181f ;  /* 0x00381f0006027f89 */ /* 0x010f2200000e0000 */
[----:B-1----:R-:W-:-:S05]  /*11480*/  @P3 IADD3 R14, P0, R28, R14, RZ ;  /* 0x0000000e1c0e3210 */ /* 0x002fca0007f1e0ff */
[----:B----4-:R-:W-:Y:S02]  /*11490*/  @P3 IMAD.X R7, RZ, RZ, R2, P0 ;  /* 0x000000ffff073224 */ /* 0x010fe400000e0602 */
[----:B------:R-:W-:Y:S02]  /*114a0*/  @P3 IMAD.MOV.U32 R2, RZ, RZ, R14 ;  /* 0x000000ffff023224 */ /* 0x000fe400078e000e */
[----:B------:R-:W-:Y:S01]  /*114b0*/  @P3 IMAD.MOV.U32 R3, RZ, RZ, R7 ;  /* 0x000000ffff033224 */ /* 0x000fe200078e0007 */
[----:B------:R-:W1:Y:S04]  /*114c0*/  SHFL.IDX PT, R14, R5, 0x2, 0x181f ;  /* 0x00581f00050e7f89 */ /* 0x000e6800000e0000 */
[----:B------:R-:W-:Y:S04]  /*114d0*/  @P3 LDGSTS.E.BYPASS.LTC128B.128 [R4+0x20800], desc[UR54][R2.64], !P6 ;  /* 0x2080000002043fae */ /* 0x000fe8000f101d76 */
[----:B------:R4:W-:Y:S04]  /*114e0*/  @P3 LDGSTS.E.BYPASS.LTC128B.128 [R4+0x22800], desc[UR54][R2.64+0x80], !P2 ;  /* 0x2280008002043fae */ /* 0x0009e8000d101d76 */
[----:B----4-:R-:W4:Y:S01]  /*114f0*/  SHFL.IDX PT, R2, R6, 0x2, 0x181f ;  /* 0x00581f0006027f89 */ /* 0x010f2200000e0000 */
[----:B-1----:R-:W-:-:S03]  /*11500*/  @P1 IADD3 R14, P0, R28, R14, RZ ;  /* 0x0000000e1c0e1210 */ /* 0x002fc60007f1e0ff */
[----:B------:R-:W1:Y:S02]  /*11510*/  SHFL.IDX PT, R6, R6, 0x3, 0x181f ;  /* 0x00781f0006067f89 */ /* 0x000e6400000e0000 */
[----:B----4-:R-:W-:Y:S02]  /*11520*/  @P1 IMAD.X R7, RZ, RZ, R2, P0 ;  /* 0x000000ffff071224 */ /* 0x010fe400000e0602 */
[----:B------:R-:W-:Y:S02]  /*11530*/  @P1 IMAD.MOV.U32 R2, RZ, RZ, R14 ;  /* 0x000000ffff021224 */ /* 0x000fe400078e000e */
[----:B------:R-:W-:Y:S01]  /*11540*/  @P1 IMAD.MOV.U32 R3, RZ, RZ, R7 ;  /* 0x000000ffff031224 */ /* 0x000fe200078e0007 */
[----:B------:R4:W0:Y:S04]  /*11550*/  SHFL.IDX PT, R14, R5, 0x3, 0x181f ;  /* 0x00781f00050e7f89 */ /* 0x00082800000e0000 */
[----:B------:R4:W-:Y:S04]  /*11560*/  @P1 LDGSTS.E.BYPASS.LTC128B.128 [R4+0x21000], desc[UR54][R2.64], !P6 ;  /* 0x2100000002041fae */ /* 0x0009e8000f101d76 */
[----:B-1----:R4:W-:Y:S02]  /*11570*/  @P1 LDGSTS.E.BYPASS.LTC128B.128 [R4+0x23000], desc[UR54][R2.64+0x80], !P2 ;  /* 0x2300008002041fae */ /* 0x0029e4000d101d76 */
.L_x_1652:
[C---:B------:R-:W-:Y:S02]  /*11580*/  ISETP.GE.AND P1, PT, R28.reuse, R8, PT ;  /* 0x000000081c00720c */ /* 0x040fe40003f26270 */
[----:B0---4-:R-:W-:-:S05]  /*11590*/  @P5 IADD3 R2, P0, R28, R14, RZ ;  /* 0x0000000e1c025210 */ /* 0x011fca0007f1e0ff */
[----:B------:R-:W-:Y:S01]  /*115a0*/  @P5 IMAD.X R3, RZ, RZ, R6, P0 ;  /* 0x000000ffff035224 */ /* 0x000fe200000e0606 */
[----:B------:R-:W-:-:S05]  /*115b0*/  PLOP3.LUT P0, PT, PT, PT, PT, 0x80, 0x0 ;  /* 0x000000000000781c */ /* 0x000fca0003f0f070 */
[----:B------:R-:W-:Y:S01]  /*115c0*/  @!PT LDS RZ, [RZ] ;  /* 0x00000000fffff984 */ /* 0x000fe20000000800 */
[----:B------:R-:W-:Y:S01]  /*115d0*/  @!PT LDS RZ, [RZ] ;  /* 0x00000000fffff984 */ /* 0x000fe20000000800 */
[----:B------:R-:W-:Y:S01]  /*115e0*/  @!PT LDS RZ, [RZ] ;  /* 0x00000000fffff984 */ /* 0x000fe20000000800 */
[----:B------:R0:W-:Y:S04]  /*115f0*/  @P5 LDGSTS.E.BYPASS.LTC128B.128 [R4+0x21800], desc[UR54][R2.64], !P1 ;  /* 0x2180000002045fae */ /* 0x0001e8000c901d76 */
[----:B------:R0:W-:Y:S01]  /*11600*/  @P5 LDGSTS.E.BYPASS.LTC128B.128 [R4+0x23800], desc[UR54][R2.64+0x80], !P2 ;  /* 0x2380008002045fae */ /* 0x0001e2000d101d76 */
[----:B------:R-:W-:-:S03]  /*11610*/  NOP ;  /* 0x0000000000007918 */ /* 0x000fc60000000000 */
.L_x_1561:
        /* <DEDUP_REMOVED lines=11> */
.L_x_1562:
[----:B------:R0:W-:Y:S02]  /*116d0*/  SYNCS.ARRIVE.TRANS64.A1T0 RZ, [R0+URZ+0x28430], RZ ;  /* 0x028430ff00ff79a7 */ /* 0x0001e4000810003f */
[----:B------:R-:W-:Y:S05]  /*116e0*/  WARPSYNC.ALL ;  /* 0x0000000000007948 */ /* 0x000fea0003800000 */
[----:B------:R-:W-:Y:S01]  /*116f0*/  ULDC.64 UR4, c[0x0][0x298] ;  /* 0x0000a60000047ab9 */ /* 0x000fe20000000a00 */
[----:B------:R-:W-:Y:S01]  /*11700*/  VIADD R2, R22, 0x18000 ;  /* 0x0001800016027836 */ /* 0x000fe20000000000 */
[----:B0-23--:R-:W-:Y:S01]  /*11710*/  SHF.R.S32.HI R0, RZ, 0x1f, R17 ;  /* 0x0000001fff007819 */ /* 0x00dfe20000011411 */
[----:B------:R-:W-:Y:S01]  /*11720*/  IMAD.WIDE.U32 R4, R17, UR4, RZ ;  /* 0x0000000411047c25 */ /* 0x000fe2000f8e00ff */
[----:B------:R-:W-:Y:S01]  /*11730*/  BSSY B6, `(.L_x_1563) ;  /* 0x0000018000067945 */ /* 0x000fe20003800000 */
[----:B------:R-:W-:Y:S01]  /*11740*/  BAR.SYNC.DEFER_BLOCKING 0x8, 0x180 ;  /* 0x0206000000007b1d */ /* 0x000fe20000010000 */
[----:B------:R-:W-:Y:S01]  /*11750*/  LOP3.LUT P0, RZ, R2, 0x3ff, RZ, 0xc0, !PT ;  /* 0x000003ff02ff7812 */ /* 0x000fe2000780c0ff */
[----:B------:R-:W-:-:S04]  /*11760*/  IMAD R0, R0, UR4, RZ ;  /* 0x0000000400007c24 */ /* 0x000fc8000f8e02ff */
[----:B------:R-:W-:Y:S01]  /*11770*/  IMAD R0, R17, UR5, R0 ;  /* 0x0000000511007c24 */ /* 0x000fe2000f8e0200 */
[----:B------:R0:W-:Y:S03]  /*11780*/  STL.64 [R1+0x8], R4 ;  /* 0x0000080401007387 */ /* 0x0001e60000100a00 */
[----:B------:R-:W-:-:S04]  /*11790*/  IMAD.IADD R17, R5, 0x1, R0 ;  /* 0x0000000105117824 */ /* 0x000fc800078e0200 */
[----:B------:R-:W-:Y:S05]  /*117a0*/  @!P0 BRA `(.L_x_1564) ;  /* 0x0000000000408947 */ /* 0x000fea0003800000 */
[----:B------:R-:W-:Y:S01]  /*117b0*/  MOV R2, 0x0 ;  /* 0x0000000000027802 */ /* 0x000fe20000000f00 */
[----:B------:R-:W-:Y:S01]  /*117c0*/  ULDC.64 UR6, c[0x4][0xc0] ;  /* 0x0100300000067ab9 */ /* 0x000fe20000000a00 */
[----:B------:R-:W-:Y:S01]  /*117d0*/  ULDC.64 UR8, c[0x4][0xc8] ;  /* 0x0100320000087ab9 */ /* 0x000fe20000000a00 */
[----:B------:R-:W-:Y:S01]  /*117e0*/  ULDC.64 UR4, c[0x4][0x28] ;  /* 0x01000a0000047ab9 */ /* 0x000fe20000000a00 */
[----:B0-----:R-:W-:Y:S02]  /*117f0*/  IMAD.U32 R4, RZ, RZ, UR6 ;  /* 0x00000006ff047e24 */ /* 0x001fe4000f8e00ff */
        /* <DEDUP_REMOVED lines=11> */
.L_x_1564:
[----:B------:R-:W-:Y:S05]  /*118b0*/  BSYNC B6 ;  /* 0x0000000000067941 */ /* 0x000fea0003800000 */
.L_x_1563:
[----:B------:R-:W2:Y:S01]  /*118c0*/  LDL.LU.64 R2, [R1+0x8] ;  /* 0x0000080001027983 */ /* 0x000ea20000300a00 */
[----:B------:R-:W-:Y:S01]  /*118d0*/  UISETP.NE.AND UP0, UPT, UR46, URZ, UPT ;  /* 0x0000003f2e00728c */ /* 0x000fe2000bf05270 */
[----:B------:R-:W-:Y:S01]  /*118e0*/  LOP3.LUT P6, RZ, R29, 0x20, RZ, 0xc0, !PT ;  /* 0x000000201dff7812 */ /* 0x000fe200078cc0ff */
[----:B------:R-:W-:Y:S01]  /*118f0*/  ULDC.64 UR4, c[0x0][0x2d8] ;  /* 0x0000b60000047ab9 */ /* 0x000fe20000000a00 */
[----:B------:R-:W1:Y:S01]  /*11900*/  S2R R20, SR_TID.X ;  /* 0x0000000000147919 */ /* 0x000e620000002100 */
[----:B0-----:R-:W-:Y:S01]  /*11910*/  IMAD R5, R26, UR4, RZ ;  /* 0x000000041a057c24 */ /* 0x001fe2000f8e02ff */
[----:B------:R-:W-:Y:S02]  /*11920*/  SHF.R.S32.HI R4, RZ, 0x1f, R19 ;  /* 0x0000001fff047819 */ /* 0x000fe40000011413 */
[----:B------:R-:W-:Y:S01]  /*11930*/  PLOP3.LUT P0, PT, PT, PT, UP0, 0x80, 0x0 ;  /* 0x000000000000781c */ /* 0x000fe20003f0f008 */
[----:B------:R-:W-:Y:S01]  /*11940*/  IMAD R5, R18, UR5, R5 ;  /* 0x0000000512057c24 */ /* 0x000fe2000f8e0205 */
[----:B------:R-:W-:-:S02]  /*11950*/  SEL R4, R4, RZ, !P6 ;  /* 0x000000ff04047207 */ /* 0x000fc40007000000 */
[----:B------:R-:W-:Y:S01]  /*11960*/  SEL R6, R19, RZ, !P6 ;  /* 0x000000ff13067207 */ /* 0x000fe20007000000 */
[----:B------:R-:W-:Y:S01]  /*11970*/  @UP0 ULDC UR6, c[0x0][0x450] ;  /* 0x0001140000060ab9 */ /* 0x000fe20000000800 */
[----:B------:R-:W-:Y:S02]  /*11980*/  LOP3.LUT R8, R28, 0x80, RZ, 0xfc, !PT ;  /* 0x000000801c087812 */ /* 0x000fe400078efcff */
[C---:B-1----:R-:W-:Y:S01]  /*11990*/  LOP3.LUT R21, R20.reuse, 0x7f, RZ, 0xc0, !PT ;  /* 0x0000007f14157812 */ /* 0x042fe200078ec0ff */
[----:B------:R-:W-:-:S03]  /*119a0*/  IMAD.SHL.U32 R20, R20, 0x10, RZ ;  /* 0x0000001014147824 */ /* 0x000fc600078e00ff */
[----:B------:R-:W-:-:S04]  /*119b0*/  SHF.R.U32.HI R21, RZ, 0x3, R21 ;  /* 0x00000003ff157819 */ /* 0x000fc80000011615 */
[----:B------:R-:W-:-:S05]  /*119c0*/  LOP3.LUT R20, R21, 0x70, R20, 0xf8, !PT ;  /* 0x0000007015147812 */ /* 0x000fca00078ef814 */
[----:B------:R-:W-:Y:S02]  /*119d0*/  VIADD R0, R20, UR38 ;  /* 0x0000002614007c36 */ /* 0x000fe40008000000 */
[----:B------:R-:W0:Y:S02]  /*119e0*/  S2R R20, SR_TID.X ;  /* 0x0000000000147919 */ /* 0x000e240000002100 */
[----:B0-----:R-:W-:-:S04]  /*119f0*/  LOP3.LUT R20, R20, 0x7f, RZ, 0xc0, !PT ;  /* 0x0000007f14147812 */ /* 0x001fc800078ec0ff */
[----:B------:R-:W-:Y:S01]  /*11a00*/  SHF.R.U32.HI R10, RZ, 0x3, R20 ;  /* 0x00000003ff0a7819 */ /* 0x000fe20000011614 */
[----:B--2---:R-:W-:Y:S02]  /*11a10*/  IMAD.MOV.U32 R3, RZ, RZ, R17 ;  /* 0x000000ffff037224 */ /* 0x004fe400078e0011 */
[----:B------:R-:W-:Y:S01]  /*11a20*/  IMAD.WIDE.U32 R2, R18, UR4, R2 ;  /* 0x0000000412027c25 */ /* 0x000fe2000f8e0002 */
[----:B------:R-:W-:-:S03]  /*11a30*/  @UP0 ULDC UR4, c[0x0][0x44c] ;  /* 0x0001130000040ab9 */ /* 0x000fc60000000800 */
[----:B------:R-:W-:Y:S02]  /*11a40*/  IMAD.IADD R3, R3, 0x1, R5 ;  /* 0x0000000103037824 */ /* 0x000fe400078e0205 */
[----:B------:R-:W-:Y:S01]  /*11a50*/  @P0 IMAD.HI.U32 R7, R0, UR4, RZ ;  /* 0x0000000400070c27 */ /* 0x000fe2000f8e00ff */
[----:B------:R-:W0:Y:S01]  /*11a60*/  LDC R5, c[0x0][0x448] ;  /* 0x00011200ff057b82 */ /* 0x000e220000000800 */
[----:B------:R-:W-:Y:S01]  /*11a70*/  PLOP3.LUT P0, PT, PT, PT, UP0, 0x80, 0x0 ;  /* 0x000000000000781c */ /* 0x000fe20003f0f008 */
[----:B------:R-:W-:Y:S02]  /*11a80*/  ULDC.64 UR4, c[0x0][0x2e0] ;  /* 0x0000b80000047ab9 */ /* 0x000fe40000000a00 */
[----:B------:R-:W-:Y:S02]  /*11a90*/  IMAD R9, R4, UR4, RZ ;  /* 0x0000000404097c24 */ /* 0x000fe4000f8e02ff */
[----:B------:R-:W-:Y:S02]  /*11aa0*/  IMAD.MOV.U32 R4, RZ, RZ, R0 ;  /* 0x000000ffff047224 */ /* 0x000fe400078e0000 */
[----:B------:R-:W-:-:S06]  /*11ab0*/  IMAD.WIDE.U32 R2, R6, UR4, R2 ;  /* 0x0000000406027c25 */ /* 0x000fcc000f8e0002 */
[----:B------:R-:W-:Y:S01]  /*11ac0*/  @P0 SHF.R.U32.HI R4, RZ, UR6, R7 ;  /* 0x00000006ff040c19 */ /* 0x000fe20008011607 */
[----:B------:R-:W-:Y:S01]  /*11ad0*/  IMAD R7, R6, UR5, R9 ;  /* 0x0000000506077c24 */ /* 0x000fe2000f8e0209 */
[----:B------:R-:W-:Y:S02]  /*11ae0*/  ULDC.64 UR4, c[0x0][0x2d0] ;  /* 0x0000b40000047ab9 */ /* 0x000fe40000000a00 */
[--C-:B------:R-:W-:Y:S01]  /*11af0*/  SHF.R.S32.HI R6, RZ, 0x1f, R4.reuse ;  /* 0x0000001fff067819 */ /* 0x100fe20000011404 */
[----:B------:R-:W-:Y:S02]  /*11b00*/  IMAD.IADD R3, R3, 0x1, R7 ;  /* 0x0000000103037824 */ /* 0x000fe400078e0207 */
[----:B------:R-:W-:Y:S02]  /*11b10*/  IMAD.MOV R7, RZ, RZ, -R4 ;  /* 0x000000ffff077224 */ /* 0x000fe400078e0a04 */
[----:B------:R-:W-:Y:S02]  /*11b20*/  IMAD R9, R6, UR4, RZ ;  /* 0x0000000406097c24 */ /* 0x000fe4000f8e02ff */
[----:B0-----:R-:W-:-:S02]  /*11b30*/  IMAD R7, R5, R7, R0 ;  /* 0x0000000705077224 */ /* 0x001fc400078e0200 */
[C---:B------:R-:W-:Y:S02]  /*11b40*/  IMAD R9, R4.reuse, UR5, R9 ;  /* 0x0000000504097c24 */ /* 0x040fe4000f8e0209 */
[----:B------:R-:W-:Y:S01]  /*11b50*/  IMAD.WIDE.U32 R2, R4, UR4, R2 ;  /* 0x0000000404027c25 */ /* 0x000fe2000f8e0002 */
        /* <DEDUP_REMOVED lines=8> */
[----:B------:R-:W-:Y:S02]  /*11be0*/  ULDC UR4, c[0x0][0x2b8] ;  /* 0x0000ae0000047ab9 */ /* 0x000fe40000000800 */
[----:B------:R-:W-:Y:S02]  /*11bf0*/  ISETP.GE.AND P1, PT, R8, UR4, PT ;  /* 0x0000000408007c0c */ /* 0x000fe4000bf26270 */
[----:B------:R-:W-:Y:S01]  /*11c00*/  IADD3.X R6, R3, UR5, R7, P0, !PT ;  /* 0x0000000503067c10 */ /* 0x000fe200087fe407 */
[----:B------:R-:W-:Y:S01]  /*11c10*/  UMOV UR5, 0xffffffff ;  /* 0xffffffff00057882 */ /* 0x000fe20000000000 */
[----:B------:R-:W-:-:S02]  /*11c20*/  ISETP.GE.AND P0, PT, R28, UR4, PT ;  /* 0x000000041c007c0c */ /* 0x000fc4000bf06270 */
[----:B------:R-:W-:Y:S11]  /*11c30*/  BRA.DIV UR5, `(.L_x_1565) ;  /* 0x0000003e05c87947 */ /* 0x000ff6000b800000 */
[----:B------:R-:W0:Y:S01]  /*11c40*/  SHFL.IDX PT, R14, R0, RZ, 0x181f ;  /* 0x00181fff000e7589 */ /* 0x000e2200000e0000 */
[----:B------:R-:W-:Y:S02]  /*11c50*/  IMAD R5, R5, UR37, RZ ;  /* 0x0000002505057c24 */ /* 0x000fe4000f8e02ff */
[----:B------:R-:W-:Y:S01]  /*11c60*/  VIADD R4, R10, UR38 ;  /* 0x000000260a047c36 */ /* 0x000fe20008000000 */
[----:B------:R-:W1:Y:S03]  /*11c70*/  SHFL.IDX PT, R2, R6, RZ, 0x181f ;  /* 0x00181fff06027589 */ /* 0x000e6600000e0000 */
[C---:B------:R-:W-:Y:S01]  /*11c80*/  VIADD R8, R4.reuse, 0x10 ;  /* 0x0000001004087836 */ /* 0x040fe20000000000 */
[----:B------:R-:W-:-:S13]  /*11c90*/  ISETP.GE.AND P2, PT, R4, R5, PT ;  /* 0x000000050400720c */ /* 0x000fda0003f46270 */
[----:B0-----:R-:W-:-:S05]  /*11ca0*/  @!P2 IADD3 R14, P3, R28, R14, RZ ;  /* 0x0000000e1c0ea210 */ /* 0x001fca0007f7e0ff */
[----:B-1----:R-:W-:Y:S02]  /*11cb0*/  @!P2 IMAD.X R3, RZ, RZ, R2, P3 ;  /* 0x000000ffff03a224 */ /* 0x002fe400018e0602 */
[----:B------:R-:W-:Y:S02]  /*11cc0*/  @!P2 IMAD.MOV.U32 R2, RZ, RZ, R14 ;  /* 0x000000ffff02a224 */ /* 0x000fe400078e000e */
[----:B------:R-:W0:Y:S04]  /*11cd0*/  SHFL.IDX PT, R14, R0, 0x1, 0x181f ;  /* 0x00381f00000e7f89 */ /* 0x000e2800000e0000 */
[----:B------:R-:W-:Y:S04]  /*11ce0*/  @!P2 LDGSTS.E.BYPASS.LTC128B.128 [R37+0x18000], desc[UR54][R2.64], !P0 ;  /* 0x180000000225afae */ /* 0x000fe8000c101d76 */
[----:B------:R1:W-:Y:S01]  /*11cf0*/  @!P2 LDGSTS.E.BYPASS.LTC128B.128 [R37+0x1c000], desc[UR54][R2.64+0x80], !P1 ;  /* 0x1c0000800225afae */ /* 0x0003e2000c901d76 */
[----:B------:R-:W-:Y:S01]  /*11d00*/  ISETP.GE.AND P2, PT, R8, R5, PT ;  /* 0x000000050800720c */ /* 0x000fe20003f46270 */
[----:B------:R-:W-:-:S02]  /*11d10*/  VIADD R8, R4, 0x20 ;  /* 0x0000002004087836 */ /* 0x000fc40000000000 */
[----:B-1----:R-:W1:Y:S10]  /*11d20*/  SHFL.IDX PT, R2, R6, 0x1, 0x181f ;  /* 0x00381f0006027f89 */ /* 0x002e7400000e0000 */
[----:B0-----:R-:W-:-:S05]  /*11d30*/  @!P2 IADD3 R14, P3, R28, R14, RZ ;  /* 0x0000000e1c0ea210 */ /* 0x001fca0007f7e0ff */
[----:B-1----:R-:W-:Y:S02]  /*11d40*/  @!P2 IMAD.X R7, RZ, RZ, R2, P3 ;  /* 0x000000ffff07a224 */ /* 0x002fe400018e0602 */
[----:B------:R-:W-:Y:S02]  /*11d50*/  @!P2 IMAD.MOV.U32 R2, RZ, RZ, R14 ;  /* 0x000000ffff02a224 */ /* 0x000fe400078e000e */
[----:B------:R-:W-:Y:S01]  /*11d60*/  @!P2 IMAD.MOV.U32 R3, RZ, RZ, R7 ;  /* 0x000000ffff03a224 */ /* 0x000fe200078e0007 */
        /* <DEDUP_REMOVED lines=43> */
[----:B------:R-:W-:-:S03]  /*12020*/  ISETP.GE.AND P2, PT, R8, R5, PT ;  /* 0x000000050800720c */ /* 0x000fc60003f46270 */
[----:B-1----:R-:W1:Y:S10]  /*12030*/  SHFL.IDX PT, R2, R6, 0x6, 0x181f ;  /* 0x00d81f0006027f89 */ /* 0x002e7400000e0000 */
[----:B0-----:R-:W-:Y:S01]  /*12040*/  @!P2 IADD3 R14, P3, R28, R14, RZ ;  /* 0x0000000e1c0ea210 */ /* 0x001fe20007f7e0ff */
[----:B------:R-:W0:Y:S04]  /*12050*/  SHFL.IDX PT, R6, R6, 0x7, 0x181f ;  /* 0x00f81f0006067f89 */ /* 0x000e2800000e0000 */
[----:B-1----:R-:W-:-:S02]  /*12060*/  @!P2 IMAD.X R7, RZ, RZ, R2, P3 ;  /* 0x000000ffff07a224 */ /* 0x002fc400018e0602 */
[----:B------:R-:W-:Y:S02]  /*12070*/  @!P2 IMAD.MOV.U32 R2, RZ, RZ, R14 ;  /* 0x000000ffff02a224 */ /* 0x000fe400078e000e */
[----:B------:R-:W-:Y:S01]  /*12080*/  @!P2 IMAD.MOV.U32 R3, RZ, RZ, R7 ;  /* 0x000000ffff03a224 */ /* 0x000fe200078e0007 */
[----:B------:R1:W2:Y:S04]  /*12090*/  SHFL.IDX PT, R14, R0, 0x7, 0x181f ;  /* 0x00f81f00000e7f89 */ /* 0x0002a800000e0000 */
[----:B------:R1:W-:Y:S04]  /*120a0*/  @!P2 LDGSTS.E.BYPASS.LTC128B.128 [R37+0x1b000], desc[UR54][R2.64], !P0 ;  /* 0x1b0000000225afae */ /* 0x0003e8000c101d76 */
[----:B0-----:R1:W-:Y:S02]  /*120b0*/  @!P2 LDGSTS.E.BYPASS.LTC128B.128 [R37+0x1f000], desc[UR54][R2.64+0x80], !P1 ;  /* 0x1f0000800225afae */ /* 0x0013e4000c901d76 */
.L_x_1669:
[----:B------:R-:W-:Y:S01]  /*120c0*/  VIADD R4, R4, 0x70 ;  /* 0x0000007004047836 */ /* 0x000fe20000000000 */
[----:B------:R-:W-:Y:S04]  /*120d0*/  BSSY B0, `(.L_x_1566) ;  /* 0x000000a000007945 */ /* 0x000fe80003800000 */
[----:B------:R-:W-:-:S13]  /*120e0*/  ISETP.GE.AND P2, PT, R4, R5, PT ;  /* 0x000000050400720c */ /* 0x000fda0003f46270 */
[----:B------:R-:W-:Y:S05]  /*120f0*/  @P2 BRA `(.L_x_1567) ;  /* 0x00000000001c2947 */ /* 0x000fea0003800000 */
[----:B-12---:R-:W-:-:S05]  /*12100*/  IADD3 R2, P2, R28, R14, RZ ;  /* 0x0000000e1c027210 */ /* 0x006fca0007f5e0ff */
[----:B------:R-:W-:-:S05]  /*12110*/  IMAD.X R3, RZ, RZ, R6, P2 ;  /* 0x000000ffff037224 */ /* 0x000fca00010e0606 */
[----:B------:R-:W-:Y:S01]  /*12120*/  @!PT LDS RZ, [RZ] ;  /* 0x00000000fffff984 */ /* 0x000fe20000000800 */
[----:B------:R-:W-:Y:S01]  /*12130*/  @!PT LDS RZ, [RZ] ;  /* 0x00000000fffff984 */ /* 0x000fe20000000800 */
[----:B------:R-:W-:Y:S01]  /*12140*/  @!PT LDS RZ, [RZ] ;  /* 0x00000000fffff984 */ /* 0x000fe20000000800 */
[----:B------:R0:W-:Y:S04]  /*12150*/  LDGSTS.E.BYPASS.LTC128B.128 [R37+0x1b800], desc[UR54][R2.64], !P0 ;  /* 0x1b80000002257fae */ /* 0x0001e8000c101d76 */
[----:B------:R0:W-:Y:S02]  /*12160*/  LDGSTS.E.BYPASS.LTC128B.128 [R37+0x1f800], desc[UR54][R2.64+0x80], !P1 ;  /* 0x1f80008002257fae */ /* 0x0001e4000c901d76 */
.L_x_1567:
[----:B------:R-:W-:Y:S05]  /*12170*/  BSYNC B0 ;  /* 0x0000000000007941 */ /* 0x000fea0003800000 */
.L_x_1566:
[----:B------:R-:W-:Y:S01]  /*12180*/  NOP ;  /* 0x0000000000007918 */ /* 0x000fe20000000000 */
[----:B------:R-:W-:-:S13]  /*12190*/  PLOP3.LUT P0, PT, PT, PT, PT, 0x80, 0x0 ;  /* 0x000000000000781c */ /* 0x000fda0003f0f070 */
.L_x_1568:
[----:B------:R-:W-:Y:S02]  /*121a0*/  PLOP3.LUT P1, PT, P1, P0, PT, 0xa2, 0x0 ;  /* 0x000000000000781c */ /* 0x000fe40000f21472 */
[----:B------:R-:W-:-:S08]  /*121b0*/  @P0 R2UR P1, UR4, R22 ;  /* 0x00000000160402ca */ /* 0x000fd00000020000 */
[----:B------:R-:W-:-:S05]  /*121c0*/  @P0 PLOP3.LUT P0, PT, P1, PT, PT, 0x80, 0x0 ;  /* 0x000000000000081c */ /* 0x000fca0000f0f070 */
[----:B------:R-:W-:Y:S01]  /*121d0*/  @!P1 SYNCS.ARRIVE.TRANS64.RED.A0T1 RZ, [UR4+0x28400], RZ ;  /* 0x028400ffffff99a7 */ /* 0x000fe20008200404 */
[----:B------:R-:W-:Y:S07]  /*121e0*/  @!P1 ARRIVES.LDGSTSBAR.64.TRANSCNT [UR4+0x28400] ;  /* 0x02840000ff0099b0 */ /* 0x000fee0008000a84 */
[----:B------:R-:W-:Y:S05]  /*121f0*/  @P0 BRA.U.ANY `(.L_x_1568) ;  /* 0xfffffffd00e80947 */ /* 0x000fea000393ffff */
[----:B01----:R-:W3:Y:S02]  /*12200*/  LDL.LU R2, [R1+0x4] ;  /* 0x0000040001027983 */ /* 0x003ee40000300800 */
[----:B---3--:R-:W-:-:S05]  /*12210*/  VIADD R2, R2, 0x1 ;  /* 0x0000000102027836 */ /* 0x008fca0000000000 */
        /* <DEDUP_REMOVED lines=10> */
.L_x_1670:
[----:B------:R-:W-:Y:S05]  /*122c0*/  BSYNC B0 ;  /* 0x0000000000007941 */ /* 0x000fea0003800000 */
.L_x_1569:
[----:B------:R-:W-:-:S04]  /*122d0*/  UIADD3 UR4, UR40, -0x2, URZ ;  /* 0xfffffffe28047890 */ /* 0x000fc8000fffe03f */
[----:B------:R-:W-:-:S06]  /*122e0*/  UISETP.GE.AND UP0, UPT, UR4, UR41, UPT ;  /* 0x000000290400728c */ /* 0x000fcc000bf06270 */
[----:B------:R-:W-:-:S13]  /*122f0*/  PLOP3.LUT P0, PT, PT, PT, UP0, 0x80, 0x0 ;  /* 0x000000000000781c */ /* 0x000fda0003f0f008 */
[----:B------:R-:W-:Y:S05]  /*12300*/  @!P0 BRA `(.L_x_1571) ;  /* 0x0000001000708947 */ /* 0x000fea0003800000 */
[----:B------:R-:W-:Y:S02]  /*12310*/  IMAD.MOV.U32 R5, RZ, RZ, R23 ;  /* 0x000000ffff057224 */ /* 0x000fe400078e0017 */
[----:B------:R-:W-:Y:S02]  /*12320*/  IMAD.MOV.U32 R6, RZ, RZ, R24 ;  /* 0x000000ffff067224 */ /* 0x000fe400078e0018 */
[----:B------:R-:W-:-:S07]  /*12330*/  IMAD.U32 R20, RZ, RZ, UR4 ;  /* 0x00000004ff147e24 */ /* 0x000fce000f8e00ff */
.L_x_1591:
[----:B-1-3--:R-:W1:Y:S01]  /*12340*/  S2R R0, SR_TID.X ;  /* 0x0000000000007919 */ /* 0x00ae620000002100 */
[----:B------:R-:W3:Y:S01]  /*12350*/  S2R R2, SR_TID.X ;  /* 0x0000000000027919 */ /* 0x000ee20000002100 */
[----:B-1----:R-:W-:-:S04]  /*12360*/  LOP3.LUT R0, R0, 0x7f, RZ, 0xc0, !PT ;  /* 0x0000007f00007812 */ /* 0x002fc800078ec0ff */
[----:B0-----:R-:W-:Y:S01]  /*12370*/  SHF.R.U32.HI R3, RZ, 0x3, R0 ;  /* 0x00000003ff037819 */ /* 0x001fe20000011600 */
[----:B---3--:R-:W-:Y:S01]  /*12380*/  IMAD.SHL.U32 R2, R2, 0x10, RZ ;  /* 0x0000001002027824 */ /* 0x008fe200078e00ff */
[----:B------:R-:W0:Y:S04]  /*12390*/  LDC R0, c[0x0][0x430] ;  /* 0x00010c00ff007b82 */ /* 0x000e280000000800 */
[----:B------:R-:W-:-:S04]  /*123a0*/  LOP3.LUT R2, R3, 0x70, R2, 0xf8, !PT ;  /* 0x0000007003027812 */ /* 0x000fc800078ef802 */
[----:B------:R-:W-:-:S13]  /*123b0*/  ISETP.GT.U32.AND P1, PT, R2, 0x3f, PT ;  /* 0x0000003f0200780c */ /* 0x000fda0003f24070 */
[----:B------:R-:W1:Y:S01]  /*123c0*/  @!P1 LDC.64 R10, c[0x0][0x428] ;  /* 0x00010a00ff0a9b82 */ /* 0x000e620000000a00 */
[----:B0-----:R-:W-:Y:S02]  /*123d0*/  ISETP.NE.AND P0, PT, R0, 0x1, PT ;  /* 0x000000010000780c */ /* 0x001fe40003f05270 */
[----:B------:R-:W-:-:S05]  /*123e0*/  LEA R0, R20, UR36, 0x6 ;  /* 0x0000002414007c11 */ /* 0x000fca000f8e30ff */
[----:B------:R-:W0:Y:S01]  /*123f0*/  @!P1 LDC.64 R8, c[0x0][0x418] ;  /* 0x00010600ff089b82 */ /* 0x000e220000000a00 */
[----:B------:R-:W-:-:S04]  /*12400*/  IMAD.IADD R0, R2, 0x1, R0 ;  /* 0x0000000102007824 */ /* 0x000fc800078e0200 */
[----:B------:R-:W-:-:S03]  /*12410*/  IMAD.MOV.U32 R4, RZ, RZ, R0 ;  /* 0x000000ffff047224 */ /* 0x000fc600078e0000 */
[----:B------:R-:W3:Y:S08]  /*12420*/  @P0 LDC R3, c[0x0][0x434] ;  /* 0x00010d00ff030b82 */ /* 0x000ef00000000800 */
[----:B------:R-:W4:Y:S01]  /*12430*/  @P0 LDC R7, c[0x0][0x438] ;  /* 0x00010e00ff070b82 */ /* 0x000f220000000800 */
[----:B------:R-:W-:Y:S02]  /*12440*/  IMAD.U32 R12, RZ, RZ, UR43 ;  /* 0x0000002bff0c7e24 */ /* 0x000fe4000f8e00ff */
[----:B---3--:R-:W-:-:S05]  /*12450*/  @P0 IMAD.HI.U32 R2, R0, R3, RZ ;  /* 0x0000000300020227 */ /* 0x008fca00078e00ff */
[----:B----4-:R-:W-:Y:S01]  /*12460*/  @P0 SHF.R.U32.HI R4, RZ, R7, R2 ;  /* 0x00000007ff040219 */ /* 0x010fe20000011602 */
[-C--:B-1----:R-:W-:Y:S01]  /*12470*/  @!P1 IMAD R2, R30, R10.reuse, RZ ;  /* 0x0000000a1e029224 */ /* 0x082fe200078e02ff */
[----:B------:R-:W-:Y:S01]  /*12480*/  ISETP.NE.AND P2, PT, R12, 0x3, PT ;  /* 0x000000030c00780c */ /* 0x000fe20003f45270 */
[----:B------:R-:W-:Y:S01]  /*12490*/  VIADD R23, R5, 0x1 ;  /* 0x0000000105177836 */ /* 0x000fe20000000000 */
[----:B------:R-:W-:Y:S01]  /*124a0*/  @!P1 SHF.R.S32.HI R3, RZ, 0x1f, R4 ;  /* 0x0000001fff039819 */ /* 0x000fe20000011404 */
[C---:B------:R-:W-:Y:S02]  /*124b0*/  @!P1 IMAD R11, R25.reuse, R11, R2 ;  /* 0x0000000b190b9224 */ /* 0x040fe400078e0202 */
[----:B------:R-:W-:Y:S02]  /*124c0*/  @!P1 IMAD.MOV.U32 R2, RZ, RZ, R4 ;  /* 0x000000ffff029224 */ /* 0x000fe400078e0004 */
[----:B------:R-:W-:Y:S02]  /*124d0*/  IMAD.MOV.U32 R7, RZ, RZ, RZ ;  /* 0x000000ffff077224 */ /* 0x000fe400078e00ff */
[----:B------:R-:W-:-:S04]  /*124e0*/  @!P1 IMAD.WIDE.U32 R2, R25, R10, R2 ;  /* 0x0000000a19029225 */ /* 0x000fc800078e0002 */
[----:B------:R-:W-:Y:S01]  /*124f0*/  @!P1 IMAD.IADD R11, R11, 0x1, R3 ;  /* 0x000000010b0b9824 */ /* 0x000fe200078e0203 */
[C---:B0-----:R-:W-:Y:S01]  /*12500*/  @!P1 LEA R8, P0, R2.reuse, R8, 0x2 ;  /* 0x0000000802089211 */ /* 0x041fe200078010ff */
[----:B------:R-:W-:Y:S05]  /*12510*/  YIELD ;  /* 0x0000000000007946 */ /* 0x000fea0003800000 */
[----:B------:R-:W-:Y:S01]  /*12520*/  @!P1 LEA.HI.X R9, R2, R9, R11, 0x2, P0 ;  /* 0x0000000902099211 */ /* 0x000fe200000f140b */
[----:B------:R-:W-:Y:S01]  /*12530*/  IMAD.MOV R11, RZ, RZ, -R4 ;  /* 0x000000ffff0b7224 */ /* 0x000fe200078e0a04 */
[----:B------:R-:W-:Y:S01]  /*12540*/  ISETP.NE.AND P0, PT, R23, 0x2, PT ;  /* 0x000000021700780c */ /* 0x000fe20003f05270 */
[----:B------:R-:W-:-:S02]  /*12550*/  ULDC UR4, c[0x0][0x430] ;  /* 0x00010c0000047ab9 */ /* 0x000fc40000000800 */
[----:B------:R0:W5:Y:S01]  /*12560*/  @!P1 LDG.E R7, desc[UR54][R8.64] ;  /* 0x0000003608079981 */ /* 0x000162000c1e1900 */
[----:B------:R-:W-:Y:S02]  /*12570*/  SEL R3, RZ, 0x1, P0 ;  /* 0x00000001ff037807 */ /* 0x000fe40000000000 */
[C---:B------:R-:W-:Y:S01]  /*12580*/  ISETP.GT.AND P1, PT, R20.reuse, UR41, PT ;  /* 0x0000002914007c0c */ /* 0x040fe2000bf24270 */
[----:B------:R-:W-:Y:S01]  /*12590*/  VIADD R20, R20, 0xffffffff ;  /* 0xffffffff14147836 */ /* 0x000fe20000000000 */
[----:B------:R-:W-:Y:S02]  /*125a0*/  SEL R23, R23, RZ, P0 ;  /* 0x000000ff17177207 */ /* 0x000fe40000000000 */
[----:B------:R-:W-:Y:S01]  /*125b0*/  LOP3.LUT R24, R6, R3, RZ, 0x3c, !PT ;  /* 0x0000000306187212 */ /* 0x000fe200078e3cff */
[----:B0-----:R-:W-:Y:S01]  /*125c0*/  IMAD R8, R11, UR4, R0 ;  /* 0x000000040b087c24 */ /* 0x001fe2000f8e0200 */
[----:B------:R-:W-:Y:S07]  /*125d0*/  @!P2 BRA `(.L_x_1572) ;  /* 0x000000000004a947 */ /* 0x000fee0003800000 */
[----:B------:R-:W-:Y:S01]  /*125e0*/  BPT.TRAP 0x1 ;  /* 0x000000040000795c */ /* 0x000fe20000300000 */
.L_x_1572:
[----:B------:R-:W-:Y:S01]  /*125f0*/  IMAD R0, R23, 0x8, R22 ;  /* 0x0000000817007824 */ /* 0x000fe200078e0216 */
[----:B------:R-:W-:Y:S01]  /*12600*/  SHF.L.U32 R17, R24, 0x1f, RZ ;  /* 0x0000001f18117819 */ /* 0x000fe200000006ff */
[----:B------:R-:W-:Y:S01]  /*12610*/  BSSY B0, `(.L_x_1573) ;  /* 0x0000004000007945 */ /* 0x000fe20003800000 */
[----:B------:R-:W-:Y:S02]  /*12620*/  SHF.R.S32.HI R9, RZ, 0x1f, R8 ;  /* 0x0000001fff097819 */ /* 0x000fe40000011408 */
[----:B------:R-:W0:Y:S02]  /*12630*/  SYNCS.PHASECHK.TRANS64.TRYWAIT P0, [R0+URZ+0x28480], R17 ;  /* 0x02848011000075a7 */ /* 0x000e24000800017f */
[----:B0-----:R-:W-:Y:S05]  /*12640*/  @!P0 BRA `(.L_x_1574) ;  /* 0x0000003c00d88947 */ /* 0x001fea0003800000 */
.L_x_1671:
[----:B------:R-:W-:Y:S05]  /*12650*/  BSYNC B0 ;  /* 0x0000000000007941 */ /* 0x000fea0003800000 */
.L_x_1573:
[----:B------:R-:W-:Y:S01]  /*12660*/  ULDC.64 UR4, c[0x0][0x328] ;  /* 0x0000ca0000047ab9 */ /* 0x000fe20000000a00 */
[----:B-----5:R-:W-:Y:S01]  /*12670*/  SHF.R.S32.HI R10, RZ, 0x1f, R7 ;  /* 0x0000001fff0a7819 */ /* 0x020fe20000011407 */
[----:B------:R-:W-:Y:S01]  /*12680*/  IMAD R3, R9, UR4, RZ ;  /* 0x0000000409037c24 */ /* 0x000fe2000f8e02ff */
[----:B------:R-:W1:Y:S01]  /*12690*/  LDC R11, c[0x0][0x2f4] ;  /* 0x0000bd00ff0b7b82 */ /* 0x000e620000000800 */
[----:B------:R-:W-:Y:S01]  /*126a0*/  ULDC.64 UR6, c[0x0][0x318] ;  /* 0x0000c60000067ab9 */ /* 0x000fe20000000a00 */
[----:B------:R-:W-:Y:S01]  /*126b0*/  LOP3.LUT R12, R28, 0x80, RZ, 0xfc, !PT ;  /* 0x000000801c0c7812 */ /* 0x000fe200078efcff */
        /* <DEDUP_REMOVED lines=10> */
[----:B------:R-:W-:Y:S01]  /*12760*/  IMAD R27, R18, UR5, R27 ;  /* 0x00000005121b7c24 */ /* 0x000fe2000f8e021b */
[-C--:B-1----:R-:W-:Y:S01]  /*12770*/  ISETP.GE.AND P2, PT, R12, R11.reuse, PT ;  /* 0x0000000b0c00720c */ /* 0x082fe20003f46270 */
[----:B------:R-:W-:Y:S01]  /*12780*/  IMAD.WIDE.U32 R2, R18, UR4, R2 ;  /* 0x0000000412027c25 */ /* 0x000fe2000f8e0002 */
[----:B------:R-:W-:Y:S01]  /*12790*/  UMOV UR4, 0xffffffff ;  /* 0xffffffff00047882 */ /* 0x000fe20000000000 */
[----:B------:R-:W-:-:S02]  /*127a0*/  ISETP.GE.AND P3, PT, R28, R11, PT ;  /* 0x0000000b1c00720c */ /* 0x000fc40003f66270 */
[----:B------:R-:W-:Y:S01]  /*127b0*/  IMAD R4, R23, 0x4000, R32 ;  /* 0x0000400017047824 */ /* 0x000fe200078e0220 */
[----:B------:R-:W-:-:S04]  /*127c0*/  IADD3 R21, P0, R2, UR6, RZ ;  /* 0x0000000602157c10 */ /* 0x000fc8000ff1e0ff */
[----:B------:R-:W-:Y:S01]  /*127d0*/  IADD3.X R27, R27, UR7, R3, P0, !PT ;  /* 0x000000071b1b7c10 */ /* 0x000fe200087fe403 */
[----:B------:R-:W-:Y:S08]  /*127e0*/  BRA.DIV UR4, `(.L_x_1575) ;  /* 0x0000003e04847947 */ /* 0x000ff0000b800000 */
[----:B------:R-:W1:Y:S01]  /*127f0*/  SHFL.IDX PT, R2, R21, RZ, 0x181f ;  /* 0x00181fff15027589 */ /* 0x000e6200000e0000 */
[----:B------:R-:W-:-:S03]  /*12800*/  IMAD.IADD R4, R22, 0x1, R4 ;  /* 0x0000000116047824 */ /* 0x000fc600078e0204 */
[----:B------:R-:W3:Y:S01]  /*12810*/  SHFL.IDX PT, R3, R27, RZ, 0x181f ;  /* 0x00181fff1b037589 */ /* 0x000ee200000e0000 */
[----:B-1----:R-:W-:-:S05]  /*12820*/  IADD3 R2, P0, R28, R2, RZ ;  /* 0x000000021c027210 */ /* 0x002fca0007f1e0ff */
[----:B---3--:R-:W-:-:S05]  /*12830*/  IMAD.X R3, RZ, RZ, R3, P0 ;  /* 0x000000ffff037224 */ /* 0x008fca00000e0603 */
[----:B------:R-:W-:Y:S01]  /*12840*/  @!PT LDS RZ, [RZ] ;  /* 0x00000000fffff984 */ /* 0x000fe20000000800 */
[----:B------:R-:W-:Y:S04]  /*12850*/  LDGSTS.E.BYPASS.LTC128B.128 [R4+0x10000], desc[UR54][R2.64], !P3 ;  /* 0x1000000002047fae */ /* 0x000fe8000d901d76 */
[----:B------:R1:W-:Y:S04]  /*12860*/  LDGSTS.E.BYPASS.LTC128B.128 [R4+0x12000], desc[UR54][R2.64+0x80], !P2 ;  /* 0x1200008002047fae */ /* 0x0003e8000d101d76 */
[----:B-1----:R-:W1:Y:S04]  /*12870*/  SHFL.IDX PT, R2, R21, 0x1, 0x181f ;  /* 0x00381f0015027f89 */ /* 0x002e6800000e0000 */
[----:B------:R-:W3:Y:S01]  /*12880*/  SHFL.IDX PT, R3, R27, 0x1, 0x181f ;  /* 0x00381f001b037f89 */ /* 0x000ee200000e0000 */
[----:B-1----:R-:W-:-:S05]  /*12890*/  IADD3 R2, P0, R28, R2, RZ ;  /* 0x000000021c027210 */ /* 0x002fca0007f1e0ff */
[----:B---3--:R-:W-:-:S05]  /*128a0*/  IMAD.X R3, RZ, RZ, R3, P0 ;  /* 0x000000ffff037224 */ /* 0x008fca00000e0603 */
[----:B------:R-:W-:Y:S04]  /*128b0*/  LDGSTS.E.BYPASS.LTC128B.128 [R4+0x10800], desc[UR54][R2.64], !P3 ;  /* 0x1080000002047fae */ /* 0x000fe8000d901d76 */
[----:B------:R1:W-:Y:S04]  /*128c0*/  LDGSTS.E.BYPASS.LTC128B.128 [R4+0x12800], desc[UR54][R2.64+0x80], !P2 ;  /* 0x1280008002047fae */ /* 0x0003e8000d101d76 */
[----:B-1----:R-:W1:Y:S04]  /*128d0*/  SHFL.IDX PT, R2, R21, 0x2, 0x181f ;  /* 0x00581f0015027f89 */ /* 0x002e6800000e0000 */
[----:B------:R-:W3:Y:S04]  /*128e0*/  SHFL.IDX PT, R3, R27, 0x2, 0x181f ;  /* 0x00581f001b037f89 */ /* 0x000ee800000e0000 */
[----:B------:R-:W4:Y:S01]  /*128f0*/  SHFL.IDX PT, R27, R27, 0x3, 0x181f ;  /* 0x00781f001b1b7f89 */ /* 0x000f2200000e0000 */
[----:B-1----:R-:W-:-:S05]  /*12900*/  IADD3 R2, P0, R28, R2, RZ ;  /* 0x000000021c027210 */ /* 0x002fca0007f1e0ff */
[----:B---3--:R-:W-:-:S05]  /*12910*/  IMAD.X R3, RZ, RZ, R3, P0 ;  /* 0x000000ffff037224 */ /* 0x008fca00000e0603 */
[----:B------:R-:W-:Y:S04]  /*12920*/  LDGSTS.E.BYPASS.LTC128B.128 [R4+0x11000], desc[UR54][R2.64], !P3 ;  /* 0x1100000002047fae */ /* 0x000fe8000d901d76 */
[----:B------:R1:W-:Y:S04]  /*12930*/  LDGSTS.E.BYPASS.LTC128B.128 [R4+0x13000], desc[UR54][R2.64+0x80], !P2 ;  /* 0x1300008002047fae */ /* 0x0003e8000d101d76 */
[----:B-1--4-:R1:W3:Y:S02]  /*12940*/  SHFL.IDX PT, R2, R21, 0x3, 0x181f ;  /* 0x00781f0015027f89 */ /* 0x0122e400000e0000 */
.L_x_1681:
        /* <DEDUP_REMOVED lines=9> */
.L_x_1576:
        /* <DEDUP_REMOVED lines=11> */
.L_x_1577:
[----:B------:R3:W-:Y:S01]  /*12a90*/  SYNCS.ARRIVE.TRANS64.A1T0 RZ, [R0+URZ+0x28470], RZ ;  /* 0x028470ff00ff79a7 */ /* 0x0007e2000810003f */
[----:B------:R-:W-:Y:S05]  /*12aa0*/  @!P3 BRA `(.L_x_1578) ;  /* 0x000000000004b947 */ /* 0x000fea0003800000 */
[----:B------:R-:W-:Y:S01]  /*12ab0*/  BPT.TRAP 0x1 ;  /* 0x000000040000795c */ /* 0x000fe20000300000 */
.L_x_1578:
[----:B------:R-:W4:Y:S01]  /*12ac0*/  SYNCS.PHASECHK.TRANS64.TRYWAIT P0, [R0+URZ+0x28440], R17 ;  /* 0x02844011000075a7 */ /* 0x000f22000800017f */
[----:B------:R-:W-:Y:S04]  /*12ad0*/  BSSY B0, `(.L_x_1579) ;  /* 0x0000002000007945 */ /* 0x000fe80003800000 */
[----:B----4-:R-:W-:Y:S05]  /*12ae0*/  @!P0 BRA `(.L_x_1580) ;  /* 0x0000003c00ec8947 */ /* 0x010fea0003800000 */
.L_x_1682:
[----:B------:R-:W-:Y:S05]  /*12af0*/  BSYNC B0 ;  /* 0x0000000000007941 */ /* 0x000fea0003800000 */
.L_x_1579:
        /* <DEDUP_REMOVED lines=19> */
[----:B------:R-:W-:Y:S02]  /*12c30*/  IADD3 R7, P0, R2, UR6, RZ ;  /* 0x0000000602077c10 */ /* 0x000fe4000ff1e0ff */
[----:B------:R-:W-:-:S02]  /*12c40*/  ISETP.GE.AND P3, PT, R28, R11, PT ;  /* 0x0000000b1c00720c */ /* 0x000fc40003f66270 */
[----:B------:R-:W-:Y:S01]  /*12c50*/  IADD3.X R8, R9, UR7, R3, P0, !PT ;  /* 0x0000000709087c10 */ /* 0x000fe200087fe403 */
[----:B------:R-:W-:Y:S10]  /*12c60*/  BRA.DIV UR4, `(.L_x_1581) ;  /* 0x0000003e04a07947 */ /* 0x000ff4000b800000 */
[----:B--2---:R-:W2:Y:S04]  /*12c70*/  SHFL.IDX PT, R14, R7, RZ, 0x181f ;  /* 0x00181fff070e7589 */ /* 0x004ea800000e0000 */
[----:B------:R-:W5:Y:S01]  /*12c80*/  SHFL.IDX PT, R3, R8, RZ, 0x181f ;  /* 0x00181fff08037589 */ /* 0x000f6200000e0000 */
[----:B--2---:R-:W-:-:S03]  /*12c90*/  IADD3 R2, P0, R28, R14, RZ ;  /* 0x0000000e1c027210 */ /* 0x004fc60007f1e0ff */
[----:B------:R-:W2:Y:S02]  /*12ca0*/  SHFL.IDX PT, R14, R7, 0x1, 0x181f ;  /* 0x00381f00070e7f89 */ /* 0x000ea400000e0000 */
[----:B-----5:R-:W-:-:S05]  /*12cb0*/  IMAD.X R3, RZ, RZ, R3, P0 ;  /* 0x000000ffff037224 */ /* 0x020fca00000e0603 */
[----:B------:R-:W-:Y:S04]  /*12cc0*/  LDGSTS.E.BYPASS.LTC128B.128 [R4+0x20000], desc[UR54][R2.64], !P3 ;  /* 0x2000000002047fae */ /* 0x000fe8000d901d76 */
[----:B------:R5:W-:Y:S04]  /*12cd0*/  LDGSTS.E.BYPASS.LTC128B.128 [R4+0x22000], desc[UR54][R2.64+0x80], !P2 ;  /* 0x2200008002047fae */ /* 0x000be8000d101d76 */
[----:B-----5:R-:W5:Y:S01]  /*12ce0*/  SHFL.IDX PT, R3, R8, 0x1, 0x181f ;  /* 0x00381f0008037f89 */ /* 0x020f6200000e0000 */
[----:B--2---:R-:W-:-:S03]  /*12cf0*/  IADD3 R2, P0, R28, R14, RZ ;  /* 0x0000000e1c027210 */ /* 0x004fc60007f1e0ff */
[----:B------:R-:W2:Y:S02]  /*12d00*/  SHFL.IDX PT, R14, R7, 0x2, 0x181f ;  /* 0x00581f00070e7f89 */ /* 0x000ea400000e0000 */
[----:B-----5:R-:W-:-:S05]  /*12d10*/  IMAD.X R3, RZ, RZ, R3, P0 ;  /* 0x000000ffff037224 */ /* 0x020fca00000e0603 */
[----:B------:R-:W-:Y:S04]  /*12d20*/  LDGSTS.E.BYPASS.LTC128B.128 [R4+0x20800], desc[UR54][R2.64], !P3 ;  /* 0x2080000002047fae */ /* 0x000fe8000d901d76 */
[----:B------:R5:W-:Y:S04]  /*12d30*/  LDGSTS.E.BYPASS.LTC128B.128 [R4+0x22800], desc[UR54][R2.64+0x80], !P2 ;  /* 0x2280008002047fae */ /* 0x000be8000d101d76 */
[----:B-----5:R-:W5:Y:S01]  /*12d40*/  SHFL.IDX PT, R3, R8, 0x2, 0x181f ;  /* 0x00581f0008037f89 */ /* 0x020f6200000e0000 */
[----:B--2---:R-:W-:-:S03]  /*12d50*/  IADD3 R2, P0, R28, R14, RZ ;  /* 0x0000000e1c027210 */ /* 0x004fc60007f1e0ff */
[----:B------:R2:W0:Y:S04]  /*12d60*/  SHFL.IDX PT, R14, R7, 0x3, 0x181f ;  /* 0x00781f00070e7f89 */ /* 0x00042800000e0000 */
[----:B------:R-:W0:Y:S01]  /*12d70*/  SHFL.IDX PT, R8, R8, 0x3, 0x181f ;  /* 0x00781f0008087f89 */ /* 0x000e2200000e0000 */
[----:B-----5:R-:W-:-:S05]  /*12d80*/  IMAD.X R3, RZ, RZ, R3, P0 ;  /* 0x000000ffff037224 */ /* 0x020fca00000e0603 */
[----:B------:R2:W-:Y:S04]  /*12d90*/  LDGSTS.E.BYPASS.LTC128B.128 [R4+0x21000], desc[UR54][R2.64], !P3 ;  /* 0x2100000002047fae */ /* 0x0005e8000d901d76 */
[----:B0-----:R2:W-:Y:S02]  /*12da0*/  LDGSTS.E.BYPASS.LTC128B.128 [R4+0x23000], desc[UR54][R2.64+0x80], !P2 ;  /* 0x2300008002047fae */ /* 0x0015e4000d101d76 */
.L_x_1692:
        /* <DEDUP_REMOVED lines=9> */
.L_x_1582:
        /* <DEDUP_REMOVED lines=11> */
.L_x_1583:
[----:B------:R3:W-:Y:S02]  /*12ef0*/  SYNCS.ARRIVE.TRANS64.A1T0 RZ, [R0+URZ+0x28430], RZ ;  /* 0x028430ff00ff79a7 */ /* 0x0007e4000810003f */
[----:B---34-:R-:W-:-:S05]  /*12f00*/  IMAD.U32 R0, RZ, RZ, UR44 ;  /* 0x0000002cff007e24 */ /* 0x018fca000f8e00ff */
[----:B------:R-:W-:-:S13]  /*12f10*/  ISETP.NE.AND P0, PT, R0, 0x3, PT ;  /* 0x000000030000780c */ /* 0x000fda0003f05270 */
[----:B------:R-:W-:Y:S05]  /*12f20*/  @!P0 BRA `(.L_x_1584) ;  /* 0x0000000000048947 */ /* 0x000fea0003800000 */
[----:B------:R-:W-:Y:S01]  /*12f30*/  BPT.TRAP 0x1 ;  /* 0x000000040000795c */ /* 0x000fe20000300000 */
.L_x_1584:
[----:B------:R-:W-:Y:S01]  /*12f40*/  LOP3.LUT R3, R6, 0x1, RZ, 0x3c, !PT ;  /* 0x0000000106037812 */ /* 0x000fe200078e3cff */
[----:B------:R-:W-:Y:S01]  /*12f50*/  IMAD R0, R5, 0x8, R22 ;  /* 0x0000000805007824 */ /* 0x000fe200078e0216 */
[----:B------:R-:W-:Y:S02]  /*12f60*/  BSSY B0, `(.L_x_1585) ;  /* 0x0000004000007945 */ /* 0x000fe40003800000 */
[----:B------:R-:W-:-:S04]  /*12f70*/  SHF.L.U32 R3, R3, 0x1f, RZ ;  /* 0x0000001f03037819 */ /* 0x000fc800000006ff */
[----:B------:R-:W0:Y:S02]  /*12f80*/  SYNCS.PHASECHK.TRANS64.TRYWAIT P2, [R0+URZ+0x28470], R3 ;  /* 0x02847003000075a7 */ /* 0x000e24000804017f */
[----:B0-----:R-:W-:Y:S05]  /*12f90*/  @!P2 BRA `(.L_x_1586) ;  /* 0x0000003c00e8a947 */ /* 0x001fea0003800000 */
.L_x_1693:
[----:B------:R-:W-:Y:S05]  /*12fa0*/  BSYNC B0 ;  /* 0x0000000000007941 */ /* 0x000fea0003800000 */
.L_x_1585:
[----:B------:R-:W-:-:S05]  /*12fb0*/  IMAD.U32 R2, RZ, RZ, UR43 ;  /* 0x0000002bff027e24 */ /* 0x000fca000f8e00ff */
[----:B------:R-:W-:-:S13]  /*12fc0*/  ISETP.NE.AND P2, PT, R2, 0x3, PT ;  /* 0x000000030200780c */ /* 0x000fda0003f45270 */
[----:B------:R-:W-:Y:S05]  /*12fd0*/  @!P2 BRA `(.L_x_1587) ;  /* 0x000000000004a947 */ /* 0x000fea0003800000 */
[----:B------:R-:W-:Y:S01]  /*12fe0*/  BPT.TRAP 0x1 ;  /* 0x000000040000795c */ /* 0x000fe20000300000 */
.L_x_1587:
[----:B0-----:R-:W-:Y:S01]  /*12ff0*/  SHF.L.U32 R3, R6, 0x1f, RZ ;  /* 0x0000001f06037819 */ /* 0x001fe200000006ff */
[----:B------:R-:W-:-:S03]  /*13000*/  IMAD.SHL.U32 R2, R5, 0x4000, RZ ;  /* 0x0000400005027824 */ /* 0x000fc600078e00ff */
[----:B------:R-:W0:Y:S02]  /*13010*/  SYNCS.PHASECHK.TRANS64.TRYWAIT P2, [R0+URZ+0x28460], R3 ;  /* 0x02846003000075a7 */ /* 0x000e24000804017f */
[----:B0-----:R-:W-:Y:S05]  /*13020*/  @!P2 BRA `(.L_x_1588) ;  /* 0x0000003c00d8a947 */ /* 0x001fea0003800000 */
.L_x_1694:
[----:B0-----:R-:W-:Y:S01]  /*13030*/  LOP3.LUT R3, R2, R35, RZ, 0xfc, !PT ;  /* 0x0000002302037212 */ /* 0x001fe200078efcff */
[----:B------:R-:W-:Y:S05]  /*13040*/  WARPSYNC.ALL ;  /* 0x0000000000007948 */ /* 0x000fea0003800000 */
[C---:B------:R-:W-:Y:S01]  /*13050*/  IMAD.IADD R3, R22.reuse, 0x1, R3 ;  /* 0x0000000116037824 */ /* 0x040fe200078e0203 */
[----:B------:R-:W-:Y:S01]  /*13060*/  IADD3 R2, R22, R2, R33 ;  /* 0x0000000216027210 */ /* 0x000fe20007ffe021 */
[----:B-1----:R-:W-:Y:S02]  /*13070*/  IMAD.U32 R21, RZ, RZ, UR43 ;  /* 0x0000002bff157e24 */ /* 0x002fe4000f8e00ff */
[----:B------:R-:W-:Y:S01]  /*13080*/  IMAD.IADD R17, R36, 0x1, R3 ;  /* 0x0000000124117824 */ /* 0x000fe200078e0203 */
[----:B------:R-:W0:Y:S02]  /*13090*/  LDSM.16.MT88.4 R4, [R3+0x10000] ;  /* 0x010000000304783b */ /* 0x000e240000004200 */
[----:B------:R-:W-:-:S02]  /*130a0*/  ISETP.NE.AND P2, PT, R21, 0x3, PT ;  /* 0x000000031500780c */ /* 0x000fc40003f45270 */
        /* <DEDUP_REMOVED lines=56> */
.L_x_1589:
[----:B0-----:R0:W-:Y:S01]  /*13430*/  SYNCS.ARRIVE.TRANS64.A1T0 RZ, [R0+URZ+0x28450], RZ ;  /* 0x028450ff00ff79a7 */ /* 0x0011e2000810003f */
[----:B------:R-:W-:Y:S06]  /*13440*/  BAR.SYNC.DEFER_BLOCKING 0x2, 0x80 ;  /* 0x0082000000007b1d */ /* 0x000fec0000010000 */
[----:B------:R-:W-:Y:S05]  /*13450*/  @!P0 BRA `(.L_x_1590) ;  /* 0x0000000000048947 */ /* 0x000fea0003800000 */
[----:B------:R-:W-:Y:S01]  /*13460*/  BPT.TRAP 0x1 ;  /* 0x000000040000795c */ /* 0x000fe20000300000 */
.L_x_1590:
[----:B0-----:R-:W-:Y:S02]  /*13470*/  VIADD R0, R0, 0x28480 ;  /* 0x0002848000007836 */ /* 0x001fe40000000000 */
[----:B------:R-:W-:Y:S02]  /*13480*/  IMAD.MOV.U32 R5, RZ, RZ, R23 ;  /* 0x000000ffff057224 */ /* 0x000fe400078e0017 */
[----:B------:R-:W-:Y:S01]  /*13490*/  IMAD.MOV.U32 R6, RZ, RZ, R24 ;  /* 0x000000ffff067224 */ /* 0x000fe200078e0018 */
[----:B------:R-:W-:-:S04]  /*134a0*/  PRMT R0, R31, 0x654, R0 ;  /* 0x000006541f007816 */ /* 0x000fc80000000000 */
[----:B------:R3:W-:Y:S01]  /*134b0*/  SYNCS.ARRIVE.TRANS64.RED.A1T0 RZ, [R0+URZ], RZ ;  /* 0x000000ff00ff79a7 */ /* 0x0007e2000810043f */
[----:B------:R-:W-:Y:S05]  /*134c0*/  @P1 BRA `(.L_x_1591) ;  /* 0xffffffec009c1947 */ /* 0x000fea000383ffff */
.L_x_1571:
[----:B---3--:R-:W1:Y:S01]  /*134d0*/  S2R R0, SR_TID.X ;  /* 0x0000000000007919 */ /* 0x008e620000002100 */
[----:B------:R-:W-:Y:S01]  /*134e0*/  BSSY B0, `(.L_x_1592) ;  /* 0x0000012000007945 */ /* 0x000fe20003800000 */
[----:B-1----:R-:W-:Y:S01]  /*134f0*/  LOP3.LUT R2, R0, 0x7f, RZ, 0xc0, !PT ;  /* 0x0000007f00027812 */ /* 0x002fe200078ec0ff */
[----:B------:R-:W-:-:S03]  /*13500*/  IMAD.U32 R0, RZ, RZ, UR44 ;  /* 0x0000002cff007e24 */ /* 0x000fc6000f8e00ff */
[----:B------:R-:W-:Y:S02]  /*13510*/  ISETP.NE.AND P1, PT, R2, RZ, PT ;  /* 0x000000ff0200720c */ /* 0x000fe40003f25270 */
[----:B------:R-:W-:-:S11]  /*13520*/  ISETP.NE.AND P0, PT, R0, 0x3, PT ;  /* 0x000000030000780c */ /* 0x000fd60003f05270 */
[----:B------:R-:W-:Y:S05]  /*13530*/  @P1 BRA `(.L_x_1593) ;  /* 0x0000000000301947 */ /* 0x000fea0003800000 */
[----:B------:R-:W1:Y:S01]  /*13540*/  S2R R5, SR_LANEID ;  /* 0x0000000000057919 */ /* 0x000e620000000000 */
[----:B------:R-:W-:Y:S01]  /*13550*/  VOTEU.ANY UR4, UPT, PT ;  /* 0x0000000000047886 */ /* 0x000fe200038e0100 */
[----:B0-----:R-:W0:Y:S01]  /*13560*/  LDC.64 R2, c[0x0][0xc60] ;  /* 0x00031800ff027b82 */ /* 0x001e220000000a00 */
[----:B------:R-:W1:Y:S02]  /*13570*/  FLO.U32 R0, UR4 ;  /* 0x0000000400007d00 */ /* 0x000e6400080e0000 */
[----:B-1----:R-:W-:-:S06]  /*13580*/  ISETP.EQ.U32.AND P1, PT, R0, R5, PT ;  /* 0x000000050000720c */ /* 0x002fcc0003f22070 */
[----:B------:R-:W0:Y:S07]  /*13590*/  POPC R5, UR4 ;  /* 0x0000000400057d09 */ /* 0x000e2e0008000000 */
[----:B0-----:R-:W3:Y:S01]  /*135a0*/  @P1 ATOMG.E.ADD.STRONG.GPU PT, R3, desc[UR54][R2.64], R5 ;  /* 0x00000005020319a8 */ /* 0x001ee200081ee1f6 */
[----:B------:R-:W0:Y:S02]  /*135b0*/  S2R R4, SR_LTMASK ;  /* 0x0000000000047919 */ /* 0x000e240000003900 */
[----:B0-----:R-:W-:-:S04]  /*135c0*/  LOP3.LUT R4, R4, UR4, RZ, 0xc0, !PT ;  /* 0x0000000404047c12 */ /* 0x001fc8000f8ec0ff */
[----:B------:R-:W0:Y:S01]  /*135d0*/  POPC R7, R4 ;  /* 0x0000000400077309 */ /* 0x000e220000000000 */
[----:B---3--:R-:W0:Y:S02]  /*135e0*/  SHFL.IDX PT, R0, R3, R0, 0x1f ;  /* 0x00001f0003007589 */ /* 0x008e2400000e0000 */
[----:B0-----:R-:W-:-:S07]  /*135f0*/  IADD3 R16, R0, UR45, R7 ;  /* 0x0000002d00107c10 */ /* 0x001fce000fffe007 */
.L_x_1593:
[----:B------:R-:W-:Y:S05]  /*13600*/  BSYNC B0 ;  /* 0x0000000000007941 */ /* 0x000fea0003800000 */
.L_x_1592:
[----:B------:R-:W-:Y:S05]  /*13610*/  @!P0 BRA `(.L_x_1594) ;  /* 0x0000000000048947 */ /* 0x000fea0003800000 */
[----:B------:R-:W-:Y:S01]  /*13620*/  BPT.TRAP 0x1 ;  /* 0x000000040000795c */ /* 0x000fe20000300000 */
.L_x_1594:
[----:B------:R-:W-:Y:S01]  /*13630*/  LOP3.LUT R0, R24, 0x1, RZ, 0x3c, !PT ;  /* 0x0000000118007812 */ /* 0x000fe200078e3cff */
[----:B------:R-:W-:Y:S01]  /*13640*/  IMAD R17, R23, 0x8, R22 ;  /* 0x0000000817117824 */ /* 0x000fe200078e0216 */
[----:B------:R-:W-:Y:S02]  /*13650*/  BSSY B0, `(.L_x_1595) ;  /* 0x0000004000007945 */ /* 0x000fe40003800000 */
[----:B------:R-:W-:-:S04]  /*13660*/  SHF.L.U32 R0, R0, 0x1f, RZ ;  /* 0x0000001f00007819 */ /* 0x000fc800000006ff */
[----:B------:R-:W1:Y:S02]  /*13670*/  SYNCS.PHASECHK.TRANS64.TRYWAIT P1, [R17+URZ+0x28470], R0 ;  /* 0x02847000110075a7 */ /* 0x000e64000802017f */
[----:B-1----:R-:W-:Y:S05]  /*13680*/  @!P1 BRA `(.L_x_1596) ;  /* 0x0000003800549947 */ /* 0x002fea0003800000 */
.L_x_1695:
[----:B------:R-:W-:Y:S05]  /*13690*/  BSYNC B0 ;  /* 0x0000000000007941 */ /* 0x000fea0003800000 */
.L_x_1595:
[----:B------:R-:W-:-:S05]  /*136a0*/  IMAD.U32 R2, RZ, RZ, UR43 ;  /* 0x0000002bff027e24 */ /* 0x000fca000f8e00ff */
[----:B------:R-:W-:-:S13]  /*136b0*/  ISETP.NE.AND P1, PT, R2, 0x3, PT ;  /* 0x000000030200780c */ /* 0x000fda0003f25270 */
[----:B------:R-:W-:Y:S05]  /*136c0*/  @!P1 BRA `(.L_x_1597) ;  /* 0x0000000000049947 */ /* 0x000fea0003800000 */
[----:B------:R-:W-:Y:S01]  /*136d0*/  BPT.TRAP 0x1 ;  /* 0x000000040000795c */ /* 0x000fe20000300000 */
.L_x_1597:
[----:B-1----:R-:W-:-:S04]  /*136e0*/  SHF.L.U32 R0, R24, 0x1f, RZ ;  /* 0x0000001f18007819 */ /* 0x002fc800000006ff */
[----:B------:R-:W1:Y:S02]  /*136f0*/  SYNCS.PHASECHK.TRANS64.TRYWAIT P1, [R17+URZ+0x28460], R0 ;  /* 0x02846000110075a7 */ /* 0x000e64000802017f */
[----:B-1----:R-:W-:Y:S05]  /*13700*/  @!P1 BRA `(.L_x_1598) ;  /* 0x0000003800489947 */ /* 0x002fea0003800000 */
.L_x_1696:
[----:B-1----:R-:W-:Y:S01]  /*13710*/  IMAD.SHL.U32 R0, R23, 0x4000, RZ ;  /* 0x0000400017007824 */ /* 0x002fe200078e00ff */
[----:B------:R-:W-:Y:S05]  /*13720*/  WARPSYNC.ALL ;  /* 0x0000000000007948 */ /* 0x000fea0003800000 */
[----:B0-----:R-:W-:Y:S01]  /*13730*/  LOP3.LUT R3, R0, R35, RZ, 0xfc, !PT ;  /* 0x0000002300037212 */ /* 0x001fe200078efcff */
[----:B------:R-:W-:Y:S01]  /*13740*/  IMAD.U32 R18, RZ, RZ, UR43 ;  /* 0x0000002bff127e24 */ /* 0x000fe2000f8e00ff */
[----:B------:R-:W-:-:S03]  /*13750*/  IADD3 R0, R22, R0, R33 ;  /* 0x0000000016007210 */ /* 0x000fc60007ffe021 */
[----:B------:R-:W-:Y:S01]  /*13760*/  IMAD.IADD R2, R22, 0x1, R3 ;  /* 0x0000000116027824 */ /* 0x000fe200078e0203 */
[----:B------:R-:W-:-:S03]  /*13770*/  ISETP.NE.AND P1, PT, R18, 0x3, PT ;  /* 0x000000031200780c */ /* 0x000fc60003f25270 */
[----:B------:R-:W-:Y:S01]  /*13780*/  IMAD.IADD R3, R36, 0x1, R2 ;  /* 0x0000000124037824 */ /* 0x000fe200078e0202 */
[----:B------:R-:W0:Y:S04]  /*13790*/  LDSM.16.MT88.4 R4, [R2+0x10000] ;  /* 0x010000000204783b */ /* 0x000e280000004200 */
[----:B------:R-:W1:Y:S01]  /*137a0*/  LDSM.16.MT88.4 R8, [R3+0x10000] ;  /* 0x010000000308783b */ /* 0x000e620000004200 */
[C-C-:B0-----:R-:W-:Y:S02]  /*137b0*/  PRMT R12, R4.reuse, 0x6420, R5.reuse ;  /* 0x00006420040c7816 */ /* 0x141fe40000000005 */
[----:B------:R-:W-:Y:S02]  /*137c0*/  PRMT R13, R4, 0x7531, R5 ;  /* 0x00007531040d7816 */ /* 0x000fe40000000005 */
[----:B--2---:R-:W-:-:S02]  /*137d0*/  PRMT R14, R6, 0x6420, R7 ;  /* 0x00006420060e7816 */ /* 0x004fc40000000007 */
        /* <DEDUP_REMOVED lines=52> */
.L_x_1599:
[----:B-1----:R1:W-:Y:S01]  /*13b20*/  SYNCS.ARRIVE.TRANS64.A1T0 RZ, [R17+URZ+0x28450], RZ ;  /* 0x028450ff11ff79a7 */ /* 0x0023e2000810003f */
[----:B------:R-:W-:Y:S06]  /*13b30*/  BAR.SYNC.DEFER_BLOCKING 0x2, 0x80 ;  /* 0x0082000000007b1d */ /* 0x000fec0000010000 */
[----:B------:R-:W-:Y:S05]  /*13b40*/  @!P0 BRA `(.L_x_1600) ;  /* 0x0000000000048947 */ /* 0x000fea0003800000 */
[----:B------:R-:W-:Y:S01]  /*13b50*/  BPT.TRAP 0x1 ;  /* 0x000000040000795c */ /* 0x000fe20000300000 */
.L_x_1600:
[----:B0-----:R-:W-:Y:S02]  /*13b60*/  VIADD R0, R17, 0x28480 ;  /* 0x0002848011007836 */ /* 0x001fe40000000000 */
[----:B------:R-:W-:-:S03]  /*13b70*/  VIADD R23, R23, 0x1 ;  /* 0x0000000117177836 */ /* 0x000fc60000000000 */
[----:B------:R-:W-:Y:S02]  /*13b80*/  PRMT R0, R31, 0x654, R0 ;  /* 0x000006541f007816 */ /* 0x000fe40000000000 */
[C---:B------:R-:W-:Y:S02]  /*13b90*/  ISETP.NE.AND P0, PT, R23.reuse, 0x2, PT ;  /* 0x000000021700780c */ /* 0x040fe40003f05270 */
[----:B------:R2:W-:Y:S02]  /*13ba0*/  SYNCS.ARRIVE.TRANS64.RED.A1T0 RZ, [R0+URZ], RZ ;  /* 0x000000ff00ff79a7 */ /* 0x0005e4000810043f */
[----:B------:R-:W-:Y:S02]  /*13bb0*/  SEL R3, RZ, 0x1, P0 ;  /* 0x00000001ff037807 */ /* 0x000fe40000000000 */
[----:B------:R-:W-:Y:S02]  /*13bc0*/  SEL R23, R23, RZ, P0 ;  /* 0x000000ff17177207 */ /* 0x000fe40000000000 */
[----:B------:R-:W-:-:S07]  /*13bd0*/  LOP3.LUT R24, R24, R3, RZ, 0x3c, !PT ;  /* 0x0000000318187212 */ /* 0x000fce00078e3cff */
.L_x_1541:
[----:B------:R-:W-:Y:S05]  /*13be0*/  BSYNC B7 ;  /* 0x0000000000077941 */ /* 0x000fea0003800000 */
.L_x_1539:
[----:B------:R-:W-:-:S13]  /*13bf0*/  LOP3.LUT P0, RZ, R29, 0x40, RZ, 0xc0, !PT ;  /* 0x000000401dff7812 */ /* 0x000fda000780c0ff */
[----:B------:R-:W-:Y:S05]  /*13c00*/  @!P0 BRA `(.L_x_1601) ;  /* 0x0000000000248947 */ /* 0x000fea0003800000 */
[----:B------:R-:W3:Y:S08]  /*13c10*/  S2UR UR4, SR_CgaCtaId ;  /* 0x00000000000479c3 */ /* 0x000ef00000008800 */
[----:B------:R-:W-:Y:S01]  /*13c20*/  BAR.SYNC.DEFER_BLOCKING 0x5, 0x180 ;  /* 0x0146000000007b1d */ /* 0x000fe20000010000 */
[----:B------:R-:W-:Y:S01]  /*13c30*/  MOV R22, 0x400 ;  /* 0x0000040000167802 */ /* 0x000fe20000000f00 */
[----:B---3--:R-:W-:-:S05]  /*13c40*/  IMAD.U32 R31, RZ, RZ, UR4 ;  /* 0x00000004ff1f7e24 */ /* 0x008fca000f8e00ff */
[----:B------:R-:W-:-:S05]  /*13c50*/  LEA R22, R31, R22, 0x18 ;  /* 0x000000161f167211 */ /* 0x000fca00078ec0ff */
[----:B-1----:R-:W1:Y:S02]  /*13c60*/  LDS.128 R16, [R22+0x284d0] ;  /* 0x0284d00016107984 */ /* 0x002e640000000c00 */
[----:B-1----:R-:W-:Y:S01]  /*13c70*/  R2UR UR4, R17 ;  /* 0x00000000110472ca */ /* 0x002fe200000e0000 */
[----:B------:R-:W-:Y:S06]  /*13c80*/  BAR.ARV 0x4, 0x180 ;  /* 0x0106000000007b1d */ /* 0x000fec0000002000 */
[----:B------:R-:W-:Y:S08]  /*13c90*/  BRA `(.L_x_1602) ;  /* 0x0000000800c87947 */ /* 0x000ff00003800000 */
.L_x_1601:
[----:B--2---:R-:W2:Y:S01]  /*13ca0*/  S2R R0, SR_TID.X ;  /* 0x0000000000007919 */ /* 0x004ea20000002100 */
[----:B------:R-:W-:Y:S01]  /*13cb0*/  ULDC UR4, c[0x0][0xc3c] ;  /* 0x00030f0000047ab9 */ /* 0x000fe20000000800 */
[----:B------:R-:W-:Y:S01]  /*13cc0*/  IMAD.MOV.U32 R4, RZ, RZ, RZ ;  /* 0x000000ffff047224 */ /* 0x000fe200078e00ff */
[----:B--2---:R-:W-:-:S04]  /*13cd0*/  LOP3.LUT R7, R0, 0x1f, RZ, 0xc0, !PT ;  /* 0x0000001f00077812 */ /* 0x004fc800078ec0ff */
[----:B------:R-:W-:Y:S01]  /*13ce0*/  ISETP.NE.AND P0, PT, R7, 0x1f, PT ;  /* 0x0000001f0700780c */ /* 0x000fe20003f05270 */
[----:B------:R-:W-:-:S05]  /*13cf0*/  IMAD.IADD R5, R19, 0x1, R7 ;  /* 0x0000000113057824 */ /* 0x000fca00078e0207 */
[----:B------:R-:W-:Y:S01]  /*13d00*/  ISETP.GE.OR P1, PT, R5, UR4, !P0 ;  /* 0x0000000405007c0c */ /* 0x000fe2000c726670 */
[----:B------:R-:W-:-:S12]  /*13d10*/  ULDC UR4, c[0x0][0xc3c] ;  /* 0x00030f0000047ab9 */ /* 0x000fd80000000800 */
[----:B------:R-:W2:Y:S02]  /*13d20*/  @!P1 LDC.64 R2, c[0x0][0xc80] ;  /* 0x00032000ff029b82 */ /* 0x000ea40000000a00 */
[----:B--2---:R-:W-:-:S05]  /*13d30*/  @!P1 IMAD.WIDE R2, R5, 0x4, R2 ;  /* 0x0000000405029825 */ /* 0x004fca00078e0202 */
[----:B------:R-:W2:Y:S01]  /*13d40*/  @!P1 LDG.E R4, desc[UR54][R2.64] ;  /* 0x0000003602049981 */ /* 0x000ea2000c1e1900 */
[C---:B------:R-:W-:Y:S02]  /*13d50*/  ISETP.NE.AND P1, PT, R7.reuse, RZ, PT ;  /* 0x000000ff0700720c */ /* 0x040fe40003f25270 */
[C---:B------:R-:W-:Y:S02]  /*13d60*/  ISETP.GE.U32.AND P2, PT, R7.reuse, 0x2, PT ;  /* 0x000000020700780c */ /* 0x040fe40003f46070 */
[C---:B------:R-:W-:Y:S02]  /*13d70*/  ISETP.GE.U32.AND P3, PT, R7.reuse, 0x4, PT ;  /* 0x000000040700780c */ /* 0x040fe40003f66070 */
[C---:B------:R-:W-:Y:S02]  /*13d80*/  ISETP.GE.U32.AND P4, PT, R7.reuse, 0x8, PT ;  /* 0x000000080700780c */ /* 0x040fe40003f86070 */
[----:B------:R-:W-:Y:S01]  /*13d90*/  ISETP.GE.U32.AND P5, PT, R7, 0x10, PT ;  /* 0x000000100700780c */ /* 0x000fe20003fa6070 */
[----:B--2---:R-:W2:Y:S02]  /*13da0*/  SHFL.UP PT, R0, R4, 0x1, RZ ;  /* 0x0420000004007989 */ /* 0x004ea400000e00ff */
[----:B--2---:R-:W-:-:S05]  /*13db0*/  SEL R5, R0, RZ, P1 ;  /* 0x000000ff00057207 */ /* 0x004fca0000800000 */
[----:B------:R-:W-:-:S05]  /*13dc0*/  IMAD.IADD R5, R4, 0x1, R5 ;  /* 0x0000000104057824 */ /* 0x000fca00078e0205 */
[----:B------:R-:W2:Y:S02]  /*13dd0*/  SHFL.UP PT, R0, R5, 0x2, RZ ;  /* 0x0440000005007989 */ /* 0x000ea400000e00ff */
[----:B--2---:R-:W-:-:S05]  /*13de0*/  SEL R0, R0, RZ, P2 ;  /* 0x000000ff00007207 */ /* 0x004fca0001000000 */
[----:B------:R-:W-:-:S05]  /*13df0*/  IMAD.IADD R0, R5, 0x1, R0 ;  /* 0x0000000105007824 */ /* 0x000fca00078e0200 */
[----:B------:R-:W2:Y:S02]  /*13e00*/  SHFL.UP PT, R6, R0, 0x4, RZ ;  /* 0x0480000000067989 */ /* 0x000ea400000e00ff */
[----:B--2---:R-:W-:Y:S02]  /*13e10*/  SEL R3, R6, RZ, P3 ;  /* 0x000000ff06037207 */ /* 0x004fe40001800000 */
[----:B------:R-:W-:Y:S03]  /*13e20*/  SHFL.IDX PT, R6, R16, 0x1, 0x1f ;  /* 0x00201f0010067f89 */ /* 0x000fe600000e0000 */
[----:B------:R-:W-:Y:S02]  /*13e30*/  IMAD.IADD R3, R0, 0x1, R3 ;  /* 0x0000000100037824 */ /* 0x000fe400078e0203 */
[----:B------:R-:W2:Y:S03]  /*13e40*/  LDC R0, c[0x0][0xc38] ;  /* 0x00030e00ff007b82 */ /* 0x000ea60000000800 */
[----:B------:R-:W3:Y:S02]  /*13e50*/  SHFL.UP PT, R2, R3, 0x8, RZ ;  /* 0x0500000003027989 */ /* 0x000ee400000e00ff */
[----:B---3--:R-:W-:-:S05]  /*13e60*/  SEL R2, R2, RZ, P4 ;  /* 0x000000ff02027207 */ /* 0x008fca0002000000 */
[----:B------:R-:W-:-:S05]  /*13e70*/  IMAD.IADD R2, R3, 0x1, R2 ;  /* 0x0000000103027824 */ /* 0x000fca00078e0202 */
[----:B------:R-:W3:Y:S02]  /*13e80*/  SHFL.UP PT, R5, R2, 0x10, RZ ;  /* 0x0600000002057989 */ /* 0x000ee400000e00ff */
[----:B---3--:R-:W-:-:S05]  /*13e90*/  SEL R5, R5, RZ, P5 ;  /* 0x000000ff05057207 */ /* 0x008fca0002800000 */
[----:B------:R-:W-:Y:S02]  /*13ea0*/  IMAD.IADD R7, R2, 0x1, R5 ;  /* 0x0000000102077824 */ /* 0x000fe400078e0205 */
[----:B------:R-:W-:Y:S04]  /*13eb0*/  SHFL.IDX PT, R5, R16, RZ, 0x1f ;  /* 0x00001fff10057589 */ /* 0x000fe800000e0000 */
[----:B------:R-:W2:Y:S02]  /*13ec0*/  SHFL.IDX PT, R9, R7, 0x1f, 0x1f ;  /* 0x03e01f0007097f89 */ /* 0x000ea400000e0000 */
[----:B--2---:R-:W-:-:S04]  /*13ed0*/  IMAD R9, R9, R0, RZ ;  /* 0x0000000009097224 */ /* 0x004fc800078e02ff */
[----:B------:R-:W-:-:S05]  /*13ee0*/  IMAD.IADD R6, R6, 0x1, R9 ;  /* 0x0000000106067824 */ /* 0x000fca00078e0209 */
[----:B------:R-:W-:-:S13]  /*13ef0*/  ISETP.GT.AND P6, PT, R6, R5, PT ;  /* 0x000000050600720c */ /* 0x000fda0003fc4270 */
[----:B------:R-:W-:Y:S05]  /*13f00*/  @P6 BRA `(.L_x_1603) ;  /* 0x0000000000946947 */ /* 0x000fea0003800000 */
.L_x_1607:
[----:B------:R-:W-:-:S05]  /*13f10*/  VIADD R19, R19, 0x1f ;  /* 0x0000001f13137836 */ /* 0x000fca0000000000 */
[----:B------:R-:W-:-:S13]  /*13f20*/  ISETP.GE.AND P6, PT, R19, UR4, PT ;  /* 0x0000000413007c0c */ /* 0x000fda000bfc6270 */
[----:B------:R-:W-:Y:S05]  /*13f30*/  @P6 BRA `(.L_x_1604) ;  /* 0x0000000400e86947 */ /* 0x000fea0003800000 */
[----:B------:R-:W2:Y:S01]  /*13f40*/  S2R R0, SR_TID.X ;  /* 0x0000000000007919 */ /* 0x000ea20000002100 */
[----:B------:R-:W-:Y:S01]  /*13f50*/  BSSY B0, `(.L_x_1605) ;  /* 0x0000009000007945 */ /* 0x000fe20003800000 */
[----:B------:R-:W-:Y:S01]  /*13f60*/  IMAD.MOV.U32 R4, RZ, RZ, RZ ;  /* 0x000000ffff047224 */ /* 0x000fe200078e00ff */
[----:B--2---:R-:W-:-:S05]  /*13f70*/  LOP3.LUT R0, R0, 0x1f, RZ, 0xc0, !PT ;  /* 0x0000001f00007812 */ /* 0x004fca00078ec0ff */
[----:B------:R-:W-:-:S05]  /*13f80*/  IMAD.IADD R7, R19, 0x1, R0 ;  /* 0x0000000113077824 */ /* 0x000fca00078e0200 */
[----:B------:R-:W-:-:S13]  /*13f90*/  ISETP.GE.OR P6, PT, R7, UR4, !P0 ;  /* 0x0000000407007c0c */ /* 0x000fda000c7c6670 */
[----:B------:R-:W-:Y:S05]  /*13fa0*/  @P6 BRA `(.L_x_1606) ;  /* 0x00000000000c6947 */ /* 0x000fea0003800000 */
[----:B------:R-:W2:Y:S02]  /*13fb0*/  LDC.64 R2, c[0x0][0xc80] ;  /* 0x00032000ff027b82 */ /* 0x000ea40000000a00 */
[----:B--2---:R-:W-:-:S05]  /*13fc0*/  IMAD.WIDE R2, R7, 0x4, R2 ;  /* 0x0000000407027825 */ /* 0x004fca00078e0202 */
[----:B------:R2:W5:Y:S02]  /*13fd0*/  LDG.E R4, desc[UR54][R2.64] ;  /* 0x0000003602047981 */ /* 0x000564000c1e1900 */
.L_x_1606:
[----:B------:R-:W-:Y:S05]  /*13fe0*/  BSYNC B0 ;  /* 0x0000000000007941 */ /* 0x000fea0003800000 */
.L_x_1605:
[----:B-----5:R-:W2:Y:S02]  /*13ff0*/  SHFL.UP PT, R0, R4, 0x1, RZ ;  /* 0x0420000004007989 */ /* 0x020ea400000e00ff */
[----:B--2---:R-:W-:-:S05]  /*14000*/  SEL R3, R0, RZ, P1 ;  /* 0x000000ff00037207 */ /* 0x004fca0000800000 */
[----:B------:R-:W-:-:S05]  /*14010*/  IMAD.IADD R3, R4, 0x1, R3 ;  /* 0x0000000104037824 */ /* 0x000fca00078e0203 */
[----:B------:R-:W2:Y:S02]  /*14020*/  SHFL.UP PT, R0, R3, 0x2, RZ ;  /* 0x0440000003007989 */ /* 0x000ea400000e00ff */
        /* <DEDUP_REMOVED lines=9> */
[----:B--2---:R-:W-:Y:S02]  /*140c0*/  SEL R9, R0, RZ, P5 ;  /* 0x000000ff00097207 */ /* 0x004fe40002800000 */
[----:B------:R-:W2:Y:S03]  /*140d0*/  LDC R0, c[0x0][0xc38] ;  /* 0x00030e00ff007b82 */ /* 0x000ea60000000800 */
[----:B------:R-:W-:-:S05]  /*140e0*/  IMAD.IADD R9, R8, 0x1, R9 ;  /* 0x0000000108097824 */ /* 0x000fca00078e0209 */
[----:B------:R-:W2:Y:S02]  /*140f0*/  SHFL.IDX PT, R3, R9, 0x1f, 0x1f ;  /* 0x03e01f0009037f89 */ /* 0x000ea400000e0000 */
[----:B--2---:R-:W-:-:S04]  /*14100*/  IMAD R3, R3, R0, RZ ;  /* 0x0000000003037224 */ /* 0x004fc800078e02ff */
[----:B------:R-:W-:-:S05]  /*14110*/  IMAD.IADD R6, R3, 0x1, R6 ;  /* 0x0000000103067824 */ /* 0x000fca00078e0206 */
[----:B------:R-:W-:-:S13]  /*14120*/  ISETP.GT.AND P6, PT, R6, R5, PT ;  /* 0x000000050600720c */ /* 0x000fda0003fc4270 */
[----:B------:R-:W-:Y:S05]  /*14130*/  @!P6 BRA `(.L_x_1607) ;  /* 0xfffffffc0074e947 */ /* 0x000fea000383ffff */
[----:B------:R-:W-:Y:S02]  /*14140*/  IMAD.MOV.U32 R7, RZ, RZ, R9 ;  /* 0x000000ffff077224 */ /* 0x000fe400078e0009 */
[----:B------:R-:W-:-:S07]  /*14150*/  IMAD.MOV.U32 R9, RZ, RZ, R3 ;  /* 0x000000ffff097224 */ /* 0x000fce00078e0003 */
.L_x_1603:
[----:B------:R-:W-:-:S04]  /*14160*/  IMAD.IADD R9, R6, 0x1, -R9 ;  /* 0x0000000106097824 */ /* 0x000fc800078e0a09 */
[----:B------:R-:W-:-:S05]  /*14170*/  IMAD R2, R7, R0, R9 ;  /* 0x0000000007027224 */ /* 0x000fca00078e0209 */
[----:B------:R-:W-:Y:S02]  /*14180*/  ISETP.GT.AND P0, PT, R2, R5, PT ;  /* 0x000000050200720c */ /* 0x000fe40003f04270 */
[----:B------:R-:W2:Y:S11]  /*14190*/  LDC.64 R2, c[0x0][0xc90] ;  /* 0x00032400ff027b82 */ /* 0x000eb60000000a00 */
[----:B0-----:R-:W-:-:S04]  /*141a0*/  VOTE.ANY R12, PT, !P0 ;  /* 0x00000000000c7806 */ /* 0x001fc800040e0100 */
[----:B------:R-:W0:Y:S02]  /*141b0*/  POPC R8, R12 ;  /* 0x0000000c00087309 */ /* 0x000e240000000000 */
[----:B0-----:R-:W-:-:S04]  /*141c0*/  IMAD.IADD R19, R8, 0x1, R19 ;  /* 0x0000000108137824 */ /* 0x001fc800078e0213 */
[----:B--2---:R-:W-:-:S05]  /*141d0*/  IMAD.WIDE R2, R19, 0x4, R2 ;  /* 0x0000000413027825 */ /* 0x004fca00078e0202 */
[----:B------:R-:W2:Y:S01]  /*141e0*/  LDG.E R11, desc[UR54][R2.64] ;  /* 0x00000036020b7981 */ /* 0x000ea2000c1e1900 */
[----:B------:R-:W-:Y:S01]  /*141f0*/  ISETP.NE.AND P0, PT, R12, RZ, PT ;  /* 0x000000ff0c00720c */ /* 0x000fe20003f05270 */
[----:B------:R-:W-:Y:S02]  /*14200*/  IMAD.MOV.U32 R16, RZ, RZ, RZ ;  /* 0x000000ffff107224 */ /* 0x000fe400078e00ff */
[----:B------:R-:W0:Y:S02]  /*14210*/  SHFL.IDX PT, R4, R4, R8, 0x1f ;  /* 0x00001f0804047589 */ /* 0x000e2400000e0000 */
[----:B0-----:R-:W-:-:S13]  /*14220*/  R2UR UR7, R4 ;  /* 0x00000000040772ca */ /* 0x001fda00000e0000 */
[----:B--2---:R-:W-:-:S05]  /*14230*/  IMAD R6, R11, UR7, RZ ;  /* 0x000000070b067c24 */ /* 0x004fca000f8e02ff */
[----:B------:R-:W-:-:S04]  /*14240*/  IABS R10, R6 ;  /* 0x00000006000a7213 */ /* 0x000fc80000000000 */
[----:B------:R-:W0:Y:S08]  /*14250*/  I2F.RP R13, R10 ;  /* 0x0000000a000d7306 */ /* 0x000e300000209400 */
[----:B0-----:R-:W0:Y:S02]  /*14260*/  MUFU.RCP R13, R13 ;  /* 0x0000000d000d7308 */ /* 0x001e240000001000 */
[----:B0-----:R-:W-:-:S06]  /*14270*/  VIADD R14, R13, 0xffffffe ;  /* 0x0ffffffe0d0e7836 */ /* 0x001fcc0000000000 */
[----:B------:R0:W2:Y:S01]  /*14280*/  F2I.FTZ.U32.TRUNC.NTZ R3, R14 ;  /* 0x0000000e00037305 */ /* 0x0000a2000021f000 */
[----:B------:R-:W-:Y:S05]  /*14290*/  @!P0 BRA `(.L_x_1608) ;  /* 0x0000000000088947 */ /* 0x000fea0003800000 */
[----:B------:R-:W-:-:S05]  /*142a0*/  VIADD R8, R8, 0xffffffff ;  /* 0xffffffff08087836 */ /* 0x000fca0000000000 */
[----:B------:R3:W4:Y:S02]  /*142b0*/  SHFL.IDX PT, R16, R7, R8, 0x1f ;  /* 0x00001f0807107589 */ /* 0x00072400000e0000 */
.L_x_1608:
[----:B--23--:R-:W-:Y:S02]  /*142c0*/  IMAD.MOV R7, RZ, RZ, -R3 ;  /* 0x000000ffff077224 */ /* 0x00cfe400078e0a03 */
[----:B------:R-:W-:Y:S02]  /*142d0*/  IMAD.MOV.U32 R2, RZ, RZ, RZ ;  /* 0x000000ffff027224 */ /* 0x000fe400078e00ff */
[----:B------:R-:W-:Y:S02]  /*142e0*/  IMAD R4, R7, R10, RZ ;  /* 0x0000000a07047224 */ /* 0x000fe400078e02ff */
[----:B----4-:R-:W-:Y:S02]  /*142f0*/  IMAD R16, R16, R0, R9 ;  /* 0x0000000010107224 */ /* 0x010fe400078e0209 */
[----:B------:R-:W-:Y:S01]  /*14300*/  IMAD.HI.U32 R2, R3, R4, R2 ;  /* 0x0000000403027227 */ /* 0x000fe200078e0002 */
[----:B------:R-:W-:-:S03]  /*14310*/  IABS R4, R6 ;  /* 0x0000000600047213 */ /* 0x000fc60000000000 */
[----:B------:R-:W-:Y:S02]  /*14320*/  IMAD.IADD R3, R5, 0x1, -R16 ;  /* 0x0000000105037824 */ /* 0x000fe400078e0a10 */
[----:B------:R-:W-:-:S03]  /*14330*/  IMAD.MOV R4, RZ, RZ, -R4 ;  /* 0x000000ffff047224 */ /* 0x000fc600078e0a04 */
[----:B------:R-:W-:-:S05]  /*14340*/  IABS R5, R3 ;  /* 0x0000000300057213 */ /* 0x000fca0000000000 */
        /* <DEDUP_REMOVED lines=10> */
[----:B------:R-:W-:-:S04]  /*143f0*/  IMAD.MOV.U32 R4, RZ, RZ, R2 ;  /* 0x000000ffff047224 */ /* 0x000fc800078e0002 */
        /* <DEDUP_REMOVED lines=11> */
[----:B------:R-:W-:Y:S02]  /*144b0*/  IABS R0, UR9 ;  /* 0x0000000900007c13 */ /* 0x000fe40008000000 */
[----:B------:R-:W-:Y:S02]  /*144c0*/  IABS R3, UR9 ;  /* 0x0000000900037c13 */ /* 0x000fe40008000000 */
[----:B------:R-:W2:Y:S01]  /*144d0*/  I2F.RP R5, R0 ;  /* 0x0000000000057306 */ /* 0x000ea20000209400 */
[----:B------:R-:W-:Y:S02]  /*144e0*/  R2UR UR6, R0 ;  /* 0x00000000000672ca */ /* 0x000fe400000e0000 */
[----:B------:R-:W-:-:S05]  /*144f0*/  IMAD.MOV R3, RZ, RZ, -R3 ;  /* 0x000000ffff037224 */ /* 0x000fca00078e0a03 */
[----:B--2---:R-:W2:Y:S02]  /*14500*/  MUFU.RCP R5, R5 ;  /* 0x0000000500057308 */ /* 0x004ea40000001000 */
[----:B--2---:R-:W-:-:S06]  /*14510*/  VIADD R7, R5, 0xffffffe ;  /* 0x0ffffffe05077836 */ /* 0x004fcc0000000000 */
[----:B------:R-:W2:Y:S02]  /*14520*/  F2I.FTZ.U32.TRUNC.NTZ R7, R7 ;  /* 0x0000000700077305 */ /* 0x000ea4000021f000 */
[----:B--2---:R-:W-:-:S13]  /*14530*/  R2UR UR5, R7 ;  /* 0x00000000070572ca */ /* 0x004fda00000e0000 */
[----:B------:R-:W-:-:S04]  /*14540*/  UIADD3 UR4, URZ, -UR5, URZ ;  /* 0x800000053f047290 */ /* 0x000fc8000fffe03f */
[----:B------:R-:W-:-:S03]  /*14550*/  UIMAD UR6, UR4, UR6, URZ ;  /* 0x00000006040672a4 */ /* 0x000fc6000f8e023f */
[----:B------:R-:W-:Y:S02]  /*14560*/  UMOV UR4, URZ ;  /* 0x0000003f00047c82 */ /* 0x000fe40008000000 */
[----:B------:R-:W-:-:S04]  /*14570*/  UIMAD.WIDE.U32 UR4, UR5, UR6, UR4 ;  /* 0x00000006050472a5 */ /* 0x000fc8000f8e0004 */
[----:B------:R-:W-:-:S06]  /*14580*/  UIMAD.WIDE.U32 UR4, UR5, UR8, URZ ;  /* 0x00000008050472a5 */ /* 0x000fcc000f8e003f */
[----:B------:R-:W-:Y:S01]  /*14590*/  IMAD.U32 R4, RZ, RZ, UR5 ;  /* 0x00000005ff047e24 */ /* 0x000fe2000f8e00ff */
[----:B------:R-:W-:-:S03]  /*145a0*/  R2UR UR4, R9 ;  /* 0x00000000090472ca */ /* 0x000fc600000e0000 */
[----:B------:R-:W-:-:S05]  /*145b0*/  IMAD R3, R3, R4, UR8 ;  /* 0x0000000803037e24 */ /* 0x000fca000f8e0204 */
[----:B------:R-:W-:-:S05]  /*145c0*/  ISETP.GT.U32.AND P0, PT, R0, R3, PT ;  /* 0x000000030000720c */ /* 0x000fca0003f04070 */
[----:B------:R-:W-:-:S08]  /*145d0*/  ULOP3.LUT UR4, UR4, UR9, URZ, 0x3c, !UPT ;  /* 0x0000000904047292 */ /* 0x000fd0000f8e3c3f */
[----:B------:R-:W-:Y:S01]  /*145e0*/  VOTEU.ANY UP1, P0 ;  /* 0x00000000003f7886 */ /* 0x000fe20000020100 */
[----:B------:R-:W-:-:S04]  /*145f0*/  PLOP3.LUT P0, PT, PT, PT, UP1, 0x80, 0x0 ;  /* 0x000000000000781c */ /* 0x000fc80003f0f018 */
[----:B------:R-:W-:Y:S02]  /*14600*/  @!UP1 UIADD3 UR5, UR5, 0x1, URZ ;  /* 0x0000000105059890 */ /* 0x000fe4000fffe03f */
[----:B------:R-:W-:-:S07]  /*14610*/  UISETP.GE.AND UP1, UPT, UR4, URZ, UPT ;  /* 0x0000003f0400728c */ /* 0x000fce000bf26270 */
[----:B------:R-:W-:-:S05]  /*14620*/  @!P0 IMAD.IADD R3, R3, 0x1, -R0 ;  /* 0x0000000103038824 */ /* 0x000fca00078e0a00 */
[----:B------:R-:W-:Y:S01]  /*14630*/  ISETP.GE.U32.AND P0, PT, R3, R0, PT ;  /* 0x000000000300720c */ /* 0x000fe20003f06070 */
[----:B------:R-:W-:-:S12]  /*14640*/  IMAD R3, RZ, RZ, -UR9 ;  /* 0x80000009ff037e24 */ /* 0x000fd8000f8e02ff */
        /* <DEDUP_REMOVED lines=9> */
.L_x_1604:
[----:B------:R-:W2:Y:S01]  /*146e0*/  LDC R19, c[0x0][0xc3c] ;  /* 0x00030f00ff137b82 */ /* 0x000ea20000000800 */
[----:B------:R-:W-:Y:S01]  /*146f0*/  IMAD.MOV.U32 R16, RZ, RZ, R5 ;  /* 0x000000ffff107224 */ /* 0x000fe200078e0005 */
[----:B------:R-:W-:Y:S01]  /*14700*/  UMOV UR4, URZ ;  /* 0x0000003f00047c82 */ /* 0x000fe20008000000 */
[----:B------:R-:W-:-:S07]  /*14710*/  IMAD.MOV.U32 R18, RZ, RZ, RZ ;  /* 0x000000ffff127224 */ /* 0x000fce00078e00ff */
.L_x_1609:
[----:B------:R-:W3:Y:S01]  /*14720*/  S2R R0, SR_TID.X ;  /* 0x0000000000007919 */ /* 0x000ee20000002100 */
[----:B-1----:R-:W-:Y:S01]  /*14730*/  IMAD.U32 R17, RZ, RZ, UR4 ;  /* 0x00000004ff117e24 */ /* 0x002fe2000f8e00ff */
[----:B------:R-:W-:Y:S01]  /*14740*/  BAR.SYNC.DEFER_BLOCKING 0x4, 0x180 ;  /* 0x0106000000007b1d */ /* 0x000fe20000010000 */
[----:B---3--:R-:W-:-:S04]  /*14750*/  LOP3.LUT R0, R0, 0x1f, RZ, 0xc0, !PT ;  /* 0x0000001f00007812 */ /* 0x008fc800078ec0ff */
[----:B------:R-:W-:-:S13]  /*14760*/  ISETP.NE.AND P0, PT, R0, RZ, PT ;  /* 0x000000ff0000720c */ /* 0x000fda0003f05270 */
[----:B------:R-:W1:Y:S01]  /*14770*/  @!P0 S2R R31, SR_CgaCtaId ;  /* 0x00000000001f8919 */ /* 0x000e620000008800 */
[----:B------:R-:W-:-:S04]  /*14780*/  @!P0 MOV R0, 0x400 ;  /* 0x0000040000008802 */ /* 0x000fc80000000f00 */
[----:B-1----:R-:W-:-:S05]  /*14790*/  @!P0 LEA R22, R31, R0, 0x18 ;  /* 0x000000001f168211 */ /* 0x002fca00078ec0ff */
[----:B--2---:R1:W-:Y:S01]  /*147a0*/  @!P0 STS.128 [R22+0x284d0], R16 ;  /* 0x0284d01016008388 */ /* 0x0043e20000000c00 */
[----:B------:R-:W-:Y:S06]  /*147b0*/  BAR.ARV 0x5, 0x180 ;  /* 0x0146000000007b1d */ /* 0x000fec0000002000 */
.L_x_1602:
[----:B------:R-:W-:Y:S02]  /*147c0*/  ULDC UR5, c[0x0][0xc3c] ;  /* 0x00030f0000057ab9 */ /* 0x000fe40000000800 */
[----:B------:R-:W-:-:S13]  /*147d0*/  ISETP.GE.AND P0, PT, R19, UR5, PT ;  /* 0x0000000513007c0c */ /* 0x000fda000bf06270 */
[----:B------:R-:W-:Y:S05]  /*147e0*/  @!P0 BRA `(.L_x_1610) ;  /* 0xffffffb0005c8947 */ /* 0x000fea000383ffff */
.L_x_1529:
[----:B-12---:R-:W2:Y:S01]  /*147f0*/  LDL.LU R0, [R1+0x4] ;  /* 0x0000040001007983 */ /* 0x006ea20000300800 */
[----:B------:R-:W-:Y:S01]  /*14800*/  BSSY B0, `(.L_x_1611) ;  /* 0x000000b000007945 */ /* 0x000fe20003800000 */
[----:B------:R-:W1:Y:S01]  /*14810*/  S2R R5, SR_CgaCtaId ;  /* 0x0000000000057919 */ /* 0x000e620000008800 */
[----:B--2---:R-:W-:-:S05]  /*14820*/  VIADD R0, R0, 0x1 ;  /* 0x0000000100007836 */ /* 0x004fca0000000000 */
[----:B------:R-:W-:-:S04]  /*14830*/  LEA.HI R2, R0, R0, RZ, 0x1 ;  /* 0x0000000000027211 */ /* 0x000fc800078f08ff */
[----:B------:R-:W-:Y:S02]  /*14840*/  LOP3.LUT R3, R2, 0xfffffffe, RZ, 0xc0, !PT ;  /* 0xfffffffe02037812 */ /* 0x000fe400078ec0ff */
[----:B------:R-:W-:-:S03]  /*14850*/  MOV R2, 0x400 ;  /* 0x0000040000027802 */ /* 0x000fc60000000f00 */
[----:B------:R-:W-:Y:S01]  /*14860*/  IMAD.IADD R0, R0, 0x1, -R3 ;  /* 0x0000000100007824 */ /* 0x000fe200078e0a03 */
[----:B-1----:R-:W-:-:S04]  /*14870*/  LEA R4, R5, R2, 0x18 ;  /* 0x0000000205047211 */ /* 0x002fc800078ec0ff */
[----:B------:R-:W-:-:S04]  /*14880*/  SHF.L.U32 R0, R0, 0x1f, RZ ;  /* 0x0000001f00007819 */ /* 0x000fc800000006ff */
[----:B------:R-:W1:Y:S02]  /*14890*/  SYNCS.PHASECHK.TRANS64.TRYWAIT P0, [R4+URZ+0x28420], R0 ;  /* 0x02842000040075a7 */ /* 0x000e64000800017f */
[----:B-1----:R-:W-:Y:S05]  /*148a0*/  @!P0 BRA `(.L_x_1612) ;  /* 0x0000002400f48947 */ /* 0x002fea0003800000 */
.L_x_1697:
[----:B------:R-:W-:Y:S05]  /*148b0*/  BSYNC B0 ;  /* 0x0000000000007941 */ /* 0x000fea0003800000 */
.L_x_1611:
[----:B------:R-:W-:-:S03]  /*148c0*/  UMOV UR4, 0xffffffff ;  /* 0xffffffff00047882 */ /* 0x000fc60000000000 */
[----:B------:R-:W-:Y:S05]  /*148d0*/  BRA.DIV UR4, `(.L_x_1613) ;  /* 0x0000002604fc7947 */ /* 0x000fea000b800000 */
[----:B-1----:R-:W1:Y:S02]  /*148e0*/  S2R R0, SR_TID.X ;  /* 0x0000000000007919 */ /* 0x002e640000002100 */
[----:B-1----:R-:W-:-:S04]  /*148f0*/  SHF.R.U32.HI R0, RZ, 0x5, R0 ;  /* 0x00000005ff007819 */ /* 0x002fc80000011600 */
[----:B------:R-:W-:-:S05]  /*14900*/  LOP3.LUT R0, R0, 0x3, RZ, 0xc0, !PT ;  /* 0x0000000300007812 */ /* 0x000fca00078ec0ff */
[----:B0-----:R0:W1:Y:S02]  /*14910*/  SHFL.IDX PT, R14, R0, RZ, 0x1f ;  /* 0x00001fff000e7589 */ /* 0x00106400000e0000 */
.L_x_1700:
[----:B-1----:R-:W-:Y:S01]  /*14920*/  ISETP.NE.AND P0, PT, R14, RZ, PT ;  /* 0x000000ff0e00720c */ /* 0x002fe20003f05270 */
[----:B------:R-:W-:-:S12]  /*14930*/  BSSY B0, `(.L_x_1614) ;  /* 0x000002c000007945 */ /* 0x000fd80003800000 */
[----:B------:R-:W-:Y:S05]  /*14940*/  @P0 BRA `(.L_x_1615) ;  /* 0x0000000000a80947 */ /* 0x000fea0003800000 */
[----:B------:R-:W-:-:S03]  /*14950*/  UMOV UR4, 0xffffffff ;  /* 0xffffffff00047882 */ /* 0x000fc60000000000 */
[----:B------:R-:W-:Y:S05]  /*14960*/  BRA.DIV UR4, `(.L_x_1616) ;  /* 0x0000002a040c7947 */ /* 0x000fea000b800000 */
[----:B------:R-:W-:-:S13]  /*14970*/  ELECT P6, URZ, PT ;  /* 0x00000000003f782f */ /* 0x000fda00038c0000 */
.L_x_1703:
[----:B------:R-:W-:Y:S05]  /*14980*/  @!P6 BRA `(.L_x_1615) ;  /* 0x000000000098e947 */ /* 0x000fea0003800000 */
[----:B------:R-:W-:-:S06]  /*14990*/  ULOP3.LUT UR4, UR42, 0x2, URZ, 0xfc, !UPT ;  /* 0x000000022a047892 */ /* 0x000fcc000f8efc3f */
[----:B0-----:R-:W-:-:S05]  /*149a0*/  IMAD.U32 R0, RZ, RZ, UR4 ;  /* 0x00000004ff007e24 */ /* 0x001fca000f8e00ff */
[----:B------:R-:W-:-:S13]  /*149b0*/  ISETP.NE.AND P0, PT, R0, 0x3, PT ;  /* 0x000000030000780c */ /* 0x000fda0003f05270 */
[----:B------:R-:W-:Y:S05]  /*149c0*/  @!P0 BRA `(.L_x_1617) ;  /* 0x0000000000048947 */ /* 0x000fea0003800000 */
[----:B------:R-:W-:Y:S01]  /*149d0*/  BPT.TRAP 0x1 ;  /* 0x000000040000795c */ /* 0x000fe20000300000 */
.L_x_1617:
[C---:B------:R-:W-:Y:S01]  /*149e0*/  IMAD R5, R23.reuse, 0x8, R4 ;  /* 0x0000000817057824 */ /* 0x040fe200078e0204 */
[----:B------:R-:W-:Y:S01]  /*149f0*/  SHF.L.U32 R0, R24, 0x1f, RZ ;  /* 0x0000001f18007819 */ /* 0x000fe200000006ff */
[----:B------:R-:W-:-:S03]  /*14a00*/  VIADD R23, R23, 0x1 ;  /* 0x0000000117177836 */ /* 0x000fc60000000000 */
[----:B------:R-:W0:Y:S02]  /*14a10*/  SYNCS.PHASECHK.TRANS64.TRYWAIT P1, [R5+URZ+0x28440], R0 ;  /* 0x02844000050075a7 */ /* 0x000e24000802017f */
[----:B------:R-:W-:-:S04]  /*14a20*/  ISETP.NE.AND P2, PT, R23, 0x2, PT ;  /* 0x000000021700780c */ /* 0x000fc80003f45270 */
[----:B------:R-:W-:Y:S01]  /*14a30*/  SEL R3, RZ, 0x1, P2 ;  /* 0x00000001ff037807 */ /* 0x000fe20001000000 */
[----:B0-----:R-:W-:Y:S08]  /*14a40*/  @!P1 BRA `(.L_x_1618) ;  /* 0x0000002400f49947 */ /* 0x001ff00003800000 */
.L_x_1704:
[----:B------:R-:W-:Y:S02]  /*14a50*/  SEL R23, R23, RZ, P2 ;  /* 0x000000ff17177207 */ /* 0x000fe40001000000 */
[----:B------:R-:W-:Y:S01]  /*14a60*/  LOP3.LUT R2, R24, R3, RZ, 0x3c, !PT ;  /* 0x0000000318027212 */ /* 0x000fe200078e3cff */
[----:B------:R-:W-:Y:S06]  /*14a70*/  @!P0 BRA `(.L_x_1619) ;  /* 0x0000000000048947 */ /* 0x000fec0003800000 */
[----:B------:R-:W-:Y:S01]  /*14a80*/  BPT.TRAP 0x1 ;  /* 0x000000040000795c */ /* 0x000fe20000300000 */
.L_x_1619:
[----:B------:R-:W-:Y:S01]  /*14a90*/  IMAD R23, R23, 0x8, R4 ;  /* 0x0000000817177824 */ /* 0x000fe200078e0204 */
[----:B------:R-:W-:-:S04]  /*14aa0*/  SHF.L.U32 R2, R2, 0x1f, RZ ;  /* 0x0000001f02027819 */ /* 0x000fc800000006ff */
[----:B------:R-:W1:Y:S02]  /*14ab0*/  SYNCS.PHASECHK.TRANS64.TRYWAIT P1, [R23+URZ+0x28440], R2 ;  /* 0x02844002170075a7 */ /* 0x000e64000802017f */
[----:B-1----:R-:W-:Y:S05]  /*14ac0*/  @!P1 BRA `(.L_x_1620) ;  /* 0x0000002400e89947 */ /* 0x002fea0003800000 */
.L_x_1705:
[----:B------:R-:W-:Y:S05]  /*14ad0*/  @!P0 BRA `(.L_x_1621) ;  /* 0x0000000000048947 */ /* 0x000fea0003800000 */
[----:B------:R-:W-:Y:S01]  /*14ae0*/  BPT.TRAP 0x1 ;  /* 0x000000040000795c */ /* 0x000fe20000300000 */
.L_x_1621:
[----:B------:R-:W2:Y:S02]  /*14af0*/  SYNCS.PHASECHK.TRANS64.TRYWAIT P1, [R5+URZ+0x28460], R0 ;  /* 0x02846000050075a7 */ /* 0x000ea4000802017f */
[----:B--2---:R-:W-:Y:S05]  /*14b00*/  @!P1 BRA `(.L_x_1622) ;  /* 0x0000002400ec9947 */ /* 0x004fea0003800000 */
.L_x_1706:
[----:B------:R-:W-:Y:S05]  /*14b10*/  @!P0 BRA `(.L_x_1623) ;  /* 0x0000000000048947 */ /* 0x000fea0003800000 */
[----:B------:R-:W-:Y:S01]  /*14b20*/  BPT.TRAP 0x1 ;  /* 0x000000040000795c */ /* 0x000fe20000300000 */
.L_x_1623:
[----:B------:R-:W3:Y:S02]  /*14b30*/  SYNCS.PHASECHK.TRANS64.TRYWAIT P1, [R23+URZ+0x28460], R2 ;  /* 0x02846002170075a7 */ /* 0x000ee4000802017f */
[----:B---3--:R-:W-:Y:S05]  /*14b40*/  @!P1 BRA `(.L_x_1624) ;  /* 0x0000002400f09947 */ /* 0x008fea0003800000 */
.L_x_1707:
[----:B------:R-:W-:Y:S05]  /*14b50*/  @!P0 BRA `(.L_x_1625) ;  /* 0x0000000000048947 */ /* 0x000fea0003800000 */
[----:B------:R-:W-:Y:S01]  /*14b60*/  BPT.TRAP 0x1 ;  /* 0x000000040000795c */ /* 0x000fe20000300000 */
.L_x_1625:
[----:B------:R-:W4:Y:S02]  /*14b70*/  SYNCS.PHASECHK.TRANS64.TRYWAIT P1, [R5+URZ+0x28480], R0 ;  /* 0x02848000050075a7 */ /* 0x000f24000802017f */
[----:B----4-:R-:W-:Y:S05]  /*14b80*/  @!P1 BRA `(.L_x_1626) ;  /* 0x0000002400f49947 */ /* 0x010fea0003800000 */
.L_x_1708:
[----:B------:R-:W-:Y:S05]  /*14b90*/  @!P0 BRA `(.L_x_1627) ;  /* 0x0000000000048947 */ /* 0x000fea0003800000 */
[----:B------:R-:W-:Y:S01]  /*14ba0*/  BPT.TRAP 0x1 ;  /* 0x000000040000795c */ /* 0x000fe20000300000 */
.L_x_1627:
[----:B------:R0:W0:Y:S02]  /*14bb0*/  SYNCS.PHASECHK.TRANS64.TRYWAIT P0, [R23+URZ+0x28480], R2 ;  /* 0x02848002170075a7 */ /* 0x000024000800017f */
[----:B0-----:R-:W-:Y:S05]  /*14bc0*/  @!P0 NANOSLEEP.SYNCS 0x989680 ;  /* 0x009896800000895d */ /* 0x001fea0003900000 */
[----:B------:R-:W0:Y:S02]  /*14bd0*/  @!P0 SYNCS.PHASECHK.TRANS64 P0, [R23+URZ+0x28480], R2 ;  /* 0x02848002170085a7 */ /* 0x000e24000800007f */
[----:B0-----:R-:W-:Y:S05]  /*14be0*/  @!P0 BRA `(.L_x_1627) ;  /* 0xfffffffc00f08947 */ /* 0x001fea000383ffff */
.L_x_1615:
[----:B------:R-:W-:Y:S05]  /*14bf0*/  BSYNC B0 ;  /* 0x0000000000007941 */ /* 0x000fea0003800000 */
.L_x_1614:
[----:B------:R-:W-:Y:S05]  /*14c00*/  EXIT ;  /* 0x000000000000794d */ /* 0x000fea0003800000 */
.L_x_1424:
[----:B0-----:R-:W-:-:S04]  /*14c10*/  IMAD.U32 R3, RZ, RZ, UR53 ;  /* 0x00000035ff037e24 */ /* 0x001fc8000f8e00ff */
[----:B------:R0:W1:Y:S03]  /*14c20*/  SYNCS.PHASECHK.TRANS64.TRYWAIT P0, [R3+URZ+0x28400], R0 ;  /* 0x02840000030075a7 */ /* 0x000066000800017f */
[----:B-1----:R-:W-:Y:S05]  /*14c30*/  @!P0 NANOSLEEP.SYNCS 0x989680 ;  /* 0x009896800000895d */ /* 0x002fea0003900000 */
[----:B------:R-:W1:Y:S02]  /*14c40*/  @!P0 SYNCS.PHASECHK.TRANS64 P0, [R3+URZ+0x28400], R0 ;  /* 0x02840000030085a7 */ /* 0x000e64000800007f */
[----:B-1----:R-:W-:Y:S05]  /*14c50*/  @!P0 BRA `(.L_x_1424) ;  /* 0xfffffffc00ec8947 */ /* 0x002fea000383ffff */
[----:B------:R-:W-:Y:S05]  /*14c60*/  BRA `(.L_x_1628) ;  /* 0xfffffed4001c7947 */ /* 0x000fea000383ffff */
.L_x_1428:
[----:B-1----:R-:W-:-:S04]  /*14c70*/  IMAD.U32 R3, RZ, RZ, UR58 ;  /* 0x0000003aff037e24 */ /* 0x002fc8000f8e00ff */
[----:B------:R1:W2:Y:S03]  /*14c80*/  SYNCS.PHASECHK.TRANS64.TRYWAIT P1, [R3+URZ+0x28430], R8 ;  /* 0x02843008030075a7 */ /* 0x0002a6000802017f */
[----:B--2---:R-:W-:Y:S05]  /*14c90*/  @!P1 NANOSLEEP.SYNCS 0x989680 ;  /* 0x009896800000995d */ /* 0x004fea0003900000 */
[----:B------:R-:W2:Y:S02]  /*14ca0*/  @!P1 SYNCS.PHASECHK.TRANS64 P1, [R3+URZ+0x28430], R8 ;  /* 0x02843008030095a7 */ /* 0x000ea4000802007f */
[----:B--2---:R-:W-:Y:S05]  /*14cb0*/  @!P1 BRA `(.L_x_1428) ;  /* 0xfffffffc00ec9947 */ /* 0x004fea000383ffff */
[----:B------:R-:W-:Y:S05]  /*14cc0*/  BRA `(.L_x_1427) ;  /* 0xfffffed400407947 */ /* 0x000fea000383ffff */
.L_x_1441:
[----:B---3--:R-:W-:-:S04]  /*14cd0*/  IMAD.U32 R9, RZ, RZ, UR58 ;  /* 0x0000003aff097e24 */ /* 0x008fc8000f8e00ff */
[----:B------:R3:W4:Y:S03]  /*14ce0*/  SYNCS.PHASECHK.TRANS64.TRYWAIT P1, [R9+URZ+0x28450], R8 ;  /* 0x02845008090075a7 */ /* 0x000726000802017f */
[----:B----4-:R-:W-:Y:S05]  /*14cf0*/  @!P1 NANOSLEEP.SYNCS 0x989680 ;  /* 0x009896800000995d */ /* 0x010fea0003900000 */
[----:B------:R-:W4:Y:S02]  /*14d00*/  @!P1 SYNCS.PHASECHK.TRANS64 P1, [R9+URZ+0x28450], R8 ;  /* 0x02845008090095a7 */ /* 0x000f24000802007f */
[----:B----4-:R-:W-:Y:S05]  /*14d10*/  @!P1 BRA `(.L_x_1441) ;  /* 0xfffffffc00ec9947 */ /* 0x010fea000383ffff */
[----:B------:R-:W-:Y:S05]  /*14d20*/  BRA `(.L_x_1440) ;  /* 0xfffffef000347947 */ /* 0x000fea000383ffff */
.L_x_1450:
[----:B-12---:R-:W-:-:S04]  /*14d30*/  IMAD.U32 R0, RZ, RZ, UR59 ;  /* 0x0000003bff007e24 */ /* 0x006fc8000f8e00ff */
[----:B------:R1:W2:Y:S03]  /*14d40*/  SYNCS.PHASECHK.TRANS64.TRYWAIT P1, [R0+URZ+0x28430], R9 ;  /* 0x02843009000075a7 */ /* 0x0002a6000802017f */
[----:B--2---:R-:W-:Y:S05]  /*14d50*/  @!P1 NANOSLEEP.SYNCS 0x989680 ;  /* 0x009896800000995d */ /* 0x004fea0003900000 */
[----:B------:R-:W2:Y:S02]  /*14d60*/  @!P1 SYNCS.PHASECHK.TRANS64 P1, [R0+URZ+0x28430], R9 ;  /* 0x02843009000095a7 */ /* 0x000ea4000802007f */
[----:B--2---:R-:W-:Y:S05]  /*14d70*/  @!P1 BRA `(.L_x_1450) ;  /* 0xfffffffc00ec9947 */ /* 0x004fea000383ffff */
[----:B------:R-:W-:Y:S05]  /*14d80*/  BRA `(.L_x_1449) ;  /* 0xfffffef400687947 */ /* 0x000fea000383ffff */
.L_x_1463:
[----:B---3--:R-:W-:-:S04]  /*14d90*/  IMAD.U32 R10, RZ, RZ, UR59 ;  /* 0x0000003bff0a7e24 */ /* 0x008fc8000f8e00ff */
[----:B------:R3:W4:Y:S03]  /*14da0*/  SYNCS.PHASECHK.TRANS64.TRYWAIT P1, [R10+URZ+0x28450], R9 ;  /* 0x028450090a0075a7 */ /* 0x000726000802017f */
[----:B----4-:R-:W-:Y:S05]  /*14db0*/  @!P1 NANOSLEEP.SYNCS 0x989680 ;  /* 0x009896800000995d */ /* 0x010fea0003900000 */
[----:B------:R-:W4:Y:S02]  /*14dc0*/  @!P1 SYNCS.PHASECHK.TRANS64 P1, [R10+URZ+0x28450], R9 ;  /* 0x028450090a0095a7 */ /* 0x000f24000802007f */
[----:B----4-:R-:W-:Y:S05]  /*14dd0*/  @!P1 BRA `(.L_x_1463) ;  /* 0xfffffffc00ec9947 */ /* 0x010fea000383ffff */
[----:B------:R-:W-:Y:S05]  /*14de0*/  BRA `(.L_x_1462) ;  /* 0xffffff1400887947 */ /* 0x000fea000383ffff */
.L_x_1473:
[----:B-1----:R-:W-:-:S04]  /*14df0*/  IMAD.U32 R0, RZ, RZ, UR56 ;  /* 0x00000038ff007e24 */ /* 0x002fc8000f8e00ff */
[----:B------:R1:W2:Y:S03]  /*14e00*/  SYNCS.PHASECHK.TRANS64.TRYWAIT P2, [R0+URZ+0x28430], R7 ;  /* 0x02843007000075a7 */ /* 0x0002a6000804017f */
[----:B--2---:R-:W-:Y:S05]  /*14e10*/  @!P2 NANOSLEEP.SYNCS 0x989680 ;  /* 0x009896800000a95d */ /* 0x004fea0003900000 */
[----:B------:R-:W2:Y:S02]  /*14e20*/  @!P2 SYNCS.PHASECHK.TRANS64 P2, [R0+URZ+0x28430], R7 ;  /* 0x028430070000a5a7 */ /* 0x000ea4000804007f */
[----:B--2---:R-:W-:Y:S05]  /*14e30*/  @!P2 BRA `(.L_x_1473) ;  /* 0xfffffffc00eca947 */ /* 0x004fea000383ffff */
[----:B------:R-:W-:Y:S05]  /*14e40*/  BRA `(.L_x_1472) ;  /* 0xffffff1800c47947 */ /* 0x000fea000383ffff */
.L_x_1478:
[----:B-1----:R-:W-:-:S04]  /*14e50*/  IMAD.U32 R10, RZ, RZ, UR56 ;  /* 0x00000038ff0a7e24 */ /* 0x002fc8000f8e00ff */
[----:B------:R1:W2:Y:S03]  /*14e60*/  SYNCS.PHASECHK.TRANS64.TRYWAIT P2, [R10+URZ+0x28450], R7 ;  /* 0x028450070a0075a7 */ /* 0x0002a6000804017f */
[----:B--2---:R-:W-:Y:S05]  /*14e70*/  @!P2 NANOSLEEP.SYNCS 0x989680 ;  /* 0x009896800000a95d */ /* 0x004fea0003900000 */
[----:B------:R-:W2:Y:S02]  /*14e80*/  @!P2 SYNCS.PHASECHK.TRANS64 P2, [R10+URZ+0x28450], R7 ;  /* 0x028450070a00a5a7 */ /* 0x000ea4000804007f */
[----:B--2---:R-:W-:Y:S05]  /*14e90*/  @!P2 BRA `(.L_x_1478) ;  /* 0xfffffffc00eca947 */ /* 0x004fea000383ffff */
[----:B------:R-:W-:Y:S05]  /*14ea0*/  BRA `(.L_x_1477) ;  /* 0xffffff30001c7947 */ /* 0x000fea000383ffff */
.L_x_1485:
[----:B-1----:R-:W-:-:S04]  /*14eb0*/  IMAD.U32 R0, RZ, RZ, UR59 ;  /* 0x0000003bff007e24 */ /* 0x002fc8000f8e00ff */
[----:B------:R1:W2:Y:S03]  /*14ec0*/  SYNCS.PHASECHK.TRANS64.TRYWAIT P1, [R0+URZ+0x28430], R9 ;  /* 0x02843009000075a7 */ /* 0x0002a6000802017f */
[----:B--2---:R-:W-:Y:S05]  /*14ed0*/  @!P1 NANOSLEEP.SYNCS 0x989680 ;  /* 0x009896800000995d */ /* 0x004fea0003900000 */
[----:B------:R-:W2:Y:S02]  /*14ee0*/  @!P1 SYNCS.PHASECHK.TRANS64 P1, [R0+URZ+0x28430], R9 ;  /* 0x02843009000095a7 */ /* 0x000ea4000802007f */
[----:B--2---:R-:W-:Y:S05]  /*14ef0*/  @!P1 BRA `(.L_x_1485) ;  /* 0xfffffffc00ec9947 */ /* 0x004fea000383ffff */
[----:B------:R-:W-:Y:S05]  /*14f00*/  BRA `(.L_x_1484) ;  /* 0xffffff3000bc7947 */ /* 0x000fea000383ffff */
.L_x_1498:
[----:B---3--:R-:W-:-:S04]  /*14f10*/  IMAD.U32 R10, RZ, RZ, UR59 ;  /* 0x0000003bff0a7e24 */ /* 0x008fc8000f8e00ff */
[----:B------:R3:W4:Y:S03]  /*14f20*/  SYNCS.PHASECHK.TRANS64.TRYWAIT P1, [R10+URZ+0x28450], R9 ;  /* 0x028450090a0075a7 */ /* 0x000726000802017f */
[----:B----4-:R-:W-:Y:S05]  /*14f30*/  @!P1 NANOSLEEP.SYNCS 0x989680 ;  /* 0x009896800000995d */ /* 0x010fea0003900000 */
[----:B------:R-:W4:Y:S02]  /*14f40*/  @!P1 SYNCS.PHASECHK.TRANS64 P1, [R10+URZ+0x28450], R9 ;  /* 0x028450090a0095a7 */ /* 0x000f24000802007f */
[----:B----4-:R-:W-:Y:S05]  /*14f50*/  @!P1 BRA `(.L_x_1498) ;  /* 0xfffffffc00ec9947 */ /* 0x010fea000383ffff */
[----:B------:R-:W-:Y:S05]  /*14f60*/  BRA `(.L_x_1497) ;  /* 0xffffff5000d87947 */ /* 0x000fea000383ffff */
.L_x_1550:
        /* <DEDUP_REMOVED lines=10> */
.L_x_1629:
[----:B------:R-:W-:Y:S05]  /*15010*/  BRA `(.L_x_1630) ;  /* 0xffffffbc00087947 */ /* 0x000fea000383ffff */
.L_x_1553:
[----:B0-----:R0:W1:Y:S02]  /*15020*/  SYNCS.PHASECHK.TRANS64.TRYWAIT P0, [R0+URZ+0x28480], R21 ;  /* 0x02848015000075a7 */ /* 0x001064000800017f */
[----:B-1----:R-:W-:Y:S05]  /*15030*/  @!P0 NANOSLEEP.SYNCS 0x989680 ;  /* 0x009896800000895d */ /* 0x002fea0003900000 */
[----:B------:R-:W1:Y:S02]  /*15040*/  @!P0 SYNCS.PHASECHK.TRANS64 P0, [R0+URZ+0x28480], R21 ;  /* 0x02848015000085a7 */ /* 0x000e64000800007f */
[----:B-1----:R-:W-:Y:S05]  /*15050*/  @!P0 BRA `(.L_x_1553) ;  /* 0xfffffffc00f08947 */ /* 0x002fea000383ffff */
[----:B------:R-:W-:Y:S05]  /*15060*/  BRA `(.L_x_1631) ;  /* 0xffffffbc00187947 */ /* 0x000fea000383ffff */
.L_x_1554:
        /* <DEDUP_REMOVED lines=8> */
.L_x_1633:
[----:B------:R-:W-:Y:S05]  /*150f0*/  BSYNC B0 ;  /* 0x0000000000007941 */ /* 0x000fea0003800000 */
.L_x_1632:
[----:B------:R-:W-:Y:S01]  /*15100*/  IMAD.MOV.U32 R13, RZ, RZ, R7 ;  /* 0x000000ffff0d7224 */ /* 0x000fe200078e0007 */
[----:B------:R-:W-:Y:S01]  /*15110*/  LOP3.LUT R27, R28, 0x80, RZ, 0xfc, !PT ;  /* 0x000000801c1b7812 */ /* 0x000fe200078efcff */
        /* <DEDUP_REMOVED lines=10> */
.L_x_1634:
[----:B------:R-:W0:Y:S01]  /*151c0*/  LDC R15, c[0x0][0x2f4] ;  /* 0x0000bd00ff0f7b82 */ /* 0x000e220000000800 */
[----:B------:R-:W-:Y:S02]  /*151d0*/  IMAD.MOV.U32 R13, RZ, RZ, R9 ;  /* 0x000000ffff0d7224 */ /* 0x000fe400078e0009 */
[----:B------:R-:W-:Y:S02]  /*151e0*/  IMAD.MOV.U32 R12, RZ, RZ, 0x1 ;  /* 0x00000001ff0c7424 */ /* 0x000fe400078e00ff */
[----:B------:R-:W-:-:S05]  /*151f0*/  IMAD.MOV.U32 R2, RZ, RZ, R14 ;  /* 0x000000ffff027224 */ /* 0x000fca00078e000e */
[----:B------:R-:W-:-:S05]  /*15200*/  IADD3 R2, P0, R28, R2, RZ ;  /* 0x000000021c027210 */ /* 0x000fca0007f1e0ff */
[----:B------:R-:W-:Y:S01]  /*15210*/  IMAD.X R3, RZ, RZ, R3, P0 ;  /* 0x000000ffff037224 */ /* 0x000fe200000e0603 */
[-C--:B0-----:R-:W-:Y:S02]  /*15220*/  ISETP.GE.AND P2, PT, R28, R15.reuse, PT ;  /* 0x0000000f1c00720c */ /* 0x081fe40003f46270 */
[----:B------:R-:W-:Y:S01]  /*15230*/  ISETP.GE.AND P0, PT, R27, R15, PT ;  /* 0x0000000f1b00720c */ /* 0x000fe20003f06270 */
[----:B------:R-:W-:Y:S01]  /*15240*/  IMAD.MOV.U32 R15, RZ, RZ, -0x1 ;  /* 0xffffffffff0f7424 */ /* 0x000fe200078e00ff */
[----:B------:R-:W-:-:S13]  /*15250*/  ISETP.LT.OR P1, PT, R8, 0x1, P2 ;  /* 0x000000010800780c */ /* 0x000fda0001721670 */
[----:B------:R-:W-:Y:S05]  /*15260*/  WARPSYNC.COLLECTIVE R15, `(.L_x_1635) ;  /* 0x000000000f087348 */ /* 0x000fea0003c00000 */
[----:B------:R0:W1:Y:S02]  /*15270*/  SHFL.IDX P6, R14, R13, R12, R11 ;  /* 0x0000000c0d0e7389 */ /* 0x00006400000c000b */
[----:B01----:R-:W-:Y:S01]  /*15280*/  ENDCOLLECTIVE ;  /* 0x000000000000791b */ /* 0x003fe20003800000 */
.L_x_1635:
[----:B------:R-:W-:Y:S01]  /*15290*/  @!PT LDS RZ, [RZ] ;  /* 0x00000000fffff984 */ /* 0x000fe20000000800 */
[----:B------:R-:W-:Y:S01]  /*152a0*/  @!PT LDS RZ, [RZ] ;  /* 0x00000000fffff984 */ /* 0x000fe20000000800 */
[----:B------:R-:W-:Y:S01]  /*152b0*/  @!PT LDS RZ, [RZ] ;  /* 0x00000000fffff984 */ /* 0x000fe20000000800 */
[----:B------:R-:W-:Y:S01]  /*152c0*/  LDGSTS.E.BYPASS.LTC128B.128 [R4+0x10000], desc[UR54][R2.64], !P1 ;  /* 0x1000000002047fae */ /* 0x000fe2000c901d76 */
[----:B------:R-:W-:Y:S01]  /*152d0*/  ISETP.LT.OR P1, PT, R8, 0x1, P0 ;  /* 0x000000010800780c */ /* 0x000fe20000721670 */
[----:B------:R-:W-:-:S12]  /*152e0*/  IMAD.MOV.U32 R13, RZ, RZ, R7 ;  /* 0x000000ffff0d7224 */ /* 0x000fd800078e0007 */
[----:B------:R0:W-:Y:S02]  /*152f0*/  LDGSTS.E.BYPASS.LTC128B.128 [R4+0x12000], desc[UR54][R2.64+0x80], !P1 ;  /* 0x1200008002047fae */ /* 0x0001e4000c901d76 */
[----:B0-----:R-:W-:-:S07]  /*15300*/  IMAD.MOV.U32 R3, RZ, RZ, R14 ;  /* 0x000000ffff037224 */ /* 0x001fce00078e000e */
[----:B------:R-:W-:Y:S05]  /*15310*/  WARPSYNC.COLLECTIVE R15, `(.L_x_1636) ;  /* 0x000000000f087348 */ /* 0x000fea0003c00000 */
[----:B------:R0:W1:Y:S02]  /*15320*/  SHFL.IDX P6, R14, R13, R12, R11 ;  /* 0x0000000c0d0e7389 */ /* 0x00006400000c000b */
[----:B01----:R-:W-:Y:S01]  /*15330*/  ENDCOLLECTIVE ;  /* 0x000000000000791b */ /* 0x003fe20003800000 */
.L_x_1636:
[----:B------:R-:W-:Y:S02]  /*15340*/  IMAD.MOV.U32 R13, RZ, RZ, R9 ;  /* 0x000000ffff0d7224 */ /* 0x000fe400078e0009 */
[----:B------:R-:W-:Y:S02]  /*15350*/  IMAD.MOV.U32 R12, RZ, RZ, 0x2 ;  /* 0x00000002ff0c7424 */ /* 0x000fe400078e00ff */
[----:B------:R-:W-:-:S07]  /*15360*/  IMAD.MOV.U32 R2, RZ, RZ, R14 ;  /* 0x000000ffff027224 */ /* 0x000fce00078e000e */
[----:B------:R-:W-:Y:S05]  /*15370*/  WARPSYNC.COLLECTIVE R15, `(.L_x_1637) ;  /* 0x000000000f087348 */ /* 0x000fea0003c00000 */
[----:B------:R0:W1:Y:S02]  /*15380*/  SHFL.IDX P6, R14, R13, R12, R11 ;  /* 0x0000000c0d0e7389 */ /* 0x00006400000c000b */
[----:B01----:R-:W-:Y:S01]  /*15390*/  ENDCOLLECTIVE ;  /* 0x000000000000791b */ /* 0x003fe20003800000 */
.L_x_1637:
        /* <DEDUP_REMOVED lines=14> */
.L_x_1638:
[----:B------:R-:W-:Y:S02]  /*15480*/  IMAD.MOV.U32 R13, RZ, RZ, R9 ;  /* 0x000000ffff0d7224 */ /* 0x000fe400078e0009 */
[----:B------:R-:W-:Y:S02]  /*15490*/  IMAD.MOV.U32 R12, RZ, RZ, 0x3 ;  /* 0x00000003ff0c7424 */ /* 0x000fe400078e00ff */
[----:B------:R-:W-:-:S07]  /*154a0*/  IMAD.MOV.U32 R2, RZ, RZ, R14 ;  /* 0x000000ffff027224 */ /* 0x000fce00078e000e */
[----:B------:R-:W-:Y:S05]  /*154b0*/  WARPSYNC.COLLECTIVE R15, `(.L_x_1639) ;  /* 0x000000000f087348 */ /* 0x000fea0003c00000 */
[----:B------:R0:W1:Y:S02]  /*154c0*/  SHFL.IDX P6, R14, R13, R12, R11 ;  /* 0x0000000c0d0e7389 */ /* 0x00006400000c000b */
[----:B01----:R-:W-:Y:S01]  /*154d0*/  ENDCOLLECTIVE ;  /* 0x000000000000791b */ /* 0x003fe20003800000 */
.L_x_1639:
        /* <DEDUP_REMOVED lines=13> */
.L_x_1640:
[----:B------:R-:W-:Y:S01]  /*155b0*/  @!PT LDS RZ, [RZ] ;  /* 0x00000000fffff984 */ /* 0x000fe20000000800 */
[----:B------:R-:W-:Y:S01]  /*155c0*/  @!PT LDS RZ, [RZ] ;  /* 0x00000000fffff984 */ /* 0x000fe20000000800 */
[----:B------:R-:W-:Y:S01]  /*155d0*/  @!PT LDS RZ, [RZ] ;  /* 0x00000000fffff984 */ /* 0x000fe20000000800 */
[----:B------:R0:W-:Y:S01]  /*155e0*/  LDGSTS.E.BYPASS.LTC128B.128 [R4+0x13000], desc[UR54][R2.64+0x80], !P1 ;  /* 0x1300008002047fae */ /* 0x0001e2000c901d76 */
[----:B------:R-:W-:Y:S01]  /*155f0*/  ISETP.GE.AND P1, PT, R8, 0x21, PT ;  /* 0x000000210800780c */ /* 0x000fe20003f26270 */
[----:B0-----:R-:W-:Y:S01]  /*15600*/  IMAD.MOV.U32 R2, RZ, RZ, R14 ;  /* 0x000000ffff027224 */ /* 0x001fe200078e000e */
[----:B------:R-:W-:Y:S11]  /*15610*/  BRA `(.L_x_1641) ;  /* 0xffffffb800a47947 */ /* 0x000ff6000383ffff */
.L_x_1559:
[----:B---3--:R3:W4:Y:S02]  /*15620*/  SYNCS.PHASECHK.TRANS64.TRYWAIT P0, [R0+URZ+0x28440], R21 ;  /* 0x02844015000075a7 */ /* 0x008724000800017f */
[----:B----4-:R-:W-:Y:S05]  /*15630*/  @!P0 NANOSLEEP.SYNCS 0x989680 ;  /* 0x009896800000895d */ /* 0x010fea0003900000 */
[----:B------:R-:W4:Y:S02]  /*15640*/  @!P0 SYNCS.PHASECHK.TRANS64 P0, [R0+URZ+0x28440], R21 ;  /* 0x02844015000085a7 */ /* 0x000f24000800007f */
[----:B----4-:R-:W-:Y:S05]  /*15650*/  @!P0 BRA `(.L_x_1559) ;  /* 0xfffffffc00f08947 */ /* 0x010fea000383ffff */
[----:B------:R-:W-:Y:S05]  /*15660*/  BRA `(.L_x_1642) ;  /* 0xffffffbc00007947 */ /* 0x000fea000383ffff */
.L_x_1560:
[----:B------:R-:W-:Y:S01]  /*15670*/  BSSY B0, `(.L_x_1643) ;  /* 0x0000008000007945 */ /* 0x000fe20003800000 */
[----:B------:R-:W-:Y:S02]  /*15680*/  IMAD.MOV.U32 R13, RZ, RZ, R6 ;  /* 0x000000ffff0d7224 */ /* 0x000fe400078e0006 */
[----:B------:R-:W-:Y:S02]  /*15690*/  IMAD.MOV.U32 R12, RZ, RZ, RZ ;  /* 0x000000ffff0c7224 */ /* 0x000fe400078e00ff */
[----:B------:R-:W-:Y:S02]  /*156a0*/  IMAD.MOV.U32 R11, RZ, RZ, 0x181f ;  /* 0x0000181fff0b7424 */ /* 0x000fe400078e00ff */
[----:B------:R-:W-:-:S07]  /*156b0*/  IMAD.MOV.U32 R15, RZ, RZ, -0x1 ;  /* 0xffffffffff0f7424 */ /* 0x000fce00078e00ff */
[----:B0-23--:R-:W-:Y:S05]  /*156c0*/  WARPSYNC.COLLECTIVE R15, `(.L_x_1644) ;  /* 0x000000000f087348 */ /* 0x00dfea0003c00000 */
[----:B------:R1:W4:Y:S02]  /*156d0*/  SHFL.IDX P6, R14, R13, R12, R11 ;  /* 0x0000000c0d0e7389 */ /* 0x00032400000c000b */
[----:B01234-:R-:W-:Y:S01]  /*156e0*/  ENDCOLLECTIVE ;  /* 0x000000000000791b */ /* 0x01ffe20003800000 */
.L_x_1644:
[----:B------:R-:W-:Y:S05]  /*156f0*/  BSYNC B0 ;  /* 0x0000000000007941 */ /* 0x000fea0003800000 */
.L_x_1643:
        /* <DEDUP_REMOVED lines=8> */
.L_x_1645:
[----:B------:R-:W-:Y:S02]  /*15780*/  IMAD.MOV.U32 R13, RZ, RZ, R6 ;  /* 0x000000ffff0d7224 */ /* 0x000fe400078e0006 */
[----:B------:R-:W-:Y:S01]  /*15790*/  IMAD.MOV.U32 R12, RZ, RZ, 0x1 ;  /* 0x00000001ff0c7424 */ /* 0x000fe200078e00ff */
[C---:B------:R-:W-:Y:S02]  /*157a0*/  ISETP.GE.AND P6, PT, R28.reuse, R8, PT ;  /* 0x000000081c00720c */ /* 0x040fe40003fc6270 */
        /* <DEDUP_REMOVED lines=10> */
.L_x_1646:
        /* <DEDUP_REMOVED lines=10> */
.L_x_1647:
        /* <DEDUP_REMOVED lines=8> */
.L_x_1648:
        /* <DEDUP_REMOVED lines=11> */
.L_x_1649:
        /* <DEDUP_REMOVED lines=8> */
.L_x_1650:
        /* <DEDUP_REMOVED lines=11> */
.L_x_1651:
[----:B------:R-:W-:Y:S05]  /*15b50*/  BRA `(.L_x_1652) ;  /* 0xffffffb800887947 */ /* 0x000fea000383ffff */
.L_x_1565:
[----:B------:R-:W-:Y:S02]  /*15b60*/  IMAD.MOV.U32 R13, RZ, RZ, R6 ;  /* 0x000000ffff0d7224 */ /* 0x000fe400078e0006 */
[----:B------:R-:W-:Y:S02]  /*15b70*/  IMAD.MOV.U32 R12, RZ, RZ, RZ ;  /* 0x000000ffff0c7224 */ /* 0x000fe400078e00ff */
[----:B------:R-:W-:Y:S02]  /*15b80*/  IMAD.MOV.U32 R11, RZ, RZ, 0x181f ;  /* 0x0000181fff0b7424 */ /* 0x000fe400078e00ff */
[----:B------:R-:W-:Y:S02]  /*15b90*/  IMAD.MOV.U32 R15, RZ, RZ, -0x1 ;  /* 0xffffffffff0f7424 */ /* 0x000fe400078e00ff */
[----:B------:R-:W-:Y:S02]  /*15ba0*/  IMAD R5, R5, UR37, RZ ;  /* 0x0000002505057c24 */ /* 0x000fe4000f8e02ff */
[----:B------:R-:W-:-:S07]  /*15bb0*/  VIADD R4, R10, UR38 ;  /* 0x000000260a047c36 */ /* 0x000fce0008000000 */
[----:B------:R-:W-:Y:S05]  /*15bc0*/  WARPSYNC.COLLECTIVE R15, `(.L_x_1653) ;  /* 0x000000000f087348 */ /* 0x000fea0003c00000 */
[----:B------:R0:W1:Y:S02]  /*15bd0*/  SHFL.IDX P6, R14, R13, R12, R11 ;  /* 0x0000000c0d0e7389 */ /* 0x00006400000c000b */
[----:B01----:R-:W-:Y:S01]  /*15be0*/  ENDCOLLECTIVE ;  /* 0x000000000000791b */ /* 0x003fe20003800000 */
.L_x_1653:
[C---:B------:R-:W-:Y:S01]  /*15bf0*/  VIADD R8, R4.reuse, 0x10 ;  /* 0x0000001004087836 */ /* 0x040fe20000000000 */
[----:B------:R-:W-:Y:S01]  /*15c00*/  ISETP.GE.AND P2, PT, R4, R5, PT ;  /* 0x000000050400720c */ /* 0x000fe20003f46270 */
[----:B------:R-:W-:Y:S02]  /*15c10*/  IMAD.MOV.U32 R13, RZ, RZ, R0 ;  /* 0x000000ffff0d7224 */ /* 0x000fe400078e0000 */
[----:B------:R-:W-:-:S10]  /*15c20*/  IMAD.MOV.U32 R2, RZ, RZ, R14 ;  /* 0x000000ffff027224 */ /* 0x000fd400078e000e */
[----:B------:R-:W-:Y:S05]  /*15c30*/  WARPSYNC.COLLECTIVE R15, `(.L_x_1654) ;  /* 0x000000000f087348 */ /* 0x000fea0003c00000 */
[----:B------:R0:W1:Y:S02]  /*15c40*/  SHFL.IDX P6, R14, R13, R12, R11 ;  /* 0x0000000c0d0e7389 */ /* 0x00006400000c000b */
[----:B01----:R-:W-:Y:S01]  /*15c50*/  ENDCOLLECTIVE ;  /* 0x000000000000791b */ /* 0x003fe20003800000 */
.L_x_1654:
        /* <DEDUP_REMOVED lines=8> */
.L_x_1655:
[----:B------:R-:W-:Y:S01]  /*15ce0*/  @!PT LDS RZ, [RZ] ;  /* 0x00000000fffff984 */ /* 0x000fe20000000800 */
[----:B------:R-:W-:Y:S01]  /*15cf0*/  @!PT LDS RZ, [RZ] ;  /* 0x00000000fffff984 */ /* 0x000fe20000000800 */
[----:B------:R-:W-:Y:S01]  /*15d00*/  @!PT LDS RZ, [RZ] ;  /* 0x00000000fffff984 */ /* 0x000fe20000000800 */
[----:B------:R-:W-:Y:S04]  /*15d10*/  @!P2 LDGSTS.E.BYPASS.LTC128B.128 [R37+0x18000], desc[UR54][R2.64], !P0 ;  /* 0x180000000225afae */ /* 0x000fe8000c101d76 */
[----:B------:R0:W-:Y:S01]  /*15d20*/  @!P2 LDGSTS.E.BYPASS.LTC128B.128 [R37+0x1c000], desc[UR54][R2.64+0x80], !P1 ;  /* 0x1c0000800225afae */ /* 0x0001e2000c901d76 */
[----:B------:R-:W-:Y:S01]  /*15d30*/  ISETP.GE.AND P2, PT, R8, R5, PT ;  /* 0x000000050800720c */ /* 0x000fe20003f46270 */
[----:B------:R-:W-:Y:S02]  /*15d40*/  VIADD R8, R4, 0x20 ;  /* 0x0000002004087836 */ /* 0x000fe40000000000 */
[----:B------:R-:W-:Y:S02]  /*15d50*/  IMAD.MOV.U32 R13, RZ, RZ, R0 ;  /* 0x000000ffff0d7224 */ /* 0x000fe400078e0000 */
[----:B0-----:R-:W-:-:S08]  /*15d60*/  IMAD.MOV.U32 R2, RZ, RZ, R14 ;  /* 0x000000ffff027224 */ /* 0x001fd000078e000e */
[----:B------:R-:W-:Y:S05]  /*15d70*/  WARPSYNC.COLLECTIVE R15, `(.L_x_1656) ;  /* 0x000000000f087348 */ /* 0x000fea0003c00000 */
[----:B------:R0:W1:Y:S02]  /*15d80*/  SHFL.IDX P6, R14, R13, R12, R11 ;  /* 0x0000000c0d0e7389 */ /* 0x00006400000c000b */
[----:B01----:R-:W-:Y:S01]  /*15d90*/  ENDCOLLECTIVE ;  /* 0x000000000000791b */ /* 0x003fe20003800000 */
.L_x_1656:
        /* <DEDUP_REMOVED lines=8> */
.L_x_1657:
[----:B------:R-:W-:-:S05]  /*15e20*/  @!P2 IMAD.MOV.U32 R3, RZ, RZ, R7 ;  /* 0x000000ffff03a224 */ /* 0x000fca00078e0007 */
        /* <DEDUP_REMOVED lines=12> */
.L_x_1658:
        /* <DEDUP_REMOVED lines=8> */
.L_x_1659:
        /* <DEDUP_REMOVED lines=13> */
.L_x_1660:
        /* <DEDUP_REMOVED lines=8> */
.L_x_1661:
        /* <DEDUP_REMOVED lines=13> */
.L_x_1662:
        /* <DEDUP_REMOVED lines=8> */
.L_x_1663:
        /* <DEDUP_REMOVED lines=13> */
.L_x_1664:
        /* <DEDUP_REMOVED lines=8> */
.L_x_1665:
[----:B------:R-:W-:-:S05]  /*16360*/  @!P2 IMAD.MOV.U32 R3, RZ, RZ, R7 ;  /* 0x000000ffff03a224 */ /* 0x000fca00078e0007 */
[----:B------:R-:W-:Y:S01]  /*16370*/  @!PT LDS RZ, [RZ] ;  /* 0x00000000fffff984 */ /* 0x000fe20000000800 */
[----:B------:R-:W-:Y:S01]  /*16380*/  @!PT LDS RZ, [RZ] ;  /* 0x00000000fffff984 */ /* 0x000fe20000000800 */
[----:B------:R-:W-:Y:S01]  /*16390*/  @!PT LDS RZ, [RZ] ;  /* 0x00000000fffff984 */ /* 0x000fe20000000800 */
[----:B------:R-:W-:Y:S04]  /*163a0*/  @!P2 LDGSTS.E.BYPASS.LTC128B.128 [R37+0x1a800], desc[UR54][R2.64], !P0 ;  /* 0x1a8000000225afae */ /* 0x000fe8000c101d76 */
[----:B------:R0:W-:Y:S01]  /*163b0*/  @!P2 LDGSTS.E.BYPASS.LTC128B.128 [R37+0x1e800], desc[UR54][R2.64+0x80], !P1 ;  /* 0x1e8000800225afae */ /* 0x0001e2000c901d76 */
[----:B------:R-:W-:Y:S01]  /*163c0*/  ISETP.GE.AND P2, PT, R8, R5, PT ;  /* 0x000000050800720c */ /* 0x000fe20003f46270 */
[----:B------:R-:W-:Y:S02]  /*163d0*/  IMAD.MOV.U32 R13, RZ, RZ, R0 ;  /* 0x000000ffff0d7224 */ /* 0x000fe400078e0000 */
[----:B0-----:R-:W-:-:S10]  /*163e0*/  IMAD.MOV.U32 R2, RZ, RZ, R14 ;  /* 0x000000ffff027224 */ /* 0x001fd400078e000e */
[----:B------:R-:W-:Y:S05]  /*163f0*/  WARPSYNC.COLLECTIVE R15, `(.L_x_1666) ;  /* 0x000000000f087348 */ /* 0x000fea0003c00000 */
[----:B------:R0:W1:Y:S02]  /*16400*/  SHFL.IDX P6, R14, R13, R12, R11 ;  /* 0x0000000c0d0e7389 */ /* 0x00006400000c000b */
[----:B01----:R-:W-:Y:S01]  /*16410*/  ENDCOLLECTIVE ;  /* 0x000000000000791b */ /* 0x003fe20003800000 */
.L_x_1666:
        /* <DEDUP_REMOVED lines=8> */
.L_x_1667:
[----:B------:R-:W-:-:S05]  /*164a0*/  @!P2 IMAD.MOV.U32 R3, RZ, RZ, R7 ;  /* 0x000000ffff03a224 */ /* 0x000fca00078e0007 */
[----:B------:R-:W-:Y:S01]  /*164b0*/  @!PT LDS RZ, [RZ] ;  /* 0x00000000fffff984 */ /* 0x000fe20000000800 */
[----:B------:R-:W-:Y:S01]  /*164c0*/  @!PT LDS RZ, [RZ] ;  /* 0x00000000fffff984 */ /* 0x000fe20000000800 */
[----:B------:R-:W-:Y:S01]  /*164d0*/  @!PT LDS RZ, [RZ] ;  /* 0x00000000fffff984 */ /* 0x000fe20000000800 */
[----:B------:R0:W-:Y:S04]  /*164e0*/  @!P2 LDGSTS.E.BYPASS.LTC128B.128 [R37+0x1b000], desc[UR54][R2.64], !P0 ;  /* 0x1b0000000225afae */ /* 0x0001e8000c101d76 */
[----:B------:R0:W-:Y:S01]  /*164f0*/  @!P2 LDGSTS.E.BYPASS.LTC128B.128 [R37+0x1f000], desc[UR54][R2.64+0x80], !P1 ;  /* 0x1f0000800225afae */ /* 0x0001e2000c901d76 */
[----:B------:R-:W-:Y:S02]  /*16500*/  IMAD.MOV.U32 R13, RZ, RZ, R0 ;  /* 0x000000ffff0d7224 */ /* 0x000fe400078e0000 */
[----:B------:R-:W-:-:S07]  /*16510*/  IMAD.MOV.U32 R6, RZ, RZ, R14 ;  /* 0x000000ffff067224 */ /* 0x000fce00078e000e */
[----:B0-----:R-:W-:Y:S05]  /*16520*/  WARPSYNC.COLLECTIVE R15, `(.L_x_1668) ;  /* 0x000000000f087348 */ /* 0x001fea0003c00000 */
[----:B------:R1:W2:Y:S02]  /*16530*/  SHFL.IDX P6, R14, R13, R12, R11 ;  /* 0x0000000c0d0e7389 */ /* 0x0002a400000c000b */
[----:B012---:R-:W-:Y:S01]  /*16540*/  ENDCOLLECTIVE ;  /* 0x000000000000791b */ /* 0x007fe20003800000 */
.L_x_1668:
[----:B------:R-:W-:Y:S05]  /*16550*/  BRA `(.L_x_1669) ;  /* 0xffffffb800d87947 */ /* 0x000fea000383ffff */
.L_x_1570:
[----:B0-----:R0:W1:Y:S02]  /*16560*/  SYNCS.PHASECHK.TRANS64.TRYWAIT P0, [R22+URZ+0x28420], R3 ;  /* 0x02842003160075a7 */ /* 0x001064000800017f */
[----:B-1----:R-:W-:Y:S05]  /*16570*/  @!P0 NANOSLEEP.SYNCS 0x989680 ;  /* 0x009896800000895d */ /* 0x002fea0003900000 */
[----:B------:R-:W1:Y:S02]  /*16580*/  @!P0 SYNCS.PHASECHK.TRANS64 P0, [R22+URZ+0x28420], R3 ;  /* 0x02842003160085a7 */ /* 0x000e64000800007f */
[----:B-1----:R-:W-:Y:S05]  /*16590*/  @!P0 BRA `(.L_x_1570) ;  /* 0xfffffffc00f08947 */ /* 0x002fea000383ffff */
[----:B------:R-:W-:Y:S05]  /*165a0*/  BRA `(.L_x_1670) ;  /* 0xffffffbc00447947 */ /* 0x000fea000383ffff */
.L_x_1574:
[----:B0-----:R0:W1:Y:S02]  /*165b0*/  SYNCS.PHASECHK.TRANS64.TRYWAIT P0, [R0+URZ+0x28480], R17 ;  /* 0x02848011000075a7 */ /* 0x001064000800017f */
[----:B-1----:R-:W-:Y:S05]  /*165c0*/  @!P0 NANOSLEEP.SYNCS 0x989680 ;  /* 0x009896800000895d */ /* 0x002fea0003900000 */
[----:B------:R-:W1:Y:S02]  /*165d0*/  @!P0 SYNCS.PHASECHK.TRANS64 P0, [R0+URZ+0x28480], R17 ;  /* 0x02848011000085a7 */ /* 0x000e64000800007f */
[----:B-1----:R-:W-:Y:S05]  /*165e0*/  @!P0 BRA `(.L_x_1574) ;  /* 0xfffffffc00f08947 */ /* 0x002fea000383ffff */
[----:B------:R-:W-:Y:S05]  /*165f0*/  BRA `(.L_x_1671) ;  /* 0xffffffc000147947 */ /* 0x000fea000383ffff */
.L_x_1575:
[----:B------:R-:W-:Y:S01]  /*16600*/  BSSY B0, `(.L_x_1672) ;  /* 0x0000008000007945 */ /* 0x000fe20003800000 */
[----:B------:R-:W-:Y:S02]  /*16610*/  IMAD.MOV.U32 R13, RZ, RZ, R27 ;  /* 0x000000ffff0d7224 */ /* 0x000fe400078e001b */
[----:B------:R-:W-:Y:S02]  /*16620*/  IMAD.MOV.U32 R12, RZ, RZ, RZ ;  /* 0x000000ffff0c7224 */ /* 0x000fe400078e00ff */
[----:B------:R-:W-:Y:S02]  /*16630*/  IMAD.MOV.U32 R11, RZ, RZ, 0x181f ;  /* 0x0000181fff0b7424 */ /* 0x000fe400078e00ff */
[----:B------:R-:W-:-:S07]  /*16640*/  IMAD.MOV.U32 R15, RZ, RZ, -0x1 ;  /* 0xffffffffff0f7424 */ /* 0x000fce00078e00ff */
[----:B0-2---:R-:W-:Y:S05]  /*16650*/  WARPSYNC.COLLECTIVE R15, `(.L_x_1673) ;  /* 0x000000000f087348 */ /* 0x005fea0003c00000 */
[----:B--2---:R1:W2:Y:S02]  /*16660*/  SHFL.IDX P6, R14, R13, R12, R11 ;  /* 0x0000000c0d0e7389 */ /* 0x0042a400000c000b */
[----:B012---:R-:W-:Y:S01]  /*16670*/  ENDCOLLECTIVE ;  /* 0x000000000000791b */ /* 0x007fe20003800000 */
.L_x_1673:
[----:B------:R-:W-:Y:S05]  /*16680*/  BSYNC B0 ;  /* 0x0000000000007941 */ /* 0x000fea0003800000 */
.L_x_1672:
        /* <DEDUP_REMOVED lines=9> */
.L_x_1674:
[----:B------:R-:W-:Y:S02]  /*16720*/  IMAD.MOV.U32 R13, RZ, RZ, R27 ;  /* 0x000000ffff0d7224 */ /* 0x000fe400078e001b */
[----:B------:R-:W-:Y:S02]  /*16730*/  IMAD.MOV.U32 R12, RZ, RZ, 0x1 ;  /* 0x00000001ff0c7424 */ /* 0x000fe400078e00ff */
[----:B------:R-:W-:-:S07]  /*16740*/  IMAD.MOV.U32 R2, RZ, RZ, R14 ;  /* 0x000000ffff027224 */ /* 0x000fce00078e000e */
[----:B------:R-:W-:Y:S05]  /*16750*/  WARPSYNC.COLLECTIVE R15, `(.L_x_1675) ;  /* 0x000000000f087348 */ /* 0x000fea0003c00000 */
[----:B------:R0:W1:Y:S02]  /*16760*/  SHFL.IDX P6, R14, R13, R12, R11 ;  /* 0x0000000c0d0e7389 */ /* 0x00006400000c000b */
[----:B01----:R-:W-:Y:S01]  /*16770*/  ENDCOLLECTIVE ;  /* 0x000000000000791b */ /* 0x003fe20003800000 */
.L_x_1675:
        /* <DEDUP_REMOVED lines=12> */
.L_x_1676:
[----:B------:R-:W-:Y:S02]  /*16840*/  IMAD.MOV.U32 R13, RZ, RZ, R27 ;  /* 0x000000ffff0d7224 */ /* 0x000fe400078e001b */
[----:B------:R-:W-:Y:S02]  /*16850*/  IMAD.MOV.U32 R12, RZ, RZ, 0x2 ;  /* 0x00000002ff0c7424 */ /* 0x000fe400078e00ff */
[----:B------:R-:W-:-:S07]  /*16860*/  IMAD.MOV.U32 R2, RZ, RZ, R14 ;  /* 0x000000ffff027224 */ /* 0x000fce00078e000e */
[----:B------:R-:W-:Y:S05]  /*16870*/  WARPSYNC.COLLECTIVE R15, `(.L_x_1677) ;  /* 0x000000000f087348 */ /* 0x000fea0003c00000 */
[----:B------:R0:W1:Y:S02]  /*16880*/  SHFL.IDX P6, R14, R13, R12, R11 ;  /* 0x0000000c0d0e7389 */ /* 0x00006400000c000b */
[----:B01----:R-:W-:Y:S01]  /*16890*/  ENDCOLLECTIVE ;  /* 0x000000000000791b */ /* 0x003fe20003800000 */
.L_x_1677:
        /* <DEDUP_REMOVED lines=12> */
.L_x_1678:
[----:B------:R-:W-:Y:S02]  /*16960*/  IMAD.MOV.U32 R13, RZ, RZ, R27 ;  /* 0x000000ffff0d7224 */ /* 0x000fe400078e001b */
[----:B------:R-:W-:Y:S02]  /*16970*/  IMAD.MOV.U32 R12, RZ, RZ, 0x3 ;  /* 0x00000003ff0c7424 */ /* 0x000fe400078e00ff */
[----:B------:R-:W-:-:S07]  /*16980*/  IMAD.MOV.U32 R2, RZ, RZ, R14 ;  /* 0x000000ffff027224 */ /* 0x000fce00078e000e */
[----:B------:R-:W-:Y:S05]  /*16990*/  WARPSYNC.COLLECTIVE R15, `(.L_x_1679) ;  /* 0x000000000f087348 */ /* 0x000fea0003c00000 */
[----:B------:R0:W1:Y:S02]  /*169a0*/  SHFL.IDX P6, R14, R13, R12, R11 ;  /* 0x0000000c0d0e7389 */ /* 0x00006400000c000b */
[----:B01----:R-:W-:Y:S01]  /*169b0*/  ENDCOLLECTIVE ;  /* 0x000000000000791b */ /* 0x003fe20003800000 */
.L_x_1679:
        /* <DEDUP_REMOVED lines=12> */
.L_x_1680:
[----:B------:R-:W-:Y:S01]  /*16a80*/  IMAD.MOV.U32 R2, RZ, RZ, R14 ;  /* 0x000000ffff027224 */ /* 0x000fe200078e000e */
[----:B------:R-:W-:Y:S06]  /*16a90*/  BRA `(.L_x_1681) ;  /* 0xffffffbc00ac7947 */ /* 0x000fec000383ffff */
.L_x_1580:
[----:B----4-:R4:W0:Y:S02]  /*16aa0*/  SYNCS.PHASECHK.TRANS64.TRYWAIT P0, [R0+URZ+0x28440], R17 ;  /* 0x02844011000075a7 */ /* 0x010824000800017f */
[----:B0-----:R-:W-:Y:S05]  /*16ab0*/  @!P0 NANOSLEEP.SYNCS 0x989680 ;  /* 0x009896800000895d */ /* 0x001fea0003900000 */
[----:B------:R-:W0:Y:S02]  /*16ac0*/  @!P0 SYNCS.PHASECHK.TRANS64 P0, [R0+URZ+0x28440], R17 ;  /* 0x02844011000085a7 */ /* 0x000e24000800007f */
[----:B0-----:R-:W-:Y:S05]  /*16ad0*/  @!P0 BRA `(.L_x_1580) ;  /* 0xfffffffc00f08947 */ /* 0x001fea000383ffff */
[----:B------:R-:W-:Y:S05]  /*16ae0*/  BRA `(.L_x_1682) ;  /* 0xffffffc000007947 */ /* 0x000fea000383ffff */
.L_x_1581:
[----:B------:R-:W-:Y:S01]  /*16af0*/  BSSY B0, `(.L_x_1683) ;  /* 0x0000008000007945 */ /* 0x000fe20003800000 */
[----:B------:R-:W-:Y:S02]  /*16b00*/  IMAD.MOV.U32 R13, RZ, RZ, R8 ;  /* 0x000000ffff0d7224 */ /* 0x000fe400078e0008 */
[----:B------:R-:W-:Y:S02]  /*16b10*/  IMAD.MOV.U32 R12, RZ, RZ, RZ ;  /* 0x000000ffff0c7224 */ /* 0x000fe400078e00ff */
[----:B------:R-:W-:Y:S02]  /*16b20*/  IMAD.MOV.U32 R11, RZ, RZ, 0x181f ;  /* 0x0000181fff0b7424 */ /* 0x000fe400078e00ff */
[----:B------:R-:W-:-:S07]  /*16b30*/  IMAD.MOV.U32 R15, RZ, RZ, -0x1 ;  /* 0xffffffffff0f7424 */ /* 0x000fce00078e00ff */
[----:B01234-:R-:W-:Y:S05]  /*16b40*/  WARPSYNC.COLLECTIVE R15, `(.L_x_1684) ;  /* 0x000000000f087348 */ /* 0x01ffea0003c00000 */
[----:B--2---:R2:W0:Y:S02]  /*16b50*/  SHFL.IDX P6, R14, R13, R12, R11 ;  /* 0x0000000c0d0e7389 */ /* 0x00442400000c000b */
[----:B01234-:R-:W-:Y:S01]  /*16b60*/  ENDCOLLECTIVE ;  /* 0x000000000000791b */ /* 0x01ffe20003800000 */
.L_x_1684:
[----:B------:R-:W-:Y:S05]  /*16b70*/  BSYNC B0 ;  /* 0x0000000000007941 */ /* 0x000fea0003800000 */
.L_x_1683:
        /* <DEDUP_REMOVED lines=8> */
.L_x_1685:
[----:B------:R-:W-:Y:S02]  /*16c00*/  IMAD.MOV.U32 R13, RZ, RZ, R8 ;  /* 0x000000ffff0d7224 */ /* 0x000fe400078e0008 */
[----:B------:R-:W-:Y:S01]  /*16c10*/  IMAD.MOV.U32 R12, RZ, RZ, 0x1 ;  /* 0x00000001ff0c7424 */ /* 0x000fe200078e00ff */
[----:B------:R-:W-:-:S13]  /*16c20*/  IADD3 R2, P0, R28, R14, RZ ;  /* 0x0000000e1c027210 */ /* 0x000fda0007f1e0ff */
[----:B------:R-:W-:Y:S05]  /*16c30*/  WARPSYNC.COLLECTIVE R15, `(.L_x_1686) ;  /* 0x000000000f087348 */ /* 0x000fea0003c00000 */
[----:B------:R0:W1:Y:S02]  /*16c40*/  SHFL.IDX P6, R14, R13, R12, R11 ;  /* 0x0000000c0d0e7389 */ /* 0x00006400000c000b */
[----:B01----:R-:W-:Y:S01]  /*16c50*/  ENDCOLLECTIVE ;  /* 0x000000000000791b */ /* 0x003fe20003800000 */
.L_x_1686:
        /* <DEDUP_REMOVED lines=11> */
.L_x_1687:
[----:B------:R-:W-:Y:S02]  /*16d10*/  IMAD.MOV.U32 R13, RZ, RZ, R8 ;  /* 0x000000ffff0d7224 */ /* 0x000fe400078e0008 */
[----:B------:R-:W-:Y:S01]  /*16d20*/  IMAD.MOV.U32 R12, RZ, RZ, 0x2 ;  /* 0x00000002ff0c7424 */ /* 0x000fe200078e00ff */
[----:B------:R-:W-:-:S13]  /*16d30*/  IADD3 R2, P0, R28, R14, RZ ;  /* 0x0000000e1c027210 */ /* 0x000fda0007f1e0ff */
[----:B------:R-:W-:Y:S05]  /*16d40*/  WARPSYNC.COLLECTIVE R15, `(.L_x_1688) ;  /* 0x000000000f087348 */ /* 0x000fea0003c00000 */
[----:B------:R0:W1:Y:S02]  /*16d50*/  SHFL.IDX P6, R14, R13, R12, R11 ;  /* 0x0000000c0d0e7389 */ /* 0x00006400000c000b */
[----:B01----:R-:W-:Y:S01]  /*16d60*/  ENDCOLLECTIVE ;  /* 0x000000000000791b */ /* 0x003fe20003800000 */
.L_x_1688:
        /* <DEDUP_REMOVED lines=11> */
.L_x_1689:
[----:B------:R-:W-:Y:S02]  /*16e20*/  IMAD.MOV.U32 R13, RZ, RZ, R8 ;  /* 0x000000ffff0d7224 */ /* 0x000fe400078e0008 */
[----:B------:R-:W-:Y:S01]  /*16e30*/  IMAD.MOV.U32 R12, RZ, RZ, 0x3 ;  /* 0x00000003ff0c7424 */ /* 0x000fe200078e00ff */
[----:B------:R-:W-:-:S13]  /*16e40*/  IADD3 R2, P0, R28, R14, RZ ;  /* 0x0000000e1c027210 */ /* 0x000fda0007f1e0ff */
[----:B------:R-:W-:Y:S05]  /*16e50*/  WARPSYNC.COLLECTIVE R15, `(.L_x_1690) ;  /* 0x000000000f087348 */ /* 0x000fea0003c00000 */
[----:B------:R0:W1:Y:S02]  /*16e60*/  SHFL.IDX P6, R14, R13, R12, R11 ;  /* 0x0000000c0d0e7389 */ /* 0x00006400000c000b */
[----:B01----:R-:W-:Y:S01]  /*16e70*/  ENDCOLLECTIVE ;  /* 0x000000000000791b */ /* 0x003fe20003800000 */
.L_x_1690:
        /* <DEDUP_REMOVED lines=11> */
.L_x_1691:
[----:B------:R-:W-:Y:S05]  /*16f30*/  BRA `(.L_x_1692) ;  /* 0xffffffbc009c7947 */ /* 0x000fea000383ffff */
.L_x_1586:
[----:B0-----:R0:W2:Y:S02]  /*16f40*/  SYNCS.PHASECHK.TRANS64.TRYWAIT P2, [R0+URZ+0x28470], R3 ;  /* 0x02847003000075a7 */ /* 0x0010a4000804017f */
[----:B--2---:R-:W-:Y:S05]  /*16f50*/  @!P2 NANOSLEEP.SYNCS 0x989680 ;  /* 0x009896800000a95d */ /* 0x004fea0003900000 */
[----:B------:R-:W2:Y:S02]  /*16f60*/  @!P2 SYNCS.PHASECHK.TRANS64 P2, [R0+URZ+0x28470], R3 ;  /* 0x028470030000a5a7 */ /* 0x000ea4000804007f */
[----:B--2---:R-:W-:Y:S05]  /*16f70*/  @!P2 BRA `(.L_x_1586) ;  /* 0xfffffffc00f0a947 */ /* 0x004fea000383ffff */
[----:B------:R-:W-:Y:S05]  /*16f80*/  BRA `(.L_x_1693) ;  /* 0xffffffc000047947 */ /* 0x000fea000383ffff */
.L_x_1588:
[----:B0-----:R0:W2:Y:S02]  /*16f90*/  SYNCS.PHASECHK.TRANS64.TRYWAIT P2, [R0+URZ+0x28460], R3 ;  /* 0x02846003000075a7 */ /* 0x0010a4000804017f */
[----:B--2---:R-:W-:Y:S05]  /*16fa0*/  @!P2 NANOSLEEP.SYNCS 0x989680 ;  /* 0x009896800000a95d */ /* 0x004fea0003900000 */
[----:B------:R-:W2:Y:S02]  /*16fb0*/  @!P2 SYNCS.PHASECHK.TRANS64 P2, [R0+URZ+0x28460], R3 ;  /* 0x028460030000a5a7 */ /* 0x000ea4000804007f */
[----:B--2---:R-:W-:Y:S05]  /*16fc0*/  @!P2 BRA `(.L_x_1588) ;  /* 0xfffffffc00f0a947 */ /* 0x004fea000383ffff */
[----:B------:R-:W-:Y:S05]  /*16fd0*/  BRA `(.L_x_1694) ;  /* 0xffffffc000147947 */ /* 0x000fea000383ffff */
.L_x_1596:
[----:B-1----:R1:W3:Y:S02]  /*16fe0*/  SYNCS.PHASECHK.TRANS64.TRYWAIT P1, [R17+URZ+0x28470], R0 ;  /* 0x02847000110075a7 */ /* 0x0022e4000802017f */
[----:B---3--:R-:W-:Y:S05]  /*16ff0*/  @!P1 NANOSLEEP.SYNCS 0x989680 ;  /* 0x009896800000995d */ /* 0x008fea0003900000 */
[----:B------:R-:W3:Y:S02]  /*17000*/  @!P1 SYNCS.PHASECHK.TRANS64 P1, [R17+URZ+0x28470], R0 ;  /* 0x02847000110095a7 */ /* 0x000ee4000802007f */
[----:B---3--:R-:W-:Y:S05]  /*17010*/  @!P1 BRA `(.L_x_1596) ;  /* 0xfffffffc00f09947 */ /* 0x008fea000383ffff */
[----:B------:R-:W-:Y:S05]  /*17020*/  BRA `(.L_x_1695) ;  /* 0xffffffc400987947 */ /* 0x000fea000383ffff */
.L_x_1598:
[----:B-1----:R1:W3:Y:S02]  /*17030*/  SYNCS.PHASECHK.TRANS64.TRYWAIT P1, [R17+URZ+0x28460], R0 ;  /* 0x02846000110075a7 */ /* 0x0022e4000802017f */
[----:B---3--:R-:W-:Y:S05]  /*17040*/  @!P1 NANOSLEEP.SYNCS 0x989680 ;  /* 0x009896800000995d */ /* 0x008fea0003900000 */
[----:B------:R-:W3:Y:S02]  /*17050*/  @!P1 SYNCS.PHASECHK.TRANS64 P1, [R17+URZ+0x28460], R0 ;  /* 0x02846000110095a7 */ /* 0x000ee4000802007f */
[----:B---3--:R-:W-:Y:S05]  /*17060*/  @!P1 BRA `(.L_x_1598) ;  /* 0xfffffffc00f09947 */ /* 0x008fea000383ffff */
[----:B------:R-:W-:Y:S05]  /*17070*/  BRA `(.L_x_1696) ;  /* 0xffffffc400a47947 */ /* 0x000fea000383ffff */
.L_x_1612:
[----:B-1----:R1:W2:Y:S02]  /*17080*/  SYNCS.PHASECHK.TRANS64.TRYWAIT P0, [R4+URZ+0x28420], R0 ;  /* 0x02842000040075a7 */ /* 0x0022a4000800017f */
[----:B--2---:R-:W-:Y:S05]  /*17090*/  @!P0 NANOSLEEP.SYNCS 0x989680 ;  /* 0x009896800000895d */ /* 0x004fea0003900000 */
[----:B------:R-:W2:Y:S02]  /*170a0*/  @!P0 SYNCS.PHASECHK.TRANS64 P0, [R4+URZ+0x28420], R0 ;  /* 0x02842000040085a7 */ /* 0x000ea4000800007f */
[----:B--2---:R-:W-:Y:S05]  /*170b0*/  @!P0 BRA `(.L_x_1612) ;  /* 0xfffffffc00f08947 */ /* 0x004fea000383ffff */
[----:B------:R-:W-:Y:S05]  /*170c0*/  BRA `(.L_x_1697) ;  /* 0xffffffd400f87947 */ /* 0x000fea000383ffff */
.L_x_1613:
[----:B------:R-:W2:Y:S01]  /*170d0*/  S2R R2, SR_TID.X ;  /* 0x0000000000027919 */ /* 0x000ea20000002100 */
[----:B------:R-:W-:Y:S01]  /*170e0*/  BSSY B0, `(.L_x_1698) ;  /* 0x000000a000007945 */ /* 0x000fe20003800000 */
[----:B0-----:R-:W-:Y:S02]  /*170f0*/  IMAD.MOV.U32 R12, RZ, RZ, RZ ;  /* 0x000000ffff0c7224 */ /* 0x001fe400078e00ff */
[----:B------:R-:W-:Y:S02]  /*17100*/  IMAD.MOV.U32 R11, RZ, RZ, 0x1f ;  /* 0x0000001fff0b7424 */ /* 0x000fe400078e00ff */
[----:B------:R-:W-:Y:S01]  /*17110*/  IMAD.MOV.U32 R15, RZ, RZ, -0x1 ;  /* 0xffffffffff0f7424 */ /* 0x000fe200078e00ff */
[----:B--2---:R-:W-:-:S04]  /*17120*/  SHF.R.U32.HI R2, RZ, 0x5, R2 ;  /* 0x00000005ff027819 */ /* 0x004fc80000011602 */
[----:B------:R-:W-:-:S05]  /*17130*/  LOP3.LUT R2, R2, 0x3, RZ, 0xc0, !PT ;  /* 0x0000000302027812 */ /* 0x000fca00078ec0ff */
[----:B------:R-:W-:-:S07]  /*17140*/  IMAD.MOV.U32 R13, RZ, RZ, R2 ;  /* 0x000000ffff0d7224 */ /* 0x000fce00078e0002 */
[----:B-1----:R-:W-:Y:S05]  /*17150*/  WARPSYNC.COLLECTIVE R15, `(.L_x_1699) ;  /* 0x000000000f087348 */ /* 0x002fea0003c00000 */
[----:B------:R0:W2:Y:S02]  /*17160*/  SHFL.IDX P6, R14, R13, R12, R11 ;  /* 0x0000000c0d0e7389 */ /* 0x0000a400000c000b */
[----:B012---:R-:W-:Y:S01]  /*17170*/  ENDCOLLECTIVE ;  /* 0x000000000000791b */ /* 0x007fe20003800000 */
.L_x_1699:
[----:B------:R-:W-:Y:S05]  /*17180*/  BSYNC B0 ;  /* 0x0000000000007941 */ /* 0x000fea0003800000 */
.L_x_1698:
[----:B------:R-:W-:Y:S05]  /*17190*/  BRA `(.L_x_1700) ;  /* 0xffffffd400e07947 */ /* 0x000fea000383ffff */
.L_x_1616:
[----:B------:R-:W-:Y:S01]  /*171a0*/  BSSY B1, `(.L_x_1701) ;  /* 0x0000006000017945 */ /* 0x000fe20003800000 */
[----:B------:R-:W-:-:S07]  /*171b0*/  IMAD.MOV.U32 R15, RZ, RZ, -0x1 ;  /* 0xffffffffff0f7424 */ /* 0x000fce00078e00ff */
[----:B0-----:R-:W-:Y:S05]  /*171c0*/  WARPSYNC.COLLECTIVE R15, `(.L_x_1702) ;  /* 0x000000000f0c7348 */ /* 0x001fea0003c00000 */
[----:B------:R-:W-:Y:S02]  /*171d0*/  ELECT P6, UR62, PT ;  /* 0x00000000003e782f */ /* 0x000fe400038c0000 */
[----:B------:R-:W-:Y:S01]  /*171e0*/  MOV R14, UR62 ;  /* 0x0000003e000e7c02 */ /* 0x000fe20008000f00 */
[----:B0-----:R-:W-:Y:S10]  /*171f0*/  ENDCOLLECTIVE ;  /* 0x000000000000791b */ /* 0x001ff40003800000 */
.L_x_1702:
[----:B------:R-:W-:Y:S05]  /*17200*/  BSYNC B1 ;  /* 0x0000000000017941 */ /* 0x000fea0003800000 */
.L_x_1701:
[----:B------:R-:W-:Y:S05]  /*17210*/  BRA `(.L_x_1703) ;  /* 0xffffffd400d87947 */ /* 0x000fea000383ffff */
.L_x_1618:
[----:B0-----:R0:W1:Y:S02]  /*17220*/  SYNCS.PHASECHK.TRANS64.TRYWAIT P1, [R5+URZ+0x28440], R0 ;  /* 0x02844000050075a7 */ /* 0x001064000802017f */
[----:B-1----:R-:W-:Y:S05]  /*17230*/  @!P1 NANOSLEEP.SYNCS 0x989680 ;  /* 0x009896800000995d */ /* 0x002fea0003900000 */
[----:B------:R-:W1:Y:S02]  /*17240*/  @!P1 SYNCS.PHASECHK.TRANS64 P1, [R5+URZ+0x28440], R0 ;  /* 0x02844000050095a7 */ /* 0x000e64000802007f */
[----:B-1----:R-:W-:Y:S05]  /*17250*/  @!P1 BRA `(.L_x_1618) ;  /* 0xfffffffc00f09947 */ /* 0x002fea000383ffff */
[----:B------:R-:W-:Y:S05]  /*17260*/  BRA `(.L_x_1704) ;  /* 0xffffffd400f87947 */ /* 0x000fea000383ffff */
.L_x_1620:
[----:B-1----:R1:W2:Y:S02]  /*17270*/  SYNCS.PHASECHK.TRANS64.TRYWAIT P1, [R23+URZ+0x28440], R2 ;  /* 0x02844002170075a7 */ /* 0x0022a4000802017f */
[----:B--2---:R-:W-:Y:S05]  /*17280*/  @!P1 NANOSLEEP.SYNCS 0x989680 ;  /* 0x009896800000995d */ /* 0x004fea0003900000 */
[----:B------:R-:W2:Y:S02]  /*17290*/  @!P1 SYNCS.PHASECHK.TRANS64 P1, [R23+URZ+0x28440], R2 ;  /* 0x02844002170095a7 */ /* 0x000ea4000802007f */
[----:B--2---:R-:W-:Y:S05]  /*172a0*/  @!P1 BRA `(.L_x_1620) ;  /* 0xfffffffc00f09947 */ /* 0x004fea000383ffff */
[----:B------:R-:W-:Y:S05]  /*172b0*/  BRA `(.L_x_1705) ;  /* 0xffffffd800047947 */ /* 0x000fea000383ffff */
.L_x_1622:
[----:B--2---:R2:W3:Y:S02]  /*172c0*/  SYNCS.PHASECHK.TRANS64.TRYWAIT P1, [R5+URZ+0x28460], R0 ;  /* 0x02846000050075a7 */ /* 0x0044e4000802017f */
[----:B---3--:R-:W-:Y:S05]  /*172d0*/  @!P1 NANOSLEEP.SYNCS 0x989680 ;  /* 0x009896800000995d */ /* 0x008fea0003900000 */
[----:B------:R-:W3:Y:S02]  /*172e0*/  @!P1 SYNCS.PHASECHK.TRANS64 P1, [R5+URZ+0x28460], R0 ;  /* 0x02846000050095a7 */ /* 0x000ee4000802007f */
[----:B---3--:R-:W-:Y:S05]  /*172f0*/  @!P1 BRA `(.L_x_1622) ;  /* 0xfffffffc00f09947 */ /* 0x008fea000383ffff */
[----:B------:R-:W-:Y:S05]  /*17300*/  BRA `(.L_x_1706) ;  /* 0xffffffd800007947 */ /* 0x000fea000383ffff */
.L_x_1624:
[----:B---3--:R3:W4:Y:S02]  /*17310*/  SYNCS.PHASECHK.TRANS64.TRYWAIT P1, [R23+URZ+0x28460], R2 ;  /* 0x02846002170075a7 */ /* 0x008724000802017f */
[----:B----4-:R-:W-:Y:S05]  /*17320*/  @!P1 NANOSLEEP.SYNCS 0x989680 ;  /* 0x009896800000995d */ /* 0x010fea0003900000 */
[----:B------:R-:W4:Y:S02]  /*17330*/  @!P1 SYNCS.PHASECHK.TRANS64 P1, [R23+URZ+0x28460], R2 ;  /* 0x02846002170095a7 */ /* 0x000f24000802007f */
[----:B----4-:R-:W-:Y:S05]  /*17340*/  @!P1 BRA `(.L_x_1624) ;  /* 0xfffffffc00f09947 */ /* 0x010fea000383ffff */
[----:B------:R-:W-:Y:S05]  /*17350*/  BRA `(.L_x_1707) ;  /* 0xffffffd400fc7947 */ /* 0x000fea000383ffff */
.L_x_1626:
[----:B----4-:R4:W0:Y:S02]  /*17360*/  SYNCS.PHASECHK.TRANS64.TRYWAIT P1, [R5+URZ+0x28480], R0 ;  /* 0x02848000050075a7 */ /* 0x010824000802017f */
[----:B0-----:R-:W-:Y:S05]  /*17370*/  @!P1 NANOSLEEP.SYNCS 0x989680 ;  /* 0x009896800000995d */ /* 0x001fea0003900000 */
[----:B------:R-:W0:Y:S02]  /*17380*/  @!P1 SYNCS.PHASECHK.TRANS64 P1, [R5+URZ+0x28480], R0 ;  /* 0x02848000050095a7 */ /* 0x000e24000802007f */
[----:B0-----:R-:W-:Y:S05]  /*17390*/  @!P1 BRA `(.L_x_1626) ;  /* 0xfffffffc00f09947 */ /* 0x001fea000383ffff */
[----:B------:R-:W-:Y:S05]  /*173a0*/  BRA `(.L_x_1708) ;  /* 0xffffffd400f87947 */ /* 0x000fea000383ffff */
.L_x_1709:
        /* <DEDUP_REMOVED lines=13> */
.L_x_3634:


//--------------------- .text._ZN7cutlass13device_kernelIN5flash11enable_sm90INS1_16FlashAttnFwdSm90INS1_25CollectiveMainloopFwdSm90ILi2EN4cute5tupleIJNS5_1CILi1EEES8_S8_EEENS6_IJNS7_ILi128EEENS7_ILi64EEENS7_ILi256EEEEEELi256ENS_12float_e4m3_tEfNS_4arch4Sm90ELb0ELb1ELb0ELb1ELb1ELb1ELb0ELb1ELb0ELb1ELb0ELb0EEENS1_21CollectiveEpilogueFwdINS6_IJSA_SC_SB_EEES9_NS_10bfloat16_tESG_Li256ELb1ELb1ELb0ELb1EEENS1_36VarlenDynamicPersistentTileSchedulerILi128ELi64ELi256ELi128ELb0ELb1ELb1ELb1ELb0ELb1EEEEEEEEEvNT_6ParamsE --------------------------
	.section	.text._ZN7cutlass13device_kernelIN5flash11enable_sm90INS1_16FlashAttnFwdSm90INS1_25CollectiveMainloopFwdSm90ILi2EN4cute5tupleIJNS5_1CILi1EEES8_S8_EEENS6_IJNS7_ILi128EEENS7_ILi64EEENS7_ILi256EEEEEELi256ENS_12float_e4m3_tEfNS_4arch4Sm90ELb0ELb1ELb0ELb1ELb1ELb1ELb0ELb1ELb0ELb1ELb0ELb0EEENS1_21CollectiveEpilogueFwdINS6_IJSA_SC_SB_EEES9_NS_10bfloat16_tESG_Li256ELb1ELb1ELb0ELb1EEENS1_36VarlenDynamicPersistentTileSchedulerILi128ELi64ELi256ELi128ELb0ELb1ELb1ELb1ELb0ELb1EEEEEEEEEvNT_6ParamsE,"ax",@progbits
	.align	128
.text._ZN7cutlass13device_kernelIN5flash11enable_sm90INS1_16FlashAttnFwdSm90INS1_25CollectiveMainloopFwdSm90ILi2EN4cute5tupleIJNS5_1CILi1EEES8_S8_EEENS6_IJNS7_ILi128EEENS7_ILi64EEENS7_ILi256EEEEEELi256ENS_12float_e4m3_tEfNS_4arch4Sm90ELb0ELb1ELb0ELb1ELb1ELb1ELb0ELb1ELb0ELb1ELb0ELb0EEENS1_21CollectiveEpilogueFwdINS6_IJSA_SC_SB_EEES9_NS_10bfloat16_tESG_Li256ELb1ELb1ELb0ELb1EEENS1_36VarlenDynamicPersistentTileSchedulerILi128ELi64ELi256ELi128ELb0ELb1ELb1ELb1ELb0ELb1EEEEEEEEEvNT_6ParamsE:
        .type           _ZN7cutlass13device_kernelIN5flash11enable_sm90INS1_16FlashAttnFwdSm90INS1_25CollectiveMainloopFwdSm90ILi2EN4cute5tupleIJNS5_1CILi1EEES8_S8_EEENS6_IJNS7_ILi128EEENS7_ILi64EEENS7_ILi256EEEEEELi256ENS_12float_e4m3_tEfNS_4arch4Sm90ELb0ELb1ELb0ELb1ELb1ELb1ELb0ELb1ELb0ELb1ELb0ELb0EEENS1_21CollectiveEpilogueFwdINS6_IJSA_SC_SB_EEES9_NS_10bfloat16_tESG_Li256ELb1ELb1ELb0ELb1EEENS1_36VarlenDynamicPersistentTileSchedulerILi128ELi64ELi256ELi128ELb0ELb1ELb1ELb1ELb0ELb1EEEEEEEEEvNT_6ParamsE,@function
        .size           _ZN7cutlass13device_kernelIN5flash11enable_sm90INS1_16FlashAttnFwdSm90INS1_25CollectiveMainloopFwdSm90ILi2EN4cute5tupleIJNS5_1CILi1EEES8_S8_EEENS6_IJNS7_ILi128EEENS7_ILi64EEENS7_ILi256EEEEEELi256ENS_12float_e4m3_tEfNS_4arch4Sm90ELb0ELb1ELb0ELb1ELb1ELb1ELb0ELb1ELb0ELb1ELb0ELb0EEENS1_21CollectiveEpilogueFwdINS6_IJSA_SC_SB_EEES9_NS_10bfloat16_tESG_Li256ELb1ELb1ELb0ELb1EEENS1_36VarlenDynamicPersistentTileSchedulerILi128ELi64ELi256ELi128ELb0ELb1ELb1ELb1ELb0ELb1EEEEEEEEEvNT_6ParamsE,(.L_x_3635 - _ZN7cutlass13device_kernelIN5flash11enable_sm90INS1_16FlashAttnFwdSm90INS1_25CollectiveMainloopFwdSm90ILi2EN4cute5tupleIJNS5_1CILi1EEES8_S8_EEENS6_IJNS7_ILi128EEENS7_ILi64EEENS7_ILi256EEEEEELi256ENS_12float_e4m3_tEfNS_4arch4Sm90ELb0ELb1ELb0ELb1ELb1ELb1ELb0ELb1ELb0ELb1ELb0ELb0EEENS1_21CollectiveEpilogueFwdINS6_IJSA_SC_SB_EEES9_NS_10bfloat16_tESG_Li256ELb1ELb1ELb0ELb1EEENS1_36VarlenDynamicPersistentTileSchedulerILi128ELi64ELi256ELi128ELb0ELb1ELb1ELb1ELb0ELb1EEEEEEEEEvNT_6ParamsE)
        .other          _ZN7cutlass13device_kernelIN5flash11enable_sm90INS1_16FlashAttnFwdSm90INS1_25CollectiveMainloopFwdSm90ILi2EN4cute5tupleIJNS5_1CILi1EEES8_S8_EEENS6_IJNS7_ILi128EEENS7_ILi64EEENS7_ILi256EEEEEELi256ENS_12float_e4m3_tEfNS_4arch4Sm90ELb0ELb1ELb0ELb1ELb1ELb1ELb0ELb1ELb0ELb1ELb0ELb0EEENS1_21CollectiveEpilogueFwdINS6_IJSA_SC_SB_EEES9_NS_10bfloat16_tESG_Li256ELb1ELb1ELb0ELb1EEENS1_36VarlenDynamicPersistentTileSchedulerILi128ELi64ELi256ELi128ELb0ELb1ELb1ELb1ELb0ELb1EEEEEEEEEvNT_6ParamsE,@"STO_CUDA_ENTRY STV_DEFAULT"
_ZN7cutlass13device_kernelIN5flash11enable_sm90INS1_16FlashAttnFwdSm90INS1_25CollectiveMainloopFwdSm90ILi2EN4cute5tupleIJNS5_1CILi1EEES8_S8_EEENS6_IJNS7_ILi128EEENS7_ILi64EEENS7_ILi256EEEEEELi256ENS_12float_e4m3_tEfNS_4arch4Sm90ELb0ELb1ELb0ELb1ELb1ELb1ELb0ELb1ELb0ELb1ELb0ELb0EEENS1_21CollectiveEpilogueFwdINS6_IJSA_SC_SB_EEES9_NS_10bfloat16_tESG_Li256ELb1ELb1ELb0ELb1EEENS1_36VarlenDynamicPersistentTileSchedulerILi128ELi64ELi256ELi128ELb0ELb1ELb1ELb1ELb0ELb1EEEEEEEEEvNT_6ParamsE:
        /* <DEDUP_REMOVED lines=18> */
.L_x_1711:
[----:B------:R-:W-:Y:S05]  /*0120*/  BSYNC B0 ;  /* 0x0000000000007941 */ /* 0x000fea0003800000 */
.L_x_1710:
        /* <DEDUP_REMOVED lines=41> */
.L_x_1712:
        /* <DEDUP_REMOVED lines=22> */
.L_x_1713:
        /* <DEDUP_REMOVED lines=18> */
.L_x_1714:
        /* <DEDUP_REMOVED lines=22> */
.L_x_1715:
        /* <DEDUP_REMOVED lines=23> */
.L_x_1716:
        /* <DEDUP_REMOVED lines=10> */
.L_x_1719:
        /* <DEDUP_REMOVED lines=22> */
[----:B------:R-:W-:Y:S01]  /*0b10*/  MOV R188, RZ ;  /* 0x000000ff00bc7202 */ /* 0x000fe20000000f00 */
[----:B------:R-:W1:Y:S01]  /*0b20*/  S2R R0, SR_TID.X ;  /* 0x0000000000007919 */ /* 0x000e620000002100 */
[----:B------:R-:W-:Y:S02]  /*0b30*/  IMAD.MOV.U32 R186, RZ, RZ, RZ ;  /* 0x000000ffffba7224 */ /* 0x000fe400078e00ff */
[----:B------:R-:W-:Y:S02]  /*0b40*/  IMAD.MOV.U32 R195, RZ, RZ, RZ ;  /* 0x000000ffffc37224 */ /* 0x000fe400078e00ff */
[----:B------:R-:W-:-:S05]  /*0b50*/  IMAD.MOV.U32 R185, RZ, RZ, RZ ;  /* 0x000000ffffb97224 */ /* 0x000fca00078e00ff */
[----:B------:R-:W-:Y:S01]  /*0b60*/  UIADD3 UR4, UR4, 0x18000, URZ ;  /* 0x0001800004047890 */ /* 0x000fe2000fffe03f */
[----:B-1----:R-:W-:-:S05]  /*0b70*/  VIADD R12, R0, 0xffffff80 ;  /* 0xffffff80000c7836 */ /* 0x002fca0000000000 */
[----:B------:R-:W-:-:S04]  /*0b80*/  SHF.R.S32.HI R0, RZ, 0x1f, R12 ;  /* 0x0000001fff007819 */ /* 0x000fc8000001140c */
[CC--:B------:R-:W-:Y:S02]  /*0b90*/  LEA.HI R4, R0.reuse, R12.reuse, RZ, 0x5 ;  /* 0x0000000c00047211 */ /* 0x0c0fe400078f28ff */
[CC--:B0-----:R-:W-:Y:S02]  /*0ba0*/  LEA.HI R3, R0.reuse, R12.reuse, RZ, 0x4 ;  /* 0x0000000c00037211 */ /* 0x0c1fe400078f20ff */
[-C--:B------:R-:W-:Y:S01]  /*0bb0*/  LEA.HI R11, R0, R12.reuse, RZ, 0x2 ;  /* 0x0000000c000b7211 */ /* 0x080fe200078f10ff */
[----:B------:R-:W-:Y:S01]  /*0bc0*/  IMAD.SHL.U32 R5, R4, 0x20, RZ ;  /* 0x0000002004057824 */ /* 0x000fe200078e00ff */
[----:B------:R-:W-:Y:S02]  /*0bd0*/  LOP3.LUT R4, R3, 0x3fffff0, RZ, 0xc0, !PT ;  /* 0x03fffff003047812 */ /* 0x000fe400078ec0ff */
[----:B------:R-:W-:Y:S02]  /*0be0*/  LOP3.LUT R11, R11, 0xfffffffc, RZ, 0xc0, !PT ;  /* 0xfffffffc0b0b7812 */ /* 0x000fe400078ec0ff */
[----:B------:R-:W-:Y:S01]  /*0bf0*/  LOP3.LUT R5, R5, 0xfffffc00, RZ, 0xc0, !PT ;  /* 0xfffffc0005057812 */ /* 0x000fe200078ec0ff */
[----:B------:R-:W-:Y:S01]  /*0c00*/  IMAD.IADD R4, R12, 0x1, -R4 ;  /* 0x000000010c047824 */ /* 0x000fe200078e0a04 */
[----:B------:R-:W-:-:S02]  /*0c10*/  LEA.HI R189, R0, R12, RZ, 0x3 ;  /* 0x0000000c00bd7211 */ /* 0x000fc400078f18ff */
[----:B------:R-:W-:Y:S02]  /*0c20*/  IADD3 R11, R12, -R11, RZ ;  /* 0x8000000b0c0b7210 */ /* 0x000fe40007ffe0ff */
[----:B------:R-:W-:Y:S02]  /*0c30*/  LOP3.LUT R214, R189, 0xfffffff8, RZ, 0xc0, !PT ;  /* 0xfffffff8bdd67812 */ /* 0x000fe400078ec0ff */
[----:B------:R-:W-:-:S03]  /*0c40*/  SHF.R.S32.HI R189, RZ, 0x3, R189 ;  /* 0x00000003ffbd7819 */ /* 0x000fc600000114bd */
[----:B------:R-:W-:Y:S02]  /*0c50*/  IMAD.IADD R214, R12, 0x1, -R214 ;  /* 0x000000010cd67824 */ /* 0x000fe400078e0ad6 */
[C---:B------:R-:W-:Y:S02]  /*0c60*/  VIADD R227, R189.reuse, 0x20 ;  /* 0x00000020bde37836 */ /* 0x040fe40000000000 */
[----:B------:R-:W-:Y:S01]  /*0c70*/  IMAD.SHL.U32 R206, R189, 0x80, RZ ;  /* 0x00000080bdce7824 */ /* 0x000fe200078e00ff */
[C---:B------:R-:W-:Y:S01]  /*0c80*/  SHF.L.U32 R16, R214.reuse, 0x4, RZ ;  /* 0x00000004d6107819 */ /* 0x040fe200000006ff */
[----:B------:R-:W-:Y:S02]  /*0c90*/  IMAD.SHL.U32 R204, R227, 0x80, RZ ;  /* 0x00000080e3cc7824 */ /* 0x000fe400078e00ff */
[----:B------:R-:W-:Y:S01]  /*0ca0*/  IMAD.SHL.U32 R18, R214, 0x8, RZ ;  /* 0x00000008d6127824 */ /* 0x000fe200078e00ff */
[----:B------:R-:W-:Y:S01]  /*0cb0*/  LOP3.LUT R206, R206, 0x380, RZ, 0xc0, !PT ;  /* 0x00000380cece7812 */ /* 0x000fe200078ec0ff */
[----:B------:R-:W-:Y:S01]  /*0cc0*/  VIADD R187, R16, 0x80 ;  /* 0x0000008010bb7836 */ /* 0x000fe20000000000 */
[----:B------:R-:W-:Y:S01]  /*0cd0*/  LOP3.LUT R204, R204, 0x380, RZ, 0xc0, !PT ;  /* 0x00000380cccc7812 */ /* 0x000fe200078ec0ff */
[C---:B------:R-:W-:Y:S01]  /*0ce0*/  VIADD R191, R18.reuse, 0x40 ;  /* 0x0000004012bf7836 */ /* 0x040fe20000000000 */
[----:B------:R-:W-:Y:S01]  /*0cf0*/  SHF.R.S32.HI R19, RZ, 0x1f, R18 ;  /* 0x0000001fff137819 */ /* 0x000fe20000011412 */
[C---:B------:R-:W-:Y:S01]  /*0d00*/  VIADD R205, R18.reuse, 0x80 ;  /* 0x0000008012cd7836 */ /* 0x040fe20000000000 */
[----:B------:R-:W-:Y:S01]  /*0d10*/  SHF.R.S32.HI R17, RZ, 0x1f, R16 ;  /* 0x0000001fff117819 */ /* 0x000fe20000011410 */
[----:B------:R-:W-:Y:S01]  /*0d20*/  VIADD R207, R18, 0xc0 ;  /* 0x000000c012cf7836 */ /* 0x000fe20000000000 */
[----:B------:R-:W-:-:S02]  /*0d30*/  SHF.R.S32.HI R194, RZ, 0x1f, R187 ;  /* 0x0000001fffc27819 */ /* 0x000fc400000114bb */
[----:B------:R-:W-:Y:S02]  /*0d40*/  SHF.R.S32.HI R213, RZ, 0x1f, R191 ;  /* 0x0000001fffd57819 */ /* 0x000fe400000114bf */
[----:B------:R-:W-:Y:S02]  /*0d50*/  SHF.R.S32.HI R219, RZ, 0x1f, R205 ;  /* 0x0000001fffdb7819 */ /* 0x000fe400000114cd */
[----:B------:R-:W-:Y:S02]  /*0d60*/  SHF.R.S32.HI R218, RZ, 0x1f, R207 ;  /* 0x0000001fffda7819 */ /* 0x000fe400000114cf */
[----:B--2---:R-:W-:Y:S02]  /*0d70*/  R2UR UR5, R2 ;  /* 0x00000000020572ca */ /* 0x004fe400000e0000 */
[CC--:B------:R-:W-:Y:S02]  /*0d80*/  LEA.HI R2, R0.reuse, R12.reuse, RZ, 0x7 ;  /* 0x0000000c00027211 */ /* 0x0c0fe400078f38ff */
[----:B------:R-:W-:-:S02]  /*0d90*/  LEA.HI R0, R0, R12, RZ, 0x6 ;  /* 0x0000000c00007211 */ /* 0x000fc400078f30ff */
[----:B------:R-:W-:Y:S02]  /*0da0*/  LOP3.LUT R220, R2, 0xffffff80, RZ, 0xc0, !PT ;  /* 0xffffff8002dc7812 */ /* 0x000fe400078ec0ff */
[----:B------:R-:W-:Y:S01]  /*0db0*/  SHF.R.S32.HI R13, RZ, 0x7, R2 ;  /* 0x00000007ff0d7819 */ /* 0x000fe20000011402 */
[----:B------:R-:W-:Y:S02]  /*0dc0*/  IMAD.SHL.U32 R0, R0, 0x10, RZ ;  /* 0x0000001000007824 */ /* 0x000fe400078e00ff */
[----:B------:R-:W-:Y:S01]  /*0dd0*/  IMAD.IADD R220, R12, 0x1, -R220 ;  /* 0x000000010cdc7824 */ /* 0x000fe200078e0adc */
[----:B------:R-:W-:Y:S01]  /*0de0*/  LEA.HI R2, R2, R13, RZ, 0x1 ;  /* 0x0000000d02027211 */ /* 0x000fe200078f08ff */
[----:B------:R-:W-:Y:S01]  /*0df0*/  ULOP3.LUT UR61, UR5, 0x1, URZ, 0xfc, !UPT ;  /* 0x00000001053d7892 */ /* 0x000fe2000f8efc3f */
[----:B------:R-:W-:Y:S01]  /*0e00*/  LOP3.LUT R210, R0, 0xfffffc00, RZ, 0xc0, !PT ;  /* 0xfffffc0000d27812 */ /* 0x000fe200078ec0ff */
[----:B------:R-:W-:Y:S01]  /*0e10*/  IMAD.U32 R0, RZ, RZ, UR4 ;  /* 0x00000004ff007e24 */ /* 0x000fe2000f8e00ff */
[----:B------:R-:W-:-:S02]  /*0e20*/  SHF.R.S32.HI R7, RZ, 0x1f, R220 ;  /* 0x0000001fff077819 */ /* 0x000fc400000114dc */
[----:B------:R-:W-:Y:S02]  /*0e30*/  LOP3.LUT R2, R2, 0x3fffffe, RZ, 0xc0, !PT ;  /* 0x03fffffe02027812 */ /* 0x000fe400078ec0ff */
[CC--:B------:R-:W-:Y:S02]  /*0e40*/  LEA.HI R8, R7.reuse, R220.reuse, RZ, 0x2 ;  /* 0x000000dc07087211 */ /* 0x0c0fe400078f10ff */
[----:B------:R-:W-:Y:S01]  /*0e50*/  LEA.HI R7, R7, R220, RZ, 0x5 ;  /* 0x000000dc07077211 */ /* 0x000fe200078f28ff */
[----:B------:R-:W-:Y:S01]  /*0e60*/  IMAD.IADD R2, R13, 0x1, -R2 ;  /* 0x000000010d027824 */ /* 0x000fe200078e0a02 */
[--C-:B------:R-:W-:Y:S02]  /*0e70*/  SHF.R.S32.HI R9, RZ, 0x2, R8.reuse ;  /* 0x00000002ff097819 */ /* 0x100fe40000011408 */
[----:B------:R-:W-:Y:S02]  /*0e80*/  SHF.R.S32.HI R6, RZ, 0x1f, R8 ;  /* 0x0000001fff067819 */ /* 0x000fe40000011408 */
[----:B------:R-:W-:-:S02]  /*0e90*/  SHF.R.S32.HI R7, RZ, 0x5, R7 ;  /* 0x00000005ff077819 */ /* 0x000fc40000011407 */
[----:B------:R-:W-:Y:S02]  /*0ea0*/  LEA.HI R6, R6, R9, RZ, 0x3 ;  /* 0x0000000906067211 */ /* 0x000fe400078f18ff */
[----:B------:R-:W-:Y:S02]  /*0eb0*/  LOP3.LUT R193, R8, 0x7ffffffc, RZ, 0xc0, !PT ;  /* 0x7ffffffc08c17812 */ /* 0x000fe400078ec0ff */
[----:B------:R-:W-:Y:S01]  /*0ec0*/  LOP3.LUT R10, R6, 0xfffffff8, RZ, 0xc0, !PT ;  /* 0xfffffff8060a7812 */ /* 0x000fe200078ec0ff */
[----:B------:R-:W-:Y:S01]  /*0ed0*/  IMAD R6, R4, 0x40, R5 ;  /* 0x0000004004067824 */ /* 0x000fe200078e0205 */
[----:B------:R-:W-:Y:S01]  /*0ee0*/  SHF.R.S32.HI R4, RZ, 0x4, R3 ;  /* 0x00000004ff047819 */ /* 0x000fe20000011403 */
[----:B------:R-:W-:Y:S01]  /*0ef0*/  IMAD.IADD R193, R220, 0x1, -R193 ;  /* 0x00000001dcc17824 */ /* 0x000fe200078e0ac1 */
[----:B------:R-:W-:Y:S01]  /*0f00*/  LEA.HI R5, R11, R11, RZ, 0x1 ;  /* 0x0000000b0b057211 */ /* 0x000fe200078f08ff */
[----:B------:R-:W-:Y:S01]  /*0f10*/  IMAD.IADD R10, R9, 0x1, -R10 ;  /* 0x00000001090a7824 */ /* 0x000fe200078e0a0a */
[----:B------:R-:W-:-:S03]  /*0f20*/  LEA.HI R3, R3, R4, RZ, 0x1 ;  /* 0x0000000403037211 */ /* 0x000fc600078f08ff */
[----:B------:R-:W-:Y:S01]  /*0f30*/  IMAD R7, R7, 0x10, R10 ;  /* 0x0000001007077824 */ /* 0x000fe200078e020a */
[----:B------:R-:W-:Y:S02]  /*0f40*/  LOP3.LUT R3, R3, 0x1ffffffe, RZ, 0xc0, !PT ;  /* 0x1ffffffe03037812 */ /* 0x000fe400078ec0ff */
[----:B------:R-:W-:Y:S01]  /*0f50*/  SHF.R.U32.HI R10, RZ, 0x3, R206 ;  /* 0x00000003ff0a7819 */ /* 0x000fe200000116ce */
[----:B------:R-:W-:Y:S02]  /*0f60*/  IMAD R9, R2, 0x40, R7 ;  /* 0x0000004002097824 */ /* 0x000fe400078e0207 */
[----:B------:R-:W-:Y:S01]  /*0f70*/  IMAD.IADD R3, R4, 0x1, -R3 ;  /* 0x0000000104037824 */ /* 0x000fe200078e0a03 */
[----:B------:R-:W-:Y:S01]  /*0f80*/  LOP3.LUT R4, R5, 0x1ffffffe, RZ, 0xc0, !PT ;  /* 0x1ffffffe05047812 */ /* 0x000fe200078ec0ff */
[----:B------:R-:W-:Y:S02]  /*0f90*/  VIADD R5, R189, 0x60 ;  /* 0x00000060bd057836 */ /* 0x000fe40000000000 */
[----:B------:R-:W-:-:S02]  /*0fa0*/  IMAD R3, R3, 0x8, R6 ;  /* 0x0000000803037824 */ /* 0x000fc400078e0206 */
[----:B------:R-:W-:Y:S02]  /*0fb0*/  VIADD R6, R189, 0x40 ;  /* 0x00000040bd067836 */ /* 0x000fe40000000000 */
[----:B------:R-:W-:Y:S01]  /*0fc0*/  IMAD.SHL.U32 R228, R5, 0x80, RZ ;  /* 0x0000008005e47824 */ /* 0x000fe200078e00ff */
[----:B------:R0:W-:Y:S01]  /*0fd0*/  STL [R1+0x18], R3 ;  /* 0x0000180301007387 */ /* 0x0001e20000100800 */
[----:B------:R-:W-:Y:S01]  /*0fe0*/  IMAD.SHL.U32 R229, R6, 0x80, RZ ;  /* 0x0000008006e57824 */ /* 0x000fe200078e00ff */
[----:B------:R-:W-:Y:S01]  /*0ff0*/  SHF.R.S32.HI R2, RZ, 0x1f, R6 ;  /* 0x0000001fff027819 */ /* 0x000fe20000011406 */
[----:B------:R-:W-:Y:S01]  /*1000*/  IMAD.IADD R4, R11, 0x1, -R4 ;  /* 0x000000010b047824 */ /* 0x000fe200078e0a04 */
[----:B------:R-:W-:Y:S01]  /*1010*/  STL [R1+0x14], R9 ;  /* 0x0000140901007387 */ /* 0x000fe20000100800 */
[----:B------:R-:W-:Y:S02]  /*1020*/  LOP3.LUT R228, R228, 0x380, RZ, 0xc0, !PT ;  /* 0x00000380e4e47812 */ /* 0x000fe400078ec0ff */
[----:B------:R-:W-:Y:S01]  /*1030*/  LEA.HI R2, R2, R6, RZ, 0x3 ;  /* 0x0000000602027211 */ /* 0x000fe200078f18ff */
[----:B------:R1:W-:Y:S01]  /*1040*/  STL [R1+0x4], R0 ;  /* 0x0000040001007387 */ /* 0x0003e20000100800 */
[----:B------:R-:W-:Y:S01]  /*1050*/  LOP3.LUT R229, R229, 0x380, RZ, 0xc0, !PT ;  /* 0x00000380e5e57812 */ /* 0x000fe200078ec0ff */
[----:B------:R-:W-:Y:S01]  /*1060*/  IMAD R203, R4, 0x8, R9 ;  /* 0x0000000804cb7824 */ /* 0x000fe200078e0209 */
[----:B0-----:R-:W-:-:S02]  /*1070*/  SHF.R.S32.HI R3, RZ, 0x1f, R5 ;  /* 0x0000001fff037819 */ /* 0x001fc40000011405 */
[----:B------:R-:W-:Y:S02]  /*1080*/  SHF.R.U32.HI R11, RZ, 0x3, R204 ;  /* 0x00000003ff0b7819 */ /* 0x000fe400000116cc */
[----:B------:R-:W-:Y:S01]  /*1090*/  LEA.HI R6, R3, R5, RZ, 0x3 ;  /* 0x0000000503067211 */ /* 0x000fe200078f18ff */
[----:B------:R-:W-:Y:S01]  /*10a0*/  IMAD.SHL.U32 R5, R2, 0x80, RZ ;  /* 0x0000008002057824 */ /* 0x000fe200078e00ff */
[----:B------:R-:W-:Y:S02]  /*10b0*/  LOP3.LUT R3, R206, 0x70, R16, 0xf8, !PT ;  /* 0x00000070ce037812 */ /* 0x000fe400078ef810 */
[----:B------:R-:W-:Y:S02]  /*10c0*/  SHF.L.U32 R7, R6, 0x7, RZ ;  /* 0x0000000706077819 */ /* 0x000fe400000006ff */
[----:B------:R-:W-:Y:S02]  /*10d0*/  LOP3.LUT R5, R5, 0xfffffc00, RZ, 0xc0, !PT ;  /* 0xfffffc0005057812 */ /* 0x000fe400078ec0ff */
[----:B------:R-:W-:-:S02]  /*10e0*/  LOP3.LUT R7, R7, 0xfffffc00, RZ, 0xc0, !PT ;  /* 0xfffffc0007077812 */ /* 0x000fc400078ec0ff */
[----:B-1----:R-:W-:Y:S01]  /*10f0*/  SHF.R.S32.HI R0, RZ, 0x1f, R189 ;  /* 0x0000001fff007819 */ /* 0x002fe200000114bd */
[----:B------:R0:W-:Y:S01]  /*1100*/  STL [R1+0x10], R5 ;  /* 0x0000100501007387 */ /* 0x0001e20000100800 */
[----:B------:R-:W-:Y:S02]  /*1110*/  SHF.R.S32.HI R0, RZ, 0x1f, R227 ;  /* 0x0000001fff007819 */ /* 0x000fe400000114e3 */
[----:B------:R-:W-:Y:S01]  /*1120*/  LOP3.LUT R212, R210, R3, R10, 0xf6, !PT ;  /* 0x00000003d2d47212 */ /* 0x000fe200078ef60a */
[----:B------:R0:W-:Y:S01]  /*1130*/  STL [R1+0xc], R7 ;  /* 0x00000c0701007387 */ /* 0x0001e20000100800 */
[----:B------:R-:W-:Y:S02]  /*1140*/  LEA.HI R0, R0, R227, RZ, 0x3 ;  /* 0x000000e300007211 */ /* 0x000fe400078f18ff */
[----:B------:R-:W-:Y:S01]  /*1150*/  LOP3.LUT R2, R204, 0x70, R16, 0xf8, !PT ;  /* 0x00000070cc027812 */ /* 0x000fe200078ef810 */
[----:B------:R-:W-:Y:S01]  /*1160*/  IMAD.IADD R211, R184, 0x1, R212 ;  /* 0x00000001b8d37824 */ /* 0x000fe200078e02d4 */
[----:B------:R-:W-:Y:S01]  /*1170*/  LOP3.LUT R3, R229, 0x70, R16, 0xf8, !PT ;  /* 0x00000070e5037812 */ /* 0x000fe200078ef810 */
[----:B------:R-:W-:Y:S01]  /*1180*/  IMAD.SHL.U32 R0, R0, 0x80, RZ ;  /* 0x0000008000007824 */ /* 0x000fe200078e00ff */
[----:B------:R-:W-:-:S02]  /*1190*/  SHF.R.U32.HI R10, RZ, 0x3, R229 ;  /* 0x00000003ff0a7819 */ /* 0x000fc400000116e5 */
[----:B------:R-:W-:Y:S02]  /*11a0*/  LOP3.LUT R6, R228, 0x70, R16, 0xf8, !PT ;  /* 0x00000070e4067812 */ /* 0x000fe400078ef810 */
[----:B------:R-:W-:Y:S02]  /*11b0*/  SHF.R.U32.HI R8, RZ, 0x3, R228 ;  /* 0x00000003ff087819 */ /* 0x000fe400000116e4 */
[----:B------:R-:W-:Y:S02]  /*11c0*/  LOP3.LUT R209, R0, 0xfffffc00, RZ, 0xc0, !PT ;  /* 0xfffffc0000d17812 */ /* 0x000fe400078ec0ff */
[----:B------:R-:W-:Y:S02]  /*11d0*/  LOP3.LUT R3, R5, R3, R10, 0xf6, !PT ;  /* 0x0000000305037212 */ /* 0x000fe400078ef60a */
[----:B------:R-:W-:Y:S02]  /*11e0*/  LOP3.LUT R223, R209, R2, R11, 0xf6, !PT ;  /* 0x00000002d1df7212 */ /* 0x000fe400078ef60b */
[----:B------:R-:W-:Y:S01]  /*11f0*/  LOP3.LUT R221, R7, R6, R8, 0xf6, !PT ;  /* 0x0000000607dd7212 */ /* 0x000fe200078ef608 */
[----:B------:R-:W-:-:S02]  /*1200*/  IMAD.IADD R222, R184, 0x1, R3 ;  /* 0x00000001b8de7824 */ /* 0x000fc400078e0203 */
[C---:B------:R-:W-:Y:S02]  /*1210*/  IMAD.IADD R223, R184.reuse, 0x1, R223 ;  /* 0x00000001b8df7824 */ /* 0x040fe400078e02df */
[----:B0-----:R-:W-:-:S07]  /*1220*/  IMAD.IADD R221, R184, 0x1, R221 ;  /* 0x00000001b8dd7824 */ /* 0x001fce00078e02dd */
.L_x_1960:
[----:B------:R-:W-:Y:S05]  /*1230*/  YIELD ;  /* 0x0000000000007946 */ /* 0x000fea0003800000 */
[----:B------:R-:W-:Y:S01]  /*1240*/  ULDC.64 UR4, c[0x0][0xa28] ;  /* 0x00028a0000047ab9 */ /* 0x000fe20000000a00 */
[----:B0---4-:R-:W0:Y:S01]  /*1250*/  LDC.64 R4, c[0x0][0xa08] ;  /* 0x00028200ff047b82 */ /* 0x011e220000000a00 */
[----:B------:R-:W-:Y:S01]  /*1260*/  ISETP.NE.U32.AND P1, PT, RZ, UR4, PT ;  /* 0x00000004ff007c0c */ /* 0x000fe2000bf25070 */
[----:B------:R-:W-:Y:S02]  /*1270*/  IMAD.MOV.U32 R11, RZ, RZ, RZ ;  /* 0x000000ffff0b7224 */ /* 0x000fe400078e00ff */
[----:B------:R-:W-:Y:S01]  /*1280*/  IMAD.MOV.U32 R25, RZ, RZ, RZ ;  /* 0x000000ffff197224 */ /* 0x000fe200078e00ff */
[----:B------:R-:W-:Y:S01]  /*1290*/  ISETP.NE.AND.EX P1, PT, RZ, UR5, PT, P1 ;  /* 0x00000005ff007c0c */ /* 0x000fe2000bf25310 */
[----:B------:R-:W-:-:S02]  /*12a0*/  ULDC.64 UR4, c[0x0][0xa18] ;  /* 0x0002860000047ab9 */ /* 0x000fc40000000a00 */
[----:B------:R-:W-:-:S04]  /*12b0*/  ISETP.NE.U32.AND P2, PT, RZ, UR4, PT ;  /* 0x00000004ff007c0c */ /* 0x000fc8000bf45070 */
[----:B------:R-:W-:Y:S01]  /*12c0*/  ISETP.NE.AND.EX P2, PT, RZ, UR5, PT, P2 ;  /* 0x00000005ff007c0c */ /* 0x000fe2000bf45320 */
[----:B------:R-:W-:Y:S02]  /*12d0*/  ULDC.64 UR4, c[0x0][0xa08] ;  /* 0x0002820000047ab9 */ /* 0x000fe40000000a00 */
[----:B------:R-:W-:-:S03]  /*12e0*/  ISETP.NE.U32.AND P0, PT, RZ, UR4, PT ;  /* 0x00000004ff007c0c */ /* 0x000fc6000bf05070 */
[----:B-1----:R-:W1:Y:S01]  /*12f0*/  @P1 LDC.64 R2, c[0x0][0xa28] ;  /* 0x00028a00ff021b82 */ /* 0x002e620000000a00 */
[----:B------:R-:W-:Y:S01]  /*1300*/  ISETP.NE.AND.EX P0, PT, RZ, UR5, PT, P0 ;  /* 0x00000005ff007c0c */ /* 0x000fe2000bf05300 */
[----:B0-----:R-:W-:-:S06]  /*1310*/  IMAD.WIDE R8, R23, 0x4, R4 ;  /* 0x0000000417087825 */ /* 0x001fcc00078e0204 */
[----:B------:R-:W0:Y:S01]  /*1320*/  @P2 LDC.64 R6, c[0x0][0xa18] ;  /* 0x00028600ff062b82 */ /* 0x000e220000000a00 */
[----:B------:R-:W-:Y:S02]  /*1330*/  ULDC UR4, c[0x0][0x288] ;  /* 0x0000a20000047ab9 */ /* 0x000fe40000000800 */
[----:B------:R-:W-:Y:S01]  /*1340*/  IMAD.U32 R190, RZ, RZ, UR4 ;  /* 0x00000004ffbe7e24 */ /* 0x000fe2000f8e00ff */
[----:B------:R-:W-:Y:S02]  /*1350*/  ULDC.64 UR4, c[0x0][0x418] ;  /* 0x0001060000047ab9 */ /* 0x000fe40000000a00 */
[----:B--2---:R2:W5:Y:S01]  /*1360*/  @P0 LDG.E R25, desc[UR36][R8.64] ;  /* 0x0000002408190981 */ /* 0x004562000c1e1900 */
[----:B-1----:R-:W-:-:S05]  /*1370*/  @P1 IMAD.WIDE R2, R23, 0x4, R2 ;  /* 0x0000000417021825 */ /* 0x002fca00078e0202 */
[----:B------:R2:W5:Y:S01]  /*1380*/  @P1 LDG.E R11, desc[UR36][R2.64] ;  /* 0x00000024020b1981 */ /* 0x000562000c1e1900 */
[----:B0-----:R-:W-:-:S05]  /*1390*/  @P2 IMAD.WIDE R4, R23, 0x4, R6 ;  /* 0x0000000417042825 */ /* 0x001fca00078e0206 */
[----:B------:R2:W5:Y:S01]  /*13a0*/  @P2 LDG.E R190, desc[UR36][R4.64] ;  /* 0x0000002404be2981 */ /* 0x000562000c1e1900 */
[----:B------:R-:W-:-:S03]  /*13b0*/  UISETP.NE.U32.AND UP0, UPT, UR4, URZ, UPT ;  /* 0x0000003f0400728c */ /* 0x000fc6000bf05070 */
[----:B------:R-:W-:Y:S01]  /*13c0*/  ULDC UR4, c[0x0][0x424] ;  /* 0x0001090000047ab9 */ /* 0x000fe20000000800 */
[----:B------:R-:W-:-:S03]  /*13d0*/  UISETP.NE.AND.EX UP0, UPT, UR5, URZ, UPT, UP0 ;  /* 0x0000003f0500728c */ /* 0x000fc6000bf05300 */
[----:B------:R-:W-:Y:S01]  /*13e0*/  ULDC UR5, c[0x0][0x2f0] ;  /* 0x0000bc0000057ab9 */ /* 0x000fe20000000800 */
[----:B------:R-:W-:-:S04]  /*13f0*/  USEL UR4, UR4, 0x1, UP0 ;  /* 0x0000000104047887 */ /* 0x000fc80008000000 */
[----:B------:R-:W-:-:S03]  /*1400*/  UIMAD UR4, UR4, UR5, URZ ;  /* 0x00000005040472a4 */ /* 0x000fc6000f8e023f */
[----:B------:R-:W-:Y:S02]  /*1410*/  ULDC UR5, c[0x0][0x348] ;  /* 0x0000d20000057ab9 */ /* 0x000fe40000000800 */
[----:B------:R-:W-:Y:S01]  /*1420*/  MOV R44, UR5 ;  /* 0x00000005002c7c02 */ /* 0x000fe20008000f00 */
[----:B------:R-:W-:Y:S01]  /*1430*/  IMAD.U32 R24, RZ, RZ, UR4 ;  /* 0x00000004ff187e24 */ /* 0x000fe2000f8e00ff */
[----:B--23--:R-:W-:Y:S06]  /*1440*/  @P2 BRA `(.L_x_1721) ;  /* 0x0000000000242947 */ /* 0x00cfec0003800000 */
        /* <DEDUP_REMOVED lines=8> */
[----:B--2---:R-:W-:-:S07]  /*14d0*/  IMAD.IADD R190, R5, 0x1, -R190 ;  /* 0x0000000105be7824 */ /* 0x004fce00078e0abe */
.L_x_1721:
[----:B------:R-:W-:Y:S01]  /*14e0*/  ULDC.64 UR4, c[0x0][0xa20] ;  /* 0x0002880000047ab9 */ /* 0x000fe20000000a00 */
[----:B------:R-:W-:Y:S01]  /*14f0*/  IMAD.MOV.U32 R215, RZ, RZ, R22 ;  /* 0x000000ffffd77224 */ /* 0x000fe200078e0016 */
[----:B------:R-:W-:Y:S01]  /*1500*/  ISETP.NE.U32.AND P1, PT, RZ, UR4, PT ;  /* 0x00000004ff007c0c */ /* 0x000fe2000bf25070 */
[----:B------:R-:W-:-:S03]  /*1510*/  IMAD.MOV.U32 R216, RZ, RZ, R23 ;  /* 0x000000ffffd87224 */ /* 0x000fc600078e0017 */
[----:B------:R-:W-:-:S13]  /*1520*/  ISETP.NE.AND.EX P1, PT, RZ, UR5, PT, P1 ;  /* 0x00000005ff007c0c */ /* 0x000fda000bf25310 */
[----:B------:R-:W-:Y:S05]  /*1530*/  @!P1 BRA `(.L_x_1722) ;  /* 0x0000000000109947 */ /* 0x000fea0003800000 */
[----:B------:R-:W0:Y:S02]  /*1540*/  LDC.64 R2, c[0x0][0xa20] ;  /* 0x00028800ff027b82 */ /* 0x000e240000000a00 */
[----:B0-----:R-:W-:-:S05]  /*1550*/  IMAD.WIDE R2, R23, 0x4, R2 ;  /* 0x0000000417027825 */ /* 0x001fca00078e0202 */
[----:B------:R0:W5:Y:S01]  /*1560*/  LDG.E R24, desc[UR36][R2.64] ;  /* 0x0000002402187981 */ /* 0x000162000c1e1900 */
[----:B------:R-:W-:Y:S05]  /*1570*/  BRA `(.L_x_1723) ;  /* 0x0000000000107947 */ /* 0x000fea0003800000 */
.L_x_1722:
[----:B------:R-:W-:Y:S05]  /*1580*/  @!P0 BRA `(.L_x_1723) ;  /* 0x00000000000c8947 */ /* 0x000fea0003800000 */
[----:B------:R-:W2:Y:S04]  /*1590*/  LDG.E R3, desc[UR36][R8.64] ;  /* 0x0000002408037981 */ /* 0x000ea8000c1e1900 */
[----:B------:R-:W2:Y:S02]  /*15a0*/  LDG.E R24, desc[UR36][R8.64+0x4] ;  /* 0x0000042408187981 */ /* 0x000ea4000c1e1900 */
[----:B--2---:R-:W-:-:S07]  /*15b0*/  IMAD.IADD R24, R24, 0x1, -R3 ;  /* 0x0000000118187824 */ /* 0x004fce00078e0a03 */
.L_x_1723:
[----:B------:R-:W-:Y:S01]  /*15c0*/  ULDC.64 UR4, c[0x0][0xa10] ;  /* 0x0002840000047ab9 */ /* 0x000fe20000000a00 */
[----:B------:R-:W1:Y:S01]  /*15d0*/  LDC R6, c[0x0][0x448] ;  /* 0x00011200ff067b82 */ /* 0x000e620000000800 */
[----:B------:R-:W-:-:S04]  /*15e0*/  ISETP.NE.U32.AND P0, PT, RZ, UR4, PT ;  /* 0x00000004ff007c0c */ /* 0x000fc8000bf05070 */
[----:B------:R-:W-:Y:S01]  /*15f0*/  ISETP.NE.AND.EX P0, PT, RZ, UR5, PT, P0 ;  /* 0x00000005ff007c0c */ /* 0x000fe2000bf05300 */
[----:B------:R-:W-:Y:S02]  /*1600*/  ULDC.64 UR4, c[0x0][0xa30] ;  /* 0x00028c0000047ab9 */ /* 0x000fe40000000a00 */
[----:B------:R-:W-:Y:S01]  /*1610*/  ISETP.NE.U32.AND P1, PT, RZ, UR4, PT ;  /* 0x00000004ff007c0c */ /* 0x000fe2000bf25070 */
[----:B-----5:R-:W-:Y:S01]  /*1620*/  IMAD.MOV.U32 R39, RZ, RZ, R24 ;  /* 0x000000ffff277224 */ /* 0x020fe200078e0018 */
[----:B------:R-:W2:Y:S02]  /*1630*/  LDC.64 R12, c[0x0][0x9e0] ;  /* 0x00027800ff0c7b82 */ /* 0x000ea40000000a00 */
[----:B------:R-:W-:-:S06]  /*1640*/  ISETP.NE.AND.EX P1, PT, RZ, UR5, PT, P1 ;  /* 0x00000005ff007c0c */ /* 0x000fcc000bf25310 */
[----:B0-----:R-:W0:Y:S08]  /*1650*/  @P0 LDC.64 R2, c[0x0][0xa10] ;  /* 0x00028400ff020b82 */ /* 0x001e300000000a00 */
[----:B------:R-:W3:Y:S01]  /*1660*/  @P1 LDC.64 R4, c[0x0][0xa30] ;  /* 0x00028c00ff041b82 */ /* 0x000ee20000000a00 */
[----:B0-----:R-:W-:-:S05]  /*1670*/  @P0 IMAD.WIDE R2, R23, 0x4, R2 ;  /* 0x0000000417020825 */ /* 0x001fca00078e0202 */
[----:B------:R-:W4:Y:S04]  /*1680*/  @P0 LDG.E R0, desc[UR36][R2.64] ;  /* 0x0000002402000981 */ /* 0x000f28000c1e1900 */
[----:B------:R-:W4:Y:S01]  /*1690*/  @P0 LDG.E R7, desc[UR36][R2.64+0x4] ;  /* 0x0000042402070981 */ /* 0x000f22000c1e1900 */
[----:B---3--:R-:W-:-:S05]  /*16a0*/  @P1 IMAD.WIDE R4, R23, 0x4, R4 ;  /* 0x0000000417041825 */ /* 0x008fca00078e0204 */
[----:B------:R0:W5:Y:S01]  /*16b0*/  @P1 LDG.E R39, desc[UR36][R4.64] ;  /* 0x0000002404271981 */ /* 0x000162000c1e1900 */
[----:B-1----:R-:W-:Y:S01]  /*16c0*/  ISETP.NE.AND P1, PT, R6, 0x1, PT ;  /* 0x000000010600780c */ /* 0x002fe20003f25270 */
[----:B------:R-:W-:Y:S01]  /*16d0*/  IMAD.SHL.U32 R202, R21, 0x80, RZ ;  /* 0x0000008015ca7824 */ /* 0x000fe200078e00ff */
[----:B--2---:R-:W-:Y:S01]  /*16e0*/  ISETP.GE.AND P2, PT, R13, 0x1, PT ;  /* 0x000000010d00780c */ /* 0x004fe20003f46270 */
[----:B------:R-:W-:-:S10]  /*16f0*/  IMAD.IADD R11, R24, 0x1, -R11 ;  /* 0x00000001180b7824 */ /* 0x000fd400078e0a0b */
[----:B------:R-:W1:Y:S08]  /*1700*/  @P1 LDC R9, c[0x0][0x44c] ;  /* 0x00011300ff091b82 */ /* 0x000e700000000800 */
[----:B------:R-:W2:Y:S01]  /*1710*/  @P1 LDC R6, c[0x0][0x450] ;  /* 0x00011400ff061b82 */ /* 0x000ea20000000800 */
[----:B----4-:R-:W-:Y:S01]  /*1720*/  @P0 IMAD.IADD R44, R7, 0x1, -R0 ;  /* 0x00000001072c0824 */ /* 0x010fe200078e0a00 */
[----:B------:R-:W-:-:S03]  /*1730*/  IADD3 R0, R202, 0x7f, RZ ;  /* 0x0000007fca007810 */ /* 0x000fc60007ffe0ff */
[----:B------:R-:W-:Y:S02]  /*1740*/  IMAD.IADD R192, R11, 0x1, R44 ;  /* 0x000000010bc07824 */ /* 0x000fe400078e022c */
[----:B-1----:R-:W-:-:S03]  /*1750*/  @P1 IMAD.HI.U32 R3, R0, R9, RZ ;  /* 0x0000000900031227 */ /* 0x002fc600078e00ff */
[C---:B0-----:R-:W-:Y:S01]  /*1760*/  IADD3 R5, R192.reuse, 0x1, -R190 ;  /* 0x00000001c0057810 */ /* 0x041fe20007ffe8be */
[----:B------:R-:W-:Y:S01]  /*1770*/  IMAD.MOV.U32 R2, RZ, RZ, R0 ;  /* 0x000000ffff027224 */ /* 0x000fe200078e0000 */
[----:B--2---:R-:W-:Y:S01]  /*1780*/  @P1 SHF.R.U32.HI R2, RZ, R6, R3 ;  /* 0x00000006ff021219 */ /* 0x004fe20000011603 */
[----:B------:R-:W-:-:S04]  /*1790*/  VIADD R0, R192, 0x3f ;  /* 0x0000003fc0007836 */ /* 0x000fc80000000000 */
[----:B------:R-:W-:Y:S01]  /*17a0*/  IMAD.IADD R7, R5, 0x1, R2 ;  /* 0x0000000105077824 */ /* 0x000fe200078e0202 */
[----:B------:R-:W-:-:S04]  /*17b0*/  SHF.R.S32.HI R3, RZ, 0x1f, R0 ;  /* 0x0000001fff037819 */ /* 0x000fc80000011400 */
[----:B------:R-:W-:Y:S01]  /*17c0*/  LEA.HI R3, R3, R0, RZ, 0x6 ;  /* 0x0000000003037211 */ /* 0x000fe200078f30ff */
[----:B------:R-:W-:-:S03]  /*17d0*/  IMAD.IADD R0, R7, 0x1, R12 ;  /* 0x0000000107007824 */ /* 0x000fc600078e020c */
[----:B------:R-:W-:Y:S01]  /*17e0*/  SHF.R.S32.HI R160, RZ, 0x6, R3 ;  /* 0x00000006ffa07819 */ /* 0x000fe20000011403 */
[----:B------:R-:W-:Y:S06]  /*17f0*/  @!P2 BRA `(.L_x_1724) ;  /* 0x000000000048a947 */ /* 0x000fec0003800000 */
[C---:B------:R-:W-:Y:S01]  /*1800*/  ISETP.GT.AND P0, PT, R7.reuse, RZ, PT ;  /* 0x000000ff0700720c */ /* 0x040fe20003f04270 */
[----:B------:R-:W-:Y:S01]  /*1810*/  BSSY B0, `(.L_x_1725) ;  /* 0x000000e000007945 */ /* 0x000fe20003800000 */
[----:B------:R-:W-:-:S11]  /*1820*/  VIADD R2, R7, 0xffffffff ;  /* 0xffffffff07027836 */ /* 0x000fd60000000000 */
[----:B------:R-:W-:Y:S05]  /*1830*/  @P0 BRA `(.L_x_1726) ;  /* 0x00000000001c0947 */ /* 0x000fea0003800000 */
[----:B------:R-:W-:Y:S01]  /*1840*/  ISETP.NE.AND P0, PT, R13, 0x1, PT ;  /* 0x000000010d00780c */ /* 0x000fe20003f05270 */
[----:B------:R-:W-:-:S12]  /*1850*/  IMAD.MOV R3, RZ, RZ, -R7 ;  /* 0x000000ffff037224 */ /* 0x000fd800078e0a07 */
[----:B------:R-:W0:Y:S02]  /*1860*/  @P0 LDC.64 R4, c[0x0][0x9e8] ;  /* 0x00027a00ff040b82 */ /* 0x000e240000000a00 */
[----:B0-----:R-:W-:-:S05]  /*1870*/  @P0 IMAD.HI.U32 R2, R3, R4, RZ ;  /* 0x0000000403020227 */ /* 0x001fca00078e00ff */
[----:B------:R-:W-:-:S04]  /*1880*/  @P0 SHF.R.U32.HI R3, RZ, R5, R2 ;  /* 0x00000005ff030219 */ /* 0x000fc80000011602 */
[----:B------:R-:W-:Y:S01]  /*1890*/  LOP3.LUT R2, RZ, R3, RZ, 0x33, !PT ;  /* 0x00000003ff027212 */ /* 0x000fe200078e33ff */
[----:B------:R-:W-:Y:S06]  /*18a0*/  BRA `(.L_x_1727) ;  /* 0x0000000000107947 */ /* 0x000fec0003800000 */
.L_x_1726:
[----:B------:R-:W-:-:S13]  /*18b0*/  ISETP.NE.AND P0, PT, R13, 0x1, PT ;  /* 0x000000010d00780c */ /* 0x000fda0003f05270 */
[----:B------:R-:W0:Y:S02]  /*18c0*/  @P0 LDC.64 R4, c[0x0][0x9e8] ;  /* 0x00027a00ff040b82 */ /* 0x000e240000000a00 */
[----:B0-----:R-:W-:-:S05]  /*18d0*/  @P0 IMAD.HI.U32 R4, R2, R4, RZ ;  /* 0x0000000402040227 */ /* 0x001fca00078e00ff */
[----:B------:R-:W-:-:S07]  /*18e0*/  @P0 SHF.R.U32.HI R2, RZ, R5, R4 ;  /* 0x00000005ff020219 */ /* 0x000fce0000011604 */
.L_x_1727:
[----:B------:R-:W-:Y:S05]  /*18f0*/  BSYNC B0 ;  /* 0x0000000000007941 */ /* 0x000fea0003800000 */
.L_x_1725:
[----:B------:R-:W-:-:S05]  /*1900*/  IMAD R3, R2, R13, R13 ;  /* 0x0000000d02037224 */ /* 0x000fca00078e020d */
[----:B------:R-:W-:-:S07]  /*1910*/  VIMNMX R0, R0, R3, PT ;  /* 0x0000000300007248 */ /* 0x000fce0003fe0100 */
.L_x_1724:
[----:B------:R-:W0:Y:S01]  /*1920*/  @P1 LDC R3, c[0x0][0x44c] ;  /* 0x00011300ff031b82 */ /* 0x000e220000000800 */
[----:B------:R-:W-:Y:S01]  /*1930*/  IMAD.MOV.U32 R2, RZ, RZ, R202 ;  /* 0x000000ffff027224 */ /* 0x000fe200078e00ca */
[----:B------:R-:W-:Y:S01]  /*1940*/  ULDC UR4, c[0x0][0x9dc] ;  /* 0x0002770000047ab9 */ /* 0x000fe20000000800 */
[----:B------:R-:W-:-:S05]  /*1950*/  IMAD.IADD R161, R192, 0x1, -R190 ;  /* 0x00000001c0a17824 */ /* 0x000fca00078e0abe */
[----:B------:R-:W1:Y:S01]  /*1960*/  @P1 LDC R4, c[0x0][0x450] ;  /* 0x00011400ff041b82 */ /* 0x000e620000000800 */
[----:B0-----:R-:W-:-:S05]  /*1970*/  @P1 IMAD.HI.U32 R3, R202, R3, RZ ;  /* 0x00000003ca031227 */ /* 0x001fca00078e00ff */
[----:B-1----:R-:W-:-:S04]  /*1980*/  @P1 SHF.R.U32.HI R2, RZ, R4, R3 ;  /* 0x00000004ff021219 */ /* 0x002fc80000011603 */
[----:B------:R-:W-:-:S05]  /*1990*/  IADD3 R2, R161, R2, RZ ;  /* 0x00000002a1027210 */ /* 0x000fca0007ffe0ff */
[----:B------:R-:W-:Y:S01]  /*19a0*/  VIADD R3, R2, -UR4 ;  /* 0x8000000402037c36 */ /* 0x000fe20008000000 */
[----:B------:R-:W-:Y:S06]  /*19b0*/  @!P2 BRA `(.L_x_1728) ;  /* 0x000000000044a947 */ /* 0x000fec0003800000 */
[----:B------:R-:W-:Y:S01]  /*19c0*/  ISETP.GT.AND P0, PT, R2, -0x1, PT ;  /* 0xffffffff0200780c */ /* 0x000fe20003f04270 */
[----:B------:R-:W-:-:S12]  /*19d0*/  BSSY B0, `(.L_x_1729) ;  /* 0x000000d000007945 */ /* 0x000fd80003800000 */
[----:B------:R-:W-:Y:S05]  /*19e0*/  @P0 BRA `(.L_x_1730) ;  /* 0x00000000001c0947 */ /* 0x000fea0003800000 */
[----:B------:R-:W-:Y:S02]  /*19f0*/  ISETP.NE.AND P0, PT, R13, 0x1, PT ;  /* 0x000000010d00780c */ /* 0x000fe40003f05270 */
[----:B------:R-:W-:-:S11]  /*1a00*/  LOP3.LUT R5, RZ, R2, RZ, 0x33, !PT ;  /* 0x00000002ff057212 */ /* 0x000fd600078e33ff */
[----:B------:R-:W0:Y:S02]  /*1a10*/  @P0 LDC.64 R6, c[0x0][0x9e8] ;  /* 0x00027a00ff060b82 */ /* 0x000e240000000a00 */
[----:B0-----:R-:W-:-:S05]  /*1a20*/  @P0 IMAD.HI.U32 R2, R5, R6, RZ ;  /* 0x0000000605020227 */ /* 0x001fca00078e00ff */
[----:B------:R-:W-:-:S04]  /*1a30*/  @P0 SHF.R.U32.HI R5, RZ, R7, R2 ;  /* 0x00000007ff050219 */ /* 0x000fc80000011602 */
[----:B------:R-:W-:Y:S01]  /*1a40*/  LOP3.LUT R2, RZ, R5, RZ, 0x33, !PT ;  /* 0x00000005ff027212 */ /* 0x000fe200078e33ff */
[----:B------:R-:W-:Y:S06]  /*1a50*/  BRA `(.L_x_1731) ;  /* 0x0000000000107947 */ /* 0x000fec0003800000 */
.L_x_1730:
[----:B------:R-:W-:-:S13]  /*1a60*/  ISETP.NE.AND P0, PT, R13, 0x1, PT ;  /* 0x000000010d00780c */ /* 0x000fda0003f05270 */
[----:B------:R-:W0:Y:S02]  /*1a70*/  @P0 LDC.64 R4, c[0x0][0x9e8] ;  /* 0x00027a00ff040b82 */ /* 0x000e240000000a00 */
[----:B0-----:R-:W-:-:S05]  /*1a80*/  @P0 IMAD.HI.U32 R4, R2, R4, RZ ;  /* 0x0000000402040227 */ /* 0x001fca00078e00ff */
[----:B------:R-:W-:-:S07]  /*1a90*/  @P0 SHF.R.U32.HI R2, RZ, R5, R4 ;  /* 0x00000005ff020219 */ /* 0x000fce0000011604 */
.L_x_1731:
[----:B------:R-:W-:Y:S05]  /*1aa0*/  BSYNC B0 ;  /* 0x0000000000007941 */ /* 0x000fea0003800000 */
.L_x_1729:
[----:B------:R-:W-:-:S05]  /*1ab0*/  IMAD R2, R2, R13, RZ ;  /* 0x0000000d02027224 */ /* 0x000fca00078e02ff */
[----:B------:R-:W-:-:S07]  /*1ac0*/  VIMNMX R3, R3, R2, !PT ;  /* 0x0000000203037248 */ /* 0x000fce0007fe0100 */
.L_x_1728:
[----:B------:R-:W-:Y:S01]  /*1ad0*/  VIADD R0, R0, 0x3f ;  /* 0x0000003f00007836 */ /* 0x000fe20000000000 */
[----:B------:R-:W-:-:S04]  /*1ae0*/  SHF.R.S32.HI R2, RZ, 0x1f, R3 ;  /* 0x0000001fff027819 */ /* 0x000fc80000011403 */
[----:B------:R-:W-:Y:S02]  /*1af0*/  SHF.R.S32.HI R5, RZ, 0x1f, R0 ;  /* 0x0000001fff057819 */ /* 0x000fe40000011400 */
[----:B------:R-:W-:Y:S02]  /*1b00*/  LEA.HI R2, R2, R3, RZ, 0x6 ;  /* 0x0000000302027211 */ /* 0x000fe400078f30ff */
[----:B------:R-:W-:Y:S02]  /*1b10*/  LEA.HI R5, R5, R0, RZ, 0x6 ;  /* 0x0000000005057211 */ /* 0x000fe400078f30ff */
[----:B------:R-:W-:Y:S02]  /*1b20*/  SHF.R.S32.HI R2, RZ, 0x6, R2 ;  /* 0x00000006ff027819 */ /* 0x000fe40000011402 */
[----:B------:R-:W-:Y:S02]  /*1b30*/  SHF.R.S32.HI R5, RZ, 0x6, R5 ;  /* 0x00000006ff057819 */ /* 0x000fe40000011405 */
[----:B------:R-:W-:-:S02]  /*1b40*/  VIMNMX R2, RZ, R2, !PT ;  /* 0x00000002ff027248 */ /* 0x000fc40007fe0100 */
[----:B------:R-:W-:-:S03]  /*1b50*/  VIMNMX R5, R160, R5, PT ;  /* 0x00000005a0057248 */ /* 0x000fc60003fe0100 */
[--C-:B------:R-:W-:Y:S02]  /*1b60*/  IMAD R2, R2, 0x40, -R11.reuse ;  /* 0x0000004002027824 */ /* 0x100fe400078e0a0b */
[----:B------:R-:W-:-:S03]  /*1b70*/  IMAD R5, R5, 0x40, -R11 ;  /* 0x0000004005057824 */ /* 0x000fc600078e0a0b */
[----:B------:R-:W-:Y:S02]  /*1b80*/  VIMNMX R2, RZ, R2, !PT ;  /* 0x00000002ff027248 */ /* 0x000fe40007fe0100 */
[----:B------:R-:W-:Y:S02]  /*1b90*/  VIMNMX R5, R5, R44, PT ;  /* 0x0000002c05057248 */ /* 0x000fe40003fe0100 */
[----:B------:R-:W-:Y:S02]  /*1ba0*/  SHF.R.U32.HI R46, RZ, 0x6, R2 ;  /* 0x00000006ff2e7819 */ /* 0x000fe40000011602 */
[----:B------:R-:W-:-:S03]  /*1bb0*/  ISETP.GT.AND P0, PT, R5, R2, PT ;  /* 0x000000020500720c */ /* 0x000fc60003f04270 */
[----:B------:R-:W-:-:S10]  /*1bc0*/  IMAD.MOV.U32 R45, RZ, RZ, R46 ;  /* 0x000000ffff2d7224 */ /* 0x000fd400078e002e */
[----:B------:R-:W-:-:S05]  /*1bd0*/  @P0 VIADD R0, R5, 0x3f ;  /* 0x0000003f05000836 */ /* 0x000fca0000000000 */
[----:B------:R-:W-:-:S04]  /*1be0*/  @P0 SHF.R.S32.HI R3, RZ, 0x1f, R0 ;  /* 0x0000001fff030819 */ /* 0x000fc80000011400 */
[----:B------:R-:W-:-:S04]  /*1bf0*/  @P0 LEA.HI R3, R3, R0, RZ, 0x6 ;  /* 0x0000000003030211 */ /* 0x000fc800078f30ff */
[----:B------:R-:W-:Y:S02]  /*1c00*/  @P0 SHF.R.S32.HI R45, RZ, 0x6, R3 ;  /* 0x00000006ff2d0819 */ /* 0x000fe40000011403 */
[----:B------:R-:W-:Y:S02]  /*1c10*/  PLOP3.LUT P0, PT, PT, PT, PT, 0x80, 0x0 ;  /* 0x000000000000781c */ /* 0x000fe40003f0f070 */
[----:B------:R-:W-:-:S13]  /*1c20*/  ISETP.GT.AND P1, PT, R45, R46, PT ;  /* 0x0000002e2d00720c */ /* 0x000fda0003f24270 */
[----:B------:R-:W-:Y:S05]  /*1c30*/  @!P1 BRA `(.L_x_1732) ;  /* 0x0000005800689947 */ /* 0x000fea0003800000 */
        /* <DEDUP_REMOVED lines=20> */
.L_x_1734:
[----:B------:R-:W-:Y:S05]  /*1d80*/  BSYNC B6 ;  /* 0x0000000000067941 */ /* 0x000fea0003800000 */
.L_x_1733:
        /* <DEDUP_REMOVED lines=20> */
.L_x_1736:
[----:B------:R-:W-:Y:S05]  /*1ed0*/  BSYNC B6 ;  /* 0x0000000000067941 */ /* 0x000fea0003800000 */
.L_x_1735:
[----:B------:R-:W-:Y:S01]  /*1ee0*/  ULDC.64 UR4, c[0x0][0x9f8] ;  /* 0x00027e0000047ab9 */ /* 0x000fe20000000a00 */
[----:B------:R-:W-:Y:S01]  /*1ef0*/  IMAD.MOV.U32 R71, RZ, RZ, R23 ;  /* 0x000000ffff477224 */ /* 0x000fe200078e0017 */
[----:B------:R-:W-:Y:S01]  /*1f00*/  ISETP.NE.U32.AND P0, PT, RZ, UR4, PT ;  /* 0x00000004ff007c0c */ /* 0x000fe2000bf05070 */
[----:B------:R-:W0:Y:S03]  /*1f10*/  LDC.64 R64, c[0x0][0x3f8] ;  /* 0x0000fe00ff407b82 */ /* 0x000e260000000a00 */
[----:B------:R-:W-:-:S05]  /*1f20*/  ISETP.NE.AND.EX P0, PT, RZ, UR5, PT, P0 ;  /* 0x00000005ff007c0c */ /* 0x000fca000bf05300 */
[----:B------:R-:W1:Y:S08]  /*1f30*/  LDC R27, c[0x0][0x3f4] ;  /* 0x0000fd00ff1b7b82 */ /* 0x000e700000000800 */
[----:B------:R-:W2:Y:S08]  /*1f40*/  @P0 LDC.64 R2, c[0x0][0x9f8] ;  /* 0x00027e00ff020b82 */ /* 0x000eb00000000a00 */
[----:B------:R-:W3:Y:S01]  /*1f50*/  LDC.64 R28, c[0x0][0x408] ;  /* 0x00010200ff1c7b82 */ /* 0x000ee20000000a00 */
[----:B--2---:R-:W-:-:S05]  /*1f60*/  @P0 IMAD.WIDE R2, R23, 0x4, R2 ;  /* 0x0000000417020825 */ /* 0x004fca00078e0202 */
[----:B------:R2:W4:Y:S01]  /*1f70*/  @P0 LDG.E R71, desc[UR36][R2.64] ;  /* 0x0000002402470981 */ /* 0x000522000c1e1900 */
[----:B------:R-:W-:Y:S01]  /*1f80*/  SHF.R.S32.HI R20, RZ, 0x1f, R189 ;  /* 0x0000001fff147819 */ /* 0x000fe200000114bd */
[-C--:B0-----:R-:W-:Y:S01]  /*1f90*/  IMAD.WIDE.U32 R4, R189, R64.reuse, R18 ;  /* 0x00000040bd047225 */ /* 0x081fe200078e0012 */
[----:B-1----:R-:W-:Y:S02]  /*1fa0*/  ISETP.GE.AND P0, PT, R16, R27, PT ;  /* 0x0000001b1000720c */ /* 0x002fe40003f06270 */
[----:B------:R-:W-:Y:S01]  /*1fb0*/  SHF.R.U32.HI R21, RZ, 0x3, R206 ;  /* 0x00000003ff157819 */ /* 0x000fe200000116ce */
[-C--:B------:R-:W-:Y:S01]  /*1fc0*/  IMAD R0, R20, R64.reuse, RZ ;  /* 0x0000004014007224 */ /* 0x080fe200078e02ff */
[----:B------:R-:W-:Y:S01]  /*1fd0*/  SEL R9, R27, RZ, P0 ;  /* 0x000000ff1b097207 */ /* 0x000fe20000000000 */
[----:B------:R-:W-:Y:S01]  /*1fe0*/  IMAD.WIDE.U32 R6, R189, R64, R16 ;  /* 0x00000040bd067225 */ /* 0x000fe200078e0010 */
[----:B------:R-:W-:Y:S02]  /*1ff0*/  SHF.L.U64.HI R68, R64, 0x6, R65 ;  /* 0x0000000640447819 */ /* 0x000fe40000010241 */
[----:B------:R-:W-:Y:S01]  /*2000*/  IADD3 R70, R25, R24, RZ ;  /* 0x0000001819467210 */ /* 0x000fe20007ffe0ff */
[----:B------:R-:W-:Y:S01]  /*2010*/  IMAD R11, R189, R65, R0 ;  /* 0x00000041bd0b7224 */ /* 0x000fe200078e0200 */
[----:B---3--:R-:W-:Y:S01]  /*2020*/  SHF.L.U64.HI R62, R28, 0x5, R29 ;  /* 0x000000051c3e7819 */ /* 0x008fe2000001021d */
[----:B------:R-:W-:Y:S01]  /*2030*/  IMAD R0, R20, R28, RZ ;  /* 0x0000001c14007224 */ /* 0x000fe200078e02ff */
[----:B------:R-:W-:Y:S01]  /*2040*/  SHF.R.U32.HI R20, RZ, 0x3, R204 ;  /* 0x00000003ff147819 */ /* 0x000fe200000116cc */
[----:B------:R-:W-:Y:S01]  /*2050*/  IMAD.IADD R5, R5, 0x1, R11 ;  /* 0x0000000105057824 */ /* 0x000fe200078e020b */
[----:B------:R-:W-:Y:S01]  /*2060*/  SHF.R.S32.HI R74, RZ, 0x1f, R22 ;  /* 0x0000001fff4a7819 */ /* 0x000fe20000011416 */
[----:B------:R-:W-:-:S02]  /*2070*/  IMAD R13, R189, R29, R0 ;  /* 0x0000001dbd0d7224 */ /* 0x000fc400078e0200 */
[----:B------:R-:W-:Y:S02]  /*2080*/  IMAD.IADD R0, R16, 0x1, R9 ;  /* 0x0000000110007824 */ /* 0x000fe400078e0209 */
[----:B------:R-:W-:Y:S02]  /*2090*/  IMAD.IADD R7, R11, 0x1, R7 ;  /* 0x000000010b077824 */ /* 0x000fe400078e0207 */
[----:B--2---:R-:W-:Y:S01]  /*20a0*/  IMAD.WIDE.U32 R2, R189, R28, R18 ;  /* 0x0000001cbd027225 */ /* 0x004fe200078e0012 */
[----:B------:R-:W-:-:S03]  /*20b0*/  SHF.R.S32.HI R11, RZ, 0x1f, R0 ;  /* 0x0000001fff0b7819 */ /* 0x000fc60000011400 */
[----:B------:R-:W-:Y:S01]  /*20c0*/  IMAD.WIDE.U32 R8, R189, R28, R16 ;  /* 0x0000001cbd087225 */ /* 0x000fe200078e0010 */
[CC--:B------:R-:W-:Y:S02]  /*20d0*/  LEA.HI R10, R11.reuse, R0.reuse, RZ, 0x7 ;  /* 0x000000000b0a7211 */ /* 0x0c0fe400078f38ff */
[----:B------:R-:W-:Y:S01]  /*20e0*/  LEA.HI R11, R11, R0, RZ, 0x4 ;  /* 0x000000000b0b7211 */ /* 0x000fe200078f20ff */
[----:B------:R-:W-:Y:S02]  /*20f0*/  IMAD.IADD R3, R3, 0x1, R13 ;  /* 0x0000000103037824 */ /* 0x000fe400078e020d */
[----:B------:R-:W-:Y:S01]  /*2100*/  IMAD.IADD R9, R13, 0x1, R9 ;  /* 0x000000010d097824 */ /* 0x000fe200078e0209 */
[--C-:B------:R-:W-:Y:S01]  /*2110*/  LOP3.LUT R12, R204, 0x70, R11.reuse, 0xf8, !PT ;  /* 0x00000070cc0c7812 */ /* 0x100fe200078ef80b */
[----:B------:R-:W-:Y:S01]  /*2120*/  IMAD.SHL.U32 R10, R10, 0x40, RZ ;  /* 0x000000400a0a7824 */ /* 0x000fe200078e00ff */
[----:B------:R-:W-:Y:S01]  /*2130*/  LOP3.LUT R0, R206, 0x70, R11, 0xf8, !PT ;  /* 0x00000070ce007812 */ /* 0x000fe200078ef80b */
[----:B-----5:R-:W-:Y:S01]  /*2140*/  IMAD.WIDE.U32 R42, R39, R64, R4 ;  /* 0x00000040272a7225 */ /* 0x020fe200078e0004 */
[----:B------:R-:W-:-:S02]  /*2150*/  LOP3.LUT R12, R12, R20, RZ, 0x3c, !PT ;  /* 0x000000140c0c7212 */ /* 0x000fc400078e3cff */
[----:B------:R-:W0:Y:S01]  /*2160*/  S2R R20, SR_TID.X ;  /* 0x0000000000147919 */ /* 0x000e220000002100 */
[----:B------:R-:W-:Y:S01]  /*2170*/  SHF.R.S32.HI R13, RZ, 0x1f, R39 ;  /* 0x0000001fff0d7819 */ /* 0x000fe20000011427 */
[-C--:B------:R-:W-:Y:S01]  /*2180*/  IMAD.WIDE.U32 R40, R39, R64.reuse, R6 ;  /* 0x0000004027287225 */ /* 0x080fe200078e0006 */
[----:B------:R-:W-:Y:S02]  /*2190*/  LOP3.LUT R69, R0, R21, RZ, 0x3c, !PT ;  /* 0x0000001500457212 */ /* 0x000fe400078e3cff */
[----:B------:R-:W-:Y:S01]  /*21a0*/  LOP3.LUT R10, R10, 0xffffe000, RZ, 0xc0, !PT ;  /* 0xffffe0000a0a7812 */ /* 0x000fe200078ec0ff */
[----:B------:R-:W-:Y:S01]  /*21b0*/  IMAD R0, R13, R64, RZ ;  /* 0x000000400d007224 */ /* 0x000fe200078e02ff */
[----:B------:R-:W-:Y:S01]  /*21c0*/  LOP3.LUT R53, R11, 0xfffffff0, RZ, 0xc0, !PT ;  /* 0xfffffff00b357812 */ /* 0x000fe200078ec0ff */
[----:B------:R-:W-:Y:S01]  /*21d0*/  IMAD.WIDE.U32 R36, R39, R28, R2 ;  /* 0x0000001c27247225 */ /* 0x000fe200078e0002 */
[-C--:B------:R-:W-:Y:S02]  /*21e0*/  IADD3 R69, R69, R10.reuse, R210 ;  /* 0x0000000a45457210 */ /* 0x080fe40007ffe0d2 */
[----:B------:R-:W-:Y:S01]  /*21f0*/  IADD3 R67, R12, R10, R209 ;  /* 0x0000000a0c437210 */ /* 0x000fe20007ffe0d1 */
[----:B------:R-:W-:Y:S01]  /*2200*/  IMAD R15, R39, R65, R0 ;  /* 0x00000041270f7224 */ /* 0x000fe200078e0200 */
[C---:B------:R-:W-:Y:S01]  /*2210*/  SHF.L.U64.HI R65, R64.reuse, 0x5, R65 ;  /* 0x0000000540417819 */ /* 0x040fe20000010241 */
[----:B------:R-:W-:Y:S01]  /*2220*/  IMAD R0, R13, R28, RZ ;  /* 0x0000001c0d007224 */ /* 0x000fe200078e02ff */
[----:B------:R-:W-:Y:S01]  /*2230*/  SHF.R.S32.HI R50, RZ, 0x4, R11 ;  /* 0x00000004ff327819 */ /* 0x000fe2000001140b */
[----:B------:R-:W-:Y:S01]  /*2240*/  IMAD.SHL.U32 R66, R64, 0x40, RZ ;  /* 0x0000004040427824 */ /* 0x000fe200078e00ff */
[----:B------:R-:W-:Y:S01]  /*2250*/  SHF.R.S32.HI R47, RZ, 0x1f, R53 ;  /* 0x0000001fff2f7819 */ /* 0x000fe20000011435 */
[----:B------:R-:W-:-:S02]  /*2260*/  IMAD R5, R39, R29, R0 ;  /* 0x0000001d27057224 */ /* 0x000fc400078e0200 */
[----:B------:R-:W-:Y:S01]  /*2270*/  IMAD.SHL.U32 R63, R64, 0x20, RZ ;  /* 0x00000020403f7824 */ /* 0x000fe200078e00ff */
[C---:B------:R-:W-:Y:S01]  /*2280*/  SHF.L.U64.HI R64, R28.reuse, 0x6, R29 ;  /* 0x000000061c407819 */ /* 0x040fe2000001021d */
[C---:B------:R-:W-:Y:S02]  /*2290*/  IMAD.SHL.U32 R60, R28.reuse, 0x40, RZ ;  /* 0x000000401c3c7824 */ /* 0x040fe400078e00ff */
[----:B------:R-:W-:Y:S02]  /*22a0*/  IMAD.SHL.U32 R61, R28, 0x20, RZ ;  /* 0x000000201c3d7824 */ /* 0x000fe400078e00ff */
[----:B------:R-:W-:Y:S02]  /*22b0*/  IMAD R59, R214, 0x20, R189 ;  /* 0x00000020d63b7824 */ /* 0x000fe400078e02bd */
[----:B------:R-:W-:Y:S02]  /*22c0*/  IMAD.SHL.U32 R56, R27, 0x2, RZ ;  /* 0x000000021b387824 */ /* 0x000fe400078e00ff */
[----:B------:R-:W-:Y:S01]  /*22d0*/  IMAD.IADD R55, R43, 0x1, R15 ;  /* 0x000000012b377824 */ /* 0x000fe200078e020f */
[----:B0-----:R-:W-:Y:S01]  /*22e0*/  SHF.R.U32.HI R14, RZ, 0x7, R20 ;  /* 0x00000007ff0e7819 */ /* 0x001fe20000011614 */
[----:B------:R-:W-:-:S03]  /*22f0*/  IMAD.WIDE.U32 R20, R39, R28, R8 ;  /* 0x0000001c27147225 */ /* 0x000fc600078e0008 */
[C---:B------:R-:W-:Y:S01]  /*2300*/  ISETP.NE.AND P6, PT, R14.reuse, 0x1, PT ;  /* 0x000000010e00780c */ /* 0x040fe20003fc5270 */
[----:B------:R-:W-:Y:S01]  /*2310*/  IMAD.IADD R54, R15, 0x1, R41 ;  /* 0x000000010f367824 */ /* 0x000fe200078e0229 */
[----:B------:R-:W-:Y:S01]  /*2320*/  IADD3 R58, R14, 0x8, RZ ;  /* 0x000000080e3a7810 */ /* 0x000fe20007ffe0ff */
[----:B------:R-:W-:Y:S02]  /*2330*/  IMAD.IADD R51, R37, 0x1, R5 ;  /* 0x0000000125337824 */ /* 0x000fe400078e0205 */
[----:B------:R-:W-:-:S08]  /*2340*/  IMAD.IADD R52, R5, 0x1, R21 ;  /* 0x0000000105347824 */ /* 0x000fd000078e0215 */
[----:B------:R-:W-:Y:S05]  /*2350*/  @!P6 WARPSYNC.ALL ;  /* 0x000000000000e948 */ /* 0x000fea0003800000 */
[----:B------:R-:W-:Y:S01]  /*2360*/  ULDC UR4, c[0x0][0x2f4] ;  /* 0x0000bd0000047ab9 */ /* 0x000fe20000000800 */
[----:B------:R-:W-:Y:S01]  /*2370*/  @!P6 BAR.SYNC.DEFER_BLOCKING 0x9, 0x100 ;  /* 0x024400000000eb1d */ /* 0x000fe20000010000 */
[----:B------:R-:W-:Y:S02]  /*2380*/  ISETP.GE.AND P1, PT, R16, UR4, PT ;  /* 0x0000000410007c0c */ /* 0x000fe4000bf26270 */
[----:B------:R-:W-:Y:S02]  /*2390*/  ISETP.GE.AND P2, PT, R187, UR4, PT ;  /* 0x00000004bb007c0c */ /* 0x000fe4000bf46270 */
[----:B----4-:R-:W-:-:S11]  /*23a0*/  SHF.R.S32.HI R57, RZ, 0x1f, R71 ;  /* 0x0000001fff397819 */ /* 0x010fd60000011447 */
.L_x_1790:
[----:B0-----:R-:W0:Y:S01]  /*23b0*/  LDC R78, c[0x0][0x430] ;  /* 0x00010c00ff4e7b82 */ /* 0x001e220000000800 */
[----:B------:R-:W-:Y:S02]  /*23c0*/  VIADD R45, R45, 0xffffffff ;  /* 0xffffffff2d2d7836 */ /* 0x000fe40000000000 */
[----:B------:R-:W-:Y:S02]  /*23d0*/  IMAD.MOV.U32 R79, RZ, RZ, RZ ;  /* 0x000000ffff4f7224 */ /* 0x000fe400078e00ff */
[----:B------:R-:W-:-:S03]  /*23e0*/  IMAD R7, R45, 0x40, R59 ;  /* 0x000000402d077824 */ /* 0x000fc600078e023b */
[----:B------:R-:W1:Y:S01]  /*23f0*/  LDC R83, c[0x0][0x3f4] ;  /* 0x0000fd00ff537b82 */ /* 0x000e620000000800 */
[----:B------:R-:W-:Y:S01]  /*2400*/  IMAD.IADD R9, R70, 0x1, R7 ;  /* 0x0000000146097824 */ /* 0x000fe200078e0207 */
[----:B------:R-:W-:-:S03]  /*2410*/  ISETP.GE.AND P3, PT, R7, R44, PT ;  /* 0x0000002c0700720c */ /* 0x000fc60003f66270 */
[----:B------:R-:W-:Y:S01]  /*2420*/  IMAD.MOV.U32 R7, RZ, RZ, R9 ;  /* 0x000000ffff077224 */ /* 0x000fe200078e0009 */
[----:B------:R-:W-:Y:S02]  /*2430*/  ISETP.GT.OR P3, PT, R59, 0x3f, P3 ;  /* 0x0000003f3b00780c */ /* 0x000fe40001f64670 */
[----:B0-----:R-:W-:-:S11]  /*2440*/  ISETP.NE.AND P4, PT, R78, 0x1, PT ;  /* 0x000000014e00780c */ /* 0x001fd60003f85270 */
[----:B---3--:R-:W0:Y:S08]  /*2450*/  @!P3 LDC.64 R4, c[0x0][0x428] ;  /* 0x00010a00ff04bb82 */ /* 0x008e300000000a00 */
[----:B--2---:R-:W2:Y:S08]  /*2460*/  @!P3 LDC.64 R10, c[0x0][0x418] ;  /* 0x00010600ff0abb82 */ /* 0x004eb00000000a00 */
[----:B------:R-:W3:Y:S08]  /*2470*/  @P4 LDC R0, c[0x0][0x434] ;  /* 0x00010d00ff004b82 */ /* 0x000ef00000000800 */
[----:B------:R-:W4:Y:S01]  /*2480*/  @P4 LDC R3, c[0x0][0x438] ;  /* 0x00010e00ff034b82 */ /* 0x000f220000000800 */
[----:B---3--:R-:W-:-:S05]  /*2490*/  @P4 IMAD.HI.U32 R0, R9, R0, RZ ;  /* 0x0000000009004227 */ /* 0x008fca00078e00ff */
[----:B----4-:R-:W-:Y:S01]  /*24a0*/  @P4 SHF.R.U32.HI R7, RZ, R3, R0 ;  /* 0x00000003ff074219 */ /* 0x010fe20000011600 */
[----:B0-----:R-:W-:-:S03]  /*24b0*/  @!P3 IMAD R0, R57, R4, RZ ;  /* 0x000000043900b224 */ /* 0x001fc600078e02ff */
[----:B------:R-:W-:Y:S01]  /*24c0*/  @!P3 SHF.R.S32.HI R3, RZ, 0x1f, R7 ;  /* 0x0000001fff03b819 */ /* 0x000fe20000011407 */
[----:B------:R-:W-:Y:S01]  /*24d0*/  @!P3 IMAD R5, R71, R5, R0 ;  /* 0x000000054705b224 */ /* 0x000fe200078e0200 */
[----:B------:R-:W-:-:S05]  /*24e0*/  @!P3 MOV R2, R7 ;  /* 0x000000070002b202 */ /* 0x000fca0000000f00 */
[----:B------:R-:W-:-:S04]  /*24f0*/  @!P3 IMAD.WIDE.U32 R2, R71, R4, R2 ;  /* 0x000000044702b225 */ /* 0x000fc800078e0002 */
[----:B------:R-:W-:Y:S01]  /*2500*/  @!P3 IMAD.IADD R0, R3, 0x1, R5 ;  /* 0x000000010300b824 */ /* 0x000fe200078e0205 */
[----:B--2---:R-:W-:-:S04]  /*2510*/  @!P3 LEA R4, P4, R2, R10, 0x2 ;  /* 0x0000000a0204b211 */ /* 0x004fc800078810ff */
[----:B------:R-:W-:-:S05]  /*2520*/  @!P3 LEA.HI.X R5, R2, R11, R0, 0x2, P4 ;  /* 0x0000000b0205b211 */ /* 0x000fca00020f1400 */
[----:B------:R0:W5:Y:S01]  /*2530*/  @!P3 LDG.E R79, desc[UR36][R4.64] ;  /* 0x00000024044fb981 */ /* 0x000162000c1e1900 */
[----:B-1----:R-:W-:Y:S01]  /*2540*/  ISETP.GE.AND P3, PT, R83, 0x1, PT ;  /* 0x000000015300780c */ /* 0x002fe20003f66270 */
[----:B------:R-:W-:Y:S01]  /*2550*/  IMAD.MOV R3, RZ, RZ, -R7 ;  /* 0x000000ffff037224 */ /* 0x000fe200078e0a07 */
[----:B------:R-:W-:Y:S01]  /*2560*/  ISETP.GT.AND P4, PT, R45, R46, PT ;  /* 0x0000002e2d00720c */ /* 0x000fe20003f84270 */
[----:B------:R-:W-:Y:S01]  /*2570*/  IMAD R73, R186, 0x4000, R212 ;  /* 0x00004000ba497824 */ /* 0x000fe200078e02d4 */
[----:B------:R-:W-:Y:S05]  /*2580*/  YIELD ;  /* 0x0000000000007946 */ /* 0x000fea0003800000 */
[----:B------:R-:W-:Y:S01]  /*2590*/  BSSY B0, `(.L_x_1737) ;  /* 0x00004a5000007945 */ /* 0x000fe20003800000 */
[----:B------:R-:W-:Y:S01]  /*25a0*/  IMAD R78, R78, R3, R9 ;  /* 0x000000034e4e7224 */ /* 0x000fe200078e0209 */
[----:B------:R-:W-:Y:S01]  /*25b0*/  P2R R75, PR, RZ, 0x10 ;  /* 0x00000010ff4b7803 */ /* 0x000fe20000000000 */
[----:B------:R-:W-:Y:S01]  /*25c0*/  IMAD.IADD R73, R184, 0x1, R73 ;  /* 0x00000001b8497824 */ /* 0x000fe200078e0249 */
        /* <DEDUP_REMOVED lines=8> */
[----:B------:R-:W-:Y:S02]  /*2650*/  IMAD R4, R64, R45, RZ ;  /* 0x0000002d40047224 */ /* 0x000fe400078e02ff */
[----:B------:R-:W-:Y:S01]  /*2660*/  IMAD R5, R78, UR5, R5 ;  /* 0x000000054e057c24 */ /* 0x000fe2000f8e0205 */
[----:B------:R-:W-:Y:S01]  /*2670*/  ULDC.64 UR4, c[0x0][0x310] ;  /* 0x0000c40000047ab9 */ /* 0x000fe20000000a00 */
[----:B------:R-:W-:-:S02]  /*2680*/  IMAD R80, R45, -0x40, R44 ;  /* 0xffffffc02d507824 */ /* 0x000fc400078e022c */
[----:B------:R-:W-:Y:S02]  /*2690*/  IMAD R0, R76, UR4, RZ ;  /* 0x000000044c007c24 */ /* 0x000fe4000f8e02ff */
[----:B------:R-:W-:Y:S01]  /*26a0*/  IMAD.IADD R3, R3, 0x1, R5 ;  /* 0x0000000103037824 */ /* 0x000fe200078e0205 */
[----:B------:R-:W-:Y:S01]  /*26b0*/  SHF.R.S32.HI R5, RZ, 0x1f, R45 ;  /* 0x0000001fff057819 */ /* 0x000fe2000001142d */
[C---:B------:R-:W-:Y:S01]  /*26c0*/  IMAD R7, R79.reuse, UR5, R0 ;  /* 0x000000054f077c24 */ /* 0x040fe2000f8e0200 */
[----:B------:R-:W-:Y:S01]  /*26d0*/  VIMNMX R80, R80, 0x40, PT ;  /* 0x0000004050507848 */ /* 0x000fe20003fe0100 */
[----:B------:R-:W-:Y:S01]  /*26e0*/  IMAD.WIDE.U32 R2, R79, UR4, R2 ;  /* 0x000000044f027c25 */ /* 0x000fe2000f8e0002 */
[----:B------:R-:W-:-:S03]  /*26f0*/  ULDC.64 UR4, c[0x0][0x308] ;  /* 0x0000c20000047ab9 */ /* 0x000fc60000000a00 */
[----:B------:R-:W-:Y:S02]  /*2700*/  IMAD.IADD R3, R3, 0x1, R7 ;  /* 0x0000000103037824 */ /* 0x000fe400078e0207 */
[----:B------:R-:W-:Y:S02]  /*2710*/  IMAD R7, R74, UR4, RZ ;  /* 0x000000044a077c24 */ /* 0x000fe4000f8e02ff */
[----:B------:R-:W-:Y:S02]  /*2720*/  IMAD R0, R68, R45, RZ ;  /* 0x0000002d44007224 */ /* 0x000fe400078e02ff */
[----:B------:R-:W-:-:S04]  /*2730*/  IMAD.WIDE.U32 R2, R22, UR4, R2 ;  /* 0x0000000416027c25 */ /* 0x000fc8000f8e0002 */
[----:B------:R-:W-:Y:S01]  /*2740*/  IMAD R9, R22, UR5, R7 ;  /* 0x0000000516097c24 */ /* 0x000fe2000f8e0207 */
[----:B------:R-:W-:Y:S01]  /*2750*/  ULDC.64 UR4, c[0x0][0x2e8] ;  /* 0x0000ba0000047ab9 */ /* 0x000fe20000000a00 */
[C---:B------:R-:W-:Y:S01]  /*2760*/  IMAD R11, R5.reuse, R66, R0 ;  /* 0x00000042050b7224 */ /* 0x040fe200078e0200 */
[----:B------:R-:W-:Y:S01]  /*2770*/  IADD3 R0, P4, R2, UR4, RZ ;  /* 0x0000000402007c10 */ /* 0x000fe2000ff9e0ff */
[----:B------:R-:W-:Y:S02]  /*2780*/  IMAD R13, R5, R60, R4 ;  /* 0x0000003c050d7224 */ /* 0x000fe400078e0204 */
[----:B------:R-:W-:Y:S01]  /*2790*/  IMAD.WIDE.U32 R6, R66, R45, RZ ;  /* 0x0000002d42067225 */ /* 0x000fe200078e00ff */
[----:B------:R-:W-:-:S03]  /*27a0*/  IADD3.X R2, R3, UR5, R9, P4, !PT ;  /* 0x0000000503027c10 */ /* 0x000fc6000a7fe409 */
[----:B------:R-:W-:-:S04]  /*27b0*/  IMAD.WIDE.U32 R4, R60, R45, RZ ;  /* 0x0000002d3c047225 */ /* 0x000fc800078e00ff */
[----:B------:R-:W-:Y:S02]  /*27c0*/  IMAD.IADD R14, R7, 0x1, R11 ;  /* 0x00000001070e7824 */ /* 0x000fe400078e020b */
[----:B------:R-:W-:Y:S01]  /*27d0*/  IMAD.IADD R81, R5, 0x1, R13 ;  /* 0x0000000105517824 */ /* 0x000fe200078e020d */
[----:B------:R-:W-:Y:S06]  /*27e0*/  @!P3 BRA `(.L_x_1739) ;  /* 0x000000200064b947 */ /* 0x000fec0003800000 */
[----:B------:R-:W-:Y:S01]  /*27f0*/  ISETP.GE.AND P3, PT, R189, R80, PT ;  /* 0x00000050bd00720c */ /* 0x000fe20003f66270 */
[----:B------:R-:W-:Y:S01]  /*2800*/  BSSY B1, `(.L_x_1740) ;  /* 0x0000017000017945 */ /* 0x000fe20003800000 */
[----:B------:R-:W-:Y:S02]  /*2810*/  CS2R R8, SRZ ;  /* 0x0000000000087805 */ /* 0x000fe4000001ff00 */
[----:B------:R-:W-:Y:S02]  /*2820*/  CS2R R32, SRZ ;  /* 0x0000000000207805 */ /* 0x000fe4000001ff00 */
[----:B------:R-:W-:Y:S02]  /*2830*/  CS2R R34, SRZ ;  /* 0x0000000000227805 */ /* 0x000fe4000001ff00 */
[----:B------:R-:W-:Y:S02]  /*2840*/  CS2R R30, SRZ ;  /* 0x00000000001e7805 */ /* 0x000fe4000001ff00 */
[----:B------:R-:W-:-:S03]  /*2850*/  CS2R R48, SRZ ;  /* 0x0000000000307805 */ /* 0x000fc6000001ff00 */
[----:B------:R-:W-:Y:S05]  /*2860*/  @P3 BRA `(.L_x_1741) ;  /* 0x0000000000403947 */ /* 0x000fea0003800000 */
        /* <DEDUP_REMOVED lines=16> */
.L_x_1741:
[----:B------:R-:W-:Y:S05]  /*2970*/  BSYNC B1 ;  /* 0x0000000000017941 */ /* 0x000fea0003800000 */
.L_x_1740:
[----:B------:R-:W-:Y:S01]  /*2980*/  ISETP.GE.AND P4, PT, R227, R80, PT ;  /* 0x00000050e300720c */ /* 0x000fe20003f86270 */
[----:B------:R-:W-:Y:S01]  /*2990*/  BSSY B1, `(.L_x_1742) ;  /* 0x000001b000017945 */ /* 0x000fe20003800000 */
[----:B------:R-:W-:Y:S02]  /*29a0*/  CS2R R26, SRZ ;  /* 0x00000000001a7805 */ /* 0x000fe4000001ff00 */
[----:B------:R-:W-:Y:S02]  /*29b0*/  CS2R R24, SRZ ;  /* 0x0000000000187805 */ /* 0x000fe4000001ff00 */
[----:B-----5:R-:W-:Y:S01]  /*29c0*/  MOV R84, R32 ;  /* 0x0000002000547202 */ /* 0x020fe20000000f00 */
[----:B------:R-:W-:Y:S01]  /*29d0*/  IMAD.MOV.U32 R96, RZ, RZ, R34 ;  /* 0x000000ffff607224 */ /* 0x000fe200078e0022 */
[----:B------:R-:W-:-:S05]  /*29e0*/  CS2R R28, SRZ ;  /* 0x00000000001c7805 */ /* 0x000fca000001ff00 */
[----:B------:R-:W-:Y:S05]  /*29f0*/  @P4 BRA `(.L_x_1743) ;  /* 0x0000000000504947 */ /* 0x000fea0003800000 */
        /* <DEDUP_REMOVED lines=20> */
.L_x_1743:
[----:B------:R-:W-:Y:S05]  /*2b40*/  BSYNC B1 ;  /* 0x0000000000017941 */ /* 0x000fea0003800000 */
.L_x_1742:
[----:B------:R-:W-:Y:S01]  /*2b50*/  UISETP.NE.AND UP0, UPT, UR61, 0x3, UPT ;  /* 0x000000033d00788c */ /* 0x000fe2000bf05270 */
[----:B------:R-:W-:Y:S02]  /*2b60*/  IMAD.MOV.U32 R87, RZ, RZ, R30 ;  /* 0x000000ffff577224 */ /* 0x000fe400078e001e */
[----:B------:R-:W-:Y:S02]  /*2b70*/  IMAD.MOV.U32 R93, RZ, RZ, R48 ;  /* 0x000000ffff5d7224 */ /* 0x000fe400078e0030 */
[----:B-----5:R-:W-:Y:S01]  /*2b80*/  IMAD.MOV.U32 R38, RZ, RZ, R8 ;  /* 0x000000ffff267224 */ /* 0x020fe200078e0008 */
[----:B------:R-:W-:Y:S01]  /*2b90*/  PLOP3.LUT P5, PT, PT, PT, UP0, 0x80, 0x0 ;  /* 0x000000000000781c */ /* 0x000fe20003faf008 */
[----:B------:R-:W-:Y:S02]  /*2ba0*/  IMAD.MOV.U32 R85, RZ, RZ, R26 ;  /* 0x000000ffff557224 */ /* 0x000fe400078e001a */
[----:B------:R-:W-:Y:S02]  /*2bb0*/  IMAD.MOV.U32 R82, RZ, RZ, R24 ;  /* 0x000000ffff527224 */ /* 0x000fe400078e0018 */
[----:B------:R-:W-:-:S08]  /*2bc0*/  IMAD.MOV.U32 R86, RZ, RZ, R28 ;  /* 0x000000ffff567224 */ /* 0x000fd000078e001c */
[----:B------:R-:W-:Y:S05]  /*2bd0*/  @!P5 BRA `(.L_x_1744) ;  /* 0x000000000004d947 */ /* 0x000fea0003800000 */
[----:B------:R-:W-:Y:S01]  /*2be0*/  BPT.TRAP 0x1 ;  /* 0x000000040000795c */ /* 0x000fe20000300000 */
.L_x_1744:
[----:B------:R-:W-:Y:S01]  /*2bf0*/  IMAD R72, R186, 0x8, R184 ;  /* 0x00000008ba487824 */ /* 0x000fe200078e02b8 */
[----:B------:R-:W-:Y:S01]  /*2c00*/  SHF.L.U32 R81, R195, 0x1f, RZ ;  /* 0x0000001fc3517819 */ /* 0x000fe200000006ff */
[----:B------:R-:W-:Y:S03]  /*2c10*/  BSSY B1, `(.L_x_1745) ;  /* 0x0000003000017945 */ /* 0x000fe60003800000 */
[----:B------:R-:W2:Y:S02]  /*2c20*/  SYNCS.PHASECHK.TRANS64.TRYWAIT P6, [R72+URZ+0x28490], R81 ;  /* 0x02849051480075a7 */ /* 0x000ea400080c017f */
[----:B--2---:R-:W-:Y:S05]  /*2c30*/  @!P6 BRA `(.L_x_1746) ;  /* 0x0000023400e4e947 */ /* 0x004fea0003800000 */
.L_x_2115:
[----:B------:R-:W-:Y:S05]  /*2c40*/  BSYNC B1 ;  /* 0x0000000000017941 */ /* 0x000fea0003800000 */
.L_x_1745:
[----:B------:R-:W-:-:S03]  /*2c50*/  UMOV UR4, 0xffffffff ;  /* 0xffffffff00047882 */ /* 0x000fc60000000000 */
[----:B------:R-:W-:Y:S05]  /*2c60*/  BRA.DIV UR4, `(.L_x_1747) ;  /* 0x0000023604ec7947 */ /* 0x000fea000b800000 */
[----:B------:R3:W4:Y:S04]  /*2c70*/  SHFL.IDX PT, R3, R2, RZ, 0x181f ;  /* 0x00181fff02037589 */ /* 0x00072800000e0000 */
[----:B------:R3:W0:Y:S02]  /*2c80*/  SHFL.IDX PT, R14, R0, RZ, 0x181f ;  /* 0x00181fff000e7589 */ /* 0x00062400000e0000 */
.L_x_2119:
[----:B------:R-:W-:Y:S04]  /*2c90*/  BSSY B1, `(.L_x_1748) ;  /* 0x00000e7000017945 */ /* 0x000fe80003800000 */
[----:B------:R-:W-:Y:S05]  /*2ca0*/  @P3 BRA `(.L_x_1749) ;  /* 0x0000000c00943947 */ /* 0x000fea0003800000 */
[----:B------:R-:W-:Y:S04]  /*2cb0*/  BSSY B2, `(.L_x_1750) ;  /* 0x0000072000027945 */ /* 0x000fe80003800000 */
[----:B------:R-:W-:Y:S05]  /*2cc0*/  @P1 BRA `(.L_x_1751) ;  /* 0x0000000400c01947 */ /* 0x000fea0003800000 */
[----:B-1----:R1:W1:Y:S01]  /*2cd0*/  LDS.128 R4, [R73+0x20000] ;  /* 0x0200000049047984 */ /* 0x0022620000000c00 */
[----:B0-----:R-:W-:Y:S01]  /*2ce0*/  IADD3 R10, P3, R16, R14, RZ ;  /* 0x0000000e100a7210 */ /* 0x001fe20007f7e0ff */
[----:B------:R-:W-:Y:S04]  /*2cf0*/  BSSY B3, `(.L_x_1752) ;  /* 0x000006c000037945 */ /* 0x000fe80003800000 */
[----:B----4-:R-:W-:Y:S01]  /*2d00*/  IMAD.X R11, R3, 0x1, R17, P3 ;  /* 0x00000001030b7824 */ /* 0x010fe200018e0611 */
[----:B------:R-:W-:-:S13]  /*2d10*/  ISETP.GE.AND P3, PT, R18, R83, PT ;  /* 0x000000531200720c */ /* 0x000fda0003f66270 */
[----:B------:R-:W-:Y:S05]  /*2d20*/  @P3 BRA `(.L_x_1753) ;  /* 0x0000000400a03947 */ /* 0x000fea0003800000 */
[----:B------:R-:W-:Y:S01]  /*2d30*/  SHF.R.U32.HI R12, RZ, 0x8, R49 ;  /* 0x00000008ff0c7819 */ /* 0x000fe20000011631 */
[----:B-1----:R-:W-:Y:S01]  /*2d40*/  IMAD.MOV.U32 R13, RZ, RZ, R6 ;  /* 0x000000ffff0d7224 */ /* 0x002fe200078e0006 */
[----:B------:R-:W-:Y:S02]  /*2d50*/  SHF.R.U32.HI R88, RZ, 0x8, R35 ;  /* 0x00000008ff587819 */ /* 0x000fe40000011623 */
[----:B------:R-:W-:Y:S01]  /*2d60*/  MOV R15, R7 ;  /* 0x00000007000f7202 */ /* 0x000fe20000000f00 */
[----:B------:R-:W-:Y:S01]  /*2d70*/  IMAD.SHL.U32 R7, R12, 0x100, RZ ;  /* 0x000001000c077824 */ /* 0x000fe200078e00ff */
[----:B------:R-:W-:Y:S01]  /*2d80*/  SHF.R.U32.HI R48, RZ, 0x10, R49 ;  /* 0x00000010ff307819 */ /* 0x000fe20000011631 */
[----:B------:R-:W-:Y:S01]  /*2d90*/  IMAD.SHL.U32 R6, R88, 0x100, RZ ;  /* 0x0000010058067824 */ /* 0x000fe200078e00ff */
[----:B------:R-:W-:Y:S02]  /*2da0*/  LOP3.LUT R34, R49, 0xff0000ff, RZ, 0xc0, !PT ;  /* 0xff0000ff31227812 */ /* 0x000fe400078ec0ff */
[----:B------:R-:W-:-:S02]  /*2db0*/  SHF.R.U32.HI R89, RZ, 0x10, R35 ;  /* 0x00000010ff597819 */ /* 0x000fc40000011623 */
[----:B------:R-:W-:Y:S02]  /*2dc0*/  LOP3.LUT R35, R35, 0xff0000ff, RZ, 0xc0, !PT ;  /* 0xff0000ff23237812 */ /* 0x000fe400078ec0ff */
[----:B------:R-:W-:Y:S01]  /*2dd0*/  LOP3.LUT R49, R34, 0xff00, R7, 0xf8, !PT ;  /* 0x0000ff0022317812 */ /* 0x000fe200078ef807 */
[----:B------:R-:W-:Y:S01]  /*2de0*/  IMAD.U32 R34, R48, 0x10000, RZ ;  /* 0x0001000030227824 */ /* 0x000fe200078e00ff */
[----:B------:R-:W-:Y:S01]  /*2df0*/  LOP3.LUT R12, R35, 0xff00, R6, 0xf8, !PT ;  /* 0x0000ff00230c7812 */ /* 0x000fe200078ef806 */
[----:B------:R-:W-:Y:S01]  /*2e00*/  IMAD.U32 R7, R89, 0x10000, RZ ;  /* 0x0001000059077824 */ /* 0x000fe200078e00ff */
[----:B------:R-:W-:Y:S02]  /*2e10*/  F2FP.F16.E4M3.UNPACK_B R35, R93.H1 ;  /* 0x0000005dff23723e */ /* 0x000fe400030006ff */
[-C--:B------:R-:W-:Y:S02]  /*2e20*/  F2FP.F16.E4M3.UNPACK_B R6, R5.reuse ;  /* 0x00000005ff06723e */ /* 0x080fe400020006ff */
[----:B------:R-:W-:Y:S01]  /*2e30*/  F2FP.F16.E4M3.UNPACK_B R5, R5.H1 ;  /* 0x00000005ff05723e */ /* 0x000fe200030006ff */
[--C-:B------:R-:W-:Y:S01]  /*2e40*/  HADD2.F32 R88, -RZ, R35.reuse.H1_H1 ;  /* 0x30000023ff587230 */ /* 0x100fe20000004100 */
[----:B------:R-:W-:Y:S01]  /*2e50*/  LOP3.LUT R89, R49, 0xff0000, R34, 0xf8, !PT ;  /* 0x00ff000031597812 */ /* 0x000fe200078ef822 */
[----:B------:R-:W-:Y:S01]  /*2e60*/  HADD2.F32 R49, -RZ, R35.H0_H0 ;  /* 0x20000023ff317230 */ /* 0x000fe20000004100 */
[----:B------:R-:W-:Y:S01]  /*2e70*/  LOP3.LUT R48, R12, 0xff0000, R7, 0xf8, !PT ;  /* 0x00ff00000c307812 */ /* 0x000fe200078ef807 */
[----:B------:R-:W-:Y:S01]  /*2e80*/  HADD2.F32 R7, -RZ, R6.H1_H1 ;  /* 0x30000006ff077230 */ /* 0x000fe20000004100 */
[----:B------:R-:W-:Y:S01]  /*2e90*/  F2FP.F16.E4M3.UNPACK_B R34, R96.H1 ;  /* 0x00000060ff22723e */ /* 0x000fe200030006ff */
[----:B------:R-:W-:-:S02]  /*2ea0*/  HADD2.F32 R12, -RZ, R5.H1_H1 ;  /* 0x30000005ff0c7230 */ /* 0x000fc40000004100 */
[----:B------:R-:W-:Y:S02]  /*2eb0*/  HADD2.F32 R6, -RZ, R6.H0_H0 ;  /* 0x20000006ff067230 */ /* 0x000fe40000004100 */
[-C--:B------:R-:W-:Y:S01]  /*2ec0*/  FMUL.FTZ R91, R7, R49.reuse ;  /* 0x00000031075b7220 */ /* 0x080fe20000410000 */
[--C-:B------:R-:W-:Y:S02]  /*2ed0*/  HADD2.F32 R35, -RZ, R34.reuse.H0_H0 ;  /* 0x20000022ff237230 */ /* 0x100fe40000004100 */
[-C--:B------:R-:W-:Y:S01]  /*2ee0*/  FMUL.FTZ R94, R12, R88.reuse ;  /* 0x000000580c5e7220 */ /* 0x080fe20000410000 */
[----:B------:R-:W-:Y:S02]  /*2ef0*/  HADD2.F32 R5, -RZ, R5.H0_H0 ;  /* 0x20000005ff057230 */ /* 0x000fe40000004100 */
[C---:B------:R-:W-:Y:S01]  /*2f00*/  FMUL.FTZ R90, R6.reuse, R49 ;  /* 0x00000031065a7220 */ /* 0x040fe20000410000 */
[----:B------:R-:W-:Y:S02]  /*2f10*/  HADD2.F32 R34, -RZ, R34.H1_H1 ;  /* 0x30000022ff227230 */ /* 0x000fe40000004100 */
[----:B------:R-:W-:Y:S01]  /*2f20*/  FFMA.FTZ R92, R6, R35, -R91 ;  /* 0x00000023065c7223 */ /* 0x000fe2000001085b */
[----:B------:R-:W-:Y:S01]  /*2f30*/  F2FP.F16.E4M3.UNPACK_B R6, R93 ;  /* 0x0000005dff06723e */ /* 0x000fe200020006ff */
[----:B------:R-:W-:Y:S01]  /*2f40*/  FMUL.FTZ R49, R5, R88 ;  /* 0x0000005805317220 */ /* 0x000fe20000410000 */
[----:B------:R-:W-:Y:S01]  /*2f50*/  FFMA.FTZ R93, R7, R35, R90 ;  /* 0x00000023075d7223 */ /* 0x000fe2000001005a */
[----:B------:R-:W-:Y:S01]  /*2f60*/  FFMA.FTZ R94, R5, R34, -R94 ;  /* 0x00000022055e7223 */ /* 0x000fe2000001085e */
[----:B------:R-:W-:Y:S01]  /*2f70*/  F2FP.F16.E4M3.UNPACK_B R5, R4.H1 ;  /* 0x00000004ff05723e */ /* 0x000fe200030006ff */
[----:B------:R-:W-:Y:S01]  /*2f80*/  FFMA.FTZ R95, R12, R34, R49 ;  /* 0x000000220c5f7223 */ /* 0x000fe20000010031 */
[----:B------:R-:W-:Y:S01]  /*2f90*/  F2FP.F16.E4M3.UNPACK_B R4, R4 ;  /* 0x00000004ff04723e */ /* 0x000fe200020006ff */
[--C-:B------:R-:W-:Y:S01]  /*2fa0*/  HADD2.F32 R49, -RZ, R6.reuse.H1_H1 ;  /* 0x30000006ff317230 */ /* 0x100fe20000004100 */
[----:B------:R-:W-:Y:S01]  /*2fb0*/  F2FP.F16.E4M3.UNPACK_B R12, R96 ;  /* 0x00000060ff0c723e */ /* 0x000fe200020006ff */
[----:B------:R-:W-:Y:S01]  /*2fc0*/  HADD2.F32 R35, -RZ, R6.H0_H0 ;  /* 0x20000006ff237230 */ /* 0x000fe20000004100 */
[----:B------:R-:W-:Y:S01]  /*2fd0*/  F2FP.SATFINITE.E4M3.F32.PACK_AB_MERGE_C R98, R95, R94, RZ ;  /* 0x0000005e5f62723e */ /* 0x000fe200048070ff */
[----:B------:R-:W-:-:S02]  /*2fe0*/  HADD2.F32 R6, -RZ, R5.H0_H0 ;  /* 0x20000005ff067230 */ /* 0x000fc40000004100 */
[----:B------:R-:W-:Y:S02]  /*2ff0*/  HADD2.F32 R7, -RZ, R5.H1_H1 ;  /* 0x30000005ff077230 */ /* 0x000fe40000004100 */
[--C-:B------:R-:W-:Y:S02]  /*3000*/  HADD2.F32 R5, -RZ, R4.reuse.H0_H0 ;  /* 0x20000004ff057230 */ /* 0x100fe40000004100 */
[-C--:B------:R-:W-:Y:S01]  /*3010*/  FMUL.FTZ R90, R6, R49.reuse ;  /* 0x00000031065a7220 */ /* 0x080fe20000410000 */
[----:B------:R-:W-:Y:S02]  /*3020*/  HADD2.F32 R4, -RZ, R4.H1_H1 ;  /* 0x30000004ff047230 */ /* 0x000fe40000004100 */
[----:B------:R-:W-:Y:S01]  /*3030*/  FMUL.FTZ R91, R7, R49 ;  /* 0x00000031075b7220 */ /* 0x000fe20000410000 */
[--C-:B------:R-:W-:Y:S02]  /*3040*/  HADD2.F32 R34, -RZ, R12.reuse.H1_H1 ;  /* 0x3000000cff227230 */ /* 0x100fe40000004100 */
[----:B------:R-:W-:-:S02]  /*3050*/  HADD2.F32 R12, -RZ, R12.H0_H0 ;  /* 0x2000000cff0c7230 */ /* 0x000fc40000004100 */
[-C--:B------:R-:W-:Y:S01]  /*3060*/  FMUL.FTZ R88, R4, R35.reuse ;  /* 0x0000002304587220 */ /* 0x080fe20000410000 */
[----:B------:R-:W-:Y:S01]  /*3070*/  FMUL.FTZ R35, R5, R35 ;  /* 0x0000002305237220 */ /* 0x000fe20000410000 */
[-C--:B------:R-:W-:Y:S01]  /*3080*/  FFMA.FTZ R6, R6, R34.reuse, -R91 ;  /* 0x0000002206067223 */ /* 0x080fe2000001085b */
[----:B------:R-:W-:Y:S01]  /*3090*/  FFMA.FTZ R7, R7, R34, R90 ;  /* 0x0000002207077223 */ /* 0x000fe2000001005a */
[-C--:B------:R-:W-:Y:S01]  /*30a0*/  FFMA.FTZ R90, R5, R12.reuse, -R88 ;  /* 0x0000000c055a7223 */ /* 0x080fe20000010858 */
[----:B------:R-:W-:Y:S01]  /*30b0*/  FFMA.FTZ R91, R4, R12, R35 ;  /* 0x0000000c045b7223 */ /* 0x000fe20000010023 */
[----:B------:R-:W-:Y:S02]  /*30c0*/  F2FP.F16.E4M3.UNPACK_B R5, R15.H1 ;  /* 0x0000000fff05723e */ /* 0x000fe400030006ff */
[----:B------:R-:W-:Y:S02]  /*30d0*/  F2FP.F16.E4M3.UNPACK_B R35, R89.H1 ;  /* 0x00000059ff23723e */ /* 0x000fe400030006ff */
[----:B------:R-:W-:Y:S01]  /*30e0*/  F2FP.SATFINITE.E4M3.F32.PACK_AB_MERGE_C R97, R7, R6, RZ ;  /* 0x000000060761723e */ /* 0x000fe200048070ff */
[----:B------:R-:W-:Y:S01]  /*30f0*/  HADD2.F32 R7, -RZ, R5.H1_H1 ;  /* 0x30000005ff077230 */ /* 0x000fe20000004100 */
[-C--:B------:R-:W-:Y:S01]  /*3100*/  F2FP.F16.E4M3.UNPACK_B R12, R48.reuse.H1 ;  /* 0x00000030ff0c723e */ /* 0x080fe200030006ff */
[----:B------:R-:W-:Y:S01]  /*3110*/  HADD2.F32 R88, -RZ, R35.H1_H1 ;  /* 0x30000023ff587230 */ /* 0x000fe20000004100 */
[----:B------:R-:W-:Y:S01]  /*3120*/  F2FP.F16.E4M3.UNPACK_B R4, R13.H1 ;  /* 0x0000000dff04723e */ /* 0x000fe200030006ff */
[----:B------:R-:W-:Y:S01]  /*3130*/  HADD2.F32 R6, -RZ, R5.H0_H0 ;  /* 0x20000005ff067230 */ /* 0x000fe20000004100 */
[----:B------:R-:W-:Y:S01]  /*3140*/  F2FP.F16.E4M3.UNPACK_B R89, R89 ;  /* 0x00000059ff59723e */ /* 0x000fe200020006ff */
[----:B------:R-:W-:Y:S01]  /*3150*/  HADD2.F32 R34, -RZ, R12.H1_H1 ;  /* 0x3000000cff227230 */ /* 0x000fe20000004100 */
[----:B------:R-:W-:Y:S01]  /*3160*/  F2FP.F16.E4M3.UNPACK_B R48, R48 ;  /* 0x00000030ff30723e */ /* 0x000fe200020006ff */
[----:B------:R-:W-:-:S02]  /*3170*/  HADD2.F32 R5, -RZ, R4.H1_H1 ;  /* 0x30000004ff057230 */ /* 0x000fc40000004100 */
[-C--:B------:R-:W-:Y:S01]  /*3180*/  FMUL.FTZ R95, R7, R88.reuse ;  /* 0x00000058075f7220 */ /* 0x080fe20000410000 */
[--C-:B------:R-:W-:Y:S02]  /*3190*/  HADD2.F32 R49, -RZ, R89.reuse.H1_H1 ;  /* 0x30000059ff317230 */ /* 0x100fe40000004100 */
[C---:B------:R-:W-:Y:S01]  /*31a0*/  FMUL.FTZ R94, R6.reuse, R88 ;  /* 0x00000058065e7220 */ /* 0x040fe20000410000 */
[----:B------:R-:W-:Y:S02]  /*31b0*/  HADD2.F32 R4, -RZ, R4.H0_H0 ;  /* 0x20000004ff047230 */ /* 0x000fe40000004100 */
[----:B------:R-:W-:Y:S01]  /*31c0*/  FFMA.FTZ R96, R6, R34, -R95 ;  /* 0x0000002206607223 */ /* 0x000fe2000001085f */
[----:B------:R-:W-:Y:S01]  /*31d0*/  HADD2.F32 R6, -RZ, R48.H1_H1 ;  /* 0x30000030ff067230 */ /* 0x000fe20000004100 */
[----:B------:R-:W-:Y:S01]  /*31e0*/  F2FP.F16.E4M3.UNPACK_B R15, R15 ;  /* 0x0000000fff0f723e */ /* 0x000fe200020006ff */
[-C--:B------:R-:W-:Y:S01]  /*31f0*/  FMUL.FTZ R95, R5, R49.reuse ;  /* 0x00000031055f7220 */ /* 0x080fe20000410000 */
[----:B------:R-:W-:Y:S01]  /*3200*/  FMUL.FTZ R88, R4, R49 ;  /* 0x0000003104587220 */ /* 0x000fe20000410000 */
[----:B------:R-:W-:Y:S01]  /*3210*/  F2FP.F16.E4M3.UNPACK_B R13, R13 ;  /* 0x0000000dff0d723e */ /* 0x000fe200020006ff */
[----:B------:R-:W-:-:S02]  /*3220*/  HADD2.F32 R89, -RZ, R89.H0_H0 ;  /* 0x20000059ff597230 */ /* 0x000fc40000004100 */
[-C--:B------:R-:W-:Y:S01]  /*3230*/  FFMA.FTZ R95, R4, R6.reuse, -R95 ;  /* 0x00000006045f7223 */ /* 0x080fe2000001085f */
[----:B------:R-:W-:Y:S01]  /*3240*/  FFMA.FTZ R88, R5, R6, R88 ;  /* 0x0000000605587223 */ /* 0x000fe20000010058 */
[--C-:B------:R-:W-:Y:S02]  /*3250*/  HADD2.F32 R5, -RZ, R15.reuse.H0_H0 ;  /* 0x2000000fff057230 */ /* 0x100fe40000004100 */
[----:B------:R-:W-:Y:S01]  /*3260*/  FFMA.FTZ R49, R7, R34, R94 ;  /* 0x0000002207317223 */ /* 0x000fe2000001005e */
[----:B------:R-:W-:Y:S02]  /*3270*/  HADD2.F32 R15, -RZ, R15.H1_H1 ;  /* 0x3000000fff0f7230 */ /* 0x000fe40000004100 */
[----:B------:R-:W-:Y:S01]  /*3280*/  HADD2.F32 R6, -RZ, R35.H0_H0 ;  /* 0x20000023ff067230 */ /* 0x000fe20000004100 */
[----:B------:R-:W-:Y:S01]  /*3290*/  F2FP.SATFINITE.E4M3.F32.PACK_AB_MERGE_C R88, R88, R95, RZ ;  /* 0x0000005f5858723e */ /* 0x000fe200048070ff */
[--C-:B------:R-:W-:Y:S01]  /*32a0*/  HADD2.F32 R4, -RZ, R13.reuse.H0_H0 ;  /* 0x2000000dff047230 */ /* 0x100fe20000004100 */
[----:B------:R-:W-:Y:S01]  /*32b0*/  F2FP.SATFINITE.E4M3.F32.PACK_AB_MERGE_C R49, R49, R96, RZ ;  /* 0x000000603131723e */ /* 0x000fe200048070ff */
[----:B------:R-:W-:-:S02]  /*32c0*/  HADD2.F32 R13, -RZ, R13.H1_H1 ;  /* 0x3000000dff0d7230 */ /* 0x000fc40000004100 */
[-C--:B------:R-:W-:Y:S01]  /*32d0*/  FMUL.FTZ R34, R15, R6.reuse ;  /* 0x000000060f227220 */ /* 0x080fe20000410000 */
[----:B------:R-:W-:Y:S02]  /*32e0*/  HADD2.F32 R48, -RZ, R48.H0_H0 ;  /* 0x20000030ff307230 */ /* 0x000fe40000004100 */
[----:B------:R-:W-:Y:S01]  /*32f0*/  FMUL.FTZ R94, R5, R6 ;  /* 0x00000006055e7220 */ /* 0x000fe20000410000 */
[----:B------:R-:W-:Y:S02]  /*3300*/  HADD2.F32 R12, -RZ, R12.H0_H0 ;  /* 0x2000000cff0c7230 */ /* 0x000fe40000004100 */
[-C--:B------:R-:W-:Y:S01]  /*3310*/  FMUL.FTZ R7, R13, R89.reuse ;  /* 0x000000590d077220 */ /* 0x080fe20000410000 */
[----:B------:R-:W-:-:S03]  /*3320*/  FMUL.FTZ R6, R4, R89 ;  /* 0x0000005904067220 */ /* 0x000fc60000410000 */
[-C--:B------:R-:W-:Y:S01]  /*3330*/  FFMA.FTZ R7, R4, R48.reuse, -R7 ;  /* 0x0000003004077223 */ /* 0x080fe20000010807 */
[----:B------:R-:W-:Y:S01]  /*3340*/  FFMA.FTZ R6, R13, R48, R6 ;  /* 0x000000300d067223 */ /* 0x000fe20000010006 */
[-C--:B------:R-:W-:Y:S01]  /*3350*/  FFMA.FTZ R34, R5, R12.reuse, -R34 ;  /* 0x0000000c05227223 */ /* 0x080fe20000010822 */
[----:B------:R-:W-:Y:S01]  /*3360*/  FFMA.FTZ R15, R15, R12, R94 ;  /* 0x0000000c0f0f7223 */ /* 0x000fe2000001005e */
[----:B------:R-:W-:Y:S02]  /*3370*/  F2FP.SATFINITE.E4M3.F32.PACK_AB_MERGE_C R5, R93, R92, R98 ;  /* 0x0000005c5d05723e */ /* 0x000fe40004807062 */
[----:B------:R-:W-:Y:S02]  /*3380*/  F2FP.SATFINITE.E4M3.F32.PACK_AB_MERGE_C R6, R6, R7, R88 ;  /* 0x000000070606723e */ /* 0x000fe40004807058 */
[----:B------:R-:W-:Y:S02]  /*3390*/  F2FP.SATFINITE.E4M3.F32.PACK_AB_MERGE_C R4, R91, R90, R97 ;  /* 0x0000005a5b04723e */ /* 0x000fe40004807061 */
[----:B------:R-:W-:-:S07]  /*33a0*/  F2FP.SATFINITE.E4M3.F32.PACK_AB_MERGE_C R7, R15, R34, R49 ;  /* 0x000000220f07723e */ /* 0x000fce0004807031 */
.L_x_1753:
[----:B------:R-:W-:Y:S05]  /*33b0*/  BSYNC B3 ;  /* 0x0000000000037941 */ /* 0x000fea0003800000 */
.L_x_1752:
[----:B-1----:R0:W-:Y:S02]  /*33c0*/  ST.E.128 desc[UR36][R10.64], R4 ;  /* 0x000000040a007985 */ /* 0x0021e4000c101d24 */
.L_x_1751:
[----:B------:R-:W-:Y:S05]  /*33d0*/  BSYNC B2 ;  /* 0x0000000000027941 */ /* 0x000fea0003800000 */
.L_x_1750:
[----:B------:R-:W-:Y:S05]  /*33e0*/  @P2 BRA `(.L_x_1749) ;  /* 0x0000000400c42947 */ /* 0x000fea0003800000 */
[----:B01----:R0:W1:Y:S01]  /*33f0*/  LDS.128 R4, [R73+0x22000] ;  /* 0x0220000049047984 */ /* 0x0030620000000c00 */
[----:B------:R-:W-:Y:S01]  /*3400*/  IADD3 R14, P3, R187, R14, RZ ;  /* 0x0000000ebb0e7210 */ /* 0x000fe20007f7e0ff */
[----:B------:R-:W-:Y:S04]  /*3410*/  BSSY B2, `(.L_x_1754) ;  /* 0x000006d000027945 */ /* 0x000fe80003800000 */
[----:B----4-:R-:W-:Y:S01]  /*3420*/  IMAD.X R15, R3, 0x1, R194, P3 ;  /* 0x00000001030f7824 */ /* 0x010fe200018e06c2 */
[----:B------:R-:W-:-:S13]  /*3430*/  ISETP.GE.AND P3, PT, R191, R83, PT ;  /* 0x00000053bf00720c */ /* 0x000fda0003f66270 */
[----:B0-----:R-:W-:Y:S05]  /*3440*/  @P3 BRA `(.L_x_1755) ;  /* 0x0000000400a43947 */ /* 0x001fea0003800000 */
[----:B------:R-:W-:Y:S01]  /*3450*/  SHF.R.U32.HI R32, RZ, 0x8, R33 ;  /* 0x00000008ff207819 */ /* 0x000fe20000011621 */
[----:B-1----:R-:W-:Y:S01]  /*3460*/  IMAD.MOV.U32 R11, RZ, RZ, R7 ;  /* 0x000000ffff0b7224 */ /* 0x002fe200078e0007 */
[--C-:B------:R-:W-:Y:S01]  /*3470*/  SHF.R.U32.HI R13, RZ, 0x8, R31.reuse ;  /* 0x00000008ff0d7819 */ /* 0x100fe2000001161f */
[----:B------:R-:W-:Y:S01]  /*3480*/  IMAD.MOV.U32 R10, RZ, RZ, R6 ;  /* 0x000000ffff0a7224 */ /* 0x000fe200078e0006 */
[----:B------:R-:W-:Y:S01]  /*3490*/  LOP3.LUT R12, R31, 0xff0000ff, RZ, 0xc0, !PT ;  /* 0xff0000ff1f0c7812 */ /* 0x000fe200078ec0ff */
[----:B------:R-:W-:Y:S01]  /*34a0*/  IMAD.SHL.U32 R6, R32, 0x100, RZ ;  /* 0x0000010020067824 */ /* 0x000fe200078e00ff */
[----:B------:R-:W-:Y:S02]  /*34b0*/  SHF.R.U32.HI R31, RZ, 0x10, R31 ;  /* 0x00000010ff1f7819 */ /* 0x000fe4000001161f */
[----:B------:R-:W-:Y:S02]  /*34c0*/  SHF.R.U32.HI R30, RZ, 0x10, R33 ;  /* 0x00000010ff1e7819 */ /* 0x000fe40000011621 */
[----:B------:R-:W-:Y:S01]  /*34d0*/  SHF.L.U32 R7, R13, 0x8, RZ ;  /* 0x000000080d077819 */ /* 0x000fe200000006ff */
[----:B------:R-:W-:Y:S01]  /*34e0*/  IMAD.U32 R31, R31, 0x10000, RZ ;  /* 0x000100001f1f7824 */ /* 0x000fe200078e00ff */
[----:B------:R-:W-:-:S02]  /*34f0*/  LOP3.LUT R3, R33, 0xff0000ff, RZ, 0xc0, !PT ;  /* 0xff0000ff21037812 */ /* 0x000fc400078ec0ff */
[----:B------:R-:W-:Y:S01]  /*3500*/  LOP3.LUT R12, R12, 0xff00, R7, 0xf8, !PT ;  /* 0x0000ff000c0c7812 */ /* 0x000fe200078ef807 */
[----:B------:R-:W-:Y:S01]  /*3510*/  IMAD.U32 R7, R30, 0x10000, RZ ;  /* 0x000100001e077824 */ /* 0x000fe200078e00ff */
[----:B------:R-:W-:Y:S02]  /*3520*/  LOP3.LUT R6, R3, 0xff00, R6, 0xf8, !PT ;  /* 0x0000ff0003067812 */ /* 0x000fe400078ef806 */
[----:B------:R-:W-:Y:S02]  /*3530*/  F2FP.F16.E4M3.UNPACK_B R13, R87.H1 ;  /* 0x00000057ff0d723e */ /* 0x000fe400030006ff */
[-C--:B------:R-:W-:Y:S02]  /*3540*/  F2FP.F16.E4M3.UNPACK_B R3, R5.reuse ;  /* 0x00000005ff03723e */ /* 0x080fe400020006ff */
        /* <DEDUP_REMOVED lines=89> */
.L_x_1755:
[----:B------:R-:W-:Y:S05]  /*3ae0*/  BSYNC B2 ;  /* 0x0000000000027941 */ /* 0x000fea0003800000 */
.L_x_1754:
[----:B-1----:R0:W-:Y:S02]  /*3af0*/  ST.E.128 desc[UR36][R14.64], R4 ;  /* 0x000000040e007985 */ /* 0x0021e4000c101d24 */
.L_x_1749:
[----:B------:R-:W-:Y:S05]  /*3b00*/  BSYNC B1 ;  /* 0x0000000000017941 */ /* 0x000fea0003800000 */
.L_x_1748:
[----:B------:R-:W-:-:S03]  /*3b10*/  UMOV UR4, 0xffffffff ;  /* 0xffffffff00047882 */ /* 0x000fc60000000000 */
[----:B------:R-:W-:Y:S05]  /*3b20*/  BRA.DIV UR4, `(.L_x_1756) ;  /* 0x0000022a04847947 */ /* 0x000fea000b800000 */
[----:B----4-:R4:W1:Y:S04]  /*3b30*/  SHFL.IDX PT, R3, R2, 0x1, 0x181f ;  /* 0x00381f0002037f89 */ /* 0x01086800000e0000 */
[----:B0-----:R4:W0:Y:S02]  /*3b40*/  SHFL.IDX PT, R14, R0, 0x1, 0x181f ;  /* 0x00381f00000e7f89 */ /* 0x00182400000e0000 */
.L_x_2123:
[----:B------:R-:W-:Y:S05]  /*3b50*/  @P4 BRA `(.L_x_1757) ;  /* 0x0000003400204947 */ /* 0x000fea0003800000 */
[----:B------:R-:W-:Y:S04]  /*3b60*/  BSSY B1, `(.L_x_1758) ;  /* 0x0000071000017945 */ /* 0x000fe80003800000 */
[----:B------:R-:W-:Y:S05]  /*3b70*/  @P1 BRA `(.L_x_1759) ;  /* 0x0000000400bc1947 */ /* 0x000fea0003800000 */
[----:B-1----:R1:W1:Y:S01]  /*3b80*/  LDS.128 R4, [R73+0x21000] ;  /* 0x0210000049047984 */ /* 0x0022620000000c00 */
[----:B0-----:R-:W-:Y:S01]  /*3b90*/  IADD3 R10, P3, R16, R14, RZ ;  /* 0x0000000e100a7210 */ /* 0x001fe20007f7e0ff */
[----:B------:R-:W-:Y:S04]  /*3ba0*/  BSSY B2, `(.L_x_1760) ;  /* 0x000006b000027945 */ /* 0x000fe80003800000 */
[----:B------:R-:W-:Y:S01]  /*3bb0*/  IMAD.X R11, R3, 0x1, R17, P3 ;  /* 0x00000001030b7824 */ /* 0x000fe200018e0611 */
[----:B------:R-:W-:-:S13]  /*3bc0*/  ISETP.GE.AND P3, PT, R18, R83, PT ;  /* 0x000000531200720c */ /* 0x000fda0003f66270 */
[----:B------:R-:W-:Y:S05]  /*3bd0*/  @P3 BRA `(.L_x_1761) ;  /* 0x00000004009c3947 */ /* 0x000fea0003800000 */
[----:B------:R-:W-:Y:S01]  /*3be0*/  SHF.R.U32.HI R15, RZ, 0x8, R29 ;  /* 0x00000008ff0f7819 */ /* 0x000fe2000001161d */
[----:B-1----:R-:W-:Y:S01]  /*3bf0*/  IMAD.MOV.U32 R12, RZ, RZ, R6 ;  /* 0x000000ffff0c7224 */ /* 0x002fe200078e0006 */
[--C-:B------:R-:W-:Y:S02]  /*3c00*/  SHF.R.U32.HI R13, RZ, 0x8, R27.reuse ;  /* 0x00000008ff0d7819 */ /* 0x100fe4000001161b */
[----:B------:R-:W-:Y:S01]  /*3c10*/  SHF.R.U32.HI R26, RZ, 0x10, R27 ;  /* 0x00000010ff1a7819 */ /* 0x000fe2000001161b */
[----:B------:R-:W-:Y:S01]  /*3c20*/  IMAD.SHL.U32 R15, R15, 0x100, RZ ;  /* 0x000001000f0f7824 */ /* 0x000fe200078e00ff */
[----:B---34-:R-:W-:Y:S01]  /*3c30*/  LOP3.LUT R2, R29, 0xff0000ff, RZ, 0xc0, !PT ;  /* 0xff0000ff1d027812 */ /* 0x018fe200078ec0ff */
[----:B------:R-:W-:Y:S01]  /*3c40*/  IMAD.SHL.U32 R13, R13, 0x100, RZ ;  /* 0x000001000d0d7824 */ /* 0x000fe200078e00ff */
[----:B------:R-:W-:Y:S02]  /*3c50*/  LOP3.LUT R0, R27, 0xff0000ff, RZ, 0xc0, !PT ;  /* 0xff0000ff1b007812 */ /* 0x000fe400078ec0ff */
[----:B------:R-:W-:Y:S01]  /*3c60*/  LOP3.LUT R15, R2, 0xff00, R15, 0xf8, !PT ;  /* 0x0000ff00020f7812 */ /* 0x000fe200078ef80f */
[----:B------:R-:W-:Y:S01]  /*3c70*/  IMAD.U32 R2, R26, 0x10000, RZ ;  /* 0x000100001a027824 */ /* 0x000fe200078e00ff */
[----:B------:R-:W-:-:S02]  /*3c80*/  SHF.R.U32.HI R28, RZ, 0x10, R29 ;  /* 0x00000010ff1c7819 */ /* 0x000fc4000001161d */
[----:B------:R-:W-:Y:S02]  /*3c90*/  LOP3.LUT R13, R0, 0xff00, R13, 0xf8, !PT ;  /* 0x0000ff00000d7812 */ /* 0x000fe400078ef80d */
[----:B------:R-:W-:Y:S01]  /*3ca0*/  F2FP.F16.E4M3.UNPACK_B R6, R86.H1 ;  /* 0x00000056ff06723e */ /* 0x000fe200030006ff */
[----:B------:R-:W-:Y:S01]  /*3cb0*/  IMAD.U32 R28, R28, 0x10000, RZ ;  /* 0x000100001c1c7824 */ /* 0x000fe200078e00ff */
[----:B------:R-:W-:Y:S02]  /*3cc0*/  F2FP.F16.E4M3.UNPACK_B R0, R5 ;  /* 0x00000005ff00723e */ /* 0x000fe400020006ff */
[----:B------:R-:W-:Y:S01]  /*3cd0*/  LOP3.LUT R26, R13, 0xff0000, R2, 0xf8, !PT ;  /* 0x00ff00000d1a7812 */ /* 0x000fe200078ef802 */
[----:B------:R-:W-:Y:S01]  /*3ce0*/  HADD2.F32 R27, -RZ, R6.H0_H0 ;  /* 0x20000006ff1b7230 */ /* 0x000fe20000004100 */
[----:B------:R-:W-:Y:S01]  /*3cf0*/  F2FP.F16.E4M3.UNPACK_B R13, R85.H1 ;  /* 0x00000055ff0d723e */ /* 0x000fe200030006ff */
[--C-:B------:R-:W-:Y:S01]  /*3d00*/  HADD2.F32 R2, -RZ, R0.reuse.H1_H1 ;  /* 0x30000000ff027230 */ /* 0x100fe20000004100 */
[----:B------:R-:W-:Y:S01]  /*3d10*/  F2FP.F16.E4M3.UNPACK_B R5, R5.H1 ;  /* 0x00000005ff05723e */ /* 0x000fe200030006ff */
[----:B------:R-:W-:Y:S01]  /*3d20*/  HADD2.F32 R0, -RZ, R0.H0_H0 ;  /* 0x20000000ff007230 */ /* 0x000fe20000004100 */
[----:B------:R-:W-:Y:S01]  /*3d30*/  LOP3.LUT R29, R15, 0xff0000, R28, 0xf8, !PT ;  /* 0x00ff00000f1d7812 */ /* 0x000fe200078ef81c */
[----:B------:R-:W-:-:S02]  /*3d40*/  HADD2.F32 R28, -RZ, R6.H1_H1 ;  /* 0x30000006ff1c7230 */ /* 0x000fc40000004100 */
[-C--:B------:R-:W-:Y:S01]  /*3d50*/  FMUL.FTZ R31, R2, R27.reuse ;  /* 0x0000001b021f7220 */ /* 0x080fe20000410000 */
[----:B------:R-:W-:Y:S02]  /*3d60*/  HADD2.F32 R15, -RZ, R13.H0_H0 ;  /* 0x2000000dff0f7230 */ /* 0x000fe40000004100 */
[C---:B------:R-:W-:Y:S01]  /*3d70*/  FMUL.FTZ R27, R0.reuse, R27 ;  /* 0x0000001b001b7220 */ /* 0x040fe20000410000 */
[--C-:B------:R-:W-:Y:S01]  /*3d80*/  HADD2.F32 R6, -RZ, R5.reuse.H1_H1 ;  /* 0x30000005ff067230 */ /* 0x100fe20000004100 */
[----:B------:R-:W-:Y:S01]  /*3d90*/  F2FP.F16.E4M3.UNPACK_B R86, R86 ;  /* 0x00000056ff56723e */ /* 0x000fe200020006ff */
        /* <DEDUP_REMOVED lines=9> */
[----:B------:R-:W-:-:S02]  /*3e30*/  HADD2.F32 R15, -RZ, R86.H1_H1 ;  /* 0x30000056ff0f7230 */ /* 0x000fc40000004100 */
[----:B------:R-:W-:Y:S01]  /*3e40*/  FFMA.FTZ R32, R6, R13, R35 ;  /* 0x0000000d06207223 */ /* 0x000fe20000010023 */
[----:B------:R-:W-:Y:S01]  /*3e50*/  F2FP.F16.E4M3.UNPACK_B R4, R4 ;  /* 0x00000004ff04723e */ /* 0x000fe200020006ff */
[----:B------:R-:W-:Y:S02]  /*3e60*/  HADD2.F32 R6, -RZ, R85.H1_H1 ;  /* 0x30000055ff067230 */ /* 0x000fe40000004100 */
[--C-:B------:R-:W-:Y:S01]  /*3e70*/  HADD2.F32 R5, -RZ, R0.reuse.H1_H1 ;  /* 0x30000000ff057230 */ /* 0x100fe20000004100 */
[----:B------:R-:W-:Y:S01]  /*3e80*/  F2FP.SATFINITE.E4M3.F32.PACK_AB_MERGE_C R84, R32, R31, RZ ;  /* 0x0000001f2054723e */ /* 0x000fe200048070ff */
[----:B------:R-:W-:Y:S02]  /*3e90*/  HADD2.F32 R2, -RZ, R0.H0_H0 ;  /* 0x20000000ff027230 */ /* 0x000fe40000004100 */
[----:B------:R-:W-:Y:S02]  /*3ea0*/  HADD2.F32 R0, -RZ, R4.H0_H0 ;  /* 0x20000004ff007230 */ /* 0x000fe40000004100 */
[----:B------:R-:W-:Y:S01]  /*3eb0*/  FMUL.FTZ R27, R5, R15 ;  /* 0x0000000f051b7220 */ /* 0x000fe20000410000 */
[----:B------:R-:W-:-:S02]  /*3ec0*/  HADD2.F32 R13, -RZ, R86.H0_H0 ;  /* 0x20000056ff0d7230 */ /* 0x000fc40000004100 */
[C---:B------:R-:W-:Y:S01]  /*3ed0*/  FMUL.FTZ R28, R2.reuse, R15 ;  /* 0x0000000f021c7220 */ /* 0x040fe20000410000 */
[----:B------:R-:W-:Y:S02]  /*3ee0*/  HADD2.F32 R4, -RZ, R4.H1_H1 ;  /* 0x30000004ff047230 */ /* 0x000fe40000004100 */
[-C--:B------:R-:W-:Y:S01]  /*3ef0*/  FFMA.FTZ R27, R2, R6.reuse, -R27 ;  /* 0x00000006021b7223 */ /* 0x080fe2000001081b */
[----:B------:R-:W-:Y:S02]  /*3f00*/  HADD2.F32 R85, -RZ, R85.H0_H0 ;  /* 0x20000055ff557230 */ /* 0x000fe40000004100 */
[----:B------:R-:W-:Y:S01]  /*3f10*/  FFMA.FTZ R6, R5, R6, R28 ;  /* 0x0000000605067223 */ /* 0x000fe2000001001c */
[----:B------:R-:W-:Y:S01]  /*3f20*/  F2FP.F16.E4M3.UNPACK_B R2, R7.H1 ;  /* 0x00000007ff02723e */ /* 0x000fe200030006ff */
[-C--:B------:R-:W-:Y:S01]  /*3f30*/  FMUL.FTZ R15, R4, R13.reuse ;  /* 0x0000000d040f7220 */ /* 0x080fe20000410000 */
[----:B------:R-:W-:Y:S01]  /*3f40*/  FMUL.FTZ R13, R0, R13 ;  /* 0x0000000d000d7220 */ /* 0x000fe20000410000 */
[----:B------:R-:W-:-:S02]  /*3f50*/  F2FP.F16.E4M3.UNPACK_B R7, R7 ;  /* 0x00000007ff07723e */ /* 0x000fc400020006ff */
[----:B------:R-:W-:Y:S01]  /*3f60*/  F2FP.SATFINITE.E4M3.F32.PACK_AB_MERGE_C R48, R6, R27, RZ ;  /* 0x0000001b0630723e */ /* 0x000fe200048070ff */
[----:B------:R-:W-:Y:S01]  /*3f70*/  FFMA.FTZ R28, R0, R85, -R15 ;  /* 0x00000055001c7223 */ /* 0x000fe2000001080f */
[----:B------:R-:W-:Y:S01]  /*3f80*/  F2FP.F16.E4M3.UNPACK_B R27, R29.H1 ;  /* 0x0000001dff1b723e */ /* 0x000fe200030006ff */
[----:B------:R-:W-:Y:S01]  /*3f90*/  FFMA.FTZ R85, R4, R85, R13 ;  /* 0x0000005504557223 */ /* 0x000fe2000001000d */
[----:B------:R-:W-:Y:S01]  /*3fa0*/  F2FP.F16.E4M3.UNPACK_B R6, R26.H1 ;  /* 0x0000001aff06723e */ /* 0x000fe200030006ff */
[--C-:B------:R-:W-:Y:S01]  /*3fb0*/  HADD2.F32 R5, -RZ, R2.reuse.H1_H1 ;  /* 0x30000002ff057230 */ /* 0x100fe20000004100 */
[----:B------:R-:W-:Y:S01]  /*3fc0*/  F2FP.F16.E4M3.UNPACK_B R0, R12.H1 ;  /* 0x0000000cff00723e */ /* 0x000fe200030006ff */
        /* <DEDUP_REMOVED lines=8> */
[--C-:B------:R-:W-:Y:S02]  /*4050*/  HADD2.F32 R31, -RZ, R29.reuse.H1_H1 ;  /* 0x3000001dff1f7230 */ /* 0x100fe40000004100 */
[----:B------:R-:W-:Y:S01]  /*4060*/  FFMA.FTZ R32, R4, R15, -R35 ;  /* 0x0000000f04207223 */ /* 0x000fe20000010823 */
[----:B------:R-:W-:Y:S01]  /*4070*/  HADD2.F32 R0, -RZ, R0.H0_H0 ;  /* 0x20000000ff007230 */ /* 0x000fe20000004100 */
[----:B------:R-:W-:Y:S01]  /*4080*/  F2FP.F16.E4M3.UNPACK_B R12, R12 ;  /* 0x0000000cff0c723e */ /* 0x000fe200020006ff */
[----:B------:R-:W-:Y:S02]  /*4090*/  HADD2.F32 R13, -RZ, R26.H1_H1 ;  /* 0x3000001aff0d7230 */ /* 0x000fe40000004100 */
[----:B------:R-:W-:Y:S01]  /*40a0*/  FMUL.FTZ R35, R2, R31 ;  /* 0x0000001f02237220 */ /* 0x000fe20000410000 */
[----:B------:R-:W-:-:S02]  /*40b0*/  HADD2.F32 R29, -RZ, R29.H0_H0 ;  /* 0x2000001dff1d7230 */ /* 0x000fc40000004100 */
[C---:B------:R-:W-:Y:S01]  /*40c0*/  FMUL.FTZ R31, R0.reuse, R31 ;  /* 0x0000001f001f7220 */ /* 0x040fe20000410000 */
[----:B------:R-:W-:Y:S02]  /*40d0*/  HADD2.F32 R27, -RZ, R27.H0_H0 ;  /* 0x2000001bff1b7230 */ /* 0x000fe40000004100 */
[-C--:B------:R-:W-:Y:S01]  /*40e0*/  FFMA.FTZ R35, R0, R13.reuse, -R35 ;  /* 0x0000000d00237223 */ /* 0x080fe20000010823 */
[--C-:B------:R-:W-:Y:S02]  /*40f0*/  HADD2.F32 R0, -RZ, R12.reuse.H0_H0 ;  /* 0x2000000cff007230 */ /* 0x100fe40000004100 */
[----:B------:R-:W-:Y:S01]  /*4100*/  FFMA.FTZ R4, R2, R13, R31 ;  /* 0x0000000d02047223 */ /* 0x000fe2000001001f */
[----:B------:R-:W-:Y:S02]  /*4110*/  HADD2.F32 R2, -RZ, R7.H0_H0 ;  /* 0x20000007ff027230 */ /* 0x000fe40000004100 */
[----:B------:R-:W-:Y:S01]  /*4120*/  FFMA.FTZ R49, R5, R15, R34 ;  /* 0x0000000f05317223 */ /* 0x000fe20000010022 */
[----:B------:R-:W-:-:S02]  /*4130*/  HADD2.F32 R12, -RZ, R12.H1_H1 ;  /* 0x3000000cff0c7230 */ /* 0x000fc40000004100 */
[----:B------:R-:W-:Y:S01]  /*4140*/  HADD2.F32 R7, -RZ, R7.H1_H1 ;  /* 0x30000007ff077230 */ /* 0x000fe20000004100 */
[----:B------:R-:W-:Y:S01]  /*4150*/  F2FP.SATFINITE.E4M3.F32.PACK_AB_MERGE_C R35, R4, R35, RZ ;  /* 0x000000230423723e */ /* 0x000fe200048070ff */
[----:B------:R-:W-:Y:S02]  /*4160*/  HADD2.F32 R6, -RZ, R6.H0_H0 ;  /* 0x20000006ff067230 */ /* 0x000fe40000004100 */
[----:B------:R-:W-:Y:S01]  /*4170*/  FMUL.FTZ R13, R12, R29 ;  /* 0x0000001d0c0d7220 */ /* 0x000fe20000410000 */
[----:B------:R-:W-:Y:S02]  /*4180*/  HADD2.F32 R5, -RZ, R26.H0_H0 ;  /* 0x2000001aff057230 */ /* 0x000fe40000004100 */
[-C--:B------:R-:W-:Y:S01]  /*4190*/  FMUL.FTZ R15, R7, R27.reuse ;  /* 0x0000001b070f7220 */ /* 0x080fe20000410000 */
[----:B------:R-:W-:Y:S01]  /*41a0*/  FMUL.FTZ R26, R2, R27 ;  /* 0x0000001b021a7220 */ /* 0x000fe20000410000 */
[----:B------:R-:W-:Y:S01]  /*41b0*/  FMUL.FTZ R29, R0, R29 ;  /* 0x0000001d001d7220 */ /* 0x000fe20000410000 */
[----:B------:R-:W-:Y:S01]  /*41c0*/  F2FP.SATFINITE.E4M3.F32.PACK_AB_MERGE_C R32, R49, R32, RZ ;  /* 0x000000203120723e */ /* 0x000fe200048070ff */
        /* <DEDUP_REMOVED lines=8> */
.L_x_1761:
[----:B------:R-:W-:Y:S05]  /*4250*/  BSYNC B2 ;  /* 0x0000000000027941 */ /* 0x000fea0003800000 */
.L_x_1760:
[----:B-1----:R0:W-:Y:S02]  /*4260*/  ST.E.128 desc[UR36][R10.64], R4 ;  /* 0x000000040a007985 */ /* 0x0021e4000c101d24 */
.L_x_1759:
[----:B------:R-:W-:Y:S05]  /*4270*/  BSYNC B1 ;  /* 0x0000000000017941 */ /* 0x000fea0003800000 */
.L_x_1758:
[----:B------:R-:W-:Y:S05]  /*4280*/  @P2 BRA `(.L_x_1757) ;  /* 0x0000002c00542947 */ /* 0x000fea0003800000 */
[----:B01----:R0:W1:Y:S01]  /*4290*/  LDS.128 R4, [R73+0x23000] ;  /* 0x0230000049047984 */ /* 0x0030620000000c00 */
[----:B------:R-:W-:Y:S01]  /*42a0*/  IADD3 R14, P3, R187, R14, RZ ;  /* 0x0000000ebb0e7210 */ /* 0x000fe20007f7e0ff */
[----:B------:R-:W-:Y:S03]  /*42b0*/  BSSY B1, `(.L_x_1762) ;  /* 0x000006a000017945 */ /* 0x000fe60003800000 */
[----:B------:R-:W-:Y:S02]  /*42c0*/  IADD3.X R15, R3, R194, RZ, P3, !PT ;  /* 0x000000c2030f7210 */ /* 0x000fe40001ffe4ff */
[----:B------:R-:W-:-:S13]  /*42d0*/  ISETP.GE.AND P3, PT, R191, R83, PT ;  /* 0x00000053bf00720c */ /* 0x000fda0003f66270 */
[----:B0-----:R-:W-:Y:S05]  /*42e0*/  @P3 BRA `(.L_x_1763) ;  /* 0x0000000400983947 */ /* 0x001fea0003800000 */
[----:B---34-:R-:W-:Y:S02]  /*42f0*/  SHF.R.U32.HI R2, RZ, 0x8, R25 ;  /* 0x00000008ff027819 */ /* 0x018fe40000011619 */
[--C-:B------:R-:W-:Y:S02]  /*4300*/  SHF.R.U32.HI R0, RZ, 0x8, R9.reuse ;  /* 0x00000008ff007819 */ /* 0x100fe40000011609 */
[----:B------:R-:W-:Y:S01]  /*4310*/  SHF.R.U32.HI R10, RZ, 0x10, R9 ;  /* 0x00000010ff0a7819 */ /* 0x000fe20000011609 */
[----:B------:R-:W-:Y:S01]  /*4320*/  IMAD.SHL.U32 R2, R2, 0x100, RZ ;  /* 0x0000010002027824 */ /* 0x000fe200078e00ff */
[----:B------:R-:W-:Y:S01]  /*4330*/  LOP3.LUT R3, R9, 0xff0000ff, RZ, 0xc0, !PT ;  /* 0xff0000ff09037812 */ /* 0x000fe200078ec0ff */
[----:B------:R-:W-:Y:S01]  /*4340*/  IMAD.SHL.U32 R0, R0, 0x100, RZ ;  /* 0x0000010000007824 */ /* 0x000fe200078e00ff */
[----:B------:R-:W-:Y:S02]  /*4350*/  SHF.R.U32.HI R8, RZ, 0x10, R25 ;  /* 0x00000010ff087819 */ /* 0x000fe40000011619 */
[----:B------:R-:W-:-:S02]  /*4360*/  LOP3.LUT R9, R25, 0xff0000ff, RZ, 0xc0, !PT ;  /* 0xff0000ff19097812 */ /* 0x000fc400078ec0ff */
[----:B------:R-:W-:Y:S01]  /*4370*/  LOP3.LUT R3, R3, 0xff00, R0, 0xf8, !PT ;  /* 0x0000ff0003037812 */ /* 0x000fe200078ef800 */
[----:B------:R-:W-:Y:S01]  /*4380*/  IMAD.U32 R8, R8, 0x10000, RZ ;  /* 0x0001000008087824 */ /* 0x000fe200078e00ff */
[----:B------:R-:W-:Y:S01]  /*4390*/  LOP3.LUT R11, R9, 0xff00, R2, 0xf8, !PT ;  /* 0x0000ff00090b7812 */ /* 0x000fe200078ef802 */
[----:B------:R-:W-:Y:S01]  /*43a0*/  IMAD.U32 R2, R10, 0x10000, RZ ;  /* 0x000100000a027824 */ /* 0x000fe200078e00ff */
[----:B------:R-:W-:Y:S02]  /*43b0*/  F2FP.F16.E4M3.UNPACK_B R9, R82.H1 ;  /* 0x00000052ff09723e */ /* 0x000fe400030006ff */
[-C--:B-1----:R-:W-:Y:S02]  /*43c0*/  F2FP.F16.E4M3.UNPACK_B R0, R5.reuse ;  /* 0x00000005ff00723e */ /* 0x082fe400020006ff */
        /* <DEDUP_REMOVED lines=18> */
[----:B------:R-:W-:Y:S01]  /*44f0*/  FMUL.FTZ R12, R5, R12 ;  /* 0x0000000c050c7220 */ /* 0x000fe20000410000 */
[----:B------:R-:W-:-:S02]  /*4500*/  HADD2.F32 R11, -RZ, R82.H1_H1 ;  /* 0x30000052ff0b7230 */ /* 0x000fc40000004100 */
[----:B------:R-:W-:Y:S01]  /*4510*/  FFMA.FTZ R28, R5, R8, -R0 ;  /* 0x00000008051c7223 */ /* 0x000fe20000010800 */
[----:B------:R-:W-:Y:S01]  /*4520*/  F2FP.F16.E4M3.UNPACK_B R0, R4.H1 ;  /* 0x00000004ff00723e */ /* 0x000fe200030006ff */
[----:B------:R-:W-:Y:S01]  /*4530*/  FFMA.FTZ R29, R3, R8, R12 ;  /* 0x00000008031d7223 */ /* 0x000fe2000001000c */
[----:B------:R-:W-:Y:S01]  /*4540*/  F2FP.F16.E4M3.UNPACK_B R4, R4 ;  /* 0x00000004ff04723e */ /* 0x000fe200020006ff */
[----:B------:R-:W-:Y:S01]  /*4550*/  HADD2.F32 R9, -RZ, R82.H0_H0 ;  /* 0x20000052ff097230 */ /* 0x000fe20000004100 */
[----:B------:R-:W-:Y:S01]  /*4560*/  F2FP.F16.E4M3.UNPACK_B R38, R38 ;  /* 0x00000026ff26723e */ /* 0x000fe200020006ff */
[--C-:B------:R-:W-:Y:S01]  /*4570*/  HADD2.F32 R2, -RZ, R0.reuse.H0_H0 ;  /* 0x20000000ff027230 */ /* 0x100fe20000004100 */
[----:B------:R-:W-:Y:S01]  /*4580*/  F2FP.SATFINITE.E4M3.F32.PACK_AB_MERGE_C R32, R29, R28, RZ ;  /* 0x0000001c1d20723e */ /* 0x000fe200048070ff */
[----:B------:R-:W-:Y:S02]  /*4590*/  HADD2.F32 R3, -RZ, R0.H1_H1 ;  /* 0x30000000ff037230 */ /* 0x000fe40000004100 */
[----:B------:R-:W-:-:S02]  /*45a0*/  HADD2.F32 R0, -RZ, R4.H0_H0 ;  /* 0x20000004ff007230 */ /* 0x000fc40000004100 */
[-C--:B------:R-:W-:Y:S01]  /*45b0*/  FMUL.FTZ R24, R2, R11.reuse ;  /* 0x0000000b02187220 */ /* 0x080fe20000410000 */
[----:B------:R-:W-:Y:S02]  /*45c0*/  HADD2.F32 R4, -RZ, R4.H1_H1 ;  /* 0x30000004ff047230 */ /* 0x000fe40000004100 */
[C---:B------:R-:W-:Y:S01]  /*45d0*/  FMUL.FTZ R25, R3.reuse, R11 ;  /* 0x0000000b03197220 */ /* 0x040fe20000410000 */
[--C-:B------:R-:W-:Y:S02]  /*45e0*/  HADD2.F32 R8, -RZ, R38.reuse.H1_H1 ;  /* 0x30000026ff087230 */ /* 0x100fe40000004100 */
[----:B------:R-:W-:Y:S02]  /*45f0*/  HADD2.F32 R5, -RZ, R38.H0_H0 ;  /* 0x20000026ff057230 */ /* 0x000fe40000004100 */
[-C--:B------:R-:W-:Y:S01]  /*4600*/  FMUL.FTZ R11, R4, R9.reuse ;  /* 0x00000009040b7220 */ /* 0x080fe20000410000 */
[----:B------:R-:W-:Y:S01]  /*4610*/  FMUL.FTZ R9, R0, R9 ;  /* 0x0000000900097220 */ /* 0x000fe20000410000 */
[-C--:B------:R-:W-:Y:S01]  /*4620*/  FFMA.FTZ R12, R2, R8.reuse, -R25 ;  /* 0x00000008020c7223 */ /* 0x080fe20000010819 */
[----:B------:R-:W-:Y:S01]  /*4630*/  FFMA.FTZ R3, R3, R8, R24 ;  /* 0x0000000803037223 */ /* 0x000fe20000010018 */
[----:B------:R-:W-:Y:S01]  /*4640*/  F2FP.F16.E4M3.UNPACK_B R2, R7.H1 ;  /* 0x00000007ff02723e */ /* 0x000fe200030006ff */
[----:B------:R-:W-:Y:S01]  /*4650*/  FFMA.FTZ R25, R4, R5, R9 ;  /* 0x0000000504197223 */ /* 0x000fe20000010009 */
[----:B------:R-:W-:Y:S01]  /*4660*/  F2FP.F16.E4M3.UNPACK_B R9, R13.H1 ;  /* 0x0000000dff09723e */ /* 0x000fe200030006ff */
[----:B------:R-:W-:Y:S01]  /*4670*/  FFMA.FTZ R24, R0, R5, -R11 ;  /* 0x0000000500187223 */ /* 0x000fe2000001080b */
        /* <DEDUP_REMOVED lines=18> */
[----:B------:R-:W-:Y:S01]  /*47a0*/  FMUL.FTZ R11, R0, R11 ;  /* 0x0000000b000b7220 */ /* 0x000fe20000410000 */
[----:B------:R-:W-:Y:S01]  /*47b0*/  F2FP.F16.E4M3.UNPACK_B R6, R6 ;  /* 0x00000006ff06723e */ /* 0x000fe200020006ff */
[----:B------:R-:W-:Y:S01]  /*47c0*/  FFMA.FTZ R31, R4, R8, R31 ;  /* 0x00000008041f7223 */ /* 0x000fe2000001001f */
[-C--:B------:R-:W-:Y:S01]  /*47d0*/  FFMA.FTZ R29, R0, R3.reuse, -R29 ;  /* 0x00000003001d7223 */ /* 0x080fe2000001081d */
[----:B------:R-:W-:Y:S01]  /*47e0*/  FFMA.FTZ R4, R2, R3, R11 ;  /* 0x0000000302047223 */ /* 0x000fe2000001000b */
[----:B------:R-:W-:-:S02]  /*47f0*/  HADD2.F32 R2, -RZ, R7.H0_H0 ;  /* 0x20000007ff027230 */ /* 0x000fc40000004100 */
[----:B------:R-:W-:Y:S01]  /*4800*/  HADD2.F32 R7, -RZ, R7.H1_H1 ;  /* 0x30000007ff077230 */ /* 0x000fe20000004100 */
[----:B------:R-:W-:Y:S01]  /*4810*/  F2FP.SATFINITE.E4M3.F32.PACK_AB_MERGE_C R28, R31, R28, RZ ;  /* 0x0000001c1f1c723e */ /* 0x000fe200048070ff */
[----:B------:R-:W-:Y:S01]  /*4820*/  HADD2.F32 R9, -RZ, R9.H0_H0 ;  /* 0x20000009ff097230 */ /* 0x000fe20000004100 */
[----:B------:R-:W-:Y:S01]  /*4830*/  F2FP.SATFINITE.E4M3.F32.PACK_AB_MERGE_C R29, R4, R29, RZ ;  /* 0x0000001d041d723e */ /* 0x000fe200048070ff */
[--C-:B------:R-:W-:Y:S01]  /*4840*/  HADD2.F32 R0, -RZ, R6.reuse.H0_H0 ;  /* 0x20000006ff007230 */ /* 0x100fe20000004100 */
[----:B------:R-:W-:Y:S01]  /*4850*/  F2FP.SATFINITE.E4M3.F32.PACK_AB_MERGE_C R4, R25, R24, R30 ;  /* 0x000000181904723e */ /* 0x000fe2000480701e */
[----:B------:R-:W-:Y:S02]  /*4860*/  HADD2.F32 R6, -RZ, R6.H1_H1 ;  /* 0x30000006ff067230 */ /* 0x000fe40000004100 */
[-C--:B------:R-:W-:Y:S01]  /*4870*/  FMUL.FTZ R11, R7, R9.reuse ;  /* 0x00000009070b7220 */ /* 0x080fe20000410000 */
[----:B------:R-:W-:Y:S02]  /*4880*/  HADD2.F32 R13, -RZ, R13.H0_H0 ;  /* 0x2000000dff0d7230 */ /* 0x000fe40000004100 */
[----:B------:R-:W-:Y:S01]  /*4890*/  FMUL.FTZ R8, R2, R9 ;  /* 0x0000000902087220 */ /* 0x000fe20000410000 */
[----:B------:R-:W-:-:S02]  /*48a0*/  HADD2.F32 R5, -RZ, R5.H0_H0 ;  /* 0x20000005ff057230 */ /* 0x000fc40000004100 */
[----:B------:R-:W-:Y:S02]  /*48b0*/  HADD2.F32 R3, -RZ, R10.H0_H0 ;  /* 0x2000000aff037230 */ /* 0x000fe40000004100 */
[-C--:B------:R-:W-:Y:S01]  /*48c0*/  FMUL.FTZ R9, R6, R13.reuse ;  /* 0x0000000d06097220 */ /* 0x080fe20000410000 */
[----:B------:R-:W-:Y:S01]  /*48d0*/  FMUL.FTZ R13, R0, R13 ;  /* 0x0000000d000d7220 */ /* 0x000fe20000410000 */
[-C--:B------:R-:W-:Y:S01]  /*48e0*/  FFMA.FTZ R11, R2, R5.reuse, -R11 ;  /* 0x00000005020b7223 */ /* 0x080fe2000001080b */
[----:B------:R-:W-:Y:S01]  /*48f0*/  FFMA.FTZ R8, R7, R5, R8 ;  /* 0x0000000507087223 */ /* 0x000fe20000010008 */
[-C--:B------:R-:W-:Y:S01]  /*4900*/  FFMA.FTZ R9, R0, R3.reuse, -R9 ;  /* 0x0000000300097223 */ /* 0x080fe20000010809 */
[----:B------:R-:W-:Y:S01]  /*4910*/  FFMA.FTZ R6, R6, R3, R13 ;  /* 0x0000000306067223 */ /* 0x000fe2000001000d */
[----:B------:R-:W-:Y:S02]  /*4920*/  F2FP.SATFINITE.E4M3.F32.PACK_AB_MERGE_C R5, R27, R26, R32 ;  /* 0x0000001a1b05723e */ /* 0x000fe40004807020 */
[----:B------:R-:W-:-:S02]  /*4930*/  F2FP.SATFINITE.E4M3.F32.PACK_AB_MERGE_C R7, R8, R11, R28 ;  /* 0x0000000b0807723e */ /* 0x000fc4000480701c */
[----:B------:R-:W-:-:S07]  /*4940*/  F2FP.SATFINITE.E4M3.F32.PACK_AB_MERGE_C R6, R6, R9, R29 ;  /* 0x000000090606723e */ /* 0x000fce000480701d */
.L_x_1763:
[----:B------:R-:W-:Y:S05]  /*4950*/  BSYNC B1 ;  /* 0x0000000000017941 */ /* 0x000fea0003800000 */
.L_x_1762:
[----:B-1----:R0:W-:Y:S01]  /*4960*/  ST.E.128 desc[UR36][R14.64], R4 ;  /* 0x000000040e007985 */ /* 0x0021e2000c101d24 */
[----:B------:R-:W-:Y:S05]  /*4970*/  BRA `(.L_x_1757) ;  /* 0x0000002400987947 */ /* 0x000fea0003800000 */
.L_x_1739:
[----:B------:R-:W-:Y:S02]  /*4980*/  ISETP.GE.AND P3, PT, R227, R80, PT ;  /* 0x00000050e300720c */ /* 0x000fe40003f66270 */
[----:B------:R-:W-:Y:S02]  /*4990*/  CS2R R26, SRZ ;  /* 0x00000000001a7805 */ /* 0x000fe4000001ff00 */
[----:B------:R-:W-:Y:S02]  /*49a0*/  CS2R R24, SRZ ;  /* 0x0000000000187805 */ /* 0x000fe4000001ff00 */
[----:B------:R-:W-:-:S13]  /*49b0*/  ISETP.GE.OR P3, PT, R16, R83, P3 ;  /* 0x000000531000720c */ /* 0x000fda0001f66670 */
[----:B------:R-:W-:Y:S01]  /*49c0*/  @!P3 IADD3 R29, P4, P5, R40, R6, R63 ;  /* 0x00000006281db210 */ /* 0x000fe20007d9e03f */
[----:B------:R-:W0:Y:S03]  /*49d0*/  @!P3 LDC.64 R8, c[0x0][0x3e8] ;  /* 0x0000fa00ff08bb82 */ /* 0x000e260000000a00 */
[----:B------:R-:W-:Y:S02]  /*49e0*/  @!P3 IADD3.X R30, R54, R14, R65, P4, P5 ;  /* 0x0000000e361eb210 */ /* 0x000fe400027ea441 */
[----:B------:R-:W-:-:S03]  /*49f0*/  ISETP.GE.AND P4, PT, R189, R80, PT ;  /* 0x00000050bd00720c */ /* 0x000fc60003f86270 */
[----:B------:R-:W1:Y:S01]  /*4a00*/  @!P3 LDC.64 R10, c[0x0][0x400] ;  /* 0x00010000ff0abb82 */ /* 0x000e620000000a00 */
[----:B------:R-:W-:-:S13]  /*4a10*/  ISETP.GE.OR P4, PT, R16, R83, P4 ;  /* 0x000000531000720c */ /* 0x000fda0002786670 */
[----:B------:R-:W2:Y:S02]  /*4a20*/  @!P4 LDC.64 R12, c[0x0][0x3e8] ;  /* 0x0000fa00ff0ccb82 */ /* 0x000ea40000000a00 */
[----:B--2---:R-:W-:Y:S02]  /*4a30*/  @!P4 IADD3 R12, P5, P6, R40, R12, R6 ;  /* 0x0000000c280cc210 */ /* 0x004fe40007ebe006 */
[----:B------:R-:W-:Y:S02]  /*4a40*/  CS2R R6, SRZ ;  /* 0x0000000000067805 */ /* 0x000fe4000001ff00 */
[----:B------:R-:W-:Y:S02]  /*4a50*/  @!P4 IADD3.X R13, R54, R13, R14, P5, P6 ;  /* 0x0000000d360dc210 */ /* 0x000fe40002fec40e */
[----:B------:R-:W2:Y:S02]  /*4a60*/  @!P4 LDC.64 R14, c[0x0][0x400] ;  /* 0x00010000ff0ecb82 */ /* 0x000ea40000000a00 */
[----:B--2---:R-:W-:-:S04]  /*4a70*/  @!P4 IADD3 R14, P5, P6, R20, R14, R4 ;  /* 0x0000000e140ec210 */ /* 0x004fc80007ebe004 */
[----:B------:R-:W-:Y:S02]  /*4a80*/  @!P4 IADD3.X R15, R52, R15, R81, P5, P6 ;  /* 0x0000000f340fc210 */ /* 0x000fe40002fec451 */
[----:B------:R-:W-:Y:S02]  /*4a90*/  @!P3 IADD3 R3, P5, P6, R20, R4, R61 ;  /* 0x000000041403b210 */ /* 0x000fe40007ebe03d */
[----:B------:R-:W-:Y:S01]  /*4aa0*/  CS2R R4, SRZ ;  /* 0x0000000000047805 */ /* 0x000fe2000001ff00 */
[----:B------:R-:W2:Y:S01]  /*4ab0*/  @!P4 LDG.E.128 R24, desc[UR36][R14.64] ;  /* 0x000000240e18c981 */ /* 0x000ea2000c1e1d00 */
[----:B------:R-:W-:-:S04]  /*4ac0*/  @!P3 IADD3.X R28, R52, R81, R62, P5, P6 ;  /* 0x00000051341cb210 */ /* 0x000fc80002fec43e */
[----:B------:R-:W3:Y:S01]  /*4ad0*/  @!P4 LDG.E.128 R4, desc[UR36][R12.64] ;  /* 0x000000240c04c981 */ /* 0x000ee2000c1e1d00 */
[----:B0-----:R-:W-:-:S05]  /*4ae0*/  @!P3 IADD3 R8, P4, R29, R8, RZ ;  /* 0x000000081d08b210 */ /* 0x001fca0007f9e0ff */
[----:B------:R-:W-:Y:S01]  /*4af0*/  @!P3 IMAD.X R9, R30, 0x1, R9, P4 ;  /* 0x000000011e09b824 */ /* 0x000fe200020e0609 */
[----:B-1----:R-:W-:Y:S02]  /*4b00*/  @!P3 IADD3 R10, P4, R3, R10, RZ ;  /* 0x0000000a030ab210 */ /* 0x002fe40007f9e0ff */
[----:B------:R-:W-:Y:S02]  /*4b10*/  CS2R R30, SRZ ;  /* 0x00000000001e7805 */ /* 0x000fe4000001ff00 */
[----:B------:R-:W-:Y:S02]  /*4b20*/  CS2R R34, SRZ ;  /* 0x0000000000227805 */ /* 0x000fe4000001ff00 */
[----:B------:R-:W-:Y:S01]  /*4b30*/  CS2R R32, SRZ ;  /* 0x0000000000207805 */ /* 0x000fe2000001ff00 */
[----:B------:R-:W-:Y:S01]  /*4b40*/  @!P3 IMAD.X R11, R28, 0x1, R11, P4 ;  /* 0x000000011c0bb824 */ /* 0x000fe200020e060b */
[----:B------:R-:W-:-:S04]  /*4b50*/  CS2R R28, SRZ ;  /* 0x00000000001c7805 */ /* 0x000fc8000001ff00 */
[----:B------:R-:W4:Y:S04]  /*4b60*/  @!P3 LDG.E.128 R32, desc[UR36][R10.64] ;  /* 0x000000240a20b981 */ /* 0x000f28000c1e1d00 */
[----:B------:R-:W5:Y:S01]  /*4b70*/  @!P3 LDG.E.128 R28, desc[UR36][R8.64] ;  /* 0x00000024081cb981 */ /* 0x000f62000c1e1d00 */
[----:B------:R-:W-:-:S06]  /*4b80*/  UISETP.NE.AND UP0, UPT, UR61, 0x3, UPT ;  /* 0x000000033d00788c */ /* 0x000fcc000bf05270 */
[----:B------:R-:W-:Y:S02]  /*4b90*/  PLOP3.LUT P5, PT, PT, PT, UP0, 0x80, 0x0 ;  /* 0x000000000000781c */ /* 0x000fe40003faf008 */
[----:B------:R-:W-:Y:S01]  /*4ba0*/  ISETP.GE.AND P3, PT, R16, R83, PT ;  /* 0x000000531000720c */ /* 0x000fe20003f66270 */
[----:B--2---:R-:W-:Y:S01]  /*4bb0*/  IMAD.MOV.U32 R90, RZ, RZ, R26 ;  /* 0x000000ffff5a7224 */ /* 0x004fe200078e001a */
[----:B------:R-:W-:Y:S01]  /*4bc0*/  MOV R100, R24 ;  /* 0x0000001800647202 */ /* 0x000fe20000000f00 */
[----:B---3--:R-:W-:Y:S02]  /*4bd0*/  IMAD.MOV.U32 R88, RZ, RZ, R6 ;  /* 0x000000ffff587224 */ /* 0x008fe400078e0006 */
[----:B------:R-:W-:Y:S02]  /*4be0*/  IMAD.MOV.U32 R99, RZ, RZ, R4 ;  /* 0x000000ffff637224 */ /* 0x000fe400078e0004 */
[----:B----4-:R-:W-:Y:S02]  /*4bf0*/  IMAD.MOV.U32 R84, RZ, RZ, R34 ;  /* 0x000000ffff547224 */ /* 0x010fe400078e0022 */
[----:B------:R-:W-:-:S02]  /*4c00*/  IMAD.MOV.U32 R85, RZ, RZ, R32 ;  /* 0x000000ffff557224 */ /* 0x000fc400078e0020 */
[----:B-----5:R-:W-:Y:S02]  /*4c10*/  IMAD.MOV.U32 R82, RZ, RZ, R30 ;  /* 0x000000ffff527224 */ /* 0x020fe400078e001e */
[----:B------:R-:W-:Y:S01]  /*4c20*/  IMAD.MOV.U32 R83, RZ, RZ, R28 ;  /* 0x000000ffff537224 */ /* 0x000fe200078e001c */
[----:B------:R-:W-:Y:S06]  /*4c30*/  @!P5 BRA `(.L_x_1764) ;  /* 0x000000000004d947 */ /* 0x000fec0003800000 */
[----:B------:R-:W-:Y:S01]  /*4c40*/  BPT.TRAP 0x1 ;  /* 0x000000040000795c */ /* 0x000fe20000300000 */
.L_x_1764:
[----:B------:R-:W-:Y:S01]  /*4c50*/  IMAD R72, R186, 0x8, R184 ;  /* 0x00000008ba487824 */ /* 0x000fe200078e02b8 */
[----:B------:R-:W-:Y:S01]  /*4c60*/  SHF.L.U32 R81, R195, 0x1f, RZ ;  /* 0x0000001fc3517819 */ /* 0x000fe200000006ff */
[----:B------:R-:W0:Y:S01]  /*4c70*/  LDC R87, c[0x0][0x2f4] ;  /* 0x0000bd00ff577b82 */ /* 0x000e220000000800 */
[----:B------:R-:W-:Y:S02]  /*4c80*/  BSSY B1, `(.L_x_1765) ;  /* 0x0000003000017945 */ /* 0x000fe40003800000 */
[----:B------:R-:W1:Y:S02]  /*4c90*/  SYNCS.PHASECHK.TRANS64.TRYWAIT P4, [R72+URZ+0x28490], R81 ;  /* 0x02849051480075a7 */ /* 0x000e64000808017f */
[----:B-1----:R-:W-:Y:S05]  /*4ca0*/  @!P4 BRA `(.L_x_1766) ;  /* 0x00000218006cc947 */ /* 0x002fea0003800000 */
.L_x_2124:
[----:B------:R-:W-:Y:S05]  /*4cb0*/  BSYNC B1 ;  /* 0x0000000000017941 */ /* 0x000fea0003800000 */
.L_x_1765:
[----:B------:R-:W-:Y:S01]  /*4cc0*/  UMOV UR4, 0xffffffff ;  /* 0xffffffff00047882 */ /* 0x000fe20000000000 */
[----:B0-----:R-:W-:Y:S02]  /*4cd0*/  IMAD.IADD R89, R87, 0x1, -R56 ;  /* 0x0000000157597824 */ /* 0x001fe400078e0a38 */
[----:B------:R-:W-:Y:S05]  /*4ce0*/  BRA.DIV UR4, `(.L_x_1767) ;  /* 0x0000021a04707947 */ /* 0x000fea000b800000 */
[----:B------:R0:W2:Y:S04]  /*4cf0*/  SHFL.IDX PT, R3, R2, RZ, 0x181f ;  /* 0x00181fff02037589 */ /* 0x0000a800000e0000 */
[----:B------:R0:W3:Y:S02]  /*4d00*/  SHFL.IDX PT, R38, R0, RZ, 0x181f ;  /* 0x00181fff00267589 */ /* 0x0000e400000e0000 */
.L_x_2128:
[----:B------:R-:W-:Y:S01]  /*4d10*/  ISETP.GE.OR P4, PT, R189, R80, P1 ;  /* 0x00000050bd00720c */ /* 0x000fe20000f86670 */
[----:B------:R-:W-:-:S12]  /*4d20*/  BSSY B1, `(.L_x_1768) ;  /* 0x00000ed000017945 */ /* 0x000fd80003800000 */
[----:B------:R-:W-:Y:S05]  /*4d30*/  @P4 BRA `(.L_x_1769) ;  /* 0x0000000c00ac4947 */ /* 0x000fea0003800000 */
[----:B------:R-:W-:Y:S01]  /*4d40*/  SEL R8, R56, R89, !P0 ;  /* 0x0000005938087207 */ /* 0x000fe20004000000 */
[----:B------:R-:W-:Y:S01]  /*4d50*/  BSSY B2, `(.L_x_1770) ;  /* 0x00000e4000027945 */ /* 0x000fe20003800000 */
[----:B------:R-:W-:Y:S02]  /*4d60*/  SHF.R.U32.HI R10, RZ, 0x3, R206 ;  /* 0x00000003ff0a7819 */ /* 0x000fe400000116ce */
[----:B------:R-:W-:Y:S02]  /*4d70*/  SHF.R.S32.HI R9, RZ, 0x1f, R8 ;  /* 0x0000001fff097819 */ /* 0x000fe40000011408 */
[----:B---3--:R-:W-:Y:S02]  /*4d80*/  IADD3 R48, P4, R53, R38, RZ ;  /* 0x0000002635307210 */ /* 0x008fe40007f9e0ff */
[----:B------:R-:W-:-:S03]  /*4d90*/  LEA.HI R9, R9, R8, RZ, 0x5 ;  /* 0x0000000809097211 */ /* 0x000fc600078f28ff */
[----:B--2---:R-:W-:Y:S01]  /*4da0*/  IMAD.X R49, R3, 0x1, R47, P4 ;  /* 0x0000000103317824 */ /* 0x004fe200020e062f */
        /* <DEDUP_REMOVED lines=8> */
[----:B------:R-:W-:Y:S02]  /*4e30*/  IADD3 R11, R8, R9, R210 ;  /* 0x00000009080b7210 */ /* 0x000fe40007ffe0d2 */
[----:B------:R-:W-:-:S03]  /*4e40*/  LEA R9, R186, R69, 0xe ;  /* 0x00000045ba097211 */ /* 0x000fc600078e70ff */
[----:B------:R-:W-:Y:S02]  /*4e50*/  IMAD R11, R186, 0x4000, R11 ;  /* 0x00004000ba0b7824 */ /* 0x000fe400078e020b */
[C---:B------:R-:W-:Y:S02]  /*4e60*/  IMAD.IADD R9, R184.reuse, 0x1, R9 ;  /* 0x00000001b8097824 */ /* 0x040fe400078e0209 */
[----:B------:R-:W-:-:S04]  /*4e70*/  IMAD.IADD R12, R184, 0x1, R11 ;  /* 0x00000001b80c7824 */ /* 0x000fc800078e020b */
[----:B------:R-:W2:Y:S04]  /*4e80*/  LDS.128 R8, [R9+0x20000] ;  /* 0x0200000009087984 */ /* 0x000ea80000000c00 */
[----:B------:R-:W3:Y:S01]  /*4e90*/  LDS.128 R12, [R12+0x20000] ;  /* 0x020000000c0c7984 */ /* 0x000ee20000000c00 */
[----:B------:R-:W-:Y:S05]  /*4ea0*/  @P3 BRA `(.L_x_1771) ;  /* 0x0000000c00383947 */ /* 0x000fea0003800000 */
[--C-:B------:R-:W-:Y:S02]  /*4eb0*/  SHF.R.U32.HI R98, RZ, 0x8, R5.reuse ;  /* 0x00000008ff627819 */ /* 0x100fe40000011605 */
[----:B------:R-:W-:Y:S02]  /*4ec0*/  LOP3.LUT R4, R5, 0xff0000ff, RZ, 0xc0, !PT ;  /* 0xff0000ff05047812 */ /* 0x000fe400078ec0ff */
[----:B------:R-:W-:Y:S01]  /*4ed0*/  SHF.R.U32.HI R95, RZ, 0x10, R5 ;  /* 0x00000010ff5f7819 */ /* 0x000fe20000011605 */
[----:B------:R-:W-:Y:S01]  /*4ee0*/  IMAD.SHL.U32 R5, R98, 0x100, RZ ;  /* 0x0000010062057824 */ /* 0x000fe200078e00ff */
[----:B------:R-:W-:Y:S02]  /*4ef0*/  SHF.R.U32.HI R91, RZ, 0x8, R27 ;  /* 0x00000008ff5b7819 */ /* 0x000fe4000001161b */
[----:B------:R-:W-:Y:S02]  /*4f00*/  SHF.R.U32.HI R94, RZ, 0x8, R7 ;  /* 0x00000008ff5e7819 */ /* 0x000fe40000011607 */
[----:B------:R-:W-:Y:S01]  /*4f10*/  SHF.R.U32.HI R93, RZ, 0x8, R25 ;  /* 0x00000008ff5d7819 */ /* 0x000fe20000011619 */
[----:B------:R-:W-:Y:S01]  /*4f20*/  IMAD.SHL.U32 R91, R91, 0x100, RZ ;  /* 0x000001005b5b7824 */ /* 0x000fe200078e00ff */
[----:B------:R-:W-:-:S02]  /*4f30*/  LOP3.LUT R6, R7, 0xff0000ff, RZ, 0xc0, !PT ;  /* 0xff0000ff07067812 */ /* 0x000fc400078ec0ff */
[----:B------:R-:W-:Y:S01]  /*4f40*/  SHF.R.U32.HI R97, RZ, 0x10, R7 ;  /* 0x00000010ff617819 */ /* 0x000fe20000011607 */
[----:B------:R-:W-:Y:S01]  /*4f50*/  IMAD.SHL.U32 R7, R94, 0x100, RZ ;  /* 0x000001005e077824 */ /* 0x000fe200078e00ff */
[----:B------:R-:W-:Y:S02]  /*4f60*/  LOP3.LUT R24, R25, 0xff0000ff, RZ, 0xc0, !PT ;  /* 0xff0000ff19187812 */ /* 0x000fe400078ec0ff */
[----:B------:R-:W-:Y:S01]  /*4f70*/  SHF.R.U32.HI R92, RZ, 0x10, R25 ;  /* 0x00000010ff5c7819 */ /* 0x000fe20000011619 */
[----:B---3--:R-:W-:Y:S01]  /*4f80*/  IMAD.MOV.U32 R25, RZ, RZ, R12 ;  /* 0x000000ffff197224 */ /* 0x008fe200078e000c */
[----:B------:R-:W-:Y:S02]  /*4f90*/  LOP3.LUT R26, R27, 0xff0000ff, RZ, 0xc0, !PT ;  /* 0xff0000ff1b1a7812 */ /* 0x000fe400078ec0ff */
[----:B------:R-:W-:Y:S01]  /*4fa0*/  LOP3.LUT R4, R4, 0xff00, R5, 0xf8, !PT ;  /* 0x0000ff0004047812 */ /* 0x000fe200078ef805 */
[----:B------:R-:W-:Y:S01]  /*4fb0*/  IMAD.U32 R5, R95, 0x10000, RZ ;  /* 0x000100005f057824 */ /* 0x000fe200078e00ff */
[----:B------:R-:W-:Y:S01]  /*4fc0*/  SHF.R.U32.HI R96, RZ, 0x10, R27 ;  /* 0x00000010ff607819 */ /* 0x000fe2000001161b */
[----:B------:R-:W-:Y:S01]  /*4fd0*/  IMAD.SHL.U32 R27, R93, 0x100, RZ ;  /* 0x000001005d1b7824 */ /* 0x000fe200078e00ff */
[----:B------:R-:W-:-:S02]  /*4fe0*/  LOP3.LUT R95, R26, 0xff00, R91, 0xf8, !PT ;  /* 0x0000ff001a5f7812 */ /* 0x000fc400078ef85b */
[----:B------:R-:W-:Y:S01]  /*4ff0*/  F2FP.F16.E4M3.UNPACK_B R93, R100.H1 ;  /* 0x00000064ff5d723e */ /* 0x000fe200030006ff */
[----:B------:R-:W-:Y:S01]  /*5000*/  IMAD.U32 R96, R96, 0x10000, RZ ;  /* 0x0001000060607824 */ /* 0x000fe200078e00ff */
[----:B--2---:R-:W-:Y:S02]  /*5010*/  F2FP.F16.E4M3.UNPACK_B R12, R8.H1 ;  /* 0x00000008ff0c723e */ /* 0x004fe400030006ff */
[----:B------:R-:W-:Y:S02]  /*5020*/  LOP3.LUT R7, R6, 0xff00, R7, 0xf8, !PT ;  /* 0x0000ff0006077812 */ /* 0x000fe400078ef807 */
[----:B------:R-:W-:Y:S02]  /*5030*/  F2FP.F16.E4M3.UNPACK_B R26, R25.H1 ;  /* 0x00000019ff1a723e */ /* 0x000fe400030006ff */
[----:B------:R-:W-:Y:S01]  /*5040*/  LOP3.LUT R6, R4, 0xff0000, R5, 0xf8, !PT ;  /* 0x00ff000004067812 */ /* 0x000fe200078ef805 */
[----:B------:R-:W-:Y:S01]  /*5050*/  HADD2.F32 R5, -RZ, R93.H0_H0 ;  /* 0x2000005dff057230 */ /* 0x000fe20000004100 */
[----:B------:R-:W-:-:S02]  /*5060*/  SHF.L.U32 R4, R97, 0x10, RZ ;  /* 0x0000001061047819 */ /* 0x000fc400000006ff */
[----:B------:R-:W-:Y:S01]  /*5070*/  LOP3.LUT R94, R24, 0xff00, R27, 0xf8, !PT ;  /* 0x0000ff00185e7812 */ /* 0x000fe200078ef81b */
[----:B------:R-:W-:Y:S01]  /*5080*/  HADD2.F32 R24, -RZ, R12.H0_H0 ;  /* 0x2000000cff187230 */ /* 0x000fe20000004100 */
[----:B------:R-:W-:Y:S01]  /*5090*/  F2FP.F16.E4M3.UNPACK_B R91, R99.H1 ;  /* 0x00000063ff5b723e */ /* 0x000fe200030006ff */
[----:B------:R-:W-:Y:S01]  /*50a0*/  HADD2.F32 R27, -RZ, R26.H0_H0 ;  /* 0x2000001aff1b7230 */ /* 0x000fe20000004100 */
[----:B------:R-:W-:Y:S01]  /*50b0*/  LOP3.LUT R4, R7, 0xff0000, R4, 0xf8, !PT ;  /* 0x00ff000007047812 */ /* 0x000fe200078ef804 */
[----:B------:R-:W-:Y:S02]  /*50c0*/  IMAD.U32 R7, R92, 0x10000, RZ ;  /* 0x000100005c077824 */ /* 0x000fe400078e00ff */
[-C--:B------:R-:W-:Y:S01]  /*50d0*/  FMUL.FTZ R98, R24, R5.reuse ;  /* 0x0000000518627220 */ /* 0x080fe20000410000 */
[----:B------:R-:W-:Y:S02]  /*50e0*/  HADD2.F32 R92, -RZ, R91.H0_H0 ;  /* 0x2000005bff5c7230 */ /* 0x000fe40000004100 */
[----:B------:R-:W-:Y:S01]  /*50f0*/  FMUL.FTZ R97, R27, R5 ;  /* 0x000000051b617220 */ /* 0x000fe20000410000 */
[----:B------:R-:W-:-:S02]  /*5100*/  LOP3.LUT R5, R95, 0xff0000, R96, 0xf8, !PT ;  /* 0x00ff00005f057812 */ /* 0x000fc400078ef860 */
[----:B------:R-:W-:Y:S01]  /*5110*/  LOP3.LUT R7, R94, 0xff0000, R7, 0xf8, !PT ;  /* 0x00ff00005e077812 */ /* 0x000fe200078ef807 */
[-C--:B------:R-:W-:Y:S01]  /*5120*/  FFMA.FTZ R98, R27, R92.reuse, R98 ;  /* 0x0000005c1b627223 */ /* 0x080fe20000010062 */
[----:B------:R-:W-:Y:S01]  /*5130*/  FFMA.FTZ R96, R24, R92, -R97 ;  /* 0x0000005c18607223 */ /* 0x000fe20000010861 */
[----:B------:R-:W-:Y:S01]  /*5140*/  HADD2.F32 R94, -RZ, R93.H1_H1 ;  /* 0x3000005dff5e7230 */ /* 0x000fe20000004100 */
[----:B------:R-:W-:Y:S01]  /*5150*/  F2FP.F16.E4M3.UNPACK_B R93, R100 ;  /* 0x00000064ff5d723e */ /* 0x000fe200020006ff */
[----:B------:R-:W-:Y:S01]  /*5160*/  HADD2.F32 R27, -RZ, R26.H1_H1 ;  /* 0x3000001aff1b7230 */ /* 0x000fe20000004100 */
[----:B------:R-:W-:Y:S01]  /*5170*/  F2FP.F16.E4M3.UNPACK_B R25, R25 ;  /* 0x00000019ff19723e */ /* 0x000fe200020006ff */
[----:B------:R-:W-:Y:S01]  /*5180*/  HADD2.F32 R24, -RZ, R12.H1_H1 ;  /* 0x3000000cff187230 */ /* 0x000fe20000004100 */
[----:B------:R-:W-:Y:S01]  /*5190*/  F2FP.F16.E4M3.UNPACK_B R8, R8 ;  /* 0x00000008ff08723e */ /* 0x000fe200020006ff */
[----:B------:R-:W-:Y:S02]  /*51a0*/  HADD2.F32 R92, -RZ, R91.H1_H1 ;  /* 0x3000005bff5c7230 */ /* 0x000fe40000004100 */
        /* <DEDUP_REMOVED lines=42> */
[-C--:B------:R-:W-:Y:S01]  /*5450*/  FFMA.FTZ R107, R8, R27.reuse, -R103 ;  /* 0x0000001b086b7223 */ /* 0x080fe20000010867 */
[----:B------:R-:W-:Y:S02]  /*5460*/  HADD2.F32 R12, -RZ, R14.H0_H0 ;  /* 0x2000000eff0c7230 */ /* 0x000fe40000004100 */
[----:B------:R-:W-:Y:S01]  /*5470*/  FFMA.FTZ R109, R24, R27, R91 ;  /* 0x0000001b186d7223 */ /* 0x000fe2000001005b */
[----:B------:R-:W-:Y:S01]  /*5480*/  HADD2.F32 R93, -RZ, R90.H1_H1 ;  /* 0x3000005aff5d7230 */ /* 0x000fe20000004100 */
[----:B------:R-:W-:Y:S01]  /*5490*/  F2FP.F16.E4M3.UNPACK_B R88, R88 ;  /* 0x00000058ff58723e */ /* 0x000fe200020006ff */
[----:B------:R-:W-:Y:S01]  /*54a0*/  HADD2.F32 R8, -RZ, R10.H0_H0 ;  /* 0x2000000aff087230 */ /* 0x000fe20000004100 */
[-C--:B------:R-:W-:Y:S01]  /*54b0*/  F2FP.F16.E4M3.UNPACK_B R24, R9.reuse ;  /* 0x00000009ff18723e */ /* 0x080fe200020006ff */
[----:B------:R-:W-:Y:S01]  /*54c0*/  HADD2.F32 R14, -RZ, R14.H1_H1 ;  /* 0x3000000eff0e7230 */ /* 0x000fe20000004100 */
[----:B------:R-:W-:Y:S01]  /*54d0*/  F2FP.F16.E4M3.UNPACK_B R9, R9.H1 ;  /* 0x00000009ff09723e */ /* 0x000fe200030006ff */
[----:B------:R-:W-:Y:S01]  /*54e0*/  HADD2.F32 R91, -RZ, R90.H0_H0 ;  /* 0x2000005aff5b7230 */ /* 0x000fe20000004100 */
[----:B------:R-:W-:Y:S01]  /*54f0*/  F2FP.SATFINITE.E4M3.F32.PACK_AB_MERGE_C R100, R107, R100, RZ ;  /* 0x000000646b64723e */ /* 0x000fe200048070ff */
[----:B------:R-:W-:-:S02]  /*5500*/  HADD2.F32 R10, -RZ, R10.H1_H1 ;  /* 0x3000000aff0a7230 */ /* 0x000fc40000004100 */
[----:B------:R-:W-:Y:S01]  /*5510*/  FMUL.FTZ R105, R14, R93 ;  /* 0x0000005d0e697220 */ /* 0x000fe20000410000 */
[--C-:B------:R-:W-:Y:S02]  /*5520*/  HADD2.F32 R27, -RZ, R88.reuse.H1_H1 ;  /* 0x30000058ff1b7230 */ /* 0x100fe40000004100 */
[----:B------:R-:W-:Y:S01]  /*5530*/  FMUL.FTZ R103, R12, R91 ;  /* 0x0000005b0c677220 */ /* 0x000fe20000410000 */
[----:B------:R-:W-:Y:S02]  /*5540*/  HADD2.F32 R25, -RZ, R88.H0_H0 ;  /* 0x20000058ff197230 */ /* 0x000fe40000004100 */
[----:B------:R-:W-:Y:S01]  /*5550*/  FMUL.FTZ R93, R10, R93 ;  /* 0x0000005d0a5d7220 */ /* 0x000fe20000410000 */
[----:B------:R-:W-:Y:S01]  /*5560*/  FMUL.FTZ R91, R8, R91 ;  /* 0x0000005b085b7220 */ /* 0x000fe20000410000 */
[-C--:B------:R-:W-:Y:S01]  /*5570*/  FFMA.FTZ R10, R10, R27.reuse, -R105 ;  /* 0x0000001b0a0a7223 */ /* 0x080fe20000010869 */
[----:B------:R-:W-:Y:S01]  /*5580*/  F2FP.F16.E4M3.UNPACK_B R88, R6 ;  /* 0x00000006ff58723e */ /* 0x000fe200020006ff */
[----:B------:R-:W-:Y:S01]  /*5590*/  FFMA.FTZ R93, R14, R27, R93 ;  /* 0x0000001b0e5d7223 */ /* 0x000fe2000001005d */
[-C--:B------:R-:W-:Y:S01]  /*55a0*/  FFMA.FTZ R103, R8, R25.reuse, -R103 ;  /* 0x0000001908677223 */ /* 0x080fe20000010867 */
[----:B------:R-:W-:Y:S01]  /*55b0*/  FFMA.FTZ R90, R12, R25, R91 ;  /* 0x000000190c5a7223 */ /* 0x000fe2000001005b */
[----:B------:R-:W-:Y:S01]  /*55c0*/  F2FP.SATFINITE.E4M3.F32.PACK_AB_MERGE_C R14, R109, R26, RZ ;  /* 0x0000001a6d0e723e */ /* 0x000fe200048070ff */
[--C-:B------:R-:W-:Y:S01]  /*55d0*/  HADD2.F32 R25, -RZ, R24.reuse.H0_H0 ;  /* 0x20000018ff197230 */ /* 0x100fe20000004100 */
[----:B------:R-:W-:Y:S01]  /*55e0*/  F2FP.SATFINITE.E4M3.F32.PACK_AB_MERGE_C R8, R99, R96, RZ ;  /* 0x000000606308723e */ /* 0x000fe200048070ff */
[----:B------:R-:W-:Y:S01]  /*55f0*/  HADD2.F32 R24, -RZ, R24.H1_H1 ;  /* 0x30000018ff187230 */ /* 0x000fe20000004100 */
[----:B------:R-:W-:-:S02]  /*5600*/  F2FP.F16.E4M3.UNPACK_B R26, R13 ;  /* 0x0000000dff1a723e */ /* 0x000fc400020006ff */
[----:B------:R-:W-:Y:S02]  /*5610*/  F2FP.F16.E4M3.UNPACK_B R91, R7 ;  /* 0x00000007ff5b723e */ /* 0x000fe400020006ff */
[----:B------:R-:W-:Y:S01]  /*5620*/  F2FP.SATFINITE.E4M3.F32.PACK_AB_MERGE_C R8, R92, R97, R8 ;  /* 0x000000615c08723e */ /* 0x000fe20004807008 */
[----:B------:R-:W-:Y:S01]  /*5630*/  HADD2.F32 R27, -RZ, R26.H0_H0 ;  /* 0x2000001aff1b7230 */ /* 0x000fe20000004100 */
[----:B------:R-:W-:Y:S01]  /*5640*/  F2FP.SATFINITE.E4M3.F32.PACK_AB_MERGE_C R12, R101, R98, RZ ;  /* 0x00000062650c723e */ /* 0x000fe200048070ff */
[--C-:B------:R-:W-:Y:S01]  /*5650*/  HADD2.F32 R92, -RZ, R91.reuse.H0_H0 ;  /* 0x2000005bff5c7230 */ /* 0x100fe20000004100 */
[----:B------:R-:W-:Y:S01]  /*5660*/  F2FP.SATFINITE.E4M3.F32.PACK_AB_MERGE_C R14, R93, R90, R14 ;  /* 0x0000005a5d0e723e */ /* 0x000fe2000480700e */
[----:B------:R-:W-:Y:S01]  /*5670*/  HADD2.F32 R90, -RZ, R88.H0_H0 ;  /* 0x20000058ff5a7230 */ /* 0x000fe20000004100 */
[----:B------:R-:W-:Y:S01]  /*5680*/  F2FP.SATFINITE.E4M3.F32.PACK_AB_MERGE_C R12, R94, R95, R12 ;  /* 0x0000005f5e0c723e */ /* 0x000fe2000480700c */
[----:B------:R-:W-:Y:S02]  /*5690*/  HADD2.F32 R26, -RZ, R26.H1_H1 ;  /* 0x3000001aff1a7230 */ /* 0x000fe40000004100 */
[-C--:B------:R-:W-:Y:S01]  /*56a0*/  FMUL.FTZ R94, R27, R92.reuse ;  /* 0x0000005c1b5e7220 */ /* 0x080fe20000410000 */
[C---:B------:R-:W-:Y:S01]  /*56b0*/  FMUL.FTZ R92, R25.reuse, R92 ;  /* 0x0000005c195c7220 */ /* 0x040fe20000410000 */
[----:B------:R-:W-:Y:S01]  /*56c0*/  HADD2.F32 R91, -RZ, R91.H1_H1 ;  /* 0x3000005bff5b7230 */ /* 0x000fe20000004100 */
[----:B------:R-:W-:Y:S01]  /*56d0*/  F2FP.F16.E4M3.UNPACK_B R13, R13.H1 ;  /* 0x0000000dff0d723e */ /* 0x000fe200030006ff */
[-C--:B------:R-:W-:Y:S01]  /*56e0*/  FFMA.FTZ R94, R25, R90.reuse, -R94 ;  /* 0x0000005a195e7223 */ /* 0x080fe2000001085e */
[----:B------:R-:W-:Y:S01]  /*56f0*/  FFMA.FTZ R93, R27, R90, R92 ;  /* 0x0000005a1b5d7223 */ /* 0x000fe2000001005c */
[----:B------:R-:W-:-:S02]  /*5700*/  HADD2.F32 R25, -RZ, R88.H1_H1 ;  /* 0x30000058ff197230 */ /* 0x000fc40000004100 */
[-C--:B------:R-:W-:Y:S01]  /*5710*/  FMUL.FTZ R27, R26, R91.reuse ;  /* 0x0000005b1a1b7220 */ /* 0x080fe20000410000 */
[C---:B------:R-:W-:Y:S01]  /*5720*/  FMUL.FTZ R91, R24.reuse, R91 ;  /* 0x0000005b185b7220 */ /* 0x040fe20000410000 */
[----:B------:R-:W-:Y:S02]  /*5730*/  F2FP.F16.E4M3.UNPACK_B R6, R6.H1 ;  /* 0x00000006ff06723e */ /* 0x000fe400030006ff */
[----:B------:R-:W-:Y:S01]  /*5740*/  FFMA.FTZ R95, R24, R25, -R27 ;  /* 0x00000019185f7223 */ /* 0x000fe2000001081b */
[----:B------:R-:W-:Y:S01]  /*5750*/  F2FP.F16.E4M3.UNPACK_B R27, R7.H1 ;  /* 0x00000007ff1b723e */ /* 0x000fe200030006ff */
[----:B------:R-:W-:Y:S01]  /*5760*/  FFMA.FTZ R96, R26, R25, R91 ;  /* 0x000000191a607223 */ /* 0x000fe2000001005b */
[----:B------:R-:W-:Y:S01]  /*5770*/  HADD2.F32 R7, -RZ, R9.H0_H0 ;  /* 0x20000009ff077230 */ /* 0x000fe20000004100 */
[----:B------:R-:W-:Y:S01]  /*5780*/  F2FP.SATFINITE.E4M3.F32.PACK_AB_MERGE_C R10, R10, R103, R100 ;  /* 0x000000670a0a723e */ /* 0x000fe20004807064 */
[----:B------:R-:W-:Y:S02]  /*5790*/  HADD2.F32 R24, -RZ, R13.H0_H0 ;  /* 0x2000000dff187230 */ /* 0x000fe40000004100 */
[----:B------:R-:W-:-:S02]  /*57a0*/  HADD2.F32 R26, -RZ, R27.H0_H0 ;  /* 0x2000001bff1a7230 */ /* 0x000fc40000004100 */
[----:B------:R-:W-:Y:S02]  /*57b0*/  HADD2.F32 R13, -RZ, R13.H1_H1 ;  /* 0x3000000dff0d7230 */ /* 0x000fe40000004100 */
[----:B------:R-:W-:Y:S02]  /*57c0*/  HADD2.F32 R88, -RZ, R27.H1_H1 ;  /* 0x3000001bff587230 */ /* 0x000fe40000004100 */
[-C--:B------:R-:W-:Y:S01]  /*57d0*/  FMUL.FTZ R90, R24, R26.reuse ;  /* 0x0000001a185a7220 */ /* 0x080fe20000410000 */
[----:B------:R-:W-:Y:S02]  /*57e0*/  HADD2.F32 R9, -RZ, R9.H1_H1 ;  /* 0x30000009ff097230 */ /* 0x000fe40000004100 */
[----:B------:R-:W-:Y:S01]  /*57f0*/  FMUL.FTZ R27, R7, R26 ;  /* 0x0000001a071b7220 */ /* 0x000fe20000410000 */
[--C-:B------:R-:W-:Y:S02]  /*5800*/  HADD2.F32 R25, -RZ, R6.reuse.H0_H0 ;  /* 0x20000006ff197230 */ /* 0x100fe40000004100 */
[----:B------:R-:W-:-:S02]  /*5810*/  HADD2.F32 R26, -RZ, R6.H1_H1 ;  /* 0x30000006ff1a7230 */ /* 0x000fc40000004100 */
[-C--:B------:R-:W-:Y:S01]  /*5820*/  FMUL.FTZ R6, R13, R88.reuse ;  /* 0x000000580d067220 */ /* 0x080fe20000410000 */
[----:B------:R-:W-:Y:S01]  /*5830*/  FMUL.FTZ R88, R9, R88 ;  /* 0x0000005809587220 */ /* 0x000fe20000410000 */
[-C--:B------:R-:W-:Y:S01]  /*5840*/  FFMA.FTZ R98, R24, R25.reuse, R27 ;  /* 0x0000001918627223 */ /* 0x080fe2000001001b */
[----:B------:R-:W-:Y:S01]  /*5850*/  FFMA.FTZ R97, R7, R25, -R90 ;  /* 0x0000001907617223 */ /* 0x000fe2000001085a */
[-C--:B------:R-:W-:Y:S01]  /*5860*/  FFMA.FTZ R100, R9, R26.reuse, -R6 ;  /* 0x0000001a09647223 */ /* 0x080fe20000010806 */
[----:B------:R-:W-:Y:S01]  /*5870*/  F2FP.F16.E4M3.UNPACK_B R24, R15 ;  /* 0x0000000fff18723e */ /* 0x000fe200020006ff */
[----:B------:R-:W-:Y:S01]  /*5880*/  FFMA.FTZ R99, R13, R26, R88 ;  /* 0x0000001a0d637223 */ /* 0x000fe20000010058 */
[----:B------:R-:W-:Y:S02]  /*5890*/  F2FP.F16.E4M3.UNPACK_B R6, R11 ;  /* 0x0000000bff06723e */ /* 0x000fe400020006ff */
[----:B------:R-:W-:Y:S01]  /*58a0*/  F2FP.F16.E4M3.UNPACK_B R15, R15.H1 ;  /* 0x0000000fff0f723e */ /* 0x000fe200030006ff */
[----:B------:R-:W-:Y:S01]  /*58b0*/  HADD2.F32 R13, -RZ, R24.H0_H0 ;  /* 0x20000018ff0d7230 */ /* 0x000fe20000004100 */
[----:B------:R-:W-:Y:S01]  /*58c0*/  F2FP.F16.E4M3.UNPACK_B R90, R5.H1 ;  /* 0x00000005ff5a723e */ /* 0x000fe200030006ff */
[----:B------:R-:W-:Y:S01]  /*58d0*/  HADD2.F32 R7, -RZ, R6.H0_H0 ;  /* 0x20000006ff077230 */ /* 0x000fe20000004100 */
[----:B------:R-:W-:Y:S01]  /*58e0*/  F2FP.F16.E4M3.UNPACK_B R11, R11.H1 ;  /* 0x0000000bff0b723e */ /* 0x000fe200030006ff */
[----:B------:R-:W-:Y:S01]  /*58f0*/  HADD2.F32 R24, -RZ, R24.H1_H1 ;  /* 0x30000018ff187230 */ /* 0x000fe20000004100 */
[----:B------:R-:W-:Y:S01]  /*5900*/  F2FP.F16.E4M3.UNPACK_B R88, R5 ;  /* 0x00000005ff58723e */ /* 0x000fe200020006ff */
[----:B------:R-:W-:Y:S01]  /*5910*/  HADD2.F32 R91, -RZ, R90.H0_H0 ;  /* 0x2000005aff5b7230 */ /* 0x000fe20000004100 */
[-C--:B------:R-:W-:Y:S01]  /*5920*/  F2FP.F16.E4M3.UNPACK_B R5, R4.reuse ;  /* 0x00000004ff05723e */ /* 0x080fe200020006ff */
[----:B------:R-:W-:Y:S01]  /*5930*/  HADD2.F32 R9, -RZ, R11.H0_H0 ;  /* 0x2000000bff097230 */ /* 0x000fe20000004100 */
[----:B------:R-:W-:Y:S01]  /*5940*/  F2FP.F16.E4M3.UNPACK_B R25, R4.H1 ;  /* 0x00000004ff19723e */ /* 0x000fe200030006ff */
[----:B------:R-:W-:Y:S01]  /*5950*/  HADD2.F32 R4, -RZ, R15.H0_H0 ;  /* 0x2000000fff047230 */ /* 0x000fe20000004100 */
[----:B------:R-:W-:Y:S01]  /*5960*/  F2FP.SATFINITE.E4M3.F32.PACK_AB_MERGE_C R97, R100, R97, RZ ;  /* 0x000000616461723e */ /* 0x000fe200048070ff */
[----:B------:R-:W-:Y:S01]  /*5970*/  HADD2.F32 R92, -RZ, R88.H0_H0 ;  /* 0x20000058ff5c7230 */ /* 0x000fe20000004100 */
[----:B------:R-:W-:Y:S01]  /*5980*/  F2FP.SATFINITE.E4M3.F32.PACK_AB_MERGE_C R98, R99, R98, RZ ;  /* 0x000000626362723e */ /* 0x000fe200048070ff */
[----:B------:R-:W-:-:S02]  /*5990*/  HADD2.F32 R26, -RZ, R5.H0_H0 ;  /* 0x20000005ff1a7230 */ /* 0x000fc40000004100 */
[CC--:B------:R-:W-:Y:S01]  /*59a0*/  FMUL.FTZ R104, R4.reuse, R91.reuse ;  /* 0x0000005b04687220 */ /* 0x0c0fe20000410000 */
[----:B------:R-:W-:Y:S02]  /*59b0*/  HADD2.F32 R27, -RZ, R25.H0_H0 ;  /* 0x20000019ff1b7230 */ /* 0x000fe40000004100 */
[-C--:B------:R-:W-:Y:S01]  /*59c0*/  FMUL.FTZ R102, R13, R92.reuse ;  /* 0x0000005c0d667220 */ /* 0x080fe20000410000 */
[----:B------:R-:W-:Y:S01]  /*59d0*/  FMUL.FTZ R91, R9, R91 ;  /* 0x0000005b095b7220 */ /* 0x000fe20000410000 */
[C---:B------:R-:W-:Y:S01]  /*59e0*/  FMUL.FTZ R92, R7.reuse, R92 ;  /* 0x0000005c075c7220 */ /* 0x040fe20000410000 */
[----:B------:R-:W-:Y:S02]  /*59f0*/  HADD2.F32 R15, -RZ, R15.H1_H1 ;  /* 0x3000000fff0f7230 */ /* 0x000fe40000004100 */
[----:B------:R-:W-:Y:S01]  /*5a00*/  FFMA.FTZ R102, R7, R26, -R102 ;  /* 0x0000001a07667223 */ /* 0x000fe20000010866 */
[----:B------:R-:W-:Y:S02]  /*5a10*/  HADD2.F32 R90, -RZ, R90.H1_H1 ;  /* 0x3000005aff5a7230 */ /* 0x000fe40000004100 */
[----:B------:R-:W-:Y:S01]  /*5a20*/  FFMA.FTZ R91, R4, R27, R91 ;  /* 0x0000001b045b7223 */ /* 0x000fe2000001005b */
[----:B------:R-:W-:-:S02]  /*5a30*/  HADD2.F32 R11, -RZ, R11.H1_H1 ;  /* 0x3000000bff0b7230 */ /* 0x000fc40000004100 */
[----:B------:R-:W-:Y:S01]  /*5a40*/  FFMA.FTZ R92, R13, R26, R92 ;  /* 0x0000001a0d5c7223 */ /* 0x000fe2000001005c */
[----:B------:R-:W-:Y:S02]  /*5a50*/  HADD2.F32 R7, -RZ, R88.H1_H1 ;  /* 0x30000058ff077230 */ /* 0x000fe40000004100 */
[-C--:B------:R-:W-:Y:S01]  /*5a60*/  FMUL.FTZ R26, R15, R90.reuse ;  /* 0x0000005a0f1a7220 */ /* 0x080fe20000410000 */
[----:B------:R-:W-:Y:S02]  /*5a70*/  HADD2.F32 R4, -RZ, R25.H1_H1 ;  /* 0x30000019ff047230 */ /* 0x000fe40000004100 */
[----:B------:R-:W-:Y:S01]  /*5a80*/  FMUL.FTZ R90, R11, R90 ;  /* 0x0000005a0b5a7220 */ /* 0x000fe20000410000 */
[----:B------:R-:W-:Y:S02]  /*5a90*/  HADD2.F32 R6, -RZ, R6.H1_H1 ;  /* 0x30000006ff067230 */ /* 0x000fe40000004100 */
[----:B------:R-:W-:Y:S01]  /*5aa0*/  FFMA.FTZ R104, R9, R27, -R104 ;  /* 0x0000001b09687223 */ /* 0x000fe20000010868 */
[----:B------:R-:W-:-:S02]  /*5ab0*/  HADD2.F32 R5, -RZ, R5.H1_H1 ;  /* 0x30000005ff057230 */ /* 0x000fc40000004100 */
[-C--:B------:R-:W-:Y:S01]  /*5ac0*/  FMUL.FTZ R9, R24, R7.reuse ;  /* 0x0000000718097220 */ /* 0x080fe20000410000 */
[-C--:B------:R-:W-:Y:S01]  /*5ad0*/  FFMA.FTZ R11, R11, R4.reuse, -R26 ;  /* 0x000000040b0b7223 */ /* 0x080fe2000001081a */
[C---:B------:R-:W-:Y:S01]  /*5ae0*/  FMUL.FTZ R7, R6.reuse, R7 ;  /* 0x0000000706077220 */ /* 0x040fe20000410000 */
[----:B------:R-:W-:Y:S01]  /*5af0*/  FFMA.FTZ R90, R15, R4, R90 ;  /* 0x000000040f5a7223 */ /* 0x000fe2000001005a */
[-C--:B------:R-:W-:Y:S01]  /*5b00*/  FFMA.FTZ R9, R6, R5.reuse, -R9 ;  /* 0x0000000506097223 */ /* 0x080fe20000010809 */
[----:B------:R-:W-:Y:S01]  /*5b10*/  F2FP.SATFINITE.E4M3.F32.PACK_AB_MERGE_C R95, R95, R94, R97 ;  /* 0x0000005e5f5f723e */ /* 0x000fe20004807061 */
[----:B------:R-:W-:Y:S01]  /*5b20*/  FFMA.FTZ R7, R24, R5, R7 ;  /* 0x0000000518077223 */ /* 0x000fe20000010007 */
[----:B------:R-:W-:Y:S02]  /*5b30*/  F2FP.SATFINITE.E4M3.F32.PACK_AB_MERGE_C R11, R11, R104, RZ ;  /* 0x000000680b0b723e */ /* 0x000fe400048070ff */
[----:B------:R-:W-:Y:S02]  /*5b40*/  F2FP.SATFINITE.E4M3.F32.PACK_AB_MERGE_C R90, R90, R91, RZ ;  /* 0x0000005b5a5a723e */ /* 0x000fe400048070ff */
[----:B------:R-:W-:Y:S01]  /*5b50*/  F2FP.SATFINITE.E4M3.F32.PACK_AB_MERGE_C R11, R9, R102, R11 ;  /* 0x00000066090b723e */ /* 0x000fe2000480700b */
[----:B------:R-:W-:Y:S01]  /*5b60*/  IMAD.MOV.U32 R9, RZ, RZ, R95 ;  /* 0x000000ffff097224 */ /* 0x000fe200078e005f */
[----:B------:R-:W-:-:S02]  /*5b70*/  F2FP.SATFINITE.E4M3.F32.PACK_AB_MERGE_C R13, R96, R93, R98 ;  /* 0x0000005d600d723e */ /* 0x000fc40004807062 */
[----:B------:R-:W-:-:S07]  /*5b80*/  F2FP.SATFINITE.E4M3.F32.PACK_AB_MERGE_C R15, R7, R92, R90 ;  /* 0x0000005c070f723e */ /* 0x000fce000480705a */
.L_x_1771:
[----:B------:R-:W-:Y:S05]  /*5b90*/  BSYNC B2 ;  /* 0x0000000000027941 */ /* 0x000fea0003800000 */
.L_x_1770:
[----:B------:R-:W-:Y:S01]  /*5ba0*/  ISETP.GE.AND P4, PT, R86, R87, PT ;  /* 0x000000575600720c */ /* 0x000fe20003f86270 */
[----:B--2---:R4:W-:-:S12]  /*5bb0*/  ST.E.128 desc[UR36][R48.64], R8 ;  /* 0x0000000830007985 */ /* 0x0049d8000c101d24 */
[----:B------:R-:W-:-:S04]  /*5bc0*/  @!P4 IADD3 R4, P6, R38, R86, RZ ;  /* 0x000000562604c210 */ /* 0x000fc80007fde0ff */
[----:B------:R-:W-:-:S05]  /*5bd0*/  @!P4 LEA.HI.X.SX32 R5, R86, R3, 0x1, P6 ;  /* 0x000000035605c211 */ /* 0x000fca00030f0eff */
[----:B---3--:R4:W-:Y:S04]  /*5be0*/  @!P4 ST.E.128 desc[UR36][R4.64], R12 ;  /* 0x0000000c0400c985 */ /* 0x0089e8000c101d24 */
.L_x_1769:
[----:B------:R-:W-:Y:S05]  /*5bf0*/  BSYNC B1 ;  /* 0x0000000000017941 */ /* 0x000fea0003800000 */
.L_x_1768:
[----:B------:R-:W-:-:S03]  /*5c00*/  UMOV UR4, 0xffffffff ;  /* 0xffffffff00047882 */ /* 0x000fc60000000000 */
[----:B------:R-:W-:Y:S05]  /*5c10*/  BRA.DIV UR4, `(.L_x_1772) ;  /* 0x0000020a04f07947 */ /* 0x000fea000b800000 */
[----:B0-----:R-:W0:Y:S04]  /*5c20*/  SHFL.IDX PT, R2, R2, 0x1, 0x181f ;  /* 0x00381f0002027f89 */ /* 0x001e2800000e0000 */
[----:B----4-:R4:W0:Y:S02]  /*5c30*/  SHFL.IDX PT, R14, R0, 0x1, 0x181f ;  /* 0x00381f00000e7f89 */ /* 0x01082400000e0000 */
.L_x_2132:
[----:B------:R-:W-:-:S13]  /*5c40*/  ISETP.GE.OR P4, PT, R227, R80, P1 ;  /* 0x00000050e300720c */ /* 0x000fda0000f86670 */
[----:B------:R-:W-:Y:S05]  /*5c50*/  @P4 BRA `(.L_x_1757) ;  /* 0x0000001000e04947 */ /* 0x000fea0003800000 */
[----:B------:R-:W-:Y:S01]  /*5c60*/  SEL R89, R56, R89, !P0 ;  /* 0x0000005938597207 */ /* 0x000fe20004000000 */
[----:B------:R-:W-:Y:S01]  /*5c70*/  IMAD R5, R186, 0x4000, R67 ;  /* 0x00004000ba057824 */ /* 0x000fe200078e0243 */
[----:B------:R-:W-:Y:S01]  /*5c80*/  SHF.R.U32.HI R4, RZ, 0x3, R204 ;  /* 0x00000003ff047819 */ /* 0x000fe200000116cc */
[----:B------:R-:W-:Y:S01]  /*5c90*/  BSSY B1, `(.L_x_1773) ;  /* 0x00000e9000017945 */ /* 0x000fe20003800000 */
[----:B----4-:R-:W-:Y:S01]  /*5ca0*/  SHF.R.S32.HI R0, RZ, 0x1f, R89 ;  /* 0x0000001fff007819 */ /* 0x010fe20000011459 */
[----:B------:R-:W-:Y:S01]  /*5cb0*/  IMAD.IADD R5, R184, 0x1, R5 ;  /* 0x00000001b8057824 */ /* 0x000fe200078e0205 */
[----:B0-----:R-:W-:Y:S02]  /*5cc0*/  IADD3 R12, P4, R53, R14, RZ ;  /* 0x0000000e350c7210 */ /* 0x001fe40007f9e0ff */
[----:B------:R-:W-:-:S03]  /*5cd0*/  LEA.HI R89, R0, R89, RZ, 0x5 ;  /* 0x0000005900597211 */ /* 0x000fc600078f28ff */
[----:B------:R-:W-:Y:S01]  /*5ce0*/  IMAD.X R13, R2, 0x1, R47, P4 ;  /* 0x00000001020d7824 */ /* 0x000fe200020e062f */
[----:B------:R-:W-:-:S04]  /*5cf0*/  LEA.HI.SX32 R89, R89, R50, 0x1b ;  /* 0x0000003259597211 */ /* 0x000fc800078fdaff */
[----:B------:R-:W-:Y:S01]  /*5d00*/  SHF.R.S32.HI R0, RZ, 0x1f, R89 ;  /* 0x0000001fff007819 */ /* 0x000fe20000011459 */
[----:B--2---:R-:W-:-:S03]  /*5d10*/  IMAD.SHL.U32 R3, R89, 0x10, RZ ;  /* 0x0000001059037824 */ /* 0x004fc600078e00ff */
[----:B------:R-:W-:Y:S02]  /*5d20*/  LEA.HI R89, R0, R89, RZ, 0x3 ;  /* 0x0000005900597211 */ /* 0x000fe400078f18ff */
[----:B------:R-:W-:-:S03]  /*5d30*/  LOP3.LUT R0, R204, 0x70, R3, 0xf8, !PT ;  /* 0x00000070cc007812 */ /* 0x000fc600078ef803 */
[----:B------:R-:W-:Y:S01]  /*5d40*/  IMAD.SHL.U32 R89, R89, 0x400, RZ ;  /* 0x0000040059597824 */ /* 0x000fe200078e00ff */
[----:B------:R-:W-:-:S04]  /*5d50*/  LOP3.LUT R0, R0, R4, RZ, 0x3c, !PT ;  /* 0x0000000400007212 */ /* 0x000fc800078e3cff */
[----:B------:R-:W-:-:S04]  /*5d60*/  LOP3.LUT R7, R89, 0xffffe000, RZ, 0xc0, !PT ;  /* 0xffffe00059077812 */ /* 0x000fc800078ec0ff */
[----:B------:R-:W-:-:S05]  /*5d70*/  IADD3 R7, R0, R7, R209 ;  /* 0x0000000700077210 */ /* 0x000fca0007ffe0d1 */
[----:B------:R-:W-:-:S05]  /*5d80*/  IMAD R7, R186, 0x4000, R7 ;  /* 0x00004000ba077824 */ /* 0x000fca00078e0207 */
[----:B------:R-:W-:Y:S02]  /*5d90*/  IADD3 R8, R184, R7, RZ ;  /* 0x00000007b8087210 */ /* 0x000fe40007ffe0ff */
[----:B------:R-:W0:Y:S04]  /*5da0*/  LDS.128 R4, [R5+0x20000] ;  /* 0x0200000005047984 */ /* 0x000e280000000c00 */
[----:B------:R-:W2:Y:S01]  /*5db0*/  LDS.128 R8, [R8+0x20000] ;  /* 0x0200000008087984 */ /* 0x000ea20000000c00 */
[----:B------:R-:W-:Y:S05]  /*5dc0*/  @P3 BRA `(.L_x_1774) ;  /* 0x0000000c00543947 */ /* 0x000fea0003800000 */
[----:B------:R-:W-:Y:S01]  /*5dd0*/  SHF.R.U32.HI R0, RZ, 0x8, R29 ;  /* 0x00000008ff007819 */ /* 0x000fe2000001161d */
[----:B0-----:R-:W-:Y:S01]  /*5de0*/  IMAD.MOV.U32 R25, RZ, RZ, R6 ;  /* 0x000000ffff197224 */ /* 0x001fe200078e0006 */
[----:B------:R-:W-:Y:S01]  /*5df0*/  LOP3.LUT R27, R29, 0xff0000ff, RZ, 0xc0, !PT ;  /* 0xff0000ff1d1b7812 */ /* 0x000fe200078ec0ff */
[----:B--2---:R-:W-:Y:S01]  /*5e00*/  IMAD.MOV.U32 R26, RZ, RZ, R8 ;  /* 0x000000ffff1a7224 */ /* 0x004fe200078e0008 */
[----:B------:R-:W-:Y:S01]  /*5e10*/  SHF.R.U32.HI R30, RZ, 0x8, R31 ;  /* 0x00000008ff1e7819 */ /* 0x000fe2000001161f */
[----:B------:R-:W-:Y:S01]  /*5e20*/  IMAD.SHL.U32 R0, R0, 0x100, RZ ;  /* 0x0000010000007824 */ /* 0x000fe200078e00ff */
[----:B------:R-:W-:Y:S01]  /*5e30*/  SHF.R.U32.HI R48, RZ, 0x10, R29 ;  /* 0x00000010ff307819 */ /* 0x000fe2000001161d */
[----:B------:R-:W-:Y:S01]  /*5e40*/  IMAD.MOV.U32 R15, RZ, RZ, R4 ;  /* 0x000000ffff0f7224 */ /* 0x000fe200078e0004 */
[----:B------:R-:W-:Y:S01]  /*5e50*/  SHF.R.U32.HI R32, RZ, 0x10, R31 ;  /* 0x00000010ff207819 */ /* 0x000fe2000001161f */
[----:B------:R-:W-:Y:S01]  /*5e60*/  IMAD.MOV.U32 R29, RZ, RZ, R10 ;  /* 0x000000ffff1d7224 */ /* 0x000fe200078e000a */
[----:B------:R-:W-:Y:S01]  /*5e70*/  LOP3.LUT R27, R27, 0xff00, R0, 0xf8, !PT ;  /* 0x0000ff001b1b7812 */ /* 0x000fe200078ef800 */
[----:B------:R-:W-:Y:S01]  /*5e80*/  IMAD.SHL.U32 R0, R30, 0x100, RZ ;  /* 0x000001001e007824 */ /* 0x000fe200078e00ff */
[----:B------:R-:W-:Y:S01]  /*5e90*/  LOP3.LUT R31, R31, 0xff0000ff, RZ, 0xc0, !PT ;  /* 0xff0000ff1f1f7812 */ /* 0x000fe200078ec0ff */
[----:B------:R-:W-:Y:S01]  /*5ea0*/  IMAD.U32 R6, R48, 0x10000, RZ ;  /* 0x0001000030067824 */ /* 0x000fe200078e00ff */
[----:B------:R-:W-:-:S02]  /*5eb0*/  SHF.R.U32.HI R28, RZ, 0x8, R33 ;  /* 0x00000008ff1c7819 */ /* 0x000fc40000011621 */
[----:B------:R-:W-:Y:S02]  /*5ec0*/  SHF.R.U32.HI R24, RZ, 0x8, R35 ;  /* 0x00000008ff187819 */ /* 0x000fe40000011623 */
[----:B------:R-:W-:Y:S01]  /*5ed0*/  LOP3.LUT R31, R31, 0xff00, R0, 0xf8, !PT ;  /* 0x0000ff001f1f7812 */ /* 0x000fe200078ef800 */
[----:B------:R-:W-:Y:S01]  /*5ee0*/  IMAD.SHL.U32 R4, R28, 0x100, RZ ;  /* 0x000001001c047824 */ /* 0x000fe200078e00ff */
[----:B---3--:R-:W-:Y:S01]  /*5ef0*/  SHF.R.U32.HI R38, RZ, 0x10, R33 ;  /* 0x00000010ff267819 */ /* 0x008fe20000011621 */
[----:B------:R-:W-:Y:S01]  /*5f00*/  IMAD.SHL.U32 R8, R24, 0x100, RZ ;  /* 0x0000010018087824 */ /* 0x000fe200078e00ff */
[----:B------:R-:W-:Y:S02]  /*5f10*/  LOP3.LUT R6, R27, 0xff0000, R6, 0xf8, !PT ;  /* 0x00ff00001b067812 */ /* 0x000fe400078ef806 */
[----:B------:R-:W-:Y:S02]  /*5f20*/  SHF.L.U32 R0, R32, 0x10, RZ ;  /* 0x0000001020007819 */ /* 0x000fe400000006ff */
[----:B------:R-:W-:-:S02]  /*5f30*/  LOP3.LUT R33, R33, 0xff0000ff, RZ, 0xc0, !PT ;  /* 0xff0000ff21217812 */ /* 0x000fc400078ec0ff */
[----:B------:R-:W-:Y:S02]  /*5f40*/  F2FP.F16.E4M3.UNPACK_B R32, R85.H1 ;  /* 0x00000055ff20723e */ /* 0x000fe400030006ff */
[----:B------:R-:W-:Y:S02]  /*5f50*/  F2FP.F16.E4M3.UNPACK_B R27, R26.H1 ;  /* 0x0000001aff1b723e */ /* 0x000fe400030006ff */
[----:B------:R-:W-:Y:S02]  /*5f60*/  F2FP.F16.E4M3.UNPACK_B R10, R15.H1 ;  /* 0x0000000fff0a723e */ /* 0x000fe400030006ff */
[----:B------:R-:W-:Y:S01]  /*5f70*/  SHF.R.U32.HI R34, RZ, 0x10, R35 ;  /* 0x00000010ff227819 */ /* 0x000fe20000011623 */
[----:B------:R-:W-:Y:S01]  /*5f80*/  HADD2.F32 R28, -RZ, R27.H0_H0 ;  /* 0x2000001bff1c7230 */ /* 0x000fe20000004100 */
[----:B------:R-:W-:Y:S01]  /*5f90*/  LOP3.LUT R49, R35, 0xff0000ff, RZ, 0xc0, !PT ;  /* 0xff0000ff23317812 */ /* 0x000fe200078ec0ff */
[----:B------:R-:W-:Y:S01]  /*5fa0*/  HADD2.F32 R24, -RZ, R10.H0_H0 ;  /* 0x2000000aff187230 */ /* 0x000fe20000004100 */
[----:B------:R-:W-:Y:S01]  /*5fb0*/  LOP3.LUT R35, R33, 0xff00, R4, 0xf8, !PT ;  /* 0x0000ff0021237812 */ /* 0x000fe200078ef804 */
[----:B------:R-:W-:Y:S01]  /*5fc0*/  HADD2.F32 R33, -RZ, R32.H0_H0 ;  /* 0x20000020ff217230 */ /* 0x000fe20000004100 */
[----:B------:R-:W-:Y:S01]  /*5fd0*/  F2FP.F16.E4M3.UNPACK_B R30, R83.H1 ;  /* 0x00000053ff1e723e */ /* 0x000fe200030006ff */
[----:B------:R-:W-:Y:S01]  /*5fe0*/  IMAD.U32 R4, R34, 0x10000, RZ ;  /* 0x0001000022047824 */ /* 0x000fe200078e00ff */
[----:B------:R-:W-:Y:S01]  /*5ff0*/  LOP3.LUT R49, R49, 0xff00, R8, 0xf8, !PT ;  /* 0x0000ff0031317812 */ /* 0x000fe200078ef808 */
[----:B------:R-:W-:Y:S01]  /*6000*/  IMAD.U32 R8, R38, 0x10000, RZ ;  /* 0x0001000026087824 */ /* 0x000fe200078e00ff */
[----:B------:R-:W-:Y:S01]  /*6010*/  LOP3.LUT R0, R31, 0xff0000, R0, 0xf8, !PT ;  /* 0x00ff00001f007812 */ /* 0x000fe200078ef800 */
[----:B------:R-:W-:-:S02]  /*6020*/  HADD2.F32 R31, -RZ, R30.H0_H0 ;  /* 0x2000001eff1f7230 */ /* 0x000fc40000004100 */
[-C--:B------:R-:W-:Y:S01]  /*6030*/  FMUL.FTZ R89, R28, R33.reuse ;  /* 0x000000211c597220 */ /* 0x080fe20000410000 */
[C---:B------:R-:W-:Y:S01]  /*6040*/  FMUL.FTZ R33, R24.reuse, R33 ;  /* 0x0000002118217220 */ /* 0x040fe20000410000 */
[----:B------:R-:W-:Y:S02]  /*6050*/  LOP3.LUT R8, R35, 0xff0000, R8, 0xf8, !PT ;  /* 0x00ff000023087812 */ /* 0x000fe400078ef808 */
        /* <DEDUP_REMOVED lines=71> */
[C---:B------:R-:W-:Y:S01]  /*64d0*/  FMUL.FTZ R84, R25.reuse, R84 ;  /* 0x0000005419547220 */ /* 0x040fe20000410000 */
[----:B------:R-:W-:Y:S01]  /*64e0*/  F2FP.F16.E4M3.UNPACK_B R24, R9 ;  /* 0x00000009ff18723e */ /* 0x000fe200020006ff */
[----:B------:R-:W-:Y:S01]  /*64f0*/  FFMA.FTZ R15, R25, R82, -R30 ;  /* 0x00000052190f7223 */ /* 0x000fe2000001081e */
[----:B------:R-:W-:Y:S01]  /*6500*/  F2FP.F16.E4M3.UNPACK_B R27, R8 ;  /* 0x00000008ff1b723e */ /* 0x000fe200020006ff */
[----:B------:R-:W-:Y:S01]  /*6510*/  FFMA.FTZ R84, R29, R82, R84 ;  /* 0x000000521d547223 */ /* 0x000fe20000010054 */
[----:B------:R-:W-:Y:S01]  /*6520*/  F2FP.F16.E4M3.UNPACK_B R10, R5 ;  /* 0x00000005ff0a723e */ /* 0x000fe200020006ff */
[----:B------:R-:W-:Y:S01]  /*6530*/  HADD2.F32 R25, -RZ, R24.H0_H0 ;  /* 0x20000018ff197230 */ /* 0x000fe20000004100 */
[----:B------:R-:W-:Y:S01]  /*6540*/  F2FP.F16.E4M3.UNPACK_B R26, R6 ;  /* 0x00000006ff1a723e */ /* 0x000fe200020006ff */
[----:B------:R-:W-:Y:S01]  /*6550*/  HADD2.F32 R30, -RZ, R27.H0_H0 ;  /* 0x2000001bff1e7230 */ /* 0x000fe20000004100 */
[----:B------:R-:W-:Y:S01]  /*6560*/  F2FP.SATFINITE.E4M3.F32.PACK_AB_MERGE_C R82, R15, R28, R32 ;  /* 0x0000001c0f52723e */ /* 0x000fe20004807020 */
[----:B------:R-:W-:Y:S01]  /*6570*/  HADD2.F32 R15, -RZ, R10.H0_H0 ;  /* 0x2000000aff0f7230 */ /* 0x000fe20000004100 */
        /* <DEDUP_REMOVED lines=13> */
[----:B------:R-:W-:Y:S01]  /*6650*/  F2FP.F16.E4M3.UNPACK_B R5, R5.H1 ;  /* 0x00000005ff05723e */ /* 0x000fe200030006ff */
[----:B------:R-:W-:Y:S01]  /*6660*/  FFMA.FTZ R31, R10, R15, -R25 ;  /* 0x0000000f0a1f7223 */ /* 0x000fe20000010819 */
[----:B------:R-:W-:Y:S01]  /*6670*/  F2FP.F16.E4M3.UNPACK_B R25, R8.H1 ;  /* 0x00000008ff19723e */ /* 0x000fe200030006ff */
[----:B------:R-:W-:Y:S01]  /*6680*/  HADD2.F32 R10, -RZ, R9.H0_H0 ;  /* 0x20000009ff0a7230 */ /* 0x000fe20000004100 */
[----:B------:R-:W-:Y:S01]  /*6690*/  F2FP.SATFINITE.E4M3.F32.PACK_AB_MERGE_C R48, R38, R33, R48 ;  /* 0x000000212630723e */ /* 0x000fe20004807030 */
[----:B------:R-:W-:Y:S01]  /*66a0*/  FFMA.FTZ R33, R24, R15, R27 ;  /* 0x0000000f18217223 */ /* 0x000fe2000001001b */
[----:B------:R-:W-:Y:S01]  /*66b0*/  F2FP.F16.E4M3.UNPACK_B R6, R6.H1 ;  /* 0x00000006ff06723e */ /* 0x000fe200030006ff */
[----:B------:R-:W-:Y:S01]  /*66c0*/  HADD2.F32 R27, -RZ, R25.H0_H0 ;  /* 0x20000019ff1b7230 */ /* 0x000fe20000004100 */
[----:B------:R-:W-:Y:S01]  /*66d0*/  F2FP.SATFINITE.E4M3.F32.PACK_AB_MERGE_C R35, R86, R35, RZ ;  /* 0x000000235623723e */ /* 0x000fe200048070ff */
[----:B------:R-:W-:-:S02]  /*66e0*/  HADD2.F32 R8, -RZ, R5.H0_H0 ;  /* 0x20000005ff087230 */ /* 0x000fc40000004100 */
[----:B------:R-:W-:Y:S01]  /*66f0*/  HADD2.F32 R9, -RZ, R9.H1_H1 ;  /* 0x30000009ff097230 */ /* 0x000fe20000004100 */
[----:B------:R-:W-:Y:S01]  /*6700*/  F2FP.SATFINITE.E4M3.F32.PACK_AB_MERGE_C R86, R85, R34, R35 ;  /* 0x000000225556723e */ /* 0x000fe20004807023 */
[----:B------:R-:W-:Y:S02]  /*6710*/  HADD2.F32 R24, -RZ, R25.H1_H1 ;  /* 0x30000019ff187230 */ /* 0x000fe40000004100 */
[-C--:B------:R-:W-:Y:S01]  /*6720*/  FMUL.FTZ R25, R10, R27.reuse ;  /* 0x0000001b0a197220 */ /* 0x080fe20000410000 */
[--C-:B------:R-:W-:Y:S02]  /*6730*/  HADD2.F32 R15, -RZ, R6.reuse.H0_H0 ;  /* 0x20000006ff0f7230 */ /* 0x100fe40000004100 */
[----:B------:R-:W-:Y:S01]  /*6740*/  FMUL.FTZ R27, R8, R27 ;  /* 0x0000001b081b7220 */ /* 0x000fe20000410000 */
[----:B------:R-:W-:Y:S02]  /*6750*/  HADD2.F32 R5, -RZ, R5.H1_H1 ;  /* 0x30000005ff057230 */ /* 0x000fe40000004100 */
[----:B------:R-:W-:Y:S01]  /*6760*/  FMUL.FTZ R26, R9, R24 ;  /* 0x00000018091a7220 */ /* 0x000fe20000410000 */
[----:B------:R-:W-:-:S02]  /*6770*/  HADD2.F32 R6, -RZ, R6.H1_H1 ;  /* 0x30000006ff067230 */ /* 0x000fc40000004100 */
[----:B------:R-:W-:Y:S01]  /*6780*/  FFMA.FTZ R35, R10, R15, R27 ;  /* 0x0000000f0a237223 */ /* 0x000fe2000001001b */
[-C--:B------:R-:W-:Y:S01]  /*6790*/  F2FP.F16.E4M3.UNPACK_B R10, R11.reuse ;  /* 0x0000000bff0a723e */ /* 0x080fe200020006ff */
[C---:B------:R-:W-:Y:S01]  /*67a0*/  FMUL.FTZ R24, R5.reuse, R24 ;  /* 0x0000001805187220 */ /* 0x040fe20000410000 */
[----:B------:R-:W-:Y:S01]  /*67b0*/  F2FP.F16.E4M3.UNPACK_B R11, R11.H1 ;  /* 0x0000000bff0b723e */ /* 0x000fe200030006ff */
[----:B------:R-:W-:Y:S01]  /*67c0*/  FFMA.FTZ R49, R5, R6, -R26 ;  /* 0x0000000605317223 */ /* 0x000fe2000001081a */
[----:B------:R-:W-:Y:S01]  /*67d0*/  F2FP.F16.E4M3.UNPACK_B R26, R4 ;  /* 0x00000004ff1a723e */ /* 0x000fe200020006ff */
[----:B------:R-:W-:Y:S01]  /*67e0*/  FFMA.FTZ R38, R9, R6, R24 ;  /* 0x0000000609267223 */ /* 0x000fe20000010018 */
[-C--:B------:R-:W-:Y:S01]  /*67f0*/  F2FP.F16.E4M3.UNPACK_B R5, R7.reuse ;  /* 0x00000007ff05723e */ /* 0x080fe200020006ff */
[----:B------:R-:W-:Y:S01]  /*6800*/  HADD2.F32 R9, -RZ, R10.H0_H0 ;  /* 0x2000000aff097230 */ /* 0x000fe20000004100 */
[----:B------:R-:W-:Y:S01]  /*6810*/  F2FP.F16.E4M3.UNPACK_B R27, R4.H1 ;  /* 0x00000004ff1b723e */ /* 0x000fe200030006ff */
[----:B------:R-:W-:Y:S01]  /*6820*/  HADD2.F32 R28, -RZ, R26.H0_H0 ;  /* 0x2000001aff1c7230 */ /* 0x000fe20000004100 */
[----:B------:R-:W-:Y:S01]  /*6830*/  F2FP.F16.E4M3.UNPACK_B R7, R7.H1 ;  /* 0x00000007ff07723e */ /* 0x000fe200030006ff */
[----:B------:R-:W-:Y:S01]  /*6840*/  FFMA.FTZ R34, R8, R15, -R25 ;  /* 0x0000000f08227223 */ /* 0x000fe20000010819 */
[-C--:B------:R-:W-:Y:S01]  /*6850*/  F2FP.F16.E4M3.UNPACK_B R4, R0.reuse ;  /* 0x00000000ff04723e */ /* 0x080fe200020006ff */
[----:B------:R-:W-:Y:S01]  /*6860*/  HADD2.F32 R29, -RZ, R27.H0_H0 ;  /* 0x2000001bff1d7230 */ /* 0x000fe20000004100 */
[----:B------:R-:W-:Y:S01]  /*6870*/  F2FP.F16.E4M3.UNPACK_B R15, R0.H1 ;  /* 0x00000000ff0f723e */ /* 0x000fe200030006ff */
[----:B------:R-:W-:-:S02]  /*6880*/  HADD2.F32 R0, -RZ, R11.H0_H0 ;  /* 0x2000000bff007230 */ /* 0x000fc40000004100 */
[-C--:B------:R-:W-:Y:S01]  /*6890*/  FMUL.FTZ R83, R9, R28.reuse ;  /* 0x0000001c09537220 */ /* 0x080fe20000410000 */
[----:B------:R-:W-:Y:S01]  /*68a0*/  HADD2.F32 R6, -RZ, R5.H0_H0 ;  /* 0x20000005ff067230 */ /* 0x000fe20000004100 */
[----:B------:R-:W-:Y:S01]  /*68b0*/  F2FP.SATFINITE.E4M3.F32.PACK_AB_MERGE_C R35, R38, R35, RZ ;  /* 0x000000232623723e */ /* 0x000fe200048070ff */
[----:B------:R-:W-:Y:S02]  /*68c0*/  HADD2.F32 R8, -RZ, R7.H0_H0 ;  /* 0x20000007ff087230 */ /* 0x000fe40000004100 */
[-C--:B------:R-:W-:Y:S01]  /*68d0*/  FMUL.FTZ R85, R0, R29.reuse ;  /* 0x0000001d00557220 */ /* 0x080fe20000410000 */
[----:B------:R-:W-:Y:S02]  /*68e0*/  HADD2.F32 R24, -RZ, R4.H0_H0 ;  /* 0x20000004ff187230 */ /* 0x000fe40000004100 */
[----:B------:R-:W-:Y:S01]  /*68f0*/  FMUL.FTZ R28, R6, R28 ;  /* 0x0000001c061c7220 */ /* 0x000fe20000410000 */
[----:B------:R-:W-:Y:S02]  /*6900*/  HADD2.F32 R25, -RZ, R15.H0_H0 ;  /* 0x2000000fff197230 */ /* 0x000fe40000004100 */
[----:B------:R-:W-:Y:S01]  /*6910*/  FMUL.FTZ R29, R8, R29 ;  /* 0x0000001d081d7220 */ /* 0x000fe20000410000 */
[----:B------:R-:W-:-:S02]  /*6920*/  HADD2.F32 R11, -RZ, R11.H1_H1 ;  /* 0x3000000bff0b7230 */ /* 0x000fc40000004100 */
[-C--:B------:R-:W-:Y:S01]  /*6930*/  FFMA.FTZ R83, R6, R24.reuse, -R83 ;  /* 0x0000001806537223 */ /* 0x080fe20000010853 */
[----:B------:R-:W-:Y:S02]  /*6940*/  HADD2.F32 R6, -RZ, R27.H1_H1 ;  /* 0x3000001bff067230 */ /* 0x000fe40000004100 */
[-C--:B------:R-:W-:Y:S01]  /*6950*/  FFMA.FTZ R29, R0, R25.reuse, R29 ;  /* 0x00000019001d7223 */ /* 0x080fe2000001001d */
[----:B------:R-:W-:Y:S02]  /*6960*/  HADD2.F32 R7, -RZ, R7.H1_H1 ;  /* 0x30000007ff077230 */ /* 0x000fe40000004100 */
[----:B------:R-:W-:Y:S01]  /*6970*/  FFMA.FTZ R28, R9, R24, R28 ;  /* 0x00000018091c7223 */ /* 0x000fe2000001001c */
[----:B------:R-:W-:Y:S01]  /*6980*/  FFMA.FTZ R85, R8, R25, -R85 ;  /* 0x0000001908557223 */ /* 0x000fe20000010855 */
[----:B------:R-:W-:Y:S02]  /*6990*/  HADD2.F32 R5, -RZ, R5.H1_H1 ;  /* 0x30000005ff057230 */ /* 0x000fe40000004100 */
[----:B------:R-:W-:Y:S01]  /*69a0*/  FMUL.FTZ R8, R11, R6 ;  /* 0x000000060b087220 */ /* 0x000fe20000410000 */
[----:B------:R-:W-:-:S02]  /*69b0*/  HADD2.F32 R10, -RZ, R10.H1_H1 ;  /* 0x3000000aff0a7230 */ /* 0x000fc40000004100 */
[----:B------:R-:W-:Y:S01]  /*69c0*/  FMUL.FTZ R24, R7, R6 ;  /* 0x0000000607187220 */ /* 0x000fe20000410000 */
[----:B------:R-:W-:Y:S01]  /*69d0*/  HADD2.F32 R26, -RZ, R26.H1_H1 ;  /* 0x3000001aff1a7230 */ /* 0x000fe20000004100 */
[----:B------:R-:W-:Y:S01]  /*69e0*/  F2FP.SATFINITE.E4M3.F32.PACK_AB_MERGE_C R33, R33, R30, R35 ;  /* 0x0000001e2121723e */ /* 0x000fe20004807023 */
[----:B------:R-:W-:Y:S01]  /*69f0*/  HADD2.F32 R0, -RZ, R15.H1_H1 ;  /* 0x3000000fff007230 */ /* 0x000fe20000004100 */
[----:B------:R-:W-:Y:S01]  /*6a00*/  F2FP.SATFINITE.E4M3.F32.PACK_AB_MERGE_C R34, R49, R34, RZ ;  /* 0x000000223122723e */ /* 0x000fe200048070ff */
[----:B------:R-:W-:Y:S02]  /*6a10*/  HADD2.F32 R4, -RZ, R4.H1_H1 ;  /* 0x30000004ff047230 */ /* 0x000fe40000004100 */
[CC--:B------:R-:W-:Y:S01]  /*6a20*/  FMUL.FTZ R6, R10.reuse, R26.reuse ;  /* 0x0000001a0a067220 */ /* 0x0c0fe20000410000 */
[----:B------:R-:W-:Y:S01]  /*6a30*/  FMUL.FTZ R9, R5, R26 ;  /* 0x0000001a05097220 */ /* 0x000fe20000410000 */
[-C--:B------:R-:W-:Y:S01]  /*6a40*/  FFMA.FTZ R8, R7, R0.reuse, -R8 ;  /* 0x0000000007087223 */ /* 0x080fe20000010808 */
[----:B------:R-:W-:Y:S01]  /*6a50*/  FFMA.FTZ R24, R11, R0, R24 ;  /* 0x000000000b187223 */ /* 0x000fe20000010018 */
[-C--:B------:R-:W-:Y:S01]  /*6a60*/  FFMA.FTZ R6, R5, R4.reuse, -R6 ;  /* 0x0000000405067223 */ /* 0x080fe20000010806 */
[----:B------:R-:W-:Y:S01]  /*6a70*/  FFMA.FTZ R9, R10, R4, R9 ;  /* 0x000000040a097223 */ /* 0x000fe20000010009 */
[----:B------:R-:W-:Y:S01]  /*6a80*/  F2FP.SATFINITE.E4M3.F32.PACK_AB_MERGE_C R5, R31, R32, R34 ;  /* 0x000000201f05723e */ /* 0x000fe20004807022 */
[----:B------:R-:W-:Y:S01]  /*6a90*/  IMAD.MOV.U32 R4, RZ, RZ, R48 ;  /* 0x000000ffff047224 */ /* 0x000fe200078e0030 */
[----:B------:R-:W-:Y:S01]  /*6aa0*/  F2FP.SATFINITE.E4M3.F32.PACK_AB_MERGE_C R8, R8, R85, RZ ;  /* 0x000000550808723e */ /* 0x000fe200048070ff */
[----:B------:R-:W-:Y:S01]  /*6ab0*/  IMAD.MOV.U32 R10, RZ, RZ, R84 ;  /* 0x000000ffff0a7224 */ /* 0x000fe200078e0054 */
[----:B------:R-:W-:-:S02]  /*6ac0*/  F2FP.SATFINITE.E4M3.F32.PACK_AB_MERGE_C R24, R24, R29, RZ ;  /* 0x0000001d1818723e */ /* 0x000fc400048070ff */
[----:B------:R-:W-:Y:S01]  /*6ad0*/  F2FP.SATFINITE.E4M3.F32.PACK_AB_MERGE_C R7, R6, R83, R8 ;  /* 0x000000530607723e */ /* 0x000fe20004807008 */
[----:B------:R-:W-:Y:S01]  /*6ae0*/  IMAD.MOV.U32 R8, RZ, RZ, R86 ;  /* 0x000000ffff087224 */ /* 0x000fe200078e0056 */
[----:B------:R-:W-:Y:S01]  /*6af0*/  F2FP.SATFINITE.E4M3.F32.PACK_AB_MERGE_C R11, R9, R28, R24 ;  /* 0x0000001c090b723e */ /* 0x000fe20004807018 */
[----:B------:R-:W-:Y:S02]  /*6b00*/  IMAD.MOV.U32 R9, RZ, RZ, R33 ;  /* 0x000000ffff097224 */ /* 0x000fe400078e0021 */
[----:B------:R-:W-:-:S07]  /*6b10*/  IMAD.MOV.U32 R6, RZ, RZ, R82 ;  /* 0x000000ffff067224 */ /* 0x000fce00078e0052 */
.L_x_1774:
[----:B------:R-:W-:Y:S05]  /*6b20*/  BSYNC B1 ;  /* 0x0000000000017941 */ /* 0x000fea0003800000 */
.L_x_1773:
[----:B0-----:R0:W-:Y:S01]  /*6b30*/  ST.E.128 desc[UR36][R12.64], R4 ;  /* 0x000000040c007985 */ /* 0x0011e2000c101d24 */
[----:B------:R-:W-:-:S13]  /*6b40*/  ISETP.GE.AND P3, PT, R3, R87, PT ;  /* 0x000000570300720c */ /* 0x000fda0003f66270 */
[----:B------:R-:W-:Y:S05]  /*6b50*/  @P3 BRA `(.L_x_1757) ;  /* 0x0000000400203947 */ /* 0x000fea0003800000 */
[----:B------:R-:W-:-:S04]  /*6b60*/  IADD3 R14, P3, R3, R14, RZ ;  /* 0x0000000e030e7210 */ /* 0x000fc80007f7e0ff */
[----:B------:R-:W-:-:S05]  /*6b70*/  LEA.HI.X.SX32 R15, R3, R2, 0x1, P3 ;  /* 0x00000002030f7211 */ /* 0x000fca00018f0eff */
[----:B--2---:R2:W-:Y:S01]  /*6b80*/  ST.E.128 desc[UR36][R14.64], R8 ;  /* 0x000000080e007985 */ /* 0x0045e2000c101d24 */
[----:B------:R-:W-:Y:S05]  /*6b90*/  BRA `(.L_x_1757) ;  /* 0x0000000400107947 */ /* 0x000fea0003800000 */
.L_x_1738:
[----:B------:R-:W-:-:S06]  /*6ba0*/  UISETP.NE.AND UP0, UPT, UR61, 0x3, UPT ;  /* 0x000000033d00788c */ /* 0x000fcc000bf05270 */
[----:B------:R-:W-:-:S13]  /*6bb0*/  PLOP3.LUT P5, PT, PT, PT, UP0, 0x80, 0x0 ;  /* 0x000000000000781c */ /* 0x000fda0003faf008 */
[----:B------:R-:W-:Y:S05]  /*6bc0*/  @!P5 BRA `(.L_x_1775) ;  /* 0x000000000004d947 */ /* 0x000fea0003800000 */
[----:B------:R-:W-:Y:S01]  /*6bd0*/  BPT.TRAP 0x1 ;  /* 0x000000040000795c */ /* 0x000fe20000300000 */
.L_x_1775:
[----:B------:R-:W-:Y:S01]  /*6be0*/  IMAD R72, R186, 0x8, R184 ;  /* 0x00000008ba487824 */ /* 0x000fe200078e02b8 */
[----:B------:R-:W-:Y:S01]  /*6bf0*/  SHF.L.U32 R81, R195, 0x1f, RZ ;  /* 0x0000001fc3517819 */ /* 0x000fe200000006ff */
[----:B------:R-:W-:Y:S01]  /*6c00*/  BSSY B1, `(.L_x_1776) ;  /* 0x0000004000017945 */ /* 0x000fe20003800000 */
[----:B------:R-:W-:Y:S02]  /*6c10*/  SHF.R.S32.HI R77, RZ, 0x1f, R78 ;  /* 0x0000001fff4d7819 */ /* 0x000fe4000001144e */
[----:B------:R-:W0:Y:S02]  /*6c20*/  SYNCS.PHASECHK.TRANS64.TRYWAIT P3, [R72+URZ+0x28490], R81 ;  /* 0x02849051480075a7 */ /* 0x000e24000806017f */
[----:B0-----:R-:W-:Y:S05]  /*6c30*/  @!P3 BRA `(.L_x_1777) ;  /* 0x000001fc0030b947 */ /* 0x001fea0003800000 */
.L_x_2133:
[----:B------:R-:W-:Y:S05]  /*6c40*/  BSYNC B1 ;  /* 0x0000000000017941 */ /* 0x000fea0003800000 */
.L_x_1776:
        /* <DEDUP_REMOVED lines=14> */
[----:B------:R-:W-:Y:S01]  /*6d30*/  IMAD.IADD R10, R80, 0x1, -R189 ;  /* 0x00000001500a7824 */ /* 0x000fe200078e0abd */
[----:B------:R-:W-:Y:S01]  /*6d40*/  IADD3 R3, R3, R5, RZ ;  /* 0x0000000503037210 */ /* 0x000fe20007ffe0ff */
[----:B------:R-:W-:Y:S02]  /*6d50*/  IMAD R5, R74, UR4, RZ ;  /* 0x000000044a057c24 */ /* 0x000fe4000f8e02ff */
[----:B------:R-:W-:Y:S01]  /*6d60*/  IMAD.WIDE.U32 R2, R22, UR4, R2 ;  /* 0x0000000416027c25 */ /* 0x000fe2000f8e0002 */
[----:B------:R-:W-:-:S03]  /*6d70*/  UMOV UR4, 0xffffffff ;  /* 0xffffffff00047882 */ /* 0x000fc60000000000 */
[----:B------:R-:W-:Y:S01]  /*6d80*/  IMAD R5, R22, UR5, R5 ;  /* 0x0000000516057c24 */ /* 0x000fe2000f8e0205 */
[----:B------:R-:W-:-:S04]  /*6d90*/  IADD3 R0, P3, R2, UR6, RZ ;  /* 0x0000000602007c10 */ /* 0x000fc8000ff7e0ff */
[----:B------:R-:W-:Y:S02]  /*6da0*/  IADD3.X R2, R3, UR7, R5, P3, !PT ;  /* 0x0000000703027c10 */ /* 0x000fe40009ffe405 */
[----:B------:R-:W-:Y:S01]  /*6db0*/  ISETP.GE.AND P3, PT, R10, 0x1, PT ;  /* 0x000000010a00780c */ /* 0x000fe20003f66270 */
[----:B------:R-:W-:-:S12]  /*6dc0*/  BRA.DIV UR4, `(.L_x_1778) ;  /* 0x000001fa04e07947 */ /* 0x000fd8000b800000 */
[----:B------:R1:W2:Y:S04]  /*6dd0*/  SHFL.IDX PT, R3, R2, RZ, 0x181f ;  /* 0x00181fff02037589 */ /* 0x0002a800000e0000 */
[----:B------:R1:W3:Y:S02]  /*6de0*/  SHFL.IDX PT, R14, R0, RZ, 0x181f ;  /* 0x00181fff000e7589 */ /* 0x0002e400000e0000 */
.L_x_2137:
[----:B------:R-:W-:Y:S04]  /*6df0*/  BSSY B1, `(.L_x_1779) ;  /* 0x000000d000017945 */ /* 0x000fe80003800000 */
[----:B------:R-:W-:Y:S05]  /*6e00*/  @!P3 BRA `(.L_x_1780) ;  /* 0x00000000002cb947 */ /* 0x000fea0003800000 */
[----:B------:R-:W-:Y:S02]  /*6e10*/  ULDC UR4, c[0x0][0x2f4] ;  /* 0x0000bd0000047ab9 */ /* 0x000fe40000000800 */
[----:B------:R-:W-:-:S13]  /*6e20*/  ISETP.GE.AND P3, PT, R16, UR4, PT ;  /* 0x0000000410007c0c */ /* 0x000fda000bf66270 */
[----:B------:R-:W4:Y:S01]  /*6e30*/  @!P3 LDS.128 R4, [R73+0x20000] ;  /* 0x020000004904b984 */ /* 0x000f220000000c00 */
[----:B---3--:R-:W-:-:S05]  /*6e40*/  @!P3 IADD3 R8, P4, R16, R14, RZ ;  /* 0x0000000e1008b210 */ /* 0x008fca0007f9e0ff */
[----:B--2---:R-:W-:Y:S01]  /*6e50*/  @!P3 IMAD.X R9, R3, 0x1, R17, P4 ;  /* 0x000000010309b824 */ /* 0x004fe200020e0611 */
[----:B------:R-:W-:-:S13]  /*6e60*/  ISETP.GE.AND P4, PT, R187, UR4, PT ;  /* 0x00000004bb007c0c */ /* 0x000fda000bf86270 */
[----:B------:R-:W-:-:S05]  /*6e70*/  @!P4 IADD3 R14, P6, R187, R14, RZ ;  /* 0x0000000ebb0ec210 */ /* 0x000fca0007fde0ff */
[----:B------:R-:W-:Y:S01]  /*6e80*/  @!P4 IMAD.X R15, R3, 0x1, R194, P6 ;  /* 0x00000001030fc824 */ /* 0x000fe200030e06c2 */
[----:B----4-:R-:W-:Y:S04]  /*6e90*/  @!P3 ST.E.128 desc[UR36][R8.64], R4 ;  /* 0x000000040800b985 */ /* 0x010fe8000c101d24 */
[----:B------:R-:W2:Y:S04]  /*6ea0*/  @!P4 LDS.128 R4, [R73+0x22000] ;  /* 0x022000004904c984 */ /* 0x000ea80000000c00 */
[----:B--2---:R4:W-:Y:S02]  /*6eb0*/  @!P4 ST.E.128 desc[UR36][R14.64], R4 ;  /* 0x000000040e00c985 */ /* 0x0049e4000c101d24 */
.L_x_1780:
[----:B------:R-:W-:Y:S05]  /*6ec0*/  BSYNC B1 ;  /* 0x0000000000017941 */ /* 0x000fea0003800000 */
.L_x_1779:
[----:B------:R-:W-:-:S03]  /*6ed0*/  UMOV UR4, 0xffffffff ;  /* 0xffffffff00047882 */ /* 0x000fc60000000000 */
[----:B------:R-:W-:Y:S05]  /*6ee0*/  BRA.DIV UR4, `(.L_x_1781) ;  /* 0x000001fa04e07947 */ /* 0x000fea000b800000 */
[----:B--2---:R2:W0:Y:S04]  /*6ef0*/  SHFL.IDX PT, R3, R2, 0x1, 0x181f ;  /* 0x00381f0002037f89 */ /* 0x00442800000e0000 */
[----:B---34-:R2:W3:Y:S02]  /*6f00*/  SHFL.IDX PT, R14, R0, 0x1, 0x181f ;  /* 0x00381f00000e7f89 */ /* 0x0184e400000e0000 */
.L_x_2141:
[----:B------:R-:W-:-:S13]  /*6f10*/  ISETP.GE.AND P3, PT, R10, 0x21, PT ;  /* 0x000000210a00780c */ /* 0x000fda0003f66270 */
[----:B------:R-:W-:Y:S05]  /*6f20*/  @!P3 BRA `(.L_x_1757) ;  /* 0x00000000002cb947 */ /* 0x000fea0003800000 */
[----:B------:R-:W-:Y:S02]  /*6f30*/  ULDC UR4, c[0x0][0x2f4] ;  /* 0x0000bd0000047ab9 */ /* 0x000fe40000000800 */
[----:B------:R-:W-:-:S13]  /*6f40*/  ISETP.GE.AND P3, PT, R16, UR4, PT ;  /* 0x0000000410007c0c */ /* 0x000fda000bf66270 */
[----:B------:R-:W4:Y:S01]  /*6f50*/  @!P3 LDS.128 R4, [R73+0x21000] ;  /* 0x021000004904b984 */ /* 0x000f220000000c00 */
[----:B---3--:R-:W-:-:S05]  /*6f60*/  @!P3 IADD3 R8, P4, R16, R14, RZ ;  /* 0x0000000e1008b210 */ /* 0x008fca0007f9e0ff */
[----:B0-----:R-:W-:Y:S01]  /*6f70*/  @!P3 IMAD.X R9, R3, 0x1, R17, P4 ;  /* 0x000000010309b824 */ /* 0x001fe200020e0611 */
[----:B------:R-:W-:-:S13]  /*6f80*/  ISETP.GE.AND P4, PT, R187, UR4, PT ;  /* 0x00000004bb007c0c */ /* 0x000fda000bf86270 */
[----:B------:R-:W-:-:S05]  /*6f90*/  @!P4 IADD3 R14, P6, R187, R14, RZ ;  /* 0x0000000ebb0ec210 */ /* 0x000fca0007fde0ff */
[----:B------:R-:W-:Y:S01]  /*6fa0*/  @!P4 IMAD.X R15, R3, 0x1, R194, P6 ;  /* 0x00000001030fc824 */ /* 0x000fe200030e06c2 */
[----:B----4-:R-:W-:Y:S04]  /*6fb0*/  @!P3 ST.E.128 desc[UR36][R8.64], R4 ;  /* 0x000000040800b985 */ /* 0x010fe8000c101d24 */
[----:B------:R-:W0:Y:S04]  /*6fc0*/  @!P4 LDS.128 R4, [R73+0x23000] ;  /* 0x023000004904c984 */ /* 0x000e280000000c00 */
[----:B0-----:R0:W-:Y:S02]  /*6fd0*/  @!P4 ST.E.128 desc[UR36][R14.64], R4 ;  /* 0x000000040e00c985 */ /* 0x0011e4000c101d24 */
.L_x_1757:
[----:B------:R-:W-:Y:S05]  /*6fe0*/  BSYNC B0 ;  /* 0x0000000000007941 */ /* 0x000fea0003800000 */
.L_x_1737:
[----:B-1234-:R-:W1:Y:S01]  /*6ff0*/  S2R R0, SR_TID.X ;  /* 0x0000000000007919 */ /* 0x01ee620000002100 */
[----:B------:R-:W-:Y:S01]  /*7000*/  @!PT LDS RZ, [RZ] ;  /* 0x00000000fffff984 */ /* 0x000fe20000000800 */
[----:B------:R-:W-:Y:S01]  /*7010*/  @!PT LDS RZ, [RZ] ;  /* 0x00000000fffff984 */ /* 0x000fe20000000800 */
[----:B------:R-:W-:Y:S01]  /*7020*/  @!PT LDS RZ, [RZ] ;  /* 0x00000000fffff984 */ /* 0x000fe20000000800 */
[----:B------:R-:W-:Y:S01]  /*7030*/  @!PT LDS RZ, [RZ] ;  /* 0x00000000fffff984 */ /* 0x000fe20000000800 */
[----:B------:R2:W-:Y:S06]  /*7040*/  MEMBAR.ALL.CTA ;  /* 0x0000000000007992 */ /* 0x0005ec0000008000 */
[----:B--2---:R-:W2:Y:S01]  /*7050*/  FENCE.VIEW.ASYNC.S ;  /* 0x00000000000073c6 */ /* 0x004ea20000000000 */
[----:B------:R-:W-:Y:S05]  /*7060*/  WARPSYNC.ALL ;  /* 0x0000000000007948 */ /* 0x000fea0003800000 */
[----:B------:R-:W-:Y:S01]  /*7070*/  BSSY B0, `(.L_x_1782) ;  /* 0x0000008000007945 */ /* 0x000fe20003800000 */
[----:B--2---:R2:W-:Y:S01]  /*7080*/  BAR.SYNC.DEFER_BLOCKING R58, 0x80 ;  /* 0x0002003a0000751d */ /* 0x0045e20000010000 */
[----:B-1----:R-:W-:-:S13]  /*7090*/  LOP3.LUT P3, RZ, R0, 0x7f, RZ, 0xc0, !PT ;  /* 0x0000007f00ff7812 */ /* 0x002fda000786c0ff */
[----:B------:R-:W-:-:S05]  /*70a0*/  @!P3 VIADD R0, R72, 0x284a0 ;  /* 0x000284a04800b836 */ /* 0x000fca0000000000 */
[----:B------:R-:W-:-:S04]  /*70b0*/  @!P3 PRMT R0, RZ, 0x654, R0 ;  /* 0x00000654ff00b816 */ /* 0x000fc80000000000 */
[----:B------:R2:W-:Y:S01]  /*70c0*/  @!P3 SYNCS.ARRIVE.TRANS64.RED.A1T0 RZ, [R0+URZ], RZ ;  /* 0x000000ff00ffb9a7 */ /* 0x0005e2000810043f */
[----:B------:R-:W-:Y:S05]  /*70d0*/  @!P5 BRA `(.L_x_1783) ;  /* 0x000000000004d947 */ /* 0x000fea0003800000 */
[----:B------:R-:W-:Y:S01]  /*70e0*/  BPT.TRAP 0x1 ;  /* 0x000000040000795c */ /* 0x000fe20000300000 */
.L_x_1783:
[----:B------:R-:W-:Y:S05]  /*70f0*/  BSYNC B0 ;  /* 0x0000000000007941 */ /* 0x000fea0003800000 */
.L_x_1782:
[----:B------:R-:W1:Y:S01]  /*7100*/  SYNCS.PHASECHK.TRANS64.TRYWAIT P4, [R72+URZ+0x284b0], R81 ;  /* 0x0284b051480075a7 */ /* 0x000e62000808017f */
[----:B------:R-:W-:Y:S04]  /*7110*/  BSSY B0, `(.L_x_1784) ;  /* 0x0000002000007945 */ /* 0x000fe80003800000 */
[----:B-1----:R-:W-:Y:S05]  /*7120*/  @!P4 BRA `(.L_x_1785) ;  /* 0x000001f80098c947 */ /* 0x002fea0003800000 */
.L_x_2142:
[----:B------:R-:W-:Y:S05]  /*7130*/  BSYNC B0 ;  /* 0x0000000000007941 */ /* 0x000fea0003800000 */
.L_x_1784:
[----:B------:R-:W-:Y:S01]  /*7140*/  ULDC.64 UR4, c[0x0][0x328] ;  /* 0x0000ca0000047ab9 */ /* 0x000fe20000000a00 */
[----:B------:R-:W-:Y:S01]  /*7150*/  ULDC.64 UR6, c[0x0][0x318] ;  /* 0x0000c60000067ab9 */ /* 0x000fe20000000a00 */
[----:B------:R-:W-:Y:S01]  /*7160*/  IMAD R77, R77, UR4, RZ ;  /* 0x000000044d4d7c24 */ /* 0x000fe2000f8e02ff */
[----:B------:R-:W-:Y:S01]  /*7170*/  BSSY B0, `(.L_x_1786) ;  /* 0x000001f000007945 */ /* 0x000fe20003800000 */
[----:B0-----:R-:W-:-:S04]  /*7180*/  IMAD.WIDE.U32 R2, R78, UR4, RZ ;  /* 0x000000044e027c25 */ /* 0x001fc8000f8e00ff */
        /* <DEDUP_REMOVED lines=8> */
[----:B------:R-:W-:Y:S02]  /*7210*/  IMAD.IADD R3, R3, 0x1, R5 ;  /* 0x0000000103037824 */ /* 0x000fe400078e0205 */
[----:B------:R-:W-:Y:S02]  /*7220*/  IMAD R5, R74, UR4, RZ ;  /* 0x000000044a057c24 */ /* 0x000fe4000f8e02ff */
[----:B------:R-:W-:-:S04]  /*7230*/  IMAD.WIDE.U32 R2, R22, UR4, R2 ;  /* 0x0000000416027c25 */ /* 0x000fc8000f8e0002 */
[----:B------:R-:W-:Y:S01]  /*7240*/  IMAD R5, R22, UR5, R5 ;  /* 0x0000000516057c24 */ /* 0x000fe2000f8e0205 */
[----:B--2---:R-:W-:-:S04]  /*7250*/  IADD3 R0, P4, R2, UR6, RZ ;  /* 0x0000000602007c10 */ /* 0x004fc8000ff9e0ff */
[----:B------:R-:W-:Y:S01]  /*7260*/  IADD3.X R10, R3, UR7, R5, P4, !PT ;  /* 0x00000007030a7c10 */ /* 0x000fe2000a7fe405 */
[----:B------:R0:W2:Y:S01]  /*7270*/  SHFL.IDX PT, R8, R0, RZ, 0x181f ;  /* 0x00181fff00087589 */ /* 0x0000a200000e0000 */
[----:B------:R-:W-:-:S03]  /*7280*/  ISETP.GE.AND P4, PT, R80, 0x1, PT ;  /* 0x000000015000780c */ /* 0x000fc60003f86270 */
[----:B------:R0:W3:Y:S10]  /*7290*/  SHFL.IDX PT, R5, R10, RZ, 0x181f ;  /* 0x00181fff0a057589 */ /* 0x0000f400000e0000 */
[----:B0-----:R-:W-:Y:S05]  /*72a0*/  @!P4 BRA `(.L_x_1787) ;  /* 0x00000000002cc947 */ /* 0x001fea0003800000 */
[----:B------:R-:W-:Y:S02]  /*72b0*/  ULDC UR4, c[0x0][0x2f4] ;  /* 0x0000bd0000047ab9 */ /* 0x000fe40000000800 */
[----:B------:R-:W-:-:S13]  /*72c0*/  ISETP.GE.AND P4, PT, R16, UR4, PT ;  /* 0x0000000410007c0c */ /* 0x000fda000bf86270 */
[----:B--2---:R-:W-:-:S04]  /*72d0*/  @!P4 IADD3 R2, P5, R16, R8, RZ ;  /* 0x000000081002c210 */ /* 0x004fc80007fbe0ff */
[----:B---3--:R-:W-:Y:S02]  /*72e0*/  @!P4 IADD3.X R3, R5, R17, RZ, P5, !PT ;  /* 0x000000110503c210 */ /* 0x008fe40002ffe4ff */
[----:B------:R-:W-:-:S13]  /*72f0*/  ISETP.GE.AND P5, PT, R187, UR4, PT ;  /* 0x00000004bb007c0c */ /* 0x000fda000bfa6270 */
[----:B------:R-:W-:-:S05]  /*7300*/  @!P5 IADD3 R8, P6, R187, R8, RZ ;  /* 0x00000008bb08d210 */ /* 0x000fca0007fde0ff */
[----:B------:R-:W-:Y:S02]  /*7310*/  @!P5 IMAD.X R9, R5, 0x1, R194, P6 ;  /* 0x000000010509d824 */ /* 0x000fe400030e06c2 */
[----:B------:R-:W0:Y:S04]  /*7320*/  @!P4 LDS.128 R4, [R73+0x10000] ;  /* 0x010000004904c984 */ /* 0x000e280000000c00 */
[----:B0-----:R-:W-:Y:S04]  /*7330*/  @!P4 ST.E.128 desc[UR36][R2.64], R4 ;  /* 0x000000040200c985 */ /* 0x001fe8000c101d24 */
[----:B------:R-:W0:Y:S04]  /*7340*/  @!P5 LDS.128 R4, [R73+0x12000] ;  /* 0x012000004904d984 */ /* 0x000e280000000c00 */
[----:B0-----:R0:W-:Y:S02]  /*7350*/  @!P5 ST.E.128 desc[UR36][R8.64], R4 ;  /* 0x000000040800d985 */ /* 0x0011e4000c101d24 */
.L_x_1787:
[----:B------:R-:W-:Y:S05]  /*7360*/  BSYNC B0 ;  /* 0x0000000000007941 */ /* 0x000fea0003800000 */
.L_x_1786:
[----:B------:R-:W-:Y:S01]  /*7370*/  ISETP.GE.AND P4, PT, R80, 0x21, PT ;  /* 0x000000215000780c */ /* 0x000fe20003f86270 */
[----:B0--3--:R0:W3:Y:S01]  /*7380*/  SHFL.IDX PT, R5, R10, 0x1, 0x181f ;  /* 0x00381f000a057f89 */ /* 0x0090e200000e0000 */
[----:B------:R-:W-:Y:S03]  /*7390*/  BSSY B0, `(.L_x_1788) ;  /* 0x000000e000007945 */ /* 0x000fe60003800000 */
[----:B------:R-:W4:Y:S08]  /*73a0*/  SHFL.IDX PT, R0, R0, 0x1, 0x181f ;  /* 0x00381f0000007f89 */ /* 0x000f3000000e0000 */
[----:B0-----:R-:W-:Y:S05]  /*73b0*/  @!P4 BRA `(.L_x_1789) ;  /* 0x00000000002cc947 */ /* 0x001fea0003800000 */
[----:B------:R-:W-:Y:S02]  /*73c0*/  ULDC UR4, c[0x0][0x2f4] ;  /* 0x0000bd0000047ab9 */ /* 0x000fe40000000800 */
[----:B------:R-:W-:-:S13]  /*73d0*/  ISETP.GE.AND P4, PT, R16, UR4, PT ;  /* 0x0000000410007c0c */ /* 0x000fda000bf86270 */
[----:B----4-:R-:W-:-:S05]  /*73e0*/  @!P4 IADD3 R2, P5, R16, R0, RZ ;  /* 0x000000001002c210 */ /* 0x010fca0007fbe0ff */
[----:B---3--:R-:W-:Y:S01]  /*73f0*/  @!P4 IMAD.X R3, R5, 0x1, R17, P5 ;  /* 0x000000010503c824 */ /* 0x008fe200028e0611 */
[----:B------:R-:W-:-:S13]  /*7400*/  ISETP.GE.AND P5, PT, R187, UR4, PT ;  /* 0x00000004bb007c0c */ /* 0x000fda000bfa6270 */
[----:B--2---:R-:W-:-:S05]  /*7410*/  @!P5 IADD3 R8, P6, R187, R0, RZ ;  /* 0x00000000bb08d210 */ /* 0x004fca0007fde0ff */
[----:B------:R-:W-:Y:S02]  /*7420*/  @!P5 IMAD.X R9, R5, 0x1, R194, P6 ;  /* 0x000000010509d824 */ /* 0x000fe400030e06c2 */
[----:B------:R-:W0:Y:S04]  /*7430*/  @!P4 LDS.128 R4, [R73+0x11000] ;  /* 0x011000004904c984 */ /* 0x000e280000000c00 */
[----:B0-----:R-:W-:Y:S04]  /*7440*/  @!P4 ST.E.128 desc[UR36][R2.64], R4 ;  /* 0x000000040200c985 */ /* 0x001fe8000c101d24 */
[----:B------:R-:W0:Y:S04]  /*7450*/  @!P5 LDS.128 R4, [R73+0x13000] ;  /* 0x013000004904d984 */ /* 0x000e280000000c00 */
[----:B0-----:R0:W-:Y:S02]  /*7460*/  @!P5 ST.E.128 desc[UR36][R8.64], R4 ;  /* 0x000000040800d985 */ /* 0x0011e4000c101d24 */
.L_x_1789:
[----:B------:R-:W-:Y:S05]  /*7470*/  BSYNC B0 ;  /* 0x0000000000007941 */ /* 0x000fea0003800000 */
.L_x_1788:
[----:B------:R-:W-:Y:S01]  /*7480*/  @!PT LDS RZ, [RZ] ;  /* 0x00000000fffff984 */ /* 0x000fe20000000800 */
[----:B------:R-:W-:Y:S01]  /*7490*/  @!PT LDS RZ, [RZ] ;  /* 0x00000000fffff984 */ /* 0x000fe20000000800 */
[----:B------:R-:W-:Y:S01]  /*74a0*/  @!PT LDS RZ, [RZ] ;  /* 0x00000000fffff984 */ /* 0x000fe20000000800 */
[----:B------:R-:W-:Y:S01]  /*74b0*/  @!PT LDS RZ, [RZ] ;  /* 0x00000000fffff984 */ /* 0x000fe20000000800 */
[----:B------:R5:W-:Y:S06]  /*74c0*/  MEMBAR.ALL.CTA ;  /* 0x0000000000007992 */ /* 0x000bec0000008000 */
[----:B-----5:R-:W5:Y:S01]  /*74d0*/  FENCE.VIEW.ASYNC.S ;  /* 0x00000000000073c6 */ /* 0x020f620000000000 */
[----:B-1----:R-:W-:Y:S01]  /*74e0*/  @!P3 VIADD R72, R72, 0x284c0 ;  /* 0x000284c04848b836 */ /* 0x002fe20000000000 */
        /* <DEDUP_REMOVED lines=9> */
[----:B-1----:R-:W-:Y:S06]  /*7580*/  @P4 BRA `(.L_x_1790) ;  /* 0xffffffac00884947 */ /* 0x002fec000383ffff */
[----:B------:R-:W1:Y:S01]  /*7590*/  S2R R2, SR_TID.X ;  /* 0x0000000000027919 */ /* 0x000e620000002100 */
[----:B------:R-:W-:Y:S02]  /*75a0*/  PLOP3.LUT P0, PT, PT, PT, PT, 0x8, 0x0 ;  /* 0x000000000000781c */ /* 0x000fe40003f0e170 */
[----:B-1----:R-:W-:-:S04]  /*75b0*/  SHF.R.U32.HI R2, RZ, 0x7, R2 ;  /* 0x00000007ff027819 */ /* 0x002fc80000011602 */
[----:B------:R-:W-:-:S13]  /*75c0*/  ISETP.NE.AND P4, PT, R2, 0x1, PT ;  /* 0x000000010200780c */ /* 0x000fda0003f85270 */
[----:B------:R-:W-:Y:S06]  /*75d0*/  @!P4 BAR.ARV 0x9, 0x100 ;  /* 0x024400000000cb1d */ /* 0x000fec0000002000 */
.L_x_1732:
[----:B------:R-:W-:Y:S05]  /*75e0*/  @P0 BRA `(.L_x_1791) ;  /* 0x00000000000c0947 */ /* 0x000fea0003800000 */
[----:B------:R-:W1:Y:S01]  /*75f0*/  FENCE.VIEW.ASYNC.G ;  /* 0x00000000000073c6 */ /* 0x000e620000000100 */
[----:B------:R-:W-:Y:S05]  /*7600*/  WARPSYNC.ALL ;  /* 0x0000000000007948 */ /* 0x000fea0003800000 */
[----:B-1----:R-:W-:Y:S06]  /*7610*/  BAR.ARV 0xc, 0x180 ;  /* 0x0306000000007b1d */ /* 0x002fec0000002000 */
.L_x_1791:
[----:B------:R-:W-:Y:S01]  /*7620*/  ULDC.64 UR6, c[0x0][0x998] ;  /* 0x0002660000067ab9 */ /* 0x000fe20000000a00 */
[----:B------:R-:W-:Y:S01]  /*7630*/  ULDC.64 UR4, c[0x0][0x990] ;  /* 0x0002640000047ab9 */ /* 0x000fe20000000a00 */
[----:B------:R-:W-:Y:S02]  /*7640*/  ISETP.NE.U32.AND P1, PT, RZ, UR6, PT ;  /* 0x00000006ff007c0c */ /* 0x000fe4000bf25070 */
[----:B------:R-:W-:Y:S02]  /*7650*/  ISETP.NE.U32.AND P0, PT, RZ, UR4, PT ;  /* 0x00000004ff007c0c */ /* 0x000fe4000bf05070 */
[----:B------:R-:W-:Y:S02]  /*7660*/  ISETP.NE.AND.EX P1, PT, RZ, UR7, PT, P1 ;  /* 0x00000007ff007c0c */ /* 0x000fe4000bf25310 */
[----:B------:R-:W-:-:S11]  /*7670*/  ISETP.NE.AND.EX P0, PT, RZ, UR5, PT, P0 ;  /* 0x00000005ff007c0c */ /* 0x000fd6000bf05300 */
[----:B0-2---:R-:W0:Y:S01]  /*7680*/  @P1 LDC.64 R8, c[0x0][0x9b8] ;  /* 0x00026e00ff081b82 */ /* 0x005e220000000a00 */
[--C-:B---3--:R-:W-:Y:S02]  /*7690*/  @P1 SHF.R.S32.HI R5, RZ, 0x1f, R23.reuse ;  /* 0x0000001fff051819 */ /* 0x108fe40000011417 */
[----:B------:R-:W-:Y:S02]  /*76a0*/  @P0 SHF.R.S32.HI R3, RZ, 0x1f, R23 ;  /* 0x0000001fff030819 */ /* 0x000fe40000011417 */
[----:B------:R-:W-:-:S03]  /*76b0*/  @P1 SHF.R.S32.HI R15, RZ, 0x1f, R22 ;  /* 0x0000001fff0f1819 */ /* 0x000fc60000011416 */
[----:B------:R-:W1:Y:S08]  /*76c0*/  @P0 LDC.64 R6, c[0x0][0x9a8] ;  /* 0x00026a00ff060b82 */ /* 0x000e700000000a00 */
[----:B------:R-:W2:Y:S08]  /*76d0*/  @P1 LDC.64 R10, c[0x0][0x9c0] ;  /* 0x00027000ff0a1b82 */ /* 0x000eb00000000a00 */
[----:B------:R-:W3:Y:S01]  /*76e0*/  @P0 LDC.64 R12, c[0x0][0x9b0] ;  /* 0x00026c00ff0c0b82 */ /* 0x000ee20000000a00 */
[----:B0-----:R-:W-:-:S02]  /*76f0*/  @P1 IMAD R2, R5, R8, RZ ;  /* 0x0000000805021224 */ /* 0x001fc400078e02ff */
[----:B------:R-:W-:-:S04]  /*7700*/  @P1 IMAD.WIDE.U32 R4, R23, R8, RZ ;  /* 0x0000000817041225 */ /* 0x000fc800078e00ff */
[----:B------:R-:W-:Y:S02]  /*7710*/  @P1 IMAD R9, R23, R9, R2 ;  /* 0x0000000917091224 */ /* 0x000fe400078e0202 */
[-C--:B-1----:R-:W-:Y:S02]  /*7720*/  @P0 IMAD R0, R3, R6.reuse, RZ ;  /* 0x0000000603000224 */ /* 0x082fe400078e02ff */
[----:B------:R-:W-:Y:S01]  /*7730*/  @P1 IMAD.IADD R5, R5, 0x1, R9 ;  /* 0x0000000105051824 */ /* 0x000fe200078e0209 */
[----:B------:R-:W-:Y:S01]  /*7740*/  @P0 SHF.R.S32.HI R9, RZ, 0x1f, R22 ;  /* 0x0000001fff090819 */ /* 0x000fe20000011416 */
[C---:B------:R-:W-:Y:S02]  /*7750*/  @P0 IMAD R7, R23.reuse, R7, R0 ;  /* 0x0000000717070224 */ /* 0x040fe400078e0200 */
[----:B------:R-:W-:-:S04]  /*7760*/  @P0 IMAD.WIDE.U32 R2, R23, R6, RZ ;  /* 0x0000000617020225 */ /* 0x000fc800078e00ff */
[----:B--2---:R-:W-:Y:S02]  /*7770*/  @P1 IMAD R6, R15, R10, RZ ;  /* 0x0000000a0f061224 */ /* 0x004fe400078e02ff */
[----:B------:R-:W-:Y:S02]  /*7780*/  @P0 IMAD.IADD R3, R3, 0x1, R7 ;  /* 0x0000000103030824 */ /* 0x000fe400078e0207 */
[C---:B------:R-:W-:Y:S02]  /*7790*/  @P1 IMAD R11, R22.reuse, R11, R6 ;  /* 0x0000000b160b1224 */ /* 0x040fe400078e0206 */
[----:B---3--:R-:W-:Y:S02]  /*77a0*/  @P0 IMAD R0, R9, R12, RZ ;  /* 0x0000000c09000224 */ /* 0x008fe400078e02ff */
        /* <DEDUP_REMOVED lines=8> */
[----:B------:R-:W0:Y:S01]  /*7830*/  LDC.64 R10, c[0x0][0x9e0] ;  /* 0x00027800ff0a7b82 */ /* 0x000e220000000a00 */
[----:B------:R-:W-:Y:S01]  /*7840*/  ULDC UR4, c[0x0][0x988] ;  /* 0x0002620000047ab9 */ /* 0x000fe20000000800 */
[----:B------:R-:W-:Y:S02]  /*7850*/  @P1 LEA.HI.X R9, R6, UR7, R5, 0x2, P3 ;  /* 0x0000000706091c11 */ /* 0x000fe400098f1405 */
[----:B------:R-:W-:Y:S01]  /*7860*/  @P0 LEA.HI.X R5, R2, UR5, R3, 0x2, P2 ;  /* 0x0000000502050c11 */ /* 0x000fe200090f1403 */
[----:B------:R-:W-:Y:S02]  /*7870*/  IMAD.MOV.U32 R3, RZ, RZ, 0x3f800000 ;  /* 0x3f800000ff037424 */ /* 0x000fe400078e00ff */
[----:B------:R-:W2:Y:S01]  /*7880*/  @P1 LDG.E R0, desc[UR36][R8.64] ;  /* 0x0000002408001981 */ /* 0x000ea2000c1e1900 */
[----:B------:R-:W1:Y:S03]  /*7890*/  LDC R2, c[0x0][0x448] ;  /* 0x00011200ff027b82 */ /* 0x000e660000000800 */
[----:B------:R3:W2:Y:S01]  /*78a0*/  @P0 LDG.E R3, desc[UR36][R4.64] ;  /* 0x0000002404030981 */ /* 0x0006a2000c1e1900 */
[----:B0-----:R-:W-:-:S02]  /*78b0*/  ISETP.GE.AND P2, PT, R11, 0x1, PT ;  /* 0x000000010b00780c */ /* 0x001fc40003f46270 */
[----:B-1----:R-:W-:Y:S01]  /*78c0*/  ISETP.NE.AND P1, PT, R2, 0x1, PT ;  /* 0x000000010200780c */ /* 0x002fe20003f25270 */
[----:B------:R-:W-:-:S12]  /*78d0*/  VIADD R2, R202, 0x7f ;  /* 0x0000007fca027836 */ /* 0x000fd80000000000 */
[----:B------:R-:W0:Y:S08]  /*78e0*/  @P1 LDC R7, c[0x0][0x44c] ;  /* 0x00011300ff071b82 */ /* 0x000e300000000800 */
[----:B------:R-:W1:Y:S01]  /*78f0*/  @P1 LDC R6, c[0x0][0x450] ;  /* 0x00011400ff061b82 */ /* 0x000e620000000800 */
[----:B0-----:R-:W-:-:S05]  /*7900*/  @P1 IMAD.HI.U32 R7, R2, R7, RZ ;  /* 0x0000000702071227 */ /* 0x001fca00078e00ff */
[----:B-1----:R-:W-:Y:S02]  /*7910*/  @P1 SHF.R.U32.HI R2, RZ, R6, R7 ;  /* 0x00000006ff021219 */ /* 0x002fe40000011607 */
[----:B------:R-:W-:-:S05]  /*7920*/  IADD3 R7, R192, 0x1, -R190 ;  /* 0x00000001c0077810 */ /* 0x000fca0007ffe8be */
[----:B---3--:R-:W-:Y:S02]  /*7930*/  IMAD.IADD R5, R7, 0x1, R2 ;  /* 0x0000000107057824 */ /* 0x008fe400078e0202 */
[----:B--2---:R-:W-:Y:S02]  /*7940*/  FMUL.FTZ R0, R3, R0 ;  /* 0x0000000003007220 */ /* 0x004fe40000410000 */
[----:B------:R-:W-:Y:S02]  /*7950*/  IMAD.IADD R3, R5, 0x1, R10 ;  /* 0x0000000105037824 */ /* 0x000fe400078e020a */
[----:B------:R-:W-:Y:S01]  /*7960*/  FMUL.FTZ R2, R0, UR4 ;  /* 0x0000000400027c20 */ /* 0x000fe20008410000 */
        /* <DEDUP_REMOVED lines=12> */
.L_x_1794:
[----:B------:R-:W-:-:S13]  /*7a30*/  ISETP.NE.AND P0, PT, R11, 0x1, PT ;  /* 0x000000010b00780c */ /* 0x000fda0003f05270 */
[----:B------:R-:W0:Y:S02]  /*7a40*/  @P0 LDC.64 R4, c[0x0][0x9e8] ;  /* 0x00027a00ff040b82 */ /* 0x000e240000000a00 */
[----:B0-----:R-:W-:-:S05]  /*7a50*/  @P0 IMAD.HI.U32 R4, R0, R4, RZ ;  /* 0x0000000400040227 */ /* 0x001fca00078e00ff */
[----:B------:R-:W-:-:S07]  /*7a60*/  @P0 SHF.R.U32.HI R0, RZ, R5, R4 ;  /* 0x00000005ff000219 */ /* 0x000fce0000011604 */
.L_x_1795:
[----:B------:R-:W-:Y:S05]  /*7a70*/  BSYNC B0 ;  /* 0x0000000000007941 */ /* 0x000fea0003800000 */
.L_x_1793:
[----:B------:R-:W-:-:S05]  /*7a80*/  IMAD R0, R0, R11, R11 ;  /* 0x0000000b00007224 */ /* 0x000fca00078e020b */
[----:B------:R-:W-:-:S07]  /*7a90*/  VIMNMX R3, R3, R0, PT ;  /* 0x0000000003037248 */ /* 0x000fce0003fe0100 */
.L_x_1792:
[----:B------:R-:W0:Y:S01]  /*7aa0*/  @P1 LDC R5, c[0x0][0x44c] ;  /* 0x00011300ff051b82 */ /* 0x000e220000000800 */
[----:B------:R-:W-:Y:S01]  /*7ab0*/  VIADD R3, R3, 0x3f ;  /* 0x0000003f03037836 */ /* 0x000fe20000000000 */
[----:B------:R-:W-:Y:S01]  /*7ac0*/  ULDC UR4, c[0x0][0x9dc] ;  /* 0x0002770000047ab9 */ /* 0x000fe20000000800 */
[----:B------:R-:W-:-:S03]  /*7ad0*/  IMAD.MOV.U32 R4, RZ, RZ, R202 ;  /* 0x000000ffff047224 */ /* 0x000fc600078e00ca */
[----:B------:R-:W-:Y:S02]  /*7ae0*/  SHF.R.S32.HI R0, RZ, 0x1f, R3 ;  /* 0x0000001fff007819 */ /* 0x000fe40000011403 */
[----:B------:R-:W1:Y:S02]  /*7af0*/  @P1 LDC R6, c[0x0][0x450] ;  /* 0x00011400ff061b82 */ /* 0x000e640000000800 */
[----:B------:R-:W-:-:S04]  /*7b00*/  LEA.HI R0, R0, R3, RZ, 0x6 ;  /* 0x0000000300007211 */ /* 0x000fc800078f30ff */
[----:B------:R-:W-:-:S04]  /*7b10*/  SHF.R.S32.HI R3, RZ, 0x6, R0 ;  /* 0x00000006ff037819 */ /* 0x000fc80000011400 */
[----:B------:R-:W-:Y:S01]  /*7b20*/  VIMNMX R160, R160, R3, PT ;  /* 0x00000003a0a07248 */ /* 0x000fe20003fe0100 */
[----:B0-----:R-:W-:-:S05]  /*7b30*/  @P1 IMAD.HI.U32 R5, R202, R5, RZ ;  /* 0x00000005ca051227 */ /* 0x001fca00078e00ff */
[----:B-1----:R-:W-:-:S05]  /*7b40*/  @P1 SHF.R.U32.HI R4, RZ, R6, R5 ;  /* 0x00000006ff041219 */ /* 0x002fca0000011605 */
[----:B------:R-:W-:-:S05]  /*7b50*/  IMAD.IADD R0, R161, 0x1, R4 ;  /* 0x00000001a1007824 */ /* 0x000fca00078e0204 */
[----:B------:R-:W-:Y:S01]  /*7b60*/  IADD3 R4, R0, -UR4, RZ ;  /* 0x8000000400047c10 */ /* 0x000fe2000fffe0ff */
        /* <DEDUP_REMOVED lines=11> */
.L_x_1798:
[----:B------:R-:W-:-:S13]  /*7c20*/  ISETP.NE.AND P0, PT, R11, 0x1, PT ;  /* 0x000000010b00780c */ /* 0x000fda0003f05270 */
[----:B------:R-:W0:Y:S02]  /*7c30*/  @P0 LDC.64 R6, c[0x0][0x9e8] ;  /* 0x00027a00ff060b82 */ /* 0x000e240000000a00 */
[----:B0-----:R-:W-:-:S05]  /*7c40*/  @P0 IMAD.HI.U32 R6, R0, R6, RZ ;  /* 0x0000000600060227 */ /* 0x001fca00078e00ff */
[----:B------:R-:W-:-:S07]  /*7c50*/  @P0 SHF.R.U32.HI R0, RZ, R7, R6 ;  /* 0x00000007ff000219 */ /* 0x000fce0000011606 */
.L_x_1799:
[----:B------:R-:W-:Y:S05]  /*7c60*/  BSYNC B0 ;  /* 0x0000000000007941 */ /* 0x000fea0003800000 */
.L_x_1797:
[----:B------:R-:W-:-:S05]  /*7c70*/  IMAD R3, R0, R11, RZ ;  /* 0x0000000b00037224 */ /* 0x000fca00078e02ff */
[----:B------:R-:W-:-:S07]  /*7c80*/  VIMNMX R4, R4, R3, !PT ;  /* 0x0000000304047248 */ /* 0x000fce0007fe0100 */
.L_x_1796:
[----:B------:R-:W-:Y:S01]  /*7c90*/  SHF.R.S32.HI R5, RZ, 0x1f, R4 ;  /* 0x0000001fff057819 */ /* 0x000fe20000011404 */
[----:B------:R-:W-:Y:S01]  /*7ca0*/  IMAD.MOV.U32 R3, RZ, RZ, RZ ;  /* 0x000000ffff037224 */ /* 0x000fe200078e00ff */
[----:B------:R-:W-:Y:S01]  /*7cb0*/  PLOP3.LUT P0, PT, PT, PT, PT, 0x80, 0x0 ;  /* 0x000000000000781c */ /* 0x000fe20003f0f070 */
[----:B------:R-:W-:Y:S01]  /*7cc0*/  IMAD.MOV.U32 R0, RZ, RZ, RZ ;  /* 0x000000ffff007224 */ /* 0x000fe200078e00ff */
[----:B------:R-:W-:Y:S02]  /*7cd0*/  LEA.HI R5, R5, R4, RZ, 0x6 ;  /* 0x0000000405057211 */ /* 0x000fe400078f30ff */
[----:B------:R-:W-:Y:S02]  /*7ce0*/  CS2R R134, SRZ ;  /* 0x0000000000867805 */ /* 0x000fe4000001ff00 */
[----:B------:R-:W-:Y:S02]  /*7cf0*/  CS2R R146, SRZ ;  /* 0x0000000000927805 */ /* 0x000fe4000001ff00 */
[----:B------:R-:W-:-:S02]  /*7d00*/  CS2R R108, SRZ ;  /* 0x00000000006c7805 */ /* 0x000fc4000001ff00 */
[----:B------:R-:W-:Y:S02]  /*7d10*/  SHF.R.S32.HI R5, RZ, 0x6, R5 ;  /* 0x00000006ff057819 */ /* 0x000fe40000011405 */
[----:B------:R-:W-:Y:S02]  /*7d20*/  CS2R R144, SRZ ;  /* 0x0000000000907805 */ /* 0x000fe4000001ff00 */
[----:B------:R-:W-:Y:S02]  /*7d30*/  CS2R R100, SRZ ;  /* 0x0000000000647805 */ /* 0x000fe4000001ff00 */
[----:B------:R-:W-:Y:S02]  /*7d40*/  CS2R R132, SRZ ;  /* 0x0000000000847805 */ /* 0x000fe4000001ff00 */
[----:B------:R-:W-:Y:S02]  /*7d50*/  VIMNMX R208, RZ, R5, !PT ;  /* 0x00000005ffd07248 */ /* 0x000fe40007fe0100 */
[----:B------:R-:W-:-:S02]  /*7d60*/  CS2R R138, SRZ ;  /* 0x00000000008a7805 */ /* 0x000fc4000001ff00 */
[----:B------:R-:W-:Y:S02]  /*7d70*/  CS2R R136, SRZ ;  /* 0x0000000000887805 */ /* 0x000fe4000001ff00 */
[----:B------:R-:W-:Y:S02]  /*7d80*/  CS2R R92, SRZ ;  /* 0x00000000005c7805 */ /* 0x000fe4000001ff00 */
[----:B------:R-:W-:Y:S02]  /*7d90*/  ISETP.GT.AND P1, PT, R160, R208, PT ;  /* 0x000000d0a000720c */ /* 0x000fe40003f24270 */
        /* <DEDUP_REMOVED lines=47> */
[----:B------:R-:W-:Y:S01]  /*8090*/  CS2R R40, SRZ ;  /* 0x0000000000287805 */ /* 0x000fe2000001ff00 */
[----:B------:R-:W-:Y:S01]  /*80a0*/  IMAD.MOV.U32 R38, RZ, RZ, RZ ;  /* 0x000000ffff267224 */ /* 0x000fe200078e00ff */
[----:B------:R-:W-:Y:S02]  /*80b0*/  CS2R R34, SRZ ;  /* 0x0000000000227805 */ /* 0x000fe4000001ff00 */
[----:B------:R-:W-:Y:S02]  /*80c0*/  CS2R R6, SRZ ;  /* 0x0000000000067805 */ /* 0x000fe4000001ff00 */
[----:B------:R-:W-:Y:S02]  /*80d0*/  CS2R R32, SRZ ;  /* 0x0000000000207805 */ /* 0x000fe4000001ff00 */
[----:B------:R-:W-:-:S02]  /*80e0*/  CS2R R116, SRZ ;  /* 0x0000000000747805 */ /* 0x000fc4000001ff00 */
[----:B------:R-:W-:Y:S02]  /*80f0*/  CS2R R30, SRZ ;  /* 0x00000000001e7805 */ /* 0x000fe4000001ff00 */
[----:B------:R-:W-:Y:S02]  /*8100*/  CS2R R4, SRZ ;  /* 0x0000000000047805 */ /* 0x000fe4000001ff00 */
[----:B------:R-:W-:Y:S01]  /*8110*/  CS2R R24, SRZ ;  /* 0x0000000000187805 */ /* 0x000fe2000001ff00 */
[----:B------:R-:W-:Y:S06]  /*8120*/  @!P1 BRA `(.L_x_1800) ;  /* 0x0000012c00e89947 */ /* 0x000fec0003800000 */
[----:B------:R-:W-:-:S03]  /*8130*/  UMOV UR4, 0xffffffff ;  /* 0xffffffff00047882 */ /* 0x000fc60000000000 */
[----:B------:R-:W-:Y:S05]  /*8140*/  BRA.DIV UR4, `(.L_x_1801) ;  /* 0x000001ea04a47947 */ /* 0x000fea000b800000 */
[----:B------:R-:W0:Y:S02]  /*8150*/  S2R R0, SR_TID.X ;  /* 0x0000000000007919 */ /* 0x000e240000002100 */
[----:B0-----:R-:W-:-:S05]  /*8160*/  VIADD R3, R0, 0xffffff80 ;  /* 0xffffff8000037836 */ /* 0x001fca0000000000 */
[----:B------:R-:W-:-:S04]  /*8170*/  SHF.R.S32.HI R0, RZ, 0x1f, R3 ;  /* 0x0000001fff007819 */ /* 0x000fc80000011403 */
[----:B------:R-:W-:-:S04]  /*8180*/  LEA.HI R0, R0, R3, RZ, 0x7 ;  /* 0x0000000300007211 */ /* 0x000fc800078f38ff */
[----:B------:R-:W-:-:S05]  /*8190*/  SHF.R.S32.HI R0, RZ, 0x7, R0 ;  /* 0x00000007ff007819 */ /* 0x000fca0000011400 */
[----:B------:R0:W1:Y:S02]  /*81a0*/  SHFL.IDX PT, R14, R0, RZ, 0x1f ;  /* 0x00001fff000e7589 */ /* 0x00006400000e0000 */
.L_x_2145:
[----:B0-----:R-:W2:Y:S02]  /*81b0*/  LDL R0, [R1+0x4] ;  /* 0x0000040001007983 */ /* 0x001ea40000100800 */
[----:B--2---:R-:W-:Y:S02]  /*81c0*/  R2UR UR4, R0 ;  /* 0x00000000000472ca */ /* 0x004fe400000e0000 */
[----:B-1----:R-:W-:-:S04]  /*81d0*/  LEA.HI R0, R14, R14, RZ, 0x1 ;  /* 0x0000000e0e007211 */ /* 0x002fc800078f08ff */
[----:B------:R-:W-:-:S05]  /*81e0*/  LOP3.LUT R3, R0, 0x1e, RZ, 0xc0, !PT ;  /* 0x0000001e00037812 */ /* 0x000fca00078ec0ff */
[----:B------:R-:W-:Y:S02]  /*81f0*/  IMAD.IADD R3, R14, 0x1, -R3 ;  /* 0x000000010e037824 */ /* 0x000fe400078e0a03 */
[----:B------:R-:W-:-:S03]  /*8200*/  ULOP3.LUT UP0, URZ, UR4, 0x1bf, URZ, 0xc0, !UPT ;  /* 0x000001bf043f7892 */ /* 0x000fc6000f80c03f */
[----:B------:R-:W-:-:S03]  /*8210*/  LEA R3, R3, UR4, 0xd ;  /* 0x0000000403037c11 */ /* 0x000fc6000f8e68ff */
[----:B------:R-:W-:Y:S02]  /*8220*/  PLOP3.LUT P0, PT, PT, PT, UP0, 0x80, 0x0 ;  /* 0x000000000000781c */ /* 0x000fe40003f0f008 */
[----:B------:R-:W-:-:S04]  /*8230*/  SHF.R.U32.HI R3, RZ, 0x4, R3 ;  /* 0x00000004ff037819 */ /* 0x000fc80000011603 */
[----:B------:R-:W-:-:S07]  /*8240*/  LOP3.LUT R36, R3, 0x3fff, RZ, 0xc0, !PT ;  /* 0x00003fff03247812 */ /* 0x000fce00078ec0ff */
        /* <DEDUP_REMOVED lines=17> */
.L_x_1802:
[----:B------:R-:W-:Y:S02]  /*8360*/  ULDC UR4, c[0x0][0x3f4] ;  /* 0x0000fd0000047ab9 */ /* 0x000fe40000000800 */
[----:B------:R-:W-:-:S13]  /*8370*/  ISETP.LT.AND P0, PT, RZ, UR4, PT ;  /* 0x00000004ff007c0c */ /* 0x000fda000bf01270 */
[----:B------:R-:W-:Y:S05]  /*8380*/  @P0 BRA `(.L_x_1803) ;  /* 0x00000000003c0947 */ /* 0x000fea0003800000 */
[----:B------:R-:W-:-:S04]  /*8390*/  LEA.HI R0, R217, R217, RZ, 0x1 ;  /* 0x000000d9d9007211 */ /* 0x000fc800078f08ff */
[----:B------:R-:W-:-:S05]  /*83a0*/  LOP3.LUT R0, R0, 0xfffffffe, RZ, 0xc0, !PT ;  /* 0xfffffffe00007812 */ /* 0x000fca00078ec0ff */
[----:B------:R-:W-:-:S05]  /*83b0*/  IMAD.IADD R0, R217, 0x1, -R0 ;  /* 0x00000001d9007824 */ /* 0x000fca00078e0a00 */
[----:B------:R-:W-:-:S04]  /*83c0*/  SHF.L.U32 R3, R0, 0x1f, RZ ;  /* 0x0000001f00037819 */ /* 0x000fc800000006ff */
[----:B------:R0:W1:Y:S03]  /*83d0*/  SYNCS.PHASECHK.TRANS64.TRYWAIT P0, [R184+URZ+0x28400], R3 ;  /* 0x02840003b80075a7 */ /* 0x000066000800017f */
[----:B-1----:R-:W-:Y:S05]  /*83e0*/  @!P0 NANOSLEEP.SYNCS 0x989680 ;  /* 0x009896800000895d */ /* 0x002fea0003900000 */
[----:B------:R-:W1:Y:S01]  /*83f0*/  @!P0 SYNCS.PHASECHK.TRANS64 P0, [R184+URZ+0x28400], R3 ;  /* 0x02840003b80085a7 */ /* 0x000e62000800007f */
[----:B------:R-:W-:Y:S04]  /*8400*/  BSSY B0, `(.L_x_1804) ;  /* 0x0000006000007945 */ /* 0x000fe80003800000 */
[----:B-1----:R-:W-:Y:S05]  /*8410*/  @P0 BRA `(.L_x_1805) ;  /* 0x0000000000100947 */ /* 0x002fea0003800000 */
.L_x_1806:
[----:B-1----:R1:W2:Y:S02]  /*8420*/  SYNCS.PHASECHK.TRANS64.TRYWAIT P0, [R184+URZ+0x28400], R3 ;  /* 0x02840003b80075a7 */ /* 0x0022a4000800017f */
[----:B--2---:R-:W-:Y:S05]  /*8430*/  @!P0 NANOSLEEP.SYNCS 0x989680 ;  /* 0x009896800000895d */ /* 0x004fea0003900000 */
[----:B------:R-:W2:Y:S02]  /*8440*/  @!P0 SYNCS.PHASECHK.TRANS64 P0, [R184+URZ+0x28400], R3 ;  /* 0x02840003b80085a7 */ /* 0x000ea4000800007f */
[----:B--2---:R-:W-:Y:S05]  /*8450*/  @!P0 BRA `(.L_x_1806) ;  /* 0xfffffffc00f08947 */ /* 0x004fea000383ffff */
.L_x_1805:
[----:B------:R-:W-:Y:S05]  /*8460*/  BSYNC B0 ;  /* 0x0000000000007941 */ /* 0x000fea0003800000 */
.L_x_1804:
[----:B------:R-:W-:Y:S05]  /*8470*/  BRA `(.L_x_1807) ;  /* 0x0000009400387947 */ /* 0x000fea0003800000 */
.L_x_1803:
[----:B------:R-:W2:Y:S01]  /*8480*/  LDL R0, [R1+0x4] ;  /* 0x0000040001007983 */ /* 0x000ea20000100800 */
[----:B------:R-:W-:Y:S02]  /*8490*/  ULDC.64 UR6, c[0x0][0x408] ;  /* 0x0001020000067ab9 */ /* 0x000fe40000000a00 */
[----:B-----5:R-:W-:Y:S01]  /*84a0*/  IMAD.WIDE.U32 R26, R39, UR6, RZ ;  /* 0x00000006271a7c25 */ /* 0x020fe2000f8e00ff */
[----:B--2---:R-:W-:Y:S02]  /*84b0*/  R2UR UR4, R0 ;  /* 0x00000000000472ca */ /* 0x004fe400000e0000 */
[----:B------:R-:W-:-:S11]  /*84c0*/  SHF.R.S32.HI R0, RZ, 0x1f, R39 ;  /* 0x0000001fff007819 */ /* 0x000fd60000011427 */
[----:B------:R-:W-:-:S03]  /*84d0*/  ULOP3.LUT UP0, URZ, UR4, 0x3ff, URZ, 0xc0, !UPT ;  /* 0x000003ff043f7892 */ /* 0x000fc6000f80c03f */
[----:B------:R-:W-:Y:S02]  /*84e0*/  ULDC.64 UR4, c[0x0][0x3f8] ;  /* 0x0000fe0000047ab9 */ /* 0x000fe40000000a00 */
[C---:B------:R-:W-:Y:S01]  /*84f0*/  IMAD R4, R0.reuse, UR4, RZ ;  /* 0x0000000400047c24 */ /* 0x040fe2000f8e02ff */
[----:B------:R-:W-:Y:S01]  /*8500*/  PLOP3.LUT P0, PT, PT, PT, UP0, 0x80, 0x0 ;  /* 0x000000000000781c */ /* 0x000fe20003f0f008 */
[----:B------:R-:W-:Y:S02]  /*8510*/  IMAD R0, R0, UR6, RZ ;  /* 0x0000000600007c24 */ /* 0x000fe4000f8e02ff */
[----:B------:R-:W-:-:S04]  /*8520*/  IMAD.WIDE.U32 R24, R39, UR4, RZ ;  /* 0x0000000427187c25 */ /* 0x000fc8000f8e00ff */
[C---:B------:R-:W-:Y:S02]  /*8530*/  IMAD R29, R39.reuse, UR5, R4 ;  /* 0x00000005271d7c24 */ /* 0x040fe4000f8e0204 */
[----:B------:R-:W-:Y:S02]  /*8540*/  IMAD R31, R39, UR7, R0 ;  /* 0x00000007271f7c24 */ /* 0x000fe4000f8e0200 */
[----:B------:R-:W-:Y:S02]  /*8550*/  IMAD.IADD R29, R29, 0x1, R25 ;  /* 0x000000011d1d7824 */ /* 0x000fe400078e0219 */
[----:B------:R-:W-:Y:S01]  /*8560*/  IMAD.IADD R31, R31, 0x1, R27 ;  /* 0x000000011f1f7824 */ /* 0x000fe200078e021b */
[----:B------:R-:W-:Y:S06]  /*8570*/  @!P0 BRA `(.L_x_1808) ;  /* 0x0000000000408947 */ /* 0x000fec0003800000 */
[----:B------:R-:W-:Y:S01]  /*8580*/  MOV R0, 0x0 ;  /* 0x0000000000007802 */ /* 0x000fe20000000f00 */
[----:B------:R-:W-:Y:S01]  /*8590*/  ULDC.64 UR4, c[0x4][0xc0] ;  /* 0x0100300000047ab9 */ /* 0x000fe20000000a00 */
[----:B------:R-:W-:Y:S01]  /*85a0*/  ULDC.64 UR6, c[0x4][0xc8] ;  /* 0x0100320000067ab9 */ /* 0x000fe20000000a00 */
[----:B------:R-:W-:Y:S01]  /*85b0*/  IMAD.U32 R4, RZ, RZ, UR4 ;  /* 0x00000004ff047e24 */ /* 0x000fe2000f8e00ff */
[----:B------:R0:W1:Y:S01]  /*85c0*/  LDC.64 R14, c[0x4][R0] ;  /* 0x01000000000e7b82 */ /* 0x0000620000000a00 */
[----:B------:R-:W-:Y:S01]  /*85d0*/  MOV R5, UR5 ;  /* 0x0000000500057c02 */ /* 0x000fe20008000f00 */
        /* <DEDUP_REMOVED lines=10> */
.L_x_1808:
[----:B------:R-:W-:Y:S01]  /*8680*/  ULDC.U8 UR4, c[0x0][0x410] ;  /* 0x0001040000047ab9 */ /* 0x000fe20000000000 */
[----:B------:R-:W-:Y:S01]  /*8690*/  IMAD.IADD R52, R189, 0x1, R202 ;  /* 0x00000001bd347824 */ /* 0x000fe200078e02ca */
[----:B------:R-:W-:Y:S01]  /*86a0*/  ISETP.NE.AND P0, PT, RZ, UR4, PT ;  /* 0x00000004ff007c0c */ /* 0x000fe2000bf05270 */
[----:B------:R-:W-:Y:S02]  /*86b0*/  BSSY B0, `(.L_x_1809) ;  /* 0x0000922000007945 */ /* 0x000fe40003800000 */
[----:B------:R-:W-:-:S10]  /*86c0*/  IMAD R3, R214, 0x20, R52 ;  /* 0x00000020d6037824 */ /* 0x000fd400078e0234 */
[----:B------:R-:W-:Y:S05]  /*86d0*/  @!P0 BRA `(.L_x_1810) ;  /* 0x00000048005c8947 */ /* 0x000fea0003800000 */
[----:B------:R-:W0:Y:S01]  /*86e0*/  LDC R37, c[0x0][0x448] ;  /* 0x00011200ff257b82 */ /* 0x000e220000000800 */
[----:B------:R-:W-:Y:S01]  /*86f0*/  MOV R8, R24 ;  /* 0x0000001800087202 */ /* 0x000fe20000000f00 */
[----:B------:R-:W-:Y:S01]  /*8700*/  IMAD.MOV.U32 R9, RZ, RZ, R29 ;  /* 0x000000ffff097224 */ /* 0x000fe200078e001d */
[----:B------:R-:W-:Y:S01]  /*8710*/  ULDC.64 UR4, c[0x0][0x3f8] ;  /* 0x0000fe0000047ab9 */ /* 0x000fe20000000a00 */
[----:B------:R-:W-:Y:S01]  /*8720*/  IMAD.MOV.U32 R10, RZ, RZ, R26 ;  /* 0x000000ffff0a7224 */ /* 0x000fe200078e001a */
[----:B------:R-:W-:Y:S01]  /*8730*/  ULDC.64 UR6, c[0x0][0x408] ;  /* 0x0001020000067ab9 */ /* 0x000fe20000000a00 */
[----:B------:R-:W-:Y:S01]  /*8740*/  IMAD.MOV.U32 R11, RZ, RZ, R31 ;  /* 0x000000ffff0b7224 */ /* 0x000fe200078e001f */
[----:B------:R-:W-:Y:S01]  /*8750*/  ULDC.64 UR8, c[0x0][0x400] ;  /* 0x0001000000087ab9 */ /* 0x000fe20000000a00 */
[----:B0-----:R-:W-:-:S13]  /*8760*/  ISETP.NE.AND P0, PT, R37, 0x1, PT ;  /* 0x000000012500780c */ /* 0x001fda0003f05270 */
[----:B------:R-:W0:Y:S08]  /*8770*/  @P0 LDC R0, c[0x0][0x44c] ;  /* 0x00011300ff000b82 */ /* 0x000e300000000800 */
[----:B------:R-:W1:Y:S01]  /*8780*/  @P0 LDC R5, c[0x0][0x450] ;  /* 0x00011400ff050b82 */ /* 0x000e620000000800 */
[----:B0-----:R-:W-:-:S05]  /*8790*/  @P0 IMAD.HI.U32 R0, R3, R0, RZ ;  /* 0x0000000003000227 */ /* 0x001fca00078e00ff */
[----:B-1----:R-:W-:-:S04]  /*87a0*/  @P0 SHF.R.U32.HI R3, RZ, R5, R0 ;  /* 0x00000005ff030219 */ /* 0x002fc80000011600 */
[----:B------:R-:W-:Y:S01]  /*87b0*/  SHF.R.S32.HI R0, RZ, 0x1f, R3 ;  /* 0x0000001fff007819 */ /* 0x000fe20000011403 */
[----:B------:R-:W-:-:S04]  /*87c0*/  IMAD.WIDE.U32 R8, R3, UR4, R8 ;  /* 0x0000000403087c25 */ /* 0x000fc8000f8e0008 */
[----:B------:R-:W-:Y:S02]  /*87d0*/  IMAD R4, R0, UR4, RZ ;  /* 0x0000000400047c24 */ /* 0x000fe4000f8e02ff */
[----:B------:R-:W-:-:S04]  /*87e0*/  IMAD.WIDE.U32 R10, R3, UR6, R10 ;  /* 0x00000006030a7c25 */ /* 0x000fc8000f8e000a */
[----:B------:R-:W-:Y:S01]  /*87f0*/  IMAD R0, R0, UR6, RZ ;  /* 0x0000000600007c24 */ /* 0x000fe2000f8e02ff */
[----:B------:R-:W-:Y:S01]  /*8800*/  IADD3 R7, P1, R10, UR8, RZ ;  /* 0x000000080a077c10 */ /* 0x000fe2000ff3e0ff */
[C---:B------:R-:W-:Y:S01]  /*8810*/  IMAD R13, R3.reuse, UR5, R4 ;  /* 0x00000005030d7c24 */ /* 0x040fe2000f8e0204 */
[----:B------:R-:W-:Y:S01]  /*8820*/  ULDC.64 UR4, c[0x0][0x3e8] ;  /* 0x0000fa0000047ab9 */ /* 0x000fe20000000a00 */
[----:B------:R-:W-:Y:S01]  /*8830*/  IMAD R3, R3, UR7, R0 ;  /* 0x0000000703037c24 */ /* 0x000fe2000f8e0200 */
[----:B------:R-:W-:Y:S01]  /*8840*/  IADD3 R5, P0, R8, UR4, RZ ;  /* 0x0000000408057c10 */ /* 0x000fe2000ff1e0ff */
[----:B------:R-:W-:-:S03]  /*8850*/  UMOV UR4, 0xffffffff ;  /* 0xffffffff00047882 */ /* 0x000fc60000000000 */
[----:B------:R-:W-:Y:S02]  /*8860*/  IADD3.X R6, R9, UR5, R13, P0, !PT ;  /* 0x0000000509067c10 */ /* 0x000fe400087fe40d */
[----:B------:R-:W-:Y:S01]  /*8870*/  IADD3.X R8, R11, UR9, R3, P1, !PT ;  /* 0x000000090b087c10 */ /* 0x000fe20008ffe403 */
[----:B------:R-:W-:Y:S06]  /*8880*/  BRA.DIV UR4, `(.L_x_1811) ;  /* 0x000001e604107947 */ /* 0x000fec000b800000 */
[----:B------:R0:W1:Y:S04]  /*8890*/  SHFL.IDX PT, R0, R6, RZ, 0x181f ;  /* 0x00181fff06007589 */ /* 0x00006800000e0000 */
[----:B------:R0:W2:Y:S04]  /*88a0*/  SHFL.IDX PT, R3, R5, RZ, 0x181f ;  /* 0x00181fff05037589 */ /* 0x0000a800000e0000 */
[----:B------:R0:W3:Y:S04]  /*88b0*/  SHFL.IDX PT, R4, R8, RZ, 0x181f ;  /* 0x00181fff08047589 */ /* 0x0000e800000e0000 */
[----:B------:R0:W4:Y:S02]  /*88c0*/  SHFL.IDX PT, R14, R7, RZ, 0x181f ;  /* 0x00181fff070e7589 */ /* 0x00012400000e0000 */
.L_x_2151:
[----:B------:R-:W-:Y:S01]  /*88d0*/  IMAD R37, R190, R37, RZ ;  /* 0x00000025be257224 */ /* 0x000fe200078e02ff */
[----:B------:R-:W-:Y:S01]  /*88e0*/  BSSY B1, `(.L_x_1812) ;  /* 0x000001a000017945 */ /* 0x000fe20003800000 */
[----:B------:R-:W-:Y:S02]  /*88f0*/  CS2R R30, SRZ ;  /* 0x00000000001e7805 */ /* 0x000fe4000001ff00 */
[----:B------:R-:W-:Y:S02]  /*8900*/  CS2R R40, SRZ ;  /* 0x0000000000287805 */ /* 0x000fe4000001ff00 */
[----:B------:R-:W-:Y:S02]  /*8910*/  CS2R R34, SRZ ;  /* 0x0000000000227805 */ /* 0x000fe4000001ff00 */
[----:B------:R-:W-:Y:S02]  /*8920*/  ISETP.GE.AND P0, PT, R52, R37, PT ;  /* 0x000000253400720c */ /* 0x000fe40003f06270 */
[----:B------:R-:W-:-:S11]  /*8930*/  CS2R R46, SRZ ;  /* 0x00000000002e7805 */ /* 0x000fd6000001ff00 */
[----:B------:R-:W-:Y:S05]  /*8940*/  @P0 BRA `(.L_x_1813) ;  /* 0x00000000004c0947 */ /* 0x000fea0003800000 */
[----:B------:R-:W-:Y:S01]  /*8950*/  ULDC UR4, c[0x0][0x3f4] ;  /* 0x0000fd0000047ab9 */ /* 0x000fe20000000800 */
[----:B------:R-:W-:Y:S02]  /*8960*/  CS2R R30, SRZ ;  /* 0x00000000001e7805 */ /* 0x000fe4000001ff00 */
[----:B------:R-:W-:Y:S02]  /*8970*/  ISETP.GE.AND P4, PT, R191, UR4, PT ;  /* 0x00000004bf007c0c */ /* 0x000fe4000bf86270 */
[----:B------:R-:W-:Y:S02]  /*8980*/  CS2R R40, SRZ ;  /* 0x0000000000287805 */ /* 0x000fe4000001ff00 */
[----:B------:R-:W-:Y:S02]  /*8990*/  ISETP.GE.AND P3, PT, R18, UR4, PT ;  /* 0x0000000412007c0c */ /* 0x000fe4000bf66270 */
[----:B------:R-:W-:-:S07]  /*89a0*/  CS2R R46, SRZ ;  /* 0x00000000002e7805 */ /* 0x000fce000001ff00 */
[----:B--2---:R-:W-:-:S04]  /*89b0*/  @!P4 IADD3 R20, P0, R191, R3, RZ ;  /* 0x00000003bf14c210 */ /* 0x004fc80007f1e0ff */
[-C--:B----4-:R-:W-:Y:S02]  /*89c0*/  @!P3 IADD3 R12, P1, R18, R14.reuse, RZ ;  /* 0x0000000e120cb210 */ /* 0x090fe40007f3e0ff */
[----:B------:R-:W-:Y:S01]  /*89d0*/  @!P4 IADD3 R14, P2, R191, R14, RZ ;  /* 0x0000000ebf0ec210 */ /* 0x000fe20007f5e0ff */
[----:B-1----:R-:W-:Y:S01]  /*89e0*/  @!P4 IMAD.X R21, R0, 0x1, R213, P0 ;  /* 0x000000010015c824 */ /* 0x002fe200000e06d5 */
[----:B------:R-:W-:Y:S02]  /*89f0*/  @!P3 IADD3 R10, P0, R18, R3, RZ ;  /* 0x00000003120ab210 */ /* 0x000fe40007f1e0ff */
[----:B------:R-:W-:Y:S01]  /*8a00*/  CS2R R34, SRZ ;  /* 0x0000000000227805 */ /* 0x000fe2000001ff00 */
[C---:B---3--:R-:W-:Y:S02]  /*8a10*/  @!P3 IMAD.X R13, R4.reuse, 0x1, R19, P1 ;  /* 0x00000001040db824 */ /* 0x048fe400008e0613 */
[----:B------:R-:W-:Y:S01]  /*8a20*/  @!P4 IMAD.X R15, R4, 0x1, R213, P2 ;  /* 0x00000001040fc824 */ /* 0x000fe200010e06d5 */
[----:B------:R1:W5:Y:S01]  /*8a30*/  @!P4 LD.E.64 R30, desc[UR36][R20.64] ;  /* 0x00000024141ec980 */ /* 0x000362000c101b00 */
[----:B------:R-:W-:-:S03]  /*8a40*/  @!P3 IMAD.X R11, R0, 0x1, R19, P0 ;  /* 0x00000001000bb824 */ /* 0x000fc600000e0613 */
[----:B------:R1:W5:Y:S04]  /*8a50*/  @!P3 LD.E.64 R46, desc[UR36][R12.64] ;  /* 0x000000240c2eb980 */ /* 0x000368000c101b00 */
[----:B------:R1:W5:Y:S04]  /*8a60*/  @!P3 LD.E.64 R40, desc[UR36][R10.64] ;  /* 0x000000240a28b980 */ /* 0x000368000c101b00 */
[----:B------:R1:W5:Y:S02]  /*8a70*/  @!P4 LD.E.64 R34, desc[UR36][R14.64] ;  /* 0x000000240e22c980 */ /* 0x000364000c101b00 */
.L_x_1813:
[----:B------:R-:W-:Y:S05]  /*8a80*/  BSYNC B1 ;  /* 0x0000000000017941 */ /* 0x000fea0003800000 */
.L_x_1812:
[----:B------:R-:W-:Y:S01]  /*8a90*/  UMOV UR4, 0xffffffff ;  /* 0xffffffff00047882 */ /* 0x000fe20000000000 */
[----:B------:R-:W-:Y:S02]  /*8aa0*/  CS2R R32, SRZ ;  /* 0x0000000000207805 */ /* 0x000fe4000001ff00 */
[----:B------:R-:W-:Y:S05]  /*8ab0*/  BRA.DIV UR4, `(.L_x_1814) ;  /* 0x000001e204f47947 */ /* 0x000fea000b800000 */
[----:B-1----:R1:W0:Y:S04]  /*8ac0*/  SHFL.IDX PT, R0, R6, 0x1, 0x181f ;  /* 0x00381f0006007f89 */ /* 0x00222800000e0000 */
[----:B--2---:R1:W2:Y:S04]  /*8ad0*/  SHFL.IDX PT, R3, R5, 0x1, 0x181f ;  /* 0x00381f0005037f89 */ /* 0x0042a800000e0000 */
[----:B---3--:R1:W3:Y:S04]  /*8ae0*/  SHFL.IDX PT, R4, R8, 0x1, 0x181f ;  /* 0x00381f0008047f89 */ /* 0x0082e800000e0000 */
[----:B----4-:R1:W4:Y:S02]  /*8af0*/  SHFL.IDX PT, R14, R7, 0x1, 0x181f ;  /* 0x00381f00070e7f89 */ /* 0x01032400000e0000 */
.L_x_2157:
[----:B------:R-:W-:Y:S01]  /*8b00*/  VIADD R9, R52, 0x20 ;  /* 0x0000002034097836 */ /* 0x000fe20000000000 */
[----:B------:R-:W-:Y:S01]  /*8b10*/  BSSY B1, `(.L_x_1815) ;  /* 0x0000019000017945 */ /* 0x000fe20003800000 */
[----:B------:R-:W-:Y:S02]  /*8b20*/  CS2R R42, SRZ ;  /* 0x00000000002a7805 */ /* 0x000fe4000001ff00 */
[----:B------:R-:W-:Y:S02]  /*8b30*/  CS2R R28, SRZ ;  /* 0x00000000001c7805 */ /* 0x000fe4000001ff00 */
[----:B------:R-:W-:Y:S02]  /*8b40*/  CS2R R48, SRZ ;  /* 0x0000000000307805 */ /* 0x000fe4000001ff00 */
[----:B------:R-:W-:-:S13]  /*8b50*/  ISETP.GE.AND P0, PT, R9, R37, PT ;  /* 0x000000250900720c */ /* 0x000fda0003f06270 */
[----:B------:R-:W-:Y:S05]  /*8b60*/  @P0 BRA `(.L_x_1816) ;  /* 0x00000000004c0947 */ /* 0x000fea0003800000 */
[----:B------:R-:W-:Y:S01]  /*8b70*/  ULDC UR4, c[0x0][0x3f4] ;  /* 0x0000fd0000047ab9 */ /* 0x000fe20000000800 */
[----:B------:R-:W-:Y:S02]  /*8b80*/  CS2R R32, SRZ ;  /* 0x0000000000207805 */ /* 0x000fe4000001ff00 */
[----:B------:R-:W-:Y:S02]  /*8b90*/  ISETP.GE.AND P4, PT, R191, UR4, PT ;  /* 0x00000004bf007c0c */ /* 0x000fe4000bf86270 */
[----:B------:R-:W-:Y:S02]  /*8ba0*/  CS2R R42, SRZ ;  /* 0x00000000002a7805 */ /* 0x000fe4000001ff00 */
[----:B------:R-:W-:Y:S02]  /*8bb0*/  ISETP.GE.AND P3, PT, R18, UR4, PT ;  /* 0x0000000412007c0c */ /* 0x000fe4000bf66270 */
[----:B------:R-:W-:Y:S02]  /*8bc0*/  CS2R R48, SRZ ;  /* 0x0000000000307805 */ /* 0x000fe4000001ff00 */
[----:B------:R-:W-:-:S05]  /*8bd0*/  CS2R R28, SRZ ;  /* 0x00000000001c7805 */ /* 0x000fca000001ff00 */
[----:B--2---:R-:W-:-:S04]  /*8be0*/  @!P4 IADD3 R20, P0, R191, R3, RZ ;  /* 0x00000003bf14c210 */ /* 0x004fc80007f1e0ff */
[-C--:B----4-:R-:W-:Y:S02]  /*8bf0*/  @!P3 IADD3 R12, P1, R18, R14.reuse, RZ ;  /* 0x0000000e120cb210 */ /* 0x090fe40007f3e0ff */
[----:B------:R-:W-:Y:S01]  /*8c00*/  @!P4 IADD3 R14, P2, R191, R14, RZ ;  /* 0x0000000ebf0ec210 */ /* 0x000fe20007f5e0ff */
[----:B0-----:R-:W-:Y:S01]  /*8c10*/  @!P4 IMAD.X R21, R0, 0x1, R213, P0 ;  /* 0x000000010015c824 */ /* 0x001fe200000e06d5 */
[----:B------:R-:W-:Y:S01]  /*8c20*/  @!P3 IADD3 R10, P0, R18, R3, RZ ;  /* 0x00000003120ab210 */ /* 0x000fe20007f1e0ff */
[C---:B---3--:R-:W-:Y:S02]  /*8c30*/  @!P3 IMAD.X R13, R4.reuse, 0x1, R19, P1 ;  /* 0x00000001040db824 */ /* 0x048fe400008e0613 */
[----:B------:R-:W-:Y:S01]  /*8c40*/  @!P4 IMAD.X R15, R4, 0x1, R213, P2 ;  /* 0x00000001040fc824 */ /* 0x000fe200010e06d5 */
[----:B------:R-:W-:Y:S01]  /*8c50*/  @!P3 IADD3.X R11, R0, R19, RZ, P0, !PT ;  /* 0x00000013000bb210 */ /* 0x000fe200007fe4ff */
[----:B------:R0:W5:Y:S04]  /*8c60*/  @!P4 LD.E.64 R32, desc[UR36][R20.64] ;  /* 0x000000241420c980 */ /* 0x000168000c101b00 */
[----:B------:R0:W5:Y:S04]  /*8c70*/  @!P3 LD.E.64 R42, desc[UR36][R10.64] ;  /* 0x000000240a2ab980 */ /* 0x000168000c101b00 */
[----:B------:R0:W5:Y:S04]  /*8c80*/  @!P3 LD.E.64 R48, desc[UR36][R12.64] ;  /* 0x000000240c30b980 */ /* 0x000168000c101b00 */
[----:B------:R0:W5:Y:S02]  /*8c90*/  @!P4 LD.E.64 R28, desc[UR36][R14.64] ;  /* 0x000000240e1cc980 */ /* 0x000164000c101b00 */
.L_x_1816:
[----:B------:R-:W-:Y:S05]  /*8ca0*/  BSYNC B1 ;  /* 0x0000000000017941 */ /* 0x000fea0003800000 */
.L_x_1815:
[----:B------:R-:W-:-:S03]  /*8cb0*/  UMOV UR4, 0xffffffff ;  /* 0xffffffff00047882 */ /* 0x000fc60000000000 */
[----:B------:R-:W-:Y:S05]  /*8cc0*/  BRA.DIV UR4, `(.L_x_1817) ;  /* 0x000001e204e07947 */ /* 0x000fea000b800000 */
[----:B0-----:R0:W0:Y:S04]  /*8cd0*/  SHFL.IDX PT, R0, R6, 0x2, 0x181f ;  /* 0x00581f0006007f89 */ /* 0x00102800000e0000 */
[----:B--2---:R2:W0:Y:S04]  /*8ce0*/  SHFL.IDX PT, R3, R5, 0x2, 0x181f ;  /* 0x00581f0005037f89 */ /* 0x00442800000e0000 */
[----:B---3--:R2:W3:Y:S04]  /*8cf0*/  SHFL.IDX PT, R4, R8, 0x2, 0x181f ;  /* 0x00581f0008047f89 */ /* 0x0084e800000e0000 */
[----:B----4-:R2:W4:Y:S02]  /*8d00*/  SHFL.IDX PT, R14, R7, 0x2, 0x181f ;  /* 0x00581f00070e7f89 */ /* 0x01052400000e0000 */
.L_x_2163:
[----:B------:R-:W-:Y:S01]  /*8d10*/  VIADD R9, R52, 0x40 ;  /* 0x0000004034097836 */ /* 0x000fe20000000000 */
        /* <DEDUP_REMOVED lines=13> */
[----:B0-----:R-:W-:-:S04]  /*8df0*/  @!P4 IADD3 R20, P0, R191, R3, RZ ;  /* 0x00000003bf14c210 */ /* 0x001fc80007f1e0ff */
[-C--:B----4-:R-:W-:Y:S02]  /*8e00*/  @!P3 IADD3 R12, P1, R18, R14.reuse, RZ ;  /* 0x0000000e120cb210 */ /* 0x090fe40007f3e0ff */
[----:B------:R-:W-:Y:S01]  /*8e10*/  @!P4 IADD3 R14, P2, R191, R14, RZ ;  /* 0x0000000ebf0ec210 */ /* 0x000fe20007f5e0ff */
[----:B------:R-:W-:Y:S01]  /*8e20*/  @!P4 IMAD.X R21, R0, 0x1, R213, P0 ;  /* 0x000000010015c824 */ /* 0x000fe200000e06d5 */
        /* <DEDUP_REMOVED lines=9> */
.L_x_1819:
[----:B------:R-:W-:Y:S05]  /*8ec0*/  BSYNC B1 ;  /* 0x0000000000017941 */ /* 0x000fea0003800000 */
.L_x_1818:
[----:B------:R-:W-:Y:S01]  /*8ed0*/  UMOV UR4, 0xffffffff ;  /* 0xffffffff00047882 */ /* 0x000fe20000000000 */
[----:B0-----:R-:W-:Y:S02]  /*8ee0*/  CS2R R20, SRZ ;  /* 0x0000000000147805 */ /* 0x001fe4000001ff00 */
[----:B------:R-:W-:Y:S05]  /*8ef0*/  BRA.DIV UR4, `(.L_x_1820) ;  /* 0x000001e204c47947 */ /* 0x000fea000b800000 */
[----:B------:R0:W0:Y:S04]  /*8f00*/  SHFL.IDX PT, R0, R6, 0x3, 0x181f ;  /* 0x00781f0006007f89 */ /* 0x00002800000e0000 */
[----:B------:R0:W0:Y:S04]  /*8f10*/  SHFL.IDX PT, R3, R5, 0x3, 0x181f ;  /* 0x00781f0005037f89 */ /* 0x00002800000e0000 */
[----:B---3--:R3:W0:Y:S04]  /*8f20*/  SHFL.IDX PT, R4, R8, 0x3, 0x181f ;  /* 0x00781f0008047f89 */ /* 0x00862800000e0000 */
[----:B----4-:R3:W4:Y:S02]  /*8f30*/  SHFL.IDX PT, R14, R7, 0x3, 0x181f ;  /* 0x00781f00070e7f89 */ /* 0x01072400000e0000 */
.L_x_2169:
[----:B------:R-:W-:Y:S01]  /*8f40*/  VIADD R52, R52, 0x60 ;  /* 0x0000006034347836 */ /* 0x000fe20000000000 */
[----:B012---:R-:W-:Y:S01]  /*8f50*/  LEA.HI R5, R217, R217, RZ, 0x1 ;  /* 0x000000d9d9057211 */ /* 0x007fe200078f08ff */
[----:B------:R-:W-:Y:S01]  /*8f60*/  BSSY B1, `(.L_x_1821) ;  /* 0x000001c000017945 */ /* 0x000fe20003800000 */
[----:B------:R-:W-:Y:S02]  /*8f70*/  CS2R R10, SRZ ;  /* 0x00000000000a7805 */ /* 0x000fe4000001ff00 */
[----:B---3--:R-:W-:Y:S02]  /*8f80*/  CS2R R8, SRZ ;  /* 0x0000000000087805 */ /* 0x008fe4000001ff00 */
[----:B------:R-:W-:Y:S02]  /*8f90*/  ISETP.GE.AND P0, PT, R52, R37, PT ;  /* 0x000000253400720c */ /* 0x000fe40003f06270 */
[----:B------:R-:W-:Y:S02]  /*8fa0*/  CS2R R12, SRZ ;  /* 0x00000000000c7805 */ /* 0x000fe4000001ff00 */
[----:B------:R-:W-:-:S05]  /*8fb0*/  LOP3.LUT R6, R5, 0xfffffffe, RZ, 0xc0, !PT ;  /* 0xfffffffe05067812 */ /* 0x000fca00078ec0ff */
[----:B------:R-:W-:-:S05]  /*8fc0*/  IMAD.IADD R5, R217, 0x1, -R6 ;  /* 0x00000001d9057824 */ /* 0x000fca00078e0a06 */
[----:B------:R-:W-:Y:S01]  /*8fd0*/  SHF.L.U32 R5, R5, 0x1f, RZ ;  /* 0x0000001f05057819 */ /* 0x000fe200000006ff */
[----:B------:R-:W-:Y:S06]  /*8fe0*/  @P0 BRA `(.L_x_1822) ;  /* 0x00000000004c0947 */ /* 0x000fec0003800000 */
[----:B------:R-:W-:Y:S01]  /*8ff0*/  ULDC UR4, c[0x0][0x3f4] ;  /* 0x0000fd0000047ab9 */ /* 0x000fe20000000800 */
[----:B------:R-:W-:Y:S02]  /*9000*/  CS2R R20, SRZ ;  /* 0x0000000000147805 */ /* 0x000fe4000001ff00 */
[----:B------:R-:W-:Y:S02]  /*9010*/  ISETP.GE.AND P4, PT, R191, UR4, PT ;  /* 0x00000004bf007c0c */ /* 0x000fe4000bf86270 */
[----:B------:R-:W-:Y:S02]  /*9020*/  CS2R R10, SRZ ;  /* 0x00000000000a7805 */ /* 0x000fe4000001ff00 */
[----:B------:R-:W-:Y:S02]  /*9030*/  ISETP.GE.AND P3, PT, R18, UR4, PT ;  /* 0x0000000412007c0c */ /* 0x000fe4000bf66270 */
[----:B------:R-:W-:Y:S02]  /*9040*/  CS2R R12, SRZ ;  /* 0x00000000000c7805 */ /* 0x000fe4000001ff00 */
[----:B------:R-:W-:-:S05]  /*9050*/  CS2R R8, SRZ ;  /* 0x0000000000087805 */ /* 0x000fca000001ff00 */
[----:B------:R-:W-:-:S04]  /*9060*/  @!P4 IADD3 R52, P0, R191, R3, RZ ;  /* 0x00000003bf34c210 */ /* 0x000fc80007f1e0ff */
[-C--:B----4-:R-:W-:Y:S02]  /*9070*/  @!P3 IADD3 R50, P1, R18, R14.reuse, RZ ;  /* 0x0000000e1232b210 */ /* 0x090fe40007f3e0ff */
[----:B------:R-:W-:Y:S02]  /*9080*/  @!P4 IADD3.X R53, R0, R213, RZ, P0, !PT ;  /* 0x000000d50035c210 */ /* 0x000fe400007fe4ff */
[----:B------:R-:W-:Y:S02]  /*9090*/  @!P3 IADD3 R6, P0, R18, R3, RZ ;  /* 0x000000031206b210 */ /* 0x000fe40007f1e0ff */
[----:B------:R-:W-:Y:S01]  /*90a0*/  @!P4 IADD3 R14, P2, R191, R14, RZ ;  /* 0x0000000ebf0ec210 */ /* 0x000fe20007f5e0ff */
[--C-:B------:R-:W-:Y:S01]  /*90b0*/  @!P3 IMAD.X R51, R4, 0x1, R19.reuse, P1 ;  /* 0x000000010433b824 */ /* 0x100fe200008e0613 */
[----:B------:R0:W5:Y:S01]  /*90c0*/  @!P4 LD.E.64 R20, desc[UR36][R52.64] ;  /* 0x000000243414c980 */ /* 0x000162000c101b00 */
[----:B------:R-:W-:Y:S02]  /*90d0*/  @!P3 IMAD.X R7, R0, 0x1, R19, P0 ;  /* 0x000000010007b824 */ /* 0x000fe400000e0613 */
[----:B------:R-:W-:Y:S01]  /*90e0*/  @!P4 IMAD.X R15, R4, 0x1, R213, P2 ;  /* 0x00000001040fc824 */ /* 0x000fe200010e06d5 */
[----:B------:R0:W5:Y:S04]  /*90f0*/  @!P3 LD.E.64 R12, desc[UR36][R50.64] ;  /* 0x00000024320cb980 */ /* 0x000168000c101b00 */
[----:B------:R0:W5:Y:S04]  /*9100*/  @!P3 LD.E.64 R10, desc[UR36][R6.64] ;  /* 0x00000024060ab980 */ /* 0x000168000c101b00 */
[----:B------:R0:W5:Y:S02]  /*9110*/  @!P4 LD.E.64 R8, desc[UR36][R14.64] ;  /* 0x000000240e08c980 */ /* 0x000164000c101b00 */
.L_x_1822:
[----:B------:R-:W-:Y:S05]  /*9120*/  BSYNC B1 ;  /* 0x0000000000017941 */ /* 0x000fea0003800000 */
.L_x_1821:
[----:B------:R-:W1:Y:S01]  /*9130*/  SYNCS.PHASECHK.TRANS64.TRYWAIT P0, [R184+URZ+0x28400], R5 ;  /* 0x02840005b80075a7 */ /* 0x000e62000800017f */
[----:B------:R-:W-:Y:S01]  /*9140*/  VIADDMNMX R0, R37, -R202, 0x80, PT ;  /* 0x0000008025007446 */ /* 0x000fe200038009ca */
[----:B------:R-:W-:Y:S03]  /*9150*/  BSSY B1, `(.L_x_1823) ;  /* 0x0000003000017945 */ /* 0x000fe60003800000 */
[----:B------:R-:W-:Y:S01]  /*9160*/  ISETP.GE.AND P1, PT, R189, R0, PT ;  /* 0x00000000bd00720c */ /* 0x000fe20003f26270 */
[----:B-1----:R-:W-:-:S12]  /*9170*/  @!P0 BRA `(.L_x_1824) ;  /* 0x000001e000948947 */ /* 0x002fd80003800000 */
.L_x_2170:
[----:B------:R-:W-:Y:S05]  /*9180*/  BSYNC B1 ;  /* 0x0000000000017941 */ /* 0x000fea0003800000 */
.L_x_1823:
[----:B------:R-:W-:Y:S04]  /*9190*/  BSSY B1, `(.L_x_1825) ;  /* 0x00000f9000017945 */ /* 0x000fe80003800000 */
[----:B------:R-:W-:Y:S05]  /*91a0*/  @P1 BRA `(.L_x_1826) ;  /* 0x0000000c00dc1947 */ /* 0x000fea0003800000 */
[----:B------:R-:W2:Y:S01]  /*91b0*/  LDC R3, c[0x0][0x3f4] ;  /* 0x0000fd00ff037b82 */ /* 0x000ea20000000800 */
[----:B------:R-:W-:Y:S01]  /*91c0*/  BSSY B2, `(.L_x_1827) ;  /* 0x000007a000027945 */ /* 0x000fe20003800000 */
[-C--:B--2---:R-:W-:Y:S02]  /*91d0*/  ISETP.GE.AND P0, PT, R18, R3.reuse, PT ;  /* 0x000000031200720c */ /* 0x084fe40003f06270 */
[----:B------:R-:W-:-:S11]  /*91e0*/  ISETP.GE.AND P1, PT, R191, R3, PT ;  /* 0x00000003bf00720c */ /* 0x000fd60003f26270 */
[----:B------:R-:W-:Y:S05]  /*91f0*/  @P0 BRA `(.L_x_1828) ;  /* 0x0000000400d80947 */ /* 0x000fea0003800000 */
[----:B01----:R-:W0:Y:S01]  /*9200*/  LDS.128 R4, [R211+0x18000] ;  /* 0x01800000d3047984 */ /* 0x003e220000000c00 */
[----:B----45:R-:W-:Y:S02]  /*9210*/  SHF.R.U32.HI R14, RZ, 0x8, R40 ;  /* 0x00000008ff0e7819 */ /* 0x030fe40000011628 */
[----:B------:R-:W-:Y:S02]  /*9220*/  SHF.R.U32.HI R50, RZ, 0x8, R41 ;  /* 0x00000008ff327819 */ /* 0x000fe40000011629 */
[----:B------:R-:W-:Y:S02]  /*9230*/  LOP3.LUT R3, R40, 0xff, RZ, 0xc0, !PT ;  /* 0x000000ff28037812 */ /* 0x000fe400078ec0ff */
[----:B------:R-:W-:Y:S02]  /*9240*/  LOP3.LUT R14, R14, 0xff, RZ, 0xc0, !PT ;  /* 0x000000ff0e0e7812 */ /* 0x000fe400078ec0ff */
[----:B------:R-:W-:Y:S02]  /*9250*/  SHF.R.U32.HI R52, RZ, 0x8, R47 ;  /* 0x00000008ff347819 */ /* 0x000fe4000001162f */
[----:B------:R-:W-:-:S02]  /*9260*/  LOP3.LUT R15, R41, 0xff, RZ, 0xc0, !PT ;  /* 0x000000ff290f7812 */ /* 0x000fc400078ec0ff */
[----:B------:R-:W-:Y:S02]  /*9270*/  LOP3.LUT R50, R50, 0xff, RZ, 0xc0, !PT ;  /* 0x000000ff32327812 */ /* 0x000fe400078ec0ff */
[----:B------:R-:W-:Y:S02]  /*9280*/  PRMT R3, R14, 0x7604, R3 ;  /* 0x000076040e037816 */ /* 0x000fe40000000003 */
[----:B------:R-:W-:Y:S02]  /*9290*/  SHF.R.U32.HI R54, RZ, 0x10, R41 ;  /* 0x00000010ff367819 */ /* 0x000fe40000011629 */
[----:B------:R-:W-:Y:S02]  /*92a0*/  SHF.R.U32.HI R14, RZ, 0x8, R46 ;  /* 0x00000008ff0e7819 */ /* 0x000fe4000001162e */
[----:B------:R-:W-:Y:S02]  /*92b0*/  SHF.R.U32.HI R53, RZ, 0x10, R47 ;  /* 0x00000010ff357819 */ /* 0x000fe4000001162f */
[----:B------:R-:W-:-:S02]  /*92c0*/  LOP3.LUT R51, R47, 0xff, RZ, 0xc0, !PT ;  /* 0x000000ff2f337812 */ /* 0x000fc400078ec0ff */
[----:B------:R-:W-:Y:S01]  /*92d0*/  LOP3.LUT R52, R52, 0xff, RZ, 0xc0, !PT ;  /* 0x000000ff34347812 */ /* 0x000fe200078ec0ff */
[----:B------:R-:W-:Y:S01]  /*92e0*/  IMAD.U32 R53, R53, 0x10000, RZ ;  /* 0x0001000035357824 */ /* 0x000fe200078e00ff */
[----:B------:R-:W-:Y:S02]  /*92f0*/  PRMT R15, R50, 0x7604, R15 ;  /* 0x00007604320f7816 */ /* 0x000fe4000000000f */
[----:B------:R-:W-:Y:S01]  /*9300*/  LOP3.LUT R50, R14, 0xff, RZ, 0xc0, !PT ;  /* 0x000000ff0e327812 */ /* 0x000fe200078ec0ff */
[----:B------:R-:W-:Y:S01]  /*9310*/  IMAD.U32 R14, R54, 0x10000, RZ ;  /* 0x00010000360e7824 */ /* 0x000fe200078e00ff */
[----:B------:R-:W-:Y:S02]  /*9320*/  LOP3.LUT R37, R46, 0xff, RZ, 0xc0, !PT ;  /* 0x000000ff2e257812 */ /* 0x000fe400078ec0ff */
[----:B------:R-:W-:Y:S02]  /*9330*/  PRMT R52, R52, 0x7604, R51 ;  /* 0x0000760434347816 */ /* 0x000fe40000000033 */
[----:B------:R-:W-:-:S02]  /*9340*/  PRMT R51, R50, 0x7604, R37 ;  /* 0x0000760432337816 */ /* 0x000fc40000000025 */
[----:B------:R-:W-:Y:S02]  /*9350*/  LOP3.LUT R37, R15, 0xff0000, R14, 0xf8, !PT ;  /* 0x00ff00000f257812 */ /* 0x000fe400078ef80e */
[----:B------:R-:W-:Y:S02]  /*9360*/  LOP3.LUT R53, R52, 0xff0000, R53, 0xf8, !PT ;  /* 0x00ff000034357812 */ /* 0x000fe400078ef835 */
[----:B------:R-:W-:Y:S02]  /*9370*/  LOP3.LUT R51, R51, 0xff0000, R46, 0xf8, !PT ;  /* 0x00ff000033337812 */ /* 0x000fe400078ef82e */
[----:B------:R-:W-:Y:S02]  /*9380*/  LOP3.LUT R53, R53, 0xff000000, R47, 0xf8, !PT ;  /* 0xff00000035357812 */ /* 0x000fe400078ef82f */
[----:B------:R-:W-:Y:S02]  /*9390*/  LOP3.LUT R41, R37, 0xff000000, R41, 0xf8, !PT ;  /* 0xff00000025297812 */ /* 0x000fe400078ef829 */
[----:B------:R-:W-:-:S02]  /*93a0*/  LOP3.LUT R15, R3, 0xff0000, R40, 0xf8, !PT ;  /* 0x00ff0000030f7812 */ /* 0x000fc400078ef828 */
[----:B------:R-:W-:Y:S02]  /*93b0*/  LOP3.LUT R51, R51, 0xff000000, R46, 0xf8, !PT ;  /* 0xff00000033337812 */ /* 0x000fe400078ef82e */
[-C--:B0-----:R-:W-:Y:S02]  /*93c0*/  F2FP.F16.E4M3.UNPACK_B R3, R6.reuse.H1 ;  /* 0x00000006ff03723e */ /* 0x081fe400030006ff */
[----:B------:R-:W-:Y:S02]  /*93d0*/  F2FP.F16.E4M3.UNPACK_B R52, R53 ;  /* 0x00000035ff34723e */ /* 0x000fe400020006ff */
[----:B------:R-:W-:Y:S01]  /*93e0*/  F2FP.F16.E4M3.UNPACK_B R46, R41 ;  /* 0x00000029ff2e723e */ /* 0x000fe200020006ff */
[--C-:B------:R-:W-:Y:S01]  /*93f0*/  HADD2.F32 R14, -RZ, R3.reuse.H1_H1 ;  /* 0x30000003ff0e7230 */ /* 0x100fe20000004100 */
[----:B------:R-:W-:Y:S01]  /*9400*/  F2FP.F16.E4M3.UNPACK_B R6, R6 ;  /* 0x00000006ff06723e */ /* 0x000fe200020006ff */
[----:B------:R-:W-:Y:S01]  /*9410*/  HADD2.F32 R54, -RZ, R52.H1_H1 ;  /* 0x30000034ff367230 */ /* 0x000fe20000004100 */
[----:B------:R-:W-:Y:S01]  /*9420*/  LOP3.LUT R50, R15, 0xff000000, R40, 0xf8, !PT ;  /* 0xff0000000f327812 */ /* 0x000fe200078ef828 */
[----:B------:R-:W-:Y:S01]  /*9430*/  HADD2.F32 R47, -RZ, R46.H1_H1 ;  /* 0x3000002eff2f7230 */ /* 0x000fe20000004100 */
[-C--:B------:R-:W-:Y:S01]  /*9440*/  F2FP.F16.E4M3.UNPACK_B R37, R7.reuse ;  /* 0x00000007ff25723e */ /* 0x080fe200020006ff */
[----:B------:R-:W-:Y:S01]  /*9450*/  HADD2.F32 R15, -RZ, R3.H0_H0 ;  /* 0x20000003ff0f7230 */ /* 0x000fe20000004100 */
[----:B------:R-:W-:Y:S01]  /*9460*/  F2FP.F16.E4M3.UNPACK_B R40, R7.H1 ;  /* 0x00000007ff28723e */ /* 0x000fe200030006ff */
[C---:B------:R-:W-:Y:S01]  /*9470*/  FMUL.FTZ R56, R14.reuse, R54 ;  /* 0x000000360e387220 */ /* 0x040fe20000410000 */
[----:B------:R-:W-:Y:S01]  /*9480*/  FMUL.FTZ R55, R14, R47 ;  /* 0x0000002f0e377220 */ /* 0x000fe20000410000 */
[-C--:B------:R-:W-:Y:S01]  /*9490*/  F2FP.F16.E4M3.UNPACK_B R7, R5.reuse ;  /* 0x00000005ff07723e */ /* 0x080fe200020006ff */
[----:B------:R-:W-:Y:S01]  /*94a0*/  HADD2.F32 R52, -RZ, R52.H0_H0 ;  /* 0x20000034ff347230 */ /* 0x000fe20000004100 */
[----:B------:R-:W-:Y:S01]  /*94b0*/  F2FP.F16.E4M3.UNPACK_B R14, R5.H1 ;  /* 0x00000005ff0e723e */ /* 0x000fe200030006ff */
[----:B------:R-:W-:-:S02]  /*94c0*/  HADD2.F32 R5, -RZ, R6.H1_H1 ;  /* 0x30000006ff057230 */ /* 0x000fc40000004100 */
[C---:B------:R-:W-:Y:S01]  /*94d0*/  FFMA.FTZ R57, R15.reuse, R47, -R56 ;  /* 0x0000002f0f397223 */ /* 0x040fe20000010838 */
[----:B------:R-:W-:Y:S02]  /*94e0*/  HADD2.F32 R46, -RZ, R46.H0_H0 ;  /* 0x2000002eff2e7230 */ /* 0x000fe40000004100 */
[----:B------:R-:W-:Y:S01]  /*94f0*/  FFMA.FTZ R58, R15, R54, R55 ;  /* 0x000000360f3a7223 */ /* 0x000fe20000010037 */
[----:B------:R-:W-:Y:S01]  /*9500*/  HADD2.F32 R6, -RZ, R6.H0_H0 ;  /* 0x20000006ff067230 */ /* 0x000fe20000004100 */
[----:B------:R-:W-:Y:S01]  /*9510*/  F2FP.F16.E4M3.UNPACK_B R53, R53.H1 ;  /* 0x00000035ff35723e */ /* 0x000fe200030006ff */
[C---:B------:R-:W-:Y:S01]  /*9520*/  FMUL.FTZ R15, R5.reuse, R52 ;  /* 0x00000034050f7220 */ /* 0x040fe20000410000 */
[----:B------:R-:W-:Y:S01]  /*9530*/  F2FP.F16.E4M3.UNPACK_B R41, R41.H1 ;  /* 0x00000029ff29723e */ /* 0x000fe200030006ff */
[-C--:B------:R-:W-:Y:S01]  /*9540*/  FMUL.FTZ R47, R5, R46.reuse ;  /* 0x0000002e052f7220 */ /* 0x080fe20000410000 */
[----:B------:R-:W-:Y:S02]  /*9550*/  HADD2.F32 R5, -RZ, R37.H1_H1 ;  /* 0x30000025ff057230 */ /* 0x000fe40000004100 */
[----:B------:R-:W-:Y:S01]  /*9560*/  FFMA.FTZ R55, R6, R46, -R15 ;  /* 0x0000002e06377223 */ /* 0x000fe2000001080f */
[----:B------:R-:W-:-:S02]  /*9570*/  HADD2.F32 R54, -RZ, R53.H0_H0 ;  /* 0x20000035ff367230 */ /* 0x000fc40000004100 */
[----:B------:R-:W-:Y:S01]  /*9580*/  FFMA.FTZ R56, R6, R52, R47 ;  /* 0x0000003406387223 */ /* 0x000fe2000001002f */
[----:B------:R-:W-:Y:S01]  /*9590*/  HADD2.F32 R46, -RZ, R41.H0_H0 ;  /* 0x20000029ff2e7230 */ /* 0x000fe20000004100 */
[----:B------:R-:W-:Y:S01]  /*95a0*/  F2FP.F16.E4M3.UNPACK_B R3, R4 ;  /* 0x00000004ff03723e */ /* 0x000fe200020006ff */
[----:B------:R-:W-:Y:S02]  /*95b0*/  HADD2.F32 R53, -RZ, R53.H1_H1 ;  /* 0x30000035ff357230 */ /* 0x000fe40000004100 */
[C---:B------:R-:W-:Y:S01]  /*95c0*/  FMUL.FTZ R52, R5.reuse, R54 ;  /* 0x0000003605347220 */ /* 0x040fe20000410000 */
[----:B------:R-:W-:Y:S02]  /*95d0*/  HADD2.F32 R6, -RZ, R40.H1_H1 ;  /* 0x30000028ff067230 */ /* 0x000fe40000004100 */
[----:B------:R-:W-:Y:S01]  /*95e0*/  FMUL.FTZ R60, R5, R46 ;  /* 0x0000002e053c7220 */ /* 0x000fe20000410000 */
[----:B------:R-:W-:Y:S01]  /*95f0*/  HADD2.F32 R37, -RZ, R37.H0_H0 ;  /* 0x20000025ff257230 */ /* 0x000fe20000004100 */
[----:B------:R-:W-:Y:S01]  /*9600*/  F2FP.F16.E4M3.UNPACK_B R5, R51 ;  /* 0x00000033ff05723e */ /* 0x000fe200020006ff */
[----:B------:R-:W-:-:S02]  /*9610*/  HADD2.F32 R41, -RZ, R41.H1_H1 ;  /* 0x30000029ff297230 */ /* 0x000fc40000004100 */
[C---:B------:R-:W-:Y:S01]  /*9620*/  FMUL.FTZ R15, R6.reuse, R53 ;  /* 0x00000035060f7220 */ /* 0x040fe20000410000 */
[----:B------:R-:W-:Y:S02]  /*9630*/  HADD2.F32 R40, -RZ, R40.H0_H0 ;  /* 0x20000028ff287230 */ /* 0x000fe40000004100 */
[C---:B------:R-:W-:Y:S01]  /*9640*/  FFMA.FTZ R59, R37.reuse, R46, -R52 ;  /* 0x0000002e253b7223 */ /* 0x040fe20000010834 */
[----:B------:R-:W-:Y:S01]  /*9650*/  FFMA.FTZ R60, R37, R54, R60 ;  /* 0x00000036253c7223 */ /* 0x000fe2000001003c */
[-C--:B------:R-:W-:Y:S01]  /*9660*/  FMUL.FTZ R37, R6, R41.reuse ;  /* 0x0000002906257220 */ /* 0x080fe20000410000 */
[----:B------:R-:W-:Y:S01]  /*9670*/  F2FP.F16.E4M3.UNPACK_B R4, R4.H1 ;  /* 0x00000004ff04723e */ /* 0x000fe200030006ff */
[C---:B------:R-:W-:Y:S01]  /*9680*/  FFMA.FTZ R54, R40.reuse, R41, -R15 ;  /* 0x0000002928367223 */ /* 0x040fe2000001080f */
[-C--:B------:R-:W-:Y:S01]  /*9690*/  F2FP.F16.E4M3.UNPACK_B R15, R50.reuse ;  /* 0x00000032ff0f723e */ /* 0x080fe200020006ff */
[----:B------:R-:W-:Y:S01]  /*96a0*/  FFMA.FTZ R53, R40, R53, R37 ;  /* 0x0000003528357223 */ /* 0x000fe20000010025 */
[--C-:B------:R-:W-:Y:S01]  /*96b0*/  HADD2.F32 R41, -RZ, R5.reuse.H1_H1 ;  /* 0x30000005ff297230 */ /* 0x100fe20000004100 */
[----:B------:R-:W-:Y:S01]  /*96c0*/  F2FP.F16.E4M3.UNPACK_B R50, R50.H1 ;  /* 0x00000032ff32723e */ /* 0x000fe200030006ff */
[----:B------:R-:W-:Y:S01]  /*96d0*/  HADD2.F32 R40, -RZ, R5.H0_H0 ;  /* 0x20000005ff287230 */ /* 0x000fe20000004100 */
[----:B------:R-:W-:Y:S01]  /*96e0*/  F2FP.F16.E4M3.UNPACK_B R51, R51.H1 ;  /* 0x00000033ff33723e */ /* 0x000fe200030006ff */
[----:B------:R-:W-:-:S02]  /*96f0*/  HADD2.F32 R6, -RZ, R4.H1_H1 ;  /* 0x30000004ff067230 */ /* 0x000fc40000004100 */
[----:B------:R-:W-:Y:S02]  /*9700*/  HADD2.F32 R37, -RZ, R15.H1_H1 ;  /* 0x3000000fff257230 */ /* 0x000fe40000004100 */
[----:B------:R-:W-:Y:S02]  /*9710*/  HADD2.F32 R5, -RZ, R4.H0_H0 ;  /* 0x20000004ff057230 */ /* 0x000fe40000004100 */
[C---:B------:R-:W-:Y:S01]  /*9720*/  FMUL.FTZ R46, R6.reuse, R41 ;  /* 0x00000029062e7220 */ /* 0x040fe20000410000 */
[----:B------:R-:W-:Y:S02]  /*9730*/  HADD2.F32 R4, -RZ, R3.H1_H1 ;  /* 0x30000003ff047230 */ /* 0x000fe40000004100 */
[-C--:B------:R-:W-:Y:S01]  /*9740*/  FMUL.FTZ R52, R6, R37.reuse ;  /* 0x0000002506347220 */ /* 0x080fe20000410000 */
[----:B------:R-:W-:Y:S02]  /*9750*/  HADD2.F32 R15, -RZ, R15.H0_H0 ;  /* 0x2000000fff0f7230 */ /* 0x000fe40000004100 */
[----:B------:R-:W-:Y:S01]  /*9760*/  FFMA.FTZ R46, R5, R37, -R46 ;  /* 0x00000025052e7223 */ /* 0x000fe2000001082e */
[----:B------:R-:W-:-:S02]  /*9770*/  HADD2.F32 R3, -RZ, R3.H0_H0 ;  /* 0x20000003ff037230 */ /* 0x000fc40000004100 */
[CC--:B------:R-:W-:Y:S01]  /*9780*/  FMUL.FTZ R6, R4.reuse, R40.reuse ;  /* 0x0000002804067220 */ /* 0x0c0fe20000410000 */
[----:B------:R-:W-:Y:S01]  /*9790*/  FFMA.FTZ R41, R5, R41, R52 ;  /* 0x0000002905297223 */ /* 0x000fe20000010034 */
[-C--:B------:R-:W-:Y:S01]  /*97a0*/  FMUL.FTZ R47, R4, R15.reuse ;  /* 0x0000000f042f7220 */ /* 0x080fe20000410000 */
[----:B------:R-:W-:Y:S02]  /*97b0*/  HADD2.F32 R5, -RZ, R50.H1_H1 ;  /* 0x30000032ff057230 */ /* 0x000fe40000004100 */
[C---:B------:R-:W-:Y:S01]  /*97c0*/  FFMA.FTZ R37, R3.reuse, R15, -R6 ;  /* 0x0000000f03257223 */ /* 0x040fe20000010806 */
[----:B------:R-:W-:Y:S02]  /*97d0*/  HADD2.F32 R4, -RZ, R14.H1_H1 ;  /* 0x3000000eff047230 */ /* 0x000fe40000004100 */
[----:B------:R-:W-:Y:S01]  /*97e0*/  FFMA.FTZ R40, R3, R40, R47 ;  /* 0x0000002803287223 */ /* 0x000fe2000001002f */
[--C-:B------:R-:W-:Y:S02]  /*97f0*/  HADD2.F32 R15, -RZ, R51.reuse.H1_H1 ;  /* 0x30000033ff0f7230 */ /* 0x100fe40000004100 */
[----:B------:R-:W-:-:S02]  /*9800*/  HADD2.F32 R6, -RZ, R51.H0_H0 ;  /* 0x20000033ff067230 */ /* 0x000fc40000004100 */
[C---:B------:R-:W-:Y:S01]  /*9810*/  FMUL.FTZ R52, R4.reuse, R5 ;  /* 0x0000000504347220 */ /* 0x040fe20000410000 */
[--C-:B------:R-:W-:Y:S02]  /*9820*/  HADD2.F32 R3, -RZ, R7.reuse.H1_H1 ;  /* 0x30000007ff037230 */ /* 0x100fe40000004100 */
[----:B------:R-:W-:Y:S01]  /*9830*/  FMUL.FTZ R47, R4, R15 ;  /* 0x0000000f042f7220 */ /* 0x000fe20000410000 */
[----:B------:R-:W-:Y:S02]  /*9840*/  HADD2.F32 R50, -RZ, R50.H0_H0 ;  /* 0x20000032ff327230 */ /* 0x000fe40000004100 */
[----:B------:R-:W-:Y:S02]  /*9850*/  HADD2.F32 R14, -RZ, R14.H0_H0 ;  /* 0x2000000eff0e7230 */ /* 0x000fe40000004100 */
[C---:B------:R-:W-:Y:S01]  /*9860*/  FMUL.FTZ R4, R3.reuse, R6 ;  /* 0x0000000603047220 */ /* 0x040fe20000410000 */
[----:B------:R-:W-:Y:S02]  /*9870*/  HADD2.F32 R7, -RZ, R7.H0_H0 ;  /* 0x20000007ff077230 */ /* 0x000fe40000004100 */
[-C--:B------:R-:W-:Y:S01]  /*9880*/  FMUL.FTZ R3, R3, R50.reuse ;  /* 0x0000003203037220 */ /* 0x080fe20000410000 */
        /* <DEDUP_REMOVED lines=8> */
[----:B------:R-:W-:Y:S02]  /*9910*/  F2FP.SATFINITE.E4M3.F32.PACK_AB_MERGE_C R6, R56, R55, R6 ;  /* 0x000000373806723e */ /* 0x000fe40004807006 */
[----:B------:R-:W-:Y:S02]  /*9920*/  F2FP.SATFINITE.E4M3.F32.PACK_AB_MERGE_C R7, R60, R59, R7 ;  /* 0x0000003b3c07723e */ /* 0x000fe40004807007 */
[----:B------:R-:W-:-:S02]  /*9930*/  F2FP.SATFINITE.E4M3.F32.PACK_AB_MERGE_C R4, R40, R37, R4 ;  /* 0x000000252804723e */ /* 0x000fc40004807004 */
[----:B------:R-:W-:-:S05]  /*9940*/  F2FP.SATFINITE.E4M3.F32.PACK_AB_MERGE_C R5, R14, R5, R47 ;  /* 0x000000050e05723e */ /* 0x000fca000480702f */
[----:B------:R2:W-:Y:S02]  /*9950*/  STS.128 [R211+0x18000], R4 ;  /* 0x01800004d3007388 */ /* 0x0005e40000000c00 */
.L_x_1828:
[----:B------:R-:W-:Y:S05]  /*9960*/  BSYNC B2 ;  /* 0x0000000000027941 */ /* 0x000fea0003800000 */
.L_x_1827:
[----:B------:R-:W-:Y:S05]  /*9970*/  @P1 BRA `(.L_x_1826) ;  /* 0x0000000400e81947 */ /* 0x000fea0003800000 */
[----:B012---:R-:W0:Y:S01]  /*9980*/  LDS.128 R4, [R211+0x1c000] ;  /* 0x01c00000d3047984 */ /* 0x007e220000000c00 */
[----:B-----5:R-:W-:Y:S02]  /*9990*/  SHF.R.U32.HI R37, RZ, 0x8, R34 ;  /* 0x00000008ff257819 */ /* 0x020fe40000011622 */
[----:B------:R-:W-:Y:S02]  /*99a0*/  SHF.R.U32.HI R41, RZ, 0x8, R35 ;  /* 0x00000008ff297819 */ /* 0x000fe40000011623 */
[----:B------:R-:W-:Y:S02]  /*99b0*/  SHF.R.U32.HI R15, RZ, 0x8, R31 ;  /* 0x00000008ff0f7819 */ /* 0x000fe4000001161f */
[----:B------:R-:W-:Y:S02]  /*99c0*/  LOP3.LUT R46, R34, 0xff, RZ, 0xc0, !PT ;  /* 0x000000ff222e7812 */ /* 0x000fe400078ec0ff */
[----:B------:R-:W-:Y:S02]  /*99d0*/  LOP3.LUT R50, R35, 0xff, RZ, 0xc0, !PT ;  /* 0x000000ff23327812 */ /* 0x000fe400078ec0ff */
[----:B------:R-:W-:-:S02]  /*99e0*/  LOP3.LUT R37, R37, 0xff, RZ, 0xc0, !PT ;  /* 0x000000ff25257812 */ /* 0x000fc400078ec0ff */
[----:B------:R-:W-:Y:S02]  /*99f0*/  LOP3.LUT R41, R41, 0xff, RZ, 0xc0, !PT ;  /* 0x000000ff29297812 */ /* 0x000fe400078ec0ff */
[----:B------:R-:W-:Y:S02]  /*9a00*/  SHF.R.U32.HI R3, RZ, 0x8, R30 ;  /* 0x00000008ff037819 */ /* 0x000fe4000001161e */
[----:B------:R-:W-:Y:S02]  /*9a10*/  LOP3.LUT R40, R31, 0xff, RZ, 0xc0, !PT ;  /* 0x000000ff1f287812 */ /* 0x000fe400078ec0ff */
[----:B------:R-:W-:Y:S02]  /*9a20*/  LOP3.LUT R15, R15, 0xff, RZ, 0xc0, !PT ;  /* 0x000000ff0f0f7812 */ /* 0x000fe400078ec0ff */
[----:B------:R-:W-:Y:S02]  /*9a30*/  PRMT R47, R37, 0x7604, R46 ;  /* 0x00007604252f7816 */ /* 0x000fe4000000002e */
[----:B------:R-:W-:-:S02]  /*9a40*/  PRMT R51, R41, 0x7604, R50 ;  /* 0x0000760429337816 */ /* 0x000fc40000000032 */
[----:B------:R-:W-:Y:S02]  /*9a50*/  SHF.R.U32.HI R37, RZ, 0x10, R31 ;  /* 0x00000010ff257819 */ /* 0x000fe4000001161f */
[----:B------:R-:W-:Y:S02]  /*9a60*/  SHF.R.U32.HI R50, RZ, 0x10, R35 ;  /* 0x00000010ff327819 */ /* 0x000fe40000011623 */
[----:B----4-:R-:W-:Y:S02]  /*9a70*/  LOP3.LUT R14, R30, 0xff, RZ, 0xc0, !PT ;  /* 0x000000ff1e0e7812 */ /* 0x010fe400078ec0ff */
[----:B------:R-:W-:Y:S02]  /*9a80*/  LOP3.LUT R3, R3, 0xff, RZ, 0xc0, !PT ;  /* 0x000000ff03037812 */ /* 0x000fe400078ec0ff */
[----:B------:R-:W-:Y:S02]  /*9a90*/  PRMT R40, R15, 0x7604, R40 ;  /* 0x000076040f287816 */ /* 0x000fe40000000028 */
[----:B------:R-:W-:-:S02]  /*9aa0*/  SHF.R.U32.HI R15, RZ, 0x10, R34 ;  /* 0x00000010ff0f7819 */ /* 0x000fc40000011622 */
[----:B------:R-:W-:Y:S02]  /*9ab0*/  LOP3.LUT R37, R37, 0xff, RZ, 0xc0, !PT ;  /* 0x000000ff25257812 */ /* 0x000fe400078ec0ff */
[----:B------:R-:W-:Y:S02]  /*9ac0*/  LOP3.LUT R50, R50, 0xff, RZ, 0xc0, !PT ;  /* 0x000000ff32327812 */ /* 0x000fe400078ec0ff */
[----:B------:R-:W-:Y:S02]  /*9ad0*/  PRMT R14, R3, 0x7604, R14 ;  /* 0x00007604030e7816 */ /* 0x000fe4000000000e */
[----:B------:R-:W-:Y:S02]  /*9ae0*/  SHF.R.U32.HI R3, RZ, 0x10, R30 ;  /* 0x00000010ff037819 */ /* 0x000fe4000001161e */
[----:B------:R-:W-:Y:S02]  /*9af0*/  LOP3.LUT R46, R15, 0xff, RZ, 0xc0, !PT ;  /* 0x000000ff0f2e7812 */ /* 0x000fe400078ec0ff */
[----:B------:R-:W-:-:S02]  /*9b00*/  PRMT R41, R37, 0x7054, R40 ;  /* 0x0000705425297816 */ /* 0x000fc40000000028 */
[----:B------:R-:W-:Y:S02]  /*9b10*/  PRMT R51, R50, 0x7054, R51 ;  /* 0x0000705432337816 */ /* 0x000fe40000000033 */
[----:B------:R-:W-:Y:S02]  /*9b20*/  LOP3.LUT R3, R3, 0xff, RZ, 0xc0, !PT ;  /* 0x000000ff03037812 */ /* 0x000fe400078ec0ff */
[----:B------:R-:W-:Y:S02]  /*9b30*/  PRMT R47, R46, 0x7054, R47 ;  /* 0x000070542e2f7816 */ /* 0x000fe4000000002f */
[----:B------:R-:W-:Y:S02]  /*9b40*/  LOP3.LUT R51, R51, 0xff000000, R35, 0xf8, !PT ;  /* 0xff00000033337812 */ /* 0x000fe400078ef823 */
[----:B------:R-:W-:Y:S02]  /*9b50*/  LOP3.LUT R41, R41, 0xff000000, R31, 0xf8, !PT ;  /* 0xff00000029297812 */ /* 0x000fe400078ef81f */
[----:B------:R-:W-:-:S02]  /*9b60*/  PRMT R15, R3, 0x7054, R14 ;  /* 0x00007054030f7816 */ /* 0x000fc4000000000e */
        /* <DEDUP_REMOVED lines=32> */
[----:B------:R-:W-:Y:S02]  /*9d70*/  HADD2.F32 R30, -RZ, R30.H0_H0 ;  /* 0x2000001eff1e7230 */ /* 0x000fe40000004100 */
[C---:B------:R-:W-:Y:S01]  /*9d80*/  FMUL.FTZ R57, R5.reuse, R35 ;  /* 0x0000002305397220 */ /* 0x040fe20000410000 */
[----:B------:R-:W-:Y:S02]  /*9d90*/  HADD2.F32 R51, -RZ, R51.H1_H1 ;  /* 0x30000033ff337230 */ /* 0x000fe40000004100 */
[-C--:B------:R-:W-:Y:S01]  /*9da0*/  FMUL.FTZ R5, R5, R15.reuse ;  /* 0x0000000f05057220 */ /* 0x080fe20000410000 */
[----:B------:R-:W-:Y:S02]  /*9db0*/  HADD2.F32 R6, -RZ, R31.H1_H1 ;  /* 0x3000001fff067230 */ /* 0x000fe40000004100 */
[----:B------:R-:W-:Y:S01]  /*9dc0*/  FFMA.FTZ R57, R30, R15, -R57 ;  /* 0x0000000f1e397223 */ /* 0x000fe20000010839 */
[----:B------:R-:W-:-:S02]  /*9dd0*/  HADD2.F32 R41, -RZ, R41.H1_H1 ;  /* 0x30000029ff297230 */ /* 0x000fc40000004100 */
[----:B------:R-:W-:Y:S01]  /*9de0*/  FFMA.FTZ R54, R30, R35, R5 ;  /* 0x000000231e367223 */ /* 0x000fe20000010005 */
[----:B------:R-:W-:Y:S02]  /*9df0*/  HADD2.F32 R31, -RZ, R31.H0_H0 ;  /* 0x2000001fff1f7230 */ /* 0x000fe40000004100 */
[C---:B------:R-:W-:Y:S01]  /*9e00*/  FMUL.FTZ R34, R6.reuse, R51 ;  /* 0x0000003306227220 */ /* 0x040fe20000410000 */
[----:B------:R-:W-:Y:S01]  /*9e10*/  F2FP.F16.E4M3.UNPACK_B R5, R47 ;  /* 0x0000002fff05723e */ /* 0x000fe200020006ff */
[-C--:B------:R-:W-:Y:S01]  /*9e20*/  FMUL.FTZ R30, R6, R41.reuse ;  /* 0x00000029061e7220 */ /* 0x080fe20000410000 */
[----:B------:R-:W-:Y:S01]  /*9e30*/  F2FP.F16.E4M3.UNPACK_B R4, R4.H1 ;  /* 0x00000004ff04723e */ /* 0x000fe200030006ff */
[C---:B------:R-:W-:Y:S01]  /*9e40*/  FFMA.FTZ R41, R31.reuse, R41, -R34 ;  /* 0x000000291f297223 */ /* 0x040fe20000010822 */
[----:B------:R-:W-:Y:S01]  /*9e50*/  F2FP.F16.E4M3.UNPACK_B R15, R37 ;  /* 0x00000025ff0f723e */ /* 0x000fe200020006ff */
        /* <DEDUP_REMOVED lines=14> */
[C---:B------:R-:W-:Y:S01]  /*9f40*/  FMUL.FTZ R6, R4.reuse, R31 ;  /* 0x0000001f04067220 */ /* 0x040fe20000410000 */
[----:B------:R-:W-:Y:S01]  /*9f50*/  FFMA.FTZ R35, R5, R34, R46 ;  /* 0x0000002205237223 */ /* 0x000fe2000001002e */
[-C--:B------:R-:W-:Y:S01]  /*9f60*/  FMUL.FTZ R4, R4, R15.reuse ;  /* 0x0000000f04047220 */ /* 0x080fe20000410000 */
[----:B------:R-:W-:Y:S02]  /*9f70*/  HADD2.F32 R5, -RZ, R37.H1_H1 ;  /* 0x30000025ff057230 */ /* 0x000fe40000004100 */
[C---:B------:R-:W-:Y:S01]  /*9f80*/  FFMA.FTZ R34, R3.reuse, R15, -R6 ;  /* 0x0000000f03227223 */ /* 0x040fe20000010806 */
[--C-:B------:R-:W-:Y:S02]  /*9f90*/  HADD2.F32 R15, -RZ, R47.reuse.H1_H1 ;  /* 0x3000002fff0f7230 */ /* 0x100fe40000004100 */
[----:B------:R-:W-:Y:S01]  /*9fa0*/  FFMA.FTZ R31, R3, R31, R4 ;  /* 0x0000001f031f7223 */ /* 0x000fe20000010004 */
[----:B------:R-:W-:Y:S02]  /*9fb0*/  HADD2.F32 R4, -RZ, R14.H1_H1 ;  /* 0x3000000eff047230 */ /* 0x000fe40000004100 */
[----:B------:R-:W-:-:S02]  /*9fc0*/  HADD2.F32 R30, -RZ, R47.H0_H0 ;  /* 0x2000002fff1e7230 */ /* 0x000fc40000004100 */
[----:B------:R-:W-:Y:S02]  /*9fd0*/  HADD2.F32 R3, -RZ, R7.H1_H1 ;  /* 0x30000007ff037230 */ /* 0x000fe40000004100 */
[C---:B------:R-:W-:Y:S01]  /*9fe0*/  FMUL.FTZ R46, R4.reuse, R5 ;  /* 0x00000005042e7220 */ /* 0x040fe20000410000 */
[----:B------:R-:W-:Y:S02]  /*9ff0*/  HADD2.F32 R6, -RZ, R37.H0_H0 ;  /* 0x20000025ff067230 */ /* 0x000fe40000004100 */
[----:B------:R-:W-:Y:S01]  /*a000*/  FMUL.FTZ R37, R4, R15 ;  /* 0x0000000f04257220 */ /* 0x000fe20000410000 */
        /* <DEDUP_REMOVED lines=17> */
.L_x_1826:
[----:B------:R-:W-:Y:S05]  /*a120*/  BSYNC B1 ;  /* 0x0000000000017941 */ /* 0x000fea0003800000 */
.L_x_1825:
[----:B------:R-:W-:Y:S01]  /*a130*/  ISETP.GE.AND P0, PT, R227, R0, PT ;  /* 0x00000000e300720c */ /* 0x000fe20003f06270 */
[----:B------:R-:W-:-:S12]  /*a140*/  BSSY B1, `(.L_x_1829) ;  /* 0x00000f9000017945 */ /* 0x000fd80003800000 */
[----:B------:R-:W-:Y:S05]  /*a150*/  @P0 BRA `(.L_x_1830) ;  /* 0x0000000c00dc0947 */ /* 0x000fea0003800000 */
[----:B------:R-:W0:Y:S01]  /*a160*/  LDC R3, c[0x0][0x3f4] ;  /* 0x0000fd00ff037b82 */ /* 0x000e220000000800 */
[----:B------:R-:W-:Y:S01]  /*a170*/  BSSY B2, `(.L_x_1831) ;  /* 0x000007e000027945 */ /* 0x000fe20003800000 */
[-C--:B0-----:R-:W-:Y:S02]  /*a180*/  ISETP.GE.AND P0, PT, R18, R3.reuse, PT ;  /* 0x000000031200720c */ /* 0x081fe40003f06270 */
[----:B------:R-:W-:-:S11]  /*a190*/  ISETP.GE.AND P1, PT, R191, R3, PT ;  /* 0x00000003bf00720c */ /* 0x000fd60003f26270 */
[----:B------:R-:W-:Y:S05]  /*a1a0*/  @P0 BRA `(.L_x_1832) ;  /* 0x0000000400e80947 */ /* 0x000fea0003800000 */
[----:B-123--:R-:W0:Y:S01]  /*a1b0*/  LDS.128 R4, [R211+0x19000] ;  /* 0x01900000d3047984 */ /* 0x00ee220000000c00 */
[----:B-----5:R-:W-:Y:S02]  /*a1c0*/  SHF.R.U32.HI R3, RZ, 0x8, R42 ;  /* 0x00000008ff037819 */ /* 0x020fe4000001162a */
[----:B------:R-:W-:Y:S02]  /*a1d0*/  SHF.R.U32.HI R15, RZ, 0x8, R43 ;  /* 0x00000008ff0f7819 */ /* 0x000fe4000001162b */
[----:B------:R-:W-:Y:S02]  /*a1e0*/  SHF.R.U32.HI R37, RZ, 0x8, R49 ;  /* 0x00000008ff257819 */ /* 0x000fe40000011631 */
[----:B----4-:R-:W-:Y:S02]  /*a1f0*/  LOP3.LUT R14, R42, 0xff, RZ, 0xc0, !PT ;  /* 0x000000ff2a0e7812 */ /* 0x010fe400078ec0ff */
[----:B------:R-:W-:Y:S02]  /*a200*/  SHF.R.U32.HI R31, RZ, 0x8, R48 ;  /* 0x00000008ff1f7819 */ /* 0x000fe40000011630 */
[----:B------:R-:W-:-:S02]  /*a210*/  LOP3.LUT R3, R3, 0xff, RZ, 0xc0, !PT ;  /* 0x000000ff03037812 */ /* 0x000fc400078ec0ff */
[----:B------:R-:W-:Y:S02]  /*a220*/  LOP3.LUT R30, R43, 0xff, RZ, 0xc0, !PT ;  /* 0x000000ff2b1e7812 */ /* 0x000fe400078ec0ff */
[----:B------:R-:W-:Y:S02]  /*a230*/  LOP3.LUT R40, R49, 0xff, RZ, 0xc0, !PT ;  /* 0x000000ff31287812 */ /* 0x000fe400078ec0ff */
[----:B------:R-:W-:Y:S02]  /*a240*/  LOP3.LUT R15, R15, 0xff, RZ, 0xc0, !PT ;  /* 0x000000ff0f0f7812 */ /* 0x000fe400078ec0ff */
[----:B------:R-:W-:Y:S02]  /*a250*/  LOP3.LUT R37, R37, 0xff, RZ, 0xc0, !PT ;  /* 0x000000ff25257812 */ /* 0x000fe400078ec0ff */
[----:B------:R-:W-:Y:S02]  /*a260*/  LOP3.LUT R34, R31, 0xff, RZ, 0xc0, !PT ;  /* 0x000000ff1f227812 */ /* 0x000fe400078ec0ff */
[----:B------:R-:W-:-:S02]  /*a270*/  PRMT R14, R3, 0x7604, R14 ;  /* 0x00007604030e7816 */ /* 0x000fc4000000000e */
[----:B------:R-:W-:Y:S02]  /*a280*/  PRMT R31, R15, 0x7604, R30 ;  /* 0x000076040f1f7816 */ /* 0x000fe4000000001e */
[----:B------:R-:W-:Y:S02]  /*a290*/  PRMT R40, R37, 0x7604, R40 ;  /* 0x0000760425287816 */ /* 0x000fe40000000028 */
[----:B------:R-:W-:Y:S02]  /*a2a0*/  SHF.R.U32.HI R3, RZ, 0x10, R42 ;  /* 0x00000010ff037819 */ /* 0x000fe4000001162a */
[----:B------:R-:W-:Y:S02]  /*a2b0*/  SHF.R.U32.HI R30, RZ, 0x10, R43 ;  /* 0x00000010ff1e7819 */ /* 0x000fe4000001162b */
[----:B------:R-:W-:Y:S02]  /*a2c0*/  SHF.R.U32.HI R37, RZ, 0x10, R49 ;  /* 0x00000010ff257819 */ /* 0x000fe40000011631 */
[----:B------:R-:W-:-:S02]  /*a2d0*/  LOP3.LUT R35, R48, 0xff, RZ, 0xc0, !PT ;  /* 0x000000ff30237812 */ /* 0x000fc400078ec0ff */
[----:B------:R-:W-:Y:S02]  /*a2e0*/  SHF.R.U32.HI R15, RZ, 0x10, R48 ;  /* 0x00000010ff0f7819 */ /* 0x000fe40000011630 */
[----:B------:R-:W-:Y:S02]  /*a2f0*/  LOP3.LUT R3, R3, 0xff, RZ, 0xc0, !PT ;  /* 0x000000ff03037812 */ /* 0x000fe400078ec0ff */
[----:B------:R-:W-:Y:S02]  /*a300*/  LOP3.LUT R30, R30, 0xff, RZ, 0xc0, !PT ;  /* 0x000000ff1e1e7812 */ /* 0x000fe400078ec0ff */
[----:B------:R-:W-:Y:S02]  /*a310*/  LOP3.LUT R37, R37, 0xff, RZ, 0xc0, !PT ;  /* 0x000000ff25257812 */ /* 0x000fe400078ec0ff */
[----:B------:R-:W-:Y:S02]  /*a320*/  PRMT R35, R34, 0x7604, R35 ;  /* 0x0000760422237816 */ /* 0x000fe40000000023 */
[----:B------:R-:W-:-:S02]  /*a330*/  LOP3.LUT R34, R15, 0xff, RZ, 0xc0, !PT ;  /* 0x000000ff0f227812 */ /* 0x000fc400078ec0ff */
[----:B------:R-:W-:Y:S02]  /*a340*/  PRMT R15, R3, 0x7054, R14 ;  /* 0x00007054030f7816 */ /* 0x000fe4000000000e */
[----:B------:R-:W-:Y:S02]  /*a350*/  PRMT R31, R30, 0x7054, R31 ;  /* 0x000070541e1f7816 */ /* 0x000fe4000000001f */
[----:B------:R-:W-:Y:S02]  /*a360*/  PRMT R37, R37, 0x7054, R40 ;  /* 0x0000705425257816 */ /* 0x000fe40000000028 */
[----:B------:R-:W-:Y:S02]  /*a370*/  PRMT R35, R34, 0x7054, R35 ;  /* 0x0000705422237816 */ /* 0x000fe40000000023 */
[----:B------:R-:W-:Y:S02]  /*a380*/  LOP3.LUT R34, R15, 0xff000000, R42, 0xf8, !PT ;  /* 0xff0000000f227812 */ /* 0x000fe400078ef82a */
[----:B------:R-:W-:-:S02]  /*a390*/  LOP3.LUT R40, R37, 0xff000000, R49, 0xf8, !PT ;  /* 0xff00000025287812 */ /* 0x000fc400078ef831 */
[----:B------:R-:W-:Y:S02]  /*a3a0*/  LOP3.LUT R42, R31, 0xff000000, R43, 0xf8, !PT ;  /* 0xff0000001f2a7812 */ /* 0x000fe400078ef82b */
[----:B------:R-:W-:Y:S02]  /*a3b0*/  LOP3.LUT R48, R35, 0xff000000, R48, 0xf8, !PT ;  /* 0xff00000023307812 */ /* 0x000fe400078ef830 */
[----:B0-----:R-:W-:Y:S02]  /*a3c0*/  F2FP.F16.E4M3.UNPACK_B R3, R6.H1 ;  /* 0x00000006ff03723e */ /* 0x001fe400030006ff */
[----:B------:R-:W-:Y:S02]  /*a3d0*/  F2FP.F16.E4M3.UNPACK_B R41, R40 ;  /* 0x00000028ff29723e */ /* 0x000fe400020006ff */
[----:B------:R-:W-:Y:S01]  /*a3e0*/  F2FP.F16.E4M3.UNPACK_B R35, R42 ;  /* 0x0000002aff23723e */ /* 0x000fe200020006ff */
[----:B------:R-:W-:Y:S01]  /*a3f0*/  HADD2.F32 R14, -RZ, R3.H1_H1 ;  /* 0x30000003ff0e7230 */ /* 0x000fe20000004100 */
[----:B------:R-:W-:Y:S01]  /*a400*/  F2FP.F16.E4M3.UNPACK_B R6, R6 ;  /* 0x00000006ff06723e */ /* 0x000fe200020006ff */
[----:B------:R-:W-:Y:S01]  /*a410*/  HADD2.F32 R43, -RZ, R41.H1_H1 ;  /* 0x30000029ff2b7230 */ /* 0x000fe20000004100 */
[-C--:B------:R-:W-:Y:S01]  /*a420*/  F2FP.F16.E4M3.UNPACK_B R30, R7.reuse ;  /* 0x00000007ff1e723e */ /* 0x080fe200020006ff */
[----:B------:R-:W-:Y:S01]  /*a430*/  HADD2.F32 R37, -RZ, R35.H1_H1 ;  /* 0x30000023ff257230 */ /* 0x000fe20000004100 */
[----:B------:R-:W-:Y:S01]  /*a440*/  F2FP.F16.E4M3.UNPACK_B R31, R7.H1 ;  /* 0x00000007ff1f723e */ /* 0x000fe200030006ff */
[----:B------:R-:W-:-:S02]  /*a450*/  HADD2.F32 R15, -RZ, R3.H0_H0 ;  /* 0x20000003ff0f7230 */ /* 0x000fc40000004100 */
[C---:B------:R-:W-:Y:S01]  /*a460*/  FMUL.FTZ R46, R14.reuse, R43 ;  /* 0x0000002b0e2e7220 */ /* 0x040fe20000410000 */
[----:B------:R-:W-:Y:S01]  /*a470*/  F2FP.F16.E4M3.UNPACK_B R7, R5 ;  /* 0x00000005ff07723e */ /* 0x000fe200020006ff */
[----:B------:R-:W-:Y:S01]  /*a480*/  FMUL.FTZ R50, R14, R37 ;  /* 0x000000250e327220 */ /* 0x000fe20000410000 */
[----:B------:R-:W-:Y:S01]  /*a490*/  F2FP.F16.E4M3.UNPACK_B R14, R5.H1 ;  /* 0x00000005ff0e723e */ /* 0x000fe200030006ff */
[----:B------:R-:W-:Y:S02]  /*a4a0*/  HADD2.F32 R41, -RZ, R41.H0_H0 ;  /* 0x20000029ff297230 */ /* 0x000fe40000004100 */
[C---:B------:R-:W-:Y:S01]  /*a4b0*/  FFMA.FTZ R47, R15.reuse, R37, -R46 ;  /* 0x000000250f2f7223 */ /* 0x040fe2000001082e */
[--C-:B------:R-:W-:Y:S02]  /*a4c0*/  HADD2.F32 R5, -RZ, R6.reuse.H1_H1 ;  /* 0x30000006ff057230 */ /* 0x100fe40000004100 */
[----:B------:R-:W-:Y:S01]  /*a4d0*/  FFMA.FTZ R50, R15, R43, R50 ;  /* 0x0000002b0f327223 */ /* 0x000fe20000010032 */
[----:B------:R-:W-:Y:S01]  /*a4e0*/  HADD2.F32 R35, -RZ, R35.H0_H0 ;  /* 0x20000023ff237230 */ /* 0x000fe20000004100 */
[----:B------:R-:W-:Y:S01]  /*a4f0*/  F2FP.F16.E4M3.UNPACK_B R40, R40.H1 ;  /* 0x00000028ff28723e */ /* 0x000fe200030006ff */
[----:B------:R-:W-:Y:S01]  /*a500*/  HADD2.F32 R6, -RZ, R6.H0_H0 ;  /* 0x20000006ff067230 */ /* 0x000fe20000004100 */
[----:B------:R-:W-:Y:S01]  /*a510*/  F2FP.F16.E4M3.UNPACK_B R42, R42.H1 ;  /* 0x0000002aff2a723e */ /* 0x000fe200030006ff */
[C---:B------:R-:W-:Y:S01]  /*a520*/  FMUL.FTZ R15, R5.reuse, R41 ;  /* 0x00000029050f7220 */ /* 0x040fe20000410000 */
[----:B------:R-:W-:Y:S01]  /*a530*/  FMUL.FTZ R46, R5, R35 ;  /* 0x00000023052e7220 */ /* 0x000fe20000410000 */
[----:B------:R-:W-:Y:S01]  /*a540*/  HADD2.F32 R5, -RZ, R30.H1_H1 ;  /* 0x3000001eff057230 */ /* 0x000fe20000004100 */
[----:B------:R-:W-:Y:S01]  /*a550*/  F2FP.F16.E4M3.UNPACK_B R3, R4 ;  /* 0x00000004ff03723e */ /* 0x000fe200020006ff */
[----:B------:R-:W-:-:S02]  /*a560*/  HADD2.F32 R37, -RZ, R40.H0_H0 ;  /* 0x20000028ff257230 */ /* 0x000fc40000004100 */
[C---:B------:R-:W-:Y:S01]  /*a570*/  FFMA.FTZ R43, R6.reuse, R35, -R15 ;  /* 0x00000023062b7223 */ /* 0x040fe2000001080f */
[----:B------:R-:W-:Y:S02]  /*a580*/  HADD2.F32 R15, -RZ, R42.H0_H0 ;  /* 0x2000002aff0f7230 */ /* 0x000fe40000004100 */
[----:B------:R-:W-:Y:S01]  /*a590*/  FFMA.FTZ R46, R6, R41, R46 ;  /* 0x00000029062e7223 */ /* 0x000fe2000001002e */
[----:B------:R-:W-:Y:S02]  /*a5a0*/  HADD2.F32 R30, -RZ, R30.H0_H0 ;  /* 0x2000001eff1e7230 */ /* 0x000fe40000004100 */
[C---:B------:R-:W-:Y:S01]  /*a5b0*/  FMUL.FTZ R35, R5.reuse, R37 ;  /* 0x0000002505237220 */ /* 0x040fe20000410000 */
[----:B------:R-:W-:Y:S02]  /*a5c0*/  HADD2.F32 R40, -RZ, R40.H1_H1 ;  /* 0x30000028ff287230 */ /* 0x000fe40000004100 */
[----:B------:R-:W-:Y:S01]  /*a5d0*/  FMUL.FTZ R5, R5, R15 ;  /* 0x0000000f05057220 */ /* 0x000fe20000410000 */
[----:B------:R-:W-:-:S02]  /*a5e0*/  HADD2.F32 R6, -RZ, R31.H1_H1 ;  /* 0x3000001fff067230 */ /* 0x000fc40000004100 */
[C---:B------:R-:W-:Y:S01]  /*a5f0*/  FFMA.FTZ R41, R30.reuse, R15, -R35 ;  /* 0x0000000f1e297223 */ /* 0x040fe20000010823 */
[----:B------:R-:W-:Y:S02]  /*a600*/  HADD2.F32 R42, -RZ, R42.H1_H1 ;  /* 0x3000002aff2a7230 */ /* 0x000fe40000004100 */
[----:B------:R-:W-:Y:S01]  /*a610*/  FFMA.FTZ R52, R30, R37, R5 ;  /* 0x000000251e347223 */ /* 0x000fe20000010005 */
[----:B------:R-:W-:Y:S02]  /*a620*/  HADD2.F32 R31, -RZ, R31.H0_H0 ;  /* 0x2000001fff1f7230 */ /* 0x000fe40000004100 */
[C---:B------:R-:W-:Y:S01]  /*a630*/  FMUL.FTZ R54, R6.reuse, R40 ;  /* 0x0000002806367220 */ /* 0x040fe20000410000 */
[----:B------:R-:W-:Y:S01]  /*a640*/  F2FP.F16.E4M3.UNPACK_B R5, R48 ;  /* 0x00000030ff05723e */ /* 0x000fe200020006ff */
[----:B------:R-:W-:Y:S01]  /*a650*/  FMUL.FTZ R30, R6, R42 ;  /* 0x0000002a061e7220 */ /* 0x000fe20000410000 */
        /* <DEDUP_REMOVED lines=8> */
[----:B------:R-:W-:Y:S01]  /*a6e0*/  HADD2.F32 R6, -RZ, R4.H1_H1 ;  /* 0x30000004ff067230 */ /* 0x000fe20000004100 */
[----:B------:R-:W-:Y:S01]  /*a6f0*/  F2FP.SATFINITE.E4M3.F32.PACK_AB_MERGE_C R47, R50, R47, RZ ;  /* 0x0000002f322f723e */ /* 0x000fe200048070ff */
[----:B------:R-:W-:-:S02]  /*a700*/  HADD2.F32 R30, -RZ, R15.H1_H1 ;  /* 0x3000000fff1e7230 */ /* 0x000fc40000004100 */
[----:B------:R-:W-:Y:S02]  /*a710*/  HADD2.F32 R5, -RZ, R4.H0_H0 ;  /* 0x20000004ff057230 */ /* 0x000fe40000004100 */
[C---:B------:R-:W-:Y:S01]  /*a720*/  FMUL.FTZ R40, R6.reuse, R35 ;  /* 0x0000002306287220 */ /* 0x040fe20000410000 */
[----:B------:R-:W-:Y:S02]  /*a730*/  HADD2.F32 R4, -RZ, R3.H1_H1 ;  /* 0x30000003ff047230 */ /* 0x000fe40000004100 */
[-C--:B------:R-:W-:Y:S01]  /*a740*/  FMUL.FTZ R42, R6, R30.reuse ;  /* 0x0000001e062a7220 */ /* 0x080fe20000410000 */
[----:B------:R-:W-:Y:S02]  /*a750*/  HADD2.F32 R15, -RZ, R15.H0_H0 ;  /* 0x2000000fff0f7230 */ /* 0x000fe40000004100 */
[C---:B------:R-:W-:Y:S01]  /*a760*/  FFMA.FTZ R40, R5.reuse, R30, -R40 ;  /* 0x0000001e05287223 */ /* 0x040fe20000010828 */
[----:B------:R-:W-:Y:S02]  /*a770*/  HADD2.F32 R3, -RZ, R3.H0_H0 ;  /* 0x20000003ff037230 */ /* 0x000fe40000004100 */
[C---:B------:R-:W-:Y:S01]  /*a780*/  FMUL.FTZ R6, R4.reuse, R31 ;  /* 0x0000001f04067220 */ /* 0x040fe20000410000 */
[----:B------:R-:W-:Y:S01]  /*a790*/  FFMA.FTZ R35, R5, R35, R42 ;  /* 0x0000002305237223 */ /* 0x000fe2000001002a */
[----:B------:R-:W-:Y:S01]  /*a7a0*/  FMUL.FTZ R4, R4, R15 ;  /* 0x0000000f04047220 */ /* 0x000fe20000410000 */
[----:B------:R-:W-:-:S02]  /*a7b0*/  HADD2.F32 R5, -RZ, R34.H1_H1 ;  /* 0x30000022ff057230 */ /* 0x000fc40000004100 */
[C---:B------:R-:W-:Y:S01]  /*a7c0*/  FFMA.FTZ R30, R3.reuse, R15, -R6 ;  /* 0x0000000f031e7223 */ /* 0x040fe20000010806 */
[----:B------:R-:W-:Y:S02]  /*a7d0*/  HADD2.F32 R15, -RZ, R48.H1_H1 ;  /* 0x30000030ff0f7230 */ /* 0x000fe40000004100 */
[----:B------:R-:W-:Y:S01]  /*a7e0*/  FFMA.FTZ R31, R3, R31, R4 ;  /* 0x0000001f031f7223 */ /* 0x000fe20000010004 */
[----:B------:R-:W-:Y:S02]  /*a7f0*/  HADD2.F32 R4, -RZ, R14.H1_H1 ;  /* 0x3000000eff047230 */ /* 0x000fe40000004100 */
[----:B------:R-:W-:Y:S02]  /*a800*/  HADD2.F32 R48, -RZ, R48.H0_H0 ;  /* 0x20000030ff307230 */ /* 0x000fe40000004100 */
[----:B------:R-:W-:Y:S02]  /*a810*/  HADD2.F32 R3, -RZ, R7.H1_H1 ;  /* 0x30000007ff037230 */ /* 0x000fe40000004100 */
[----:B------:R-:W-:Y:S01]  /*a820*/  FMUL.FTZ R37, R4, R15 ;  /* 0x0000000f04257220 */ /* 0x000fe20000410000 */
[----:B------:R-:W-:-:S02]  /*a830*/  HADD2.F32 R34, -RZ, R34.H0_H0 ;  /* 0x20000022ff227230 */ /* 0x000fc40000004100 */
[-C--:B------:R-:W-:Y:S01]  /*a840*/  FMUL.FTZ R6, R4, R5.reuse ;  /* 0x0000000504067220 */ /* 0x080fe20000410000 */
        /* <DEDUP_REMOVED lines=11> */
[----:B------:R-:W-:Y:S02]  /*a900*/  F2FP.SATFINITE.E4M3.F32.PACK_AB_MERGE_C R6, R46, R43, R47 ;  /* 0x0000002b2e06723e */ /* 0x000fe4000480702f */
[----:B------:R-:W-:Y:S02]  /*a910*/  F2FP.SATFINITE.E4M3.F32.PACK_AB_MERGE_C R7, R52, R41, R7 ;  /* 0x000000293407723e */ /* 0x000fe40004807007 */
[----:B------:R-:W-:Y:S02]  /*a920*/  F2FP.SATFINITE.E4M3.F32.PACK_AB_MERGE_C R4, R31, R30, R4 ;  /* 0x0000001e1f04723e */ /* 0x000fe40004807004 */
[----:B------:R-:W-:-:S05]  /*a930*/  F2FP.SATFINITE.E4M3.F32.PACK_AB_MERGE_C R5, R48, R5, R37 ;  /* 0x000000053005723e */ /* 0x000fca0004807025 */
[----:B------:R0:W-:Y:S02]  /*a940*/  STS.128 [R211+0x19000], R4 ;  /* 0x01900004d3007388 */ /* 0x0001e40000000c00 */
.L_x_1832:
[----:B------:R-:W-:Y:S05]  /*a950*/  BSYNC B2 ;  /* 0x0000000000027941 */ /* 0x000fea0003800000 */
.L_x_1831:
[----:B------:R-:W-:Y:S05]  /*a960*/  @P1 BRA `(.L_x_1830) ;  /* 0x0000000400d81947 */ /* 0x000fea0003800000 */
[----:B0123--:R-:W0:Y:S01]  /*a970*/  LDS.128 R4, [R211+0x1d000] ;  /* 0x01d00000d3047984 */ /* 0x00fe220000000c00 */
[----:B----45:R-:W-:Y:S02]  /*a980*/  SHF.R.U32.HI R14, RZ, 0x8, R32 ;  /* 0x00000008ff0e7819 */ /* 0x030fe40000011620 */
[----:B------:R-:W-:Y:S02]  /*a990*/  LOP3.LUT R3, R32, 0xff, RZ, 0xc0, !PT ;  /* 0x000000ff20037812 */ /* 0x000fe400078ec0ff */
[----:B------:R-:W-:Y:S02]  /*a9a0*/  LOP3.LUT R14, R14, 0xff, RZ, 0xc0, !PT ;  /* 0x000000ff0e0e7812 */ /* 0x000fe400078ec0ff */
[----:B------:R-:W-:Y:S02]  /*a9b0*/  SHF.R.U32.HI R30, RZ, 0x8, R33 ;  /* 0x00000008ff1e7819 */ /* 0x000fe40000011621 */
[----:B------:R-:W-:Y:S02]  /*a9c0*/  SHF.R.U32.HI R35, RZ, 0x8, R29 ;  /* 0x00000008ff237819 */ /* 0x000fe4000001161d */
[----:B------:R-:W-:-:S02]  /*a9d0*/  PRMT R3, R14, 0x7604, R3 ;  /* 0x000076040e037816 */ /* 0x000fc40000000003 */
[----:B------:R-:W-:Y:S02]  /*a9e0*/  LOP3.LUT R15, R33, 0xff, RZ, 0xc0, !PT ;  /* 0x000000ff210f7812 */ /* 0x000fe400078ec0ff */
[----:B------:R-:W-:Y:S02]  /*a9f0*/  LOP3.LUT R30, R30, 0xff, RZ, 0xc0, !PT ;  /* 0x000000ff1e1e7812 */ /* 0x000fe400078ec0ff */
        /* <DEDUP_REMOVED lines=14> */
[--C-:B------:R-:W-:Y:S02]  /*aae0*/  LOP3.LUT R15, R3, 0xff0000, R32.reuse, 0xf8, !PT ;  /* 0x00ff0000030f7812 */ /* 0x100fe400078ef820 */
[----:B------:R-:W-:Y:S02]  /*aaf0*/  LOP3.LUT R37, R37, 0xff000000, R29, 0xf8, !PT ;  /* 0xff00000025257812 */ /* 0x000fe400078ef81d */
[----:B------:R-:W-:Y:S02]  /*ab00*/  LOP3.LUT R31, R31, 0xff000000, R33, 0xf8, !PT ;  /* 0xff0000001f1f7812 */ /* 0x000fe400078ef821 */
[----:B------:R-:W-:-:S02]  /*ab10*/  LOP3.LUT R30, R15, 0xff000000, R32, 0xf8, !PT ;  /* 0xff0000000f1e7812 */ /* 0x000fc400078ef820 */
[-C--:B0-----:R-:W-:Y:S02]  /*ab20*/  F2FP.F16.E4M3.UNPACK_B R3, R6.reuse.H1 ;  /* 0x00000006ff03723e */ /* 0x081fe400030006ff */
[----:B------:R-:W-:Y:S02]  /*ab30*/  F2FP.F16.E4M3.UNPACK_B R34, R37 ;  /* 0x00000025ff22723e */ /* 0x000fe400020006ff */
[----:B------:R-:W-:Y:S01]  /*ab40*/  F2FP.F16.E4M3.UNPACK_B R32, R31 ;  /* 0x0000001fff20723e */ /* 0x000fe200020006ff */
[--C-:B------:R-:W-:Y:S01]  /*ab50*/  HADD2.F32 R14, -RZ, R3.reuse.H1_H1 ;  /* 0x30000003ff0e7230 */ /* 0x100fe20000004100 */
[--C-:B------:R-:W-:Y:S01]  /*ab60*/  LOP3.LUT R35, R35, 0xff0000, R28.reuse, 0xf8, !PT ;  /* 0x00ff000023237812 */ /* 0x100fe200078ef81c */
[----:B------:R-:W-:Y:S01]  /*ab70*/  HADD2.F32 R40, -RZ, R34.H1_H1 ;  /* 0x30000022ff287230 */ /* 0x000fe20000004100 */
[----:B------:R-:W-:Y:S01]  /*ab80*/  F2FP.F16.E4M3.UNPACK_B R6, R6 ;  /* 0x00000006ff06723e */ /* 0x000fe200020006ff */
[----:B------:R-:W-:Y:S01]  /*ab90*/  HADD2.F32 R33, -RZ, R32.H1_H1 ;  /* 0x30000020ff217230 */ /* 0x000fe20000004100 */
[----:B------:R-:W-:Y:S01]  /*aba0*/  LOP3.LUT R35, R35, 0xff000000, R28, 0xf8, !PT ;  /* 0xff00000023237812 */ /* 0x000fe200078ef81c */
[----:B------:R-:W-:Y:S01]  /*abb0*/  HADD2.F32 R15, -RZ, R3.H0_H0 ;  /* 0x20000003ff0f7230 */ /* 0x000fe20000004100 */
[-C--:B------:R-:W-:Y:S01]  /*abc0*/  F2FP.F16.E4M3.UNPACK_B R28, R7.reuse ;  /* 0x00000007ff1c723e */ /* 0x080fe200020006ff */
[C---:B------:R-:W-:Y:S01]  /*abd0*/  FMUL.FTZ R42, R14.reuse, R40 ;  /* 0x000000280e2a7220 */ /* 0x040fe20000410000 */
[----:B------:R-:W-:Y:S01]  /*abe0*/  F2FP.F16.E4M3.UNPACK_B R29, R7.H1 ;  /* 0x00000007ff1d723e */ /* 0x000fe200030006ff */
        /* <DEDUP_REMOVED lines=57> */
[--C-:B------:R-:W-:Y:S02]  /*af80*/  HADD2.F32 R3, -RZ, R7.reuse.H1_H1 ;  /* 0x30000007ff037230 */ /* 0x100fe40000004100 */
[C---:B------:R-:W-:Y:S01]  /*af90*/  FMUL.FTZ R33, R4.reuse, R15 ;  /* 0x0000000f04217220 */ /* 0x040fe20000410000 */
[----:B------:R-:W-:Y:S02]  /*afa0*/  HADD2.F32 R30, -RZ, R30.H0_H0 ;  /* 0x2000001eff1e7230 */ /* 0x000fe40000004100 */
        /* <DEDUP_REMOVED lines=18> */
.L_x_1830:
[----:B------:R-:W-:Y:S05]  /*b0d0*/  BSYNC B1 ;  /* 0x0000000000017941 */ /* 0x000fea0003800000 */
.L_x_1829:
[----:B------:R-:W-:Y:S01]  /*b0e0*/  VIADD R3, R189, 0x40 ;  /* 0x00000040bd037836 */ /* 0x000fe20000000000 */
[----:B------:R-:W-:Y:S04]  /*b0f0*/  BSSY B1, `(.L_x_1833) ;  /* 0x00000fa000017945 */ /* 0x000fe80003800000 */
[----:B------:R-:W-:-:S13]  /*b100*/  ISETP.GE.AND P0, PT, R3, R0, PT ;  /* 0x000000000300720c */ /* 0x000fda0003f06270 */
[----:B------:R-:W-:Y:S05]  /*b110*/  @P0 BRA `(.L_x_1834) ;  /* 0x0000000c00dc0947 */ /* 0x000fea0003800000 */
[----:B------:R-:W0:Y:S01]  /*b120*/  LDC R3, c[0x0][0x3f4] ;  /* 0x0000fd00ff037b82 */ /* 0x000e220000000800 */
[----:B------:R-:W-:Y:S01]  /*b130*/  BSSY B2, `(.L_x_1835) ;  /* 0x000007a000027945 */ /* 0x000fe20003800000 */
[-C--:B0-----:R-:W-:Y:S02]  /*b140*/  ISETP.GE.AND P0, PT, R18, R3.reuse, PT ;  /* 0x000000031200720c */ /* 0x081fe40003f06270 */
[----:B------:R-:W-:-:S11]  /*b150*/  ISETP.GE.AND P1, PT, R191, R3, PT ;  /* 0x00000003bf00720c */ /* 0x000fd60003f26270 */
[----:B------:R-:W-:Y:S05]  /*b160*/  @P0 BRA `(.L_x_1836) ;  /* 0x0000000400d80947 */ /* 0x000fea0003800000 */
[----:B-123--:R-:W0:Y:S01]  /*b170*/  LDS.128 R4, [R211+0x1a000] ;  /* 0x01a00000d3047984 */ /* 0x00ee220000000c00 */
[----:B----45:R-:W-:Y:S02]  /*b180*/  SHF.R.U32.HI R14, RZ, 0x8, R44 ;  /* 0x00000008ff0e7819 */ /* 0x030fe4000001162c */
[----:B------:R-:W-:Y:S02]  /*b190*/  LOP3.LUT R3, R44, 0xff, RZ, 0xc0, !PT ;  /* 0x000000ff2c037812 */ /* 0x000fe400078ec0ff */
[----:B------:R-:W-:Y:S02]  /*b1a0*/  LOP3.LUT R14, R14, 0xff, RZ, 0xc0, !PT ;  /* 0x000000ff0e0e7812 */ /* 0x000fe400078ec0ff */
[----:B------:R-:W-:Y:S02]  /*b1b0*/  SHF.R.U32.HI R28, RZ, 0x8, R45 ;  /* 0x00000008ff1c7819 */ /* 0x000fe4000001162d */
[----:B------:R-:W-:Y:S02]  /*b1c0*/  PRMT R3, R14, 0x7604, R3 ;  /* 0x000076040e037816 */ /* 0x000fe40000000003 */
[----:B------:R-:W-:-:S02]  /*b1d0*/  LOP3.LUT R15, R45, 0xff, RZ, 0xc0, !PT ;  /* 0x000000ff2d0f7812 */ /* 0x000fc400078ec0ff */
[----:B------:R-:W-:Y:S02]  /*b1e0*/  LOP3.LUT R28, R28, 0xff, RZ, 0xc0, !PT ;  /* 0x000000ff1c1c7812 */ /* 0x000fe400078ec0ff */
[----:B------:R-:W-:Y:S02]  /*b1f0*/  SHF.R.U32.HI R32, RZ, 0x10, R45 ;  /* 0x00000010ff207819 */ /* 0x000fe4000001162d */
[----:B------:R-:W-:Y:S02]  /*b200*/  SHF.R.U32.HI R31, RZ, 0x8, R39 ;  /* 0x00000008ff1f7819 */ /* 0x000fe40000011627 */
[----:B------:R-:W-:Y:S02]  /*b210*/  SHF.R.U32.HI R14, RZ, 0x8, R38 ;  /* 0x00000008ff0e7819 */ /* 0x000fe40000011626 */
[----:B------:R-:W-:Y:S02]  /*b220*/  PRMT R15, R28, 0x7604, R15 ;  /* 0x000076041c0f7816 */ /* 0x000fe4000000000f */
[----:B------:R-:W-:-:S02]  /*b230*/  LOP3.LUT R30, R39, 0xff, RZ, 0xc0, !PT ;  /* 0x000000ff271e7812 */ /* 0x000fc400078ec0ff */
[----:B------:R-:W-:Y:S02]  /*b240*/  LOP3.LUT R31, R31, 0xff, RZ, 0xc0, !PT ;  /* 0x000000ff1f1f7812 */ /* 0x000fe400078ec0ff */
[----:B------:R-:W-:Y:S02]  /*b250*/  SHF.R.U32.HI R33, RZ, 0x10, R39 ;  /* 0x00000010ff217819 */ /* 0x000fe40000011627 */
[----:B------:R-:W-:Y:S01]  /*b260*/  LOP3.LUT R29, R14, 0xff, RZ, 0xc0, !PT ;  /* 0x000000ff0e1d7812 */ /* 0x000fe200078ec0ff */
[----:B------:R-:W-:Y:S01]  /*b270*/  IMAD.U32 R14, R32, 0x10000, RZ ;  /* 0x00010000200e7824 */ /* 0x000fe200078e00ff */
[----:B------:R-:W-:Y:S02]  /*b280*/  LOP3.LUT R28, R38, 0xff, RZ, 0xc0, !PT ;  /* 0x000000ff261c7812 */ /* 0x000fe400078ec0ff */
[----:B------:R-:W-:Y:S02]  /*b290*/  PRMT R30, R31, 0x7604, R30 ;  /* 0x000076041f1e7816 */ /* 0x000fe4000000001e */
[----:B------:R-:W-:-:S02]  /*b2a0*/  SHF.L.U32 R33, R33, 0x10, RZ ;  /* 0x0000001021217819 */ /* 0x000fc400000006ff */
[----:B------:R-:W-:Y:S02]  /*b2b0*/  PRMT R31, R29, 0x7604, R28 ;  /* 0x000076041d1f7816 */ /* 0x000fe4000000001c */
        /* <DEDUP_REMOVED lines=19> */
[-C--:B------:R-:W-:Y:S01]  /*b3f0*/  F2FP.F16.E4M3.UNPACK_B R7, R5.reuse ;  /* 0x00000005ff07723e */ /* 0x080fe200020006ff */
[-C--:B------:R-:W-:Y:S01]  /*b400*/  FMUL.FTZ R42, R14, R32.reuse ;  /* 0x000000200e2a7220 */ /* 0x080fe20000410000 */
        /* <DEDUP_REMOVED lines=26> */
[CC--:B------:R-:W-:Y:S01]  /*b5b0*/  FMUL.FTZ R34, R6.reuse, R33.reuse ;  /* 0x0000002106227220 */ /* 0x0c0fe20000410000 */
[----:B------:R-:W-:Y:S01]  /*b5c0*/  F2FP.F16.E4M3.UNPACK_B R5, R38 ;  /* 0x00000026ff05723e */ /* 0x000fe200020006ff */
[----:B------:R-:W-:Y:S01]  /*b5d0*/  FMUL.FTZ R28, R6, R44 ;  /* 0x0000002c061c7220 */ /* 0x000fe20000410000 */
        /* <DEDUP_REMOVED lines=47> */
.L_x_1836:
[----:B------:R-:W-:Y:S05]  /*b8d0*/  BSYNC B2 ;  /* 0x0000000000027941 */ /* 0x000fea0003800000 */
.L_x_1835:
[----:B------:R-:W-:Y:S05]  /*b8e0*/  @P1 BRA `(.L_x_1834) ;  /* 0x0000000400e81947 */ /* 0x000fea0003800000 */
[----:B0123--:R-:W0:Y:S01]  /*b8f0*/  LDS.128 R4, [R211+0x1e000] ;  /* 0x01e00000d3047984 */ /* 0x00fe220000000c00 */
        /* <DEDUP_REMOVED lines=9> */
[----:B------:R-:W-:Y:S02]  /*b990*/  PRMT R29, R15, 0x7604, R28 ;  /* 0x000076040f1d7816 */ /* 0x000fe4000000001c */
[----:B------:R-:W-:Y:S02]  /*b9a0*/  PRMT R33, R32, 0x7604, R33 ;  /* 0x0000760420217816 */ /* 0x000fe40000000021 */
[----:B------:R-:W-:-:S02]  /*b9b0*/  SHF.R.U32.HI R28, RZ, 0x10, R25 ;  /* 0x00000010ff1c7819 */ /* 0x000fc40000011619 */
[----:B------:R-:W-:Y:S02]  /*b9c0*/  SHF.R.U32.HI R32, RZ, 0x10, R27 ;  /* 0x00000010ff207819 */ /* 0x000fe4000001161b */
[----:B----4-:R-:W-:Y:S02]  /*b9d0*/  LOP3.LUT R14, R24, 0xff, RZ, 0xc0, !PT ;  /* 0x000000ff180e7812 */ /* 0x010fe400078ec0ff */
[----:B------:R-:W-:Y:S02]  /*b9e0*/  LOP3.LUT R31, R26, 0xff, RZ, 0xc0, !PT ;  /* 0x000000ff1a1f7812 */ /* 0x000fe400078ec0ff */
[----:B------:R-:W-:Y:S02]  /*b9f0*/  LOP3.LUT R3, R3, 0xff, RZ, 0xc0, !PT ;  /* 0x000000ff03037812 */ /* 0x000fe400078ec0ff */
[----:B------:R-:W-:Y:S02]  /*ba00*/  SHF.R.U32.HI R15, RZ, 0x10, R26 ;  /* 0x00000010ff0f7819 */ /* 0x000fe4000001161a */
[----:B------:R-:W-:-:S02]  /*ba10*/  LOP3.LUT R28, R28, 0xff, RZ, 0xc0, !PT ;  /* 0x000000ff1c1c7812 */ /* 0x000fc400078ec0ff */
[----:B------:R-:W-:Y:S02]  /*ba20*/  LOP3.LUT R32, R32, 0xff, RZ, 0xc0, !PT ;  /* 0x000000ff20207812 */ /* 0x000fe400078ec0ff */
[----:B------:R-:W-:Y:S02]  /*ba30*/  PRMT R14, R3, 0x7604, R14 ;  /* 0x00007604030e7816 */ /* 0x000fe4000000000e */
        /* <DEDUP_REMOVED lines=101> */
.L_x_1834:
[----:B------:R-:W-:Y:S05]  /*c090*/  BSYNC B1 ;  /* 0x0000000000017941 */ /* 0x000fea0003800000 */
.L_x_1833:
[----:B------:R-:W-:-:S05]  /*c0a0*/  VIADD R3, R189, 0x60 ;  /* 0x00000060bd037836 */ /* 0x000fca0000000000 */
        /* <DEDUP_REMOVED lines=9> */
[----:B------:R-:W-:Y:S02]  /*c140*/  SHF.R.U32.HI R26, RZ, 0x8, R13 ;  /* 0x00000008ff1a7819 */ /* 0x000fe4000001160d */
[----:B------:R-:W-:Y:S02]  /*c150*/  LOP3.LUT R15, R11, 0xff, RZ, 0xc0, !PT ;  /* 0x000000ff0b0f7812 */ /* 0x000fe400078ec0ff */
[----:B------:R-:W-:Y:S02]  /*c160*/  LOP3.LUT R27, R13, 0xff, RZ, 0xc0, !PT ;  /* 0x000000ff0d1b7812 */ /* 0x000fe400078ec0ff */
[----:B------:R-:W-:Y:S02]  /*c170*/  LOP3.LUT R14, R14, 0xff, RZ, 0xc0, !PT ;  /* 0x000000ff0e0e7812 */ /* 0x000fe400078ec0ff */
[----:B------:R-:W-:-:S02]  /*c180*/  LOP3.LUT R26, R26, 0xff, RZ, 0xc0, !PT ;  /* 0x000000ff1a1a7812 */ /* 0x000fc400078ec0ff */
[----:B------:R-:W-:Y:S02]  /*c190*/  SHF.R.U32.HI R0, RZ, 0x8, R10 ;  /* 0x00000008ff007819 */ /* 0x000fe4000001160a */
[----:B------:R-:W-:Y:S02]  /*c1a0*/  SHF.R.U32.HI R24, RZ, 0x8, R12 ;  /* 0x00000008ff187819 */ /* 0x000fe4000001160c */
[----:B------:R-:W-:Y:S02]  /*c1b0*/  PRMT R15, R14, 0x7604, R15 ;  /* 0x000076040e0f7816 */ /* 0x000fe4000000000f */
[----:B------:R-:W-:Y:S02]  /*c1c0*/  PRMT R27, R26, 0x7604, R27 ;  /* 0x000076041a1b7816 */ /* 0x000fe4000000001b */
[----:B------:R-:W-:Y:S02]  /*c1d0*/  SHF.R.U32.HI R14, RZ, 0x10, R11 ;  /* 0x00000010ff0e7819 */ /* 0x000fe4000001160b */
[----:B------:R-:W-:-:S02]  /*c1e0*/  SHF.R.U32.HI R26, RZ, 0x10, R13 ;  /* 0x00000010ff1a7819 */ /* 0x000fc4000001160d */
[----:B------:R-:W-:Y:S02]  /*c1f0*/  LOP3.LUT R3, R10, 0xff, RZ, 0xc0, !PT ;  /* 0x000000ff0a037812 */ /* 0x000fe400078ec0ff */
[----:B------:R-:W-:Y:S02]  /*c200*/  LOP3.LUT R25, R12, 0xff, RZ, 0xc0, !PT ;  /* 0x000000ff0c197812 */ /* 0x000fe400078ec0ff */
[----:B------:R-:W-:Y:S02]  /*c210*/  LOP3.LUT R0, R0, 0xff, RZ, 0xc0, !PT ;  /* 0x000000ff00007812 */ /* 0x000fe400078ec0ff */
[----:B------:R-:W-:Y:S02]  /*c220*/  LOP3.LUT R24, R24, 0xff, RZ, 0xc0, !PT ;  /* 0x000000ff18187812 */ /* 0x000fe400078ec0ff */
[----:B------:R-:W-:Y:S02]  /*c230*/  LOP3.LUT R14, R14, 0xff, RZ, 0xc0, !PT ;  /* 0x000000ff0e0e7812 */ /* 0x000fe400078ec0ff */
[----:B------:R-:W-:-:S02]  /*c240*/  LOP3.LUT R26, R26, 0xff, RZ, 0xc0, !PT ;  /* 0x000000ff1a1a7812 */ /* 0x000fc400078ec0ff */
[----:B------:R-:W-:Y:S02]  /*c250*/  PRMT R3, R0, 0x7604, R3 ;  /* 0x0000760400037816 */ /* 0x000fe40000000003 */
[----:B------:R-:W-:Y:S02]  /*c260*/  PRMT R25, R24, 0x7604, R25 ;  /* 0x0000760418197816 */ /* 0x000fe40000000019 */
[----:B------:R-:W-:Y:S02]  /*c270*/  SHF.R.U32.HI R0, RZ, 0x10, R10 ;  /* 0x00000010ff007819 */ /* 0x000fe4000001160a */
[----:B------:R-:W-:Y:S02]  /*c280*/  SHF.R.U32.HI R24, RZ, 0x10, R12 ;  /* 0x00000010ff187819 */ /* 0x000fe4000001160c */
[----:B------:R-:W-:Y:S02]  /*c290*/  PRMT R15, R14, 0x7054, R15 ;  /* 0x000070540e0f7816 */ /* 0x000fe4000000000f */
[----:B------:R-:W-:-:S02]  /*c2a0*/  PRMT R27, R26, 0x7054, R27 ;  /* 0x000070541a1b7816 */ /* 0x000fc4000000001b */
[----:B------:R-:W-:Y:S02]  /*c2b0*/  LOP3.LUT R0, R0, 0xff, RZ, 0xc0, !PT ;  /* 0x000000ff00007812 */ /* 0x000fe400078ec0ff */
[----:B------:R-:W-:Y:S02]  /*c2c0*/  LOP3.LUT R24, R24, 0xff, RZ, 0xc0, !PT ;  /* 0x000000ff18187812 */ /* 0x000fe400078ec0ff */
[----:B------:R-:W-:Y:S02]  /*c2d0*/  LOP3.LUT R27, R27, 0xff000000, R13, 0xf8, !PT ;  /* 0xff0000001b1b7812 */ /* 0x000fe400078ef80d */
[----:B------:R-:W-:Y:S02]  /*c2e0*/  LOP3.LUT R15, R15, 0xff000000, R11, 0xf8, !PT ;  /* 0xff0000000f0f7812 */ /* 0x000fe400078ef80b */
[----:B------:R-:W-:Y:S02]  /*c2f0*/  PRMT R3, R0, 0x7054, R3 ;  /* 0x0000705400037816 */ /* 0x000fe40000000003 */
[----:B------:R-:W-:-:S02]  /*c300*/  PRMT R25, R24, 0x7054, R25 ;  /* 0x0000705418197816 */ /* 0x000fc40000000019 */
[-C--:B0-----:R-:W-:Y:S02]  /*c310*/  F2FP.F16.E4M3.UNPACK_B R0, R6.reuse.H1 ;  /* 0x00000006ff00723e */ /* 0x081fe400030006ff */
[----:B------:R-:W-:Y:S02]  /*c320*/  F2FP.F16.E4M3.UNPACK_B R28, R27 ;  /* 0x0000001bff1c723e */ /* 0x000fe400020006ff */
[----:B------:R-:W-:Y:S01]  /*c330*/  F2FP.F16.E4M3.UNPACK_B R24, R15 ;  /* 0x0000000fff18723e */ /* 0x000fe200020006ff */
[----:B------:R-:W-:Y:S01]  /*c340*/  HADD2.F32 R11, -RZ, R0.H1_H1 ;  /* 0x30000000ff0b7230 */ /* 0x000fe20000004100 */
[----:B------:R-:W-:Y:S01]  /*c350*/  LOP3.LUT R14, R3, 0xff000000, R10, 0xf8, !PT ;  /* 0xff000000030e7812 */ /* 0x000fe200078ef80a */
[----:B------:R-:W-:Y:S01]  /*c360*/  HADD2.F32 R29, -RZ, R28.H1_H1 ;  /* 0x3000001cff1d7230 */ /* 0x000fe20000004100 */
[----:B------:R-:W-:Y:S01]  /*c370*/  LOP3.LUT R26, R25, 0xff000000, R12, 0xf8, !PT ;  /* 0xff000000191a7812 */ /* 0x000fe200078ef80c */
[----:B------:R-:W-:Y:S01]  /*c380*/  HADD2.F32 R25, -RZ, R24.H1_H1 ;  /* 0x30000018ff197230 */ /* 0x000fe20000004100 */
[----:B------:R-:W-:Y:S01]  /*c390*/  F2FP.F16.E4M3.UNPACK_B R3, R6 ;  /* 0x00000006ff03723e */ /* 0x000fe200020006ff */
[----:B------:R-:W-:Y:S01]  /*c3a0*/  HADD2.F32 R10, -RZ, R0.H0_H0 ;  /* 0x20000000ff0a7230 */ /* 0x000fe20000004100 */
[----:B------:R-:W-:Y:S01]  /*c3b0*/  F2FP.F16.E4M3.UNPACK_B R12, R7 ;  /* 0x00000007ff0c723e */ /* 0x000fe200020006ff */
[C---:B------:R-:W-:Y:S01]  /*c3c0*/  FMUL.FTZ R31, R11.reuse, R29 ;  /* 0x0000001d0b1f7220 */ /* 0x040fe20000410000 */
[----:B------:R-:W-:Y:S01]  /*c3d0*/  F2FP.F16.E4M3.UNPACK_B R13, R7.H1 ;  /* 0x00000007ff0d723e */ /* 0x000fe200030006ff */
[----:B------:R-:W-:Y:S01]  /*c3e0*/  FMUL.FTZ R30, R11, R25 ;  /* 0x000000190b1e7220 */ /* 0x000fe20000410000 */
[-C--:B------:R-:W-:Y:S01]  /*c3f0*/  F2FP.F16.E4M3.UNPACK_B R6, R5.reuse ;  /* 0x00000005ff06723e */ /* 0x080fe200020006ff */
[----:B------:R-:W-:Y:S01]  /*c400*/  HADD2.F32 R28, -RZ, R28.H0_H0 ;  /* 0x2000001cff1c7230 */ /* 0x000fe20000004100 */
[----:B------:R-:W-:Y:S01]  /*c410*/  F2FP.F16.E4M3.UNPACK_B R7, R5.H1 ;  /* 0x00000005ff07723e */ /* 0x000fe200030006ff */
[----:B------:R-:W-:Y:S01]  /*c420*/  HADD2.F32 R5, -RZ, R3.H1_H1 ;  /* 0x30000003ff057230 */ /* 0x000fe20000004100 */
[----:B------:R-:W-:Y:S01]  /*c430*/  F2FP.F16.E4M3.UNPACK_B R27, R27.H1 ;  /* 0x0000001bff1b723e */ /* 0x000fe200030006ff */
[----:B------:R-:W-:-:S02]  /*c440*/  HADD2.F32 R24, -RZ, R24.H0_H0 ;  /* 0x20000018ff187230 */ /* 0x000fc40000004100 */
[C---:B------:R-:W-:Y:S01]  /*c450*/  FFMA.FTZ R31, R10.reuse, R25, -R31 ;  /* 0x000000190a1f7223 */ /* 0x040fe2000001081f */
[----:B------:R-:W-:Y:S01]  /*c460*/  FFMA.FTZ R30, R10, R29, R30 ;  /* 0x0000001d0a1e7223 */ /* 0x000fe2000001001e */
[----:B------:R-:W-:Y:S01]  /*c470*/  HADD2.F32 R3, -RZ, R3.H0_H0 ;  /* 0x20000003ff037230 */ /* 0x000fe20000004100 */
[----:B------:R-:W-:Y:S01]  /*c480*/  F2FP.F16.E4M3.UNPACK_B R15, R15.H1 ;  /* 0x0000000fff0f723e */ /* 0x000fe200030006ff */
[C---:B------:R-:W-:Y:S01]  /*c490*/  FMUL.FTZ R10, R5.reuse, R28 ;  /* 0x0000001c050a7220 */ /* 0x040fe20000410000 */
[----:B------:R-:W-:Y:S01]  /*c4a0*/  FMUL.FTZ R25, R5, R24 ;  /* 0x0000001805197220 */ /* 0x000fe20000410000 */
[--C-:B------:R-:W-:Y:S01]  /*c4b0*/  HADD2.F32 R5, -RZ, R12.reuse.H1_H1 ;  /* 0x3000000cff057230 */ /* 0x100fe20000004100 */
[----:B------:R-:W-:Y:S01]  /*c4c0*/  F2FP.F16.E4M3.UNPACK_B R0, R4 ;  /* 0x00000004ff00723e */ /* 0x000fe200020006ff */
[----:B------:R-:W-:Y:S02]  /*c4d0*/  HADD2.F32 R11, -RZ, R27.H0_H0 ;  /* 0x2000001bff0b7230 */ /* 0x000fe40000004100 */
[C---:B------:R-:W-:Y:S01]  /*c4e0*/  FFMA.FTZ R29, R3.reuse, R24, -R10 ;  /* 0x00000018031d7223 */ /* 0x040fe2000001080a */
[----:B------:R-:W-:Y:S01]  /*c4f0*/  FFMA.FTZ R28, R3, R28, R25 ;  /* 0x0000001c031c7223 */ /* 0x000fe20000010019 */
[----:B------:R-:W-:Y:S01]  /*c500*/  HADD2.F32 R10, -RZ, R15.H0_H0 ;  /* 0x2000000fff0a7230 */ /* 0x000fe20000004100 */
[----:B------:R-:W-:Y:S01]  /*c510*/  F2FP.F16.E4M3.UNPACK_B R4, R4.H1 ;  /* 0x00000004ff04723e */ /* 0x000fe200030006ff */
[----:B------:R-:W-:-:S02]  /*c520*/  HADD2.F32 R12, -RZ, R12.H0_H0 ;  /* 0x2000000cff0c7230 */ /* 0x000fc40000004100 */
[CC--:B------:R-:W-:Y:S01]  /*c530*/  FMUL.FTZ R25, R5.reuse, R11.reuse ;  /* 0x0000000b05197220 */ /* 0x0c0fe20000410000 */
[----:B------:R-:W-:Y:S02]  /*c540*/  HADD2.F32 R24, -RZ, R27.H1_H1 ;  /* 0x3000001bff187230 */ /* 0x000fe40000004100 */
[-C--:B------:R-:W-:Y:S01]  /*c550*/  FMUL.FTZ R5, R5, R10.reuse ;  /* 0x0000000a05057220 */ /* 0x080fe20000410000 */
[----:B------:R-:W-:Y:S02]  /*c560*/  HADD2.F32 R3, -RZ, R13.H1_H1 ;  /* 0x3000000dff037230 */ /* 0x000fe40000004100 */
[C---:B------:R-:W-:Y:S01]  /*c570*/  FFMA.FTZ R27, R12.reuse, R10, -R25 ;  /* 0x0000000a0c1b7223 */ /* 0x040fe20000010819 */
[----:B------:R-:W-:Y:S02]  /*c580*/  HADD2.F32 R10, -RZ, R15.H1_H1 ;  /* 0x3000000fff0a7230 */ /* 0x000fe40000004100 */
[----:B------:R-:W-:Y:S01]  /*c590*/  FFMA.FTZ R32, R12, R11, R5 ;  /* 0x0000000b0c207223 */ /* 0x000fe20000010005 */
[----:B------:R-:W-:-:S02]  /*c5a0*/  HADD2.F32 R13, -RZ, R13.H0_H0 ;  /* 0x2000000dff0d7230 */ /* 0x000fc40000004100 */
[C---:B------:R-:W-:Y:S01]  /*c5b0*/  FMUL.FTZ R34, R3.reuse, R24 ;  /* 0x0000001803227220 */ /* 0x040fe20000410000 */
[----:B------:R-:W-:Y:S01]  /*c5c0*/  F2FP.F16.E4M3.UNPACK_B R11, R26 ;  /* 0x0000001aff0b723e */ /* 0x000fe200020006ff */
[-C--:B------:R-:W-:Y:S01]  /*c5d0*/  FMUL.FTZ R12, R3, R10.reuse ;  /* 0x0000000a030c7220 */ /* 0x080fe20000410000 */
[----:B------:R-:W-:Y:S02]  /*c5e0*/  HADD2.F32 R5, -RZ, R4.H1_H1 ;  /* 0x30000004ff057230 */ /* 0x000fe40000004100 */
        /* <DEDUP_REMOVED lines=8> */
[C---:B------:R-:W-:Y:S01]  /*c670*/  FMUL.FTZ R13, R5.reuse, R15 ;  /* 0x0000000f050d7220 */ /* 0x040fe20000410000 */
[----:B------:R-:W-:Y:S02]  /*c680*/  HADD2.F32 R3, -RZ, R0.H1_H1 ;  /* 0x30000000ff037230 */ /* 0x000fe40000004100 */
        /* <DEDUP_REMOVED lines=10> */
[----:B------:R-:W-:-:S02]  /*c730*/  HADD2.F32 R4, -RZ, R14.H1_H1 ;  /* 0x3000000eff047230 */ /* 0x000fc40000004100 */
[--C-:B------:R-:W-:Y:S02]  /*c740*/  HADD2.F32 R3, -RZ, R7.reuse.H1_H1 ;  /* 0x30000007ff037230 */ /* 0x100fe40000004100 */
[--C-:B------:R-:W-:Y:S02]  /*c750*/  HADD2.F32 R10, -RZ, R26.reuse.H1_H1 ;  /* 0x3000001aff0a7230 */ /* 0x100fe40000004100 */
[----:B------:R-:W-:Y:S02]  /*c760*/  HADD2.F32 R11, -RZ, R26.H0_H0 ;  /* 0x2000001aff0b7230 */ /* 0x000fe40000004100 */
[C---:B------:R-:W-:Y:S01]  /*c770*/  FMUL.FTZ R15, R3.reuse, R4 ;  /* 0x00000004030f7220 */ /* 0x040fe20000410000 */
[----:B------:R-:W-:Y:S02]  /*c780*/  HADD2.F32 R0, -RZ, R6.H1_H1 ;  /* 0x30000006ff007230 */ /* 0x000fe40000004100 */
[----:B------:R-:W-:Y:S02]  /*c790*/  HADD2.F32 R5, -RZ, R14.H0_H0 ;  /* 0x2000000eff057230 */ /* 0x000fe40000004100 */
[----:B------:R-:W-:Y:S01]  /*c7a0*/  FMUL.FTZ R14, R3, R10 ;  /* 0x0000000a030e7220 */ /* 0x000fe20000410000 */
[----:B------:R-:W-:-:S02]  /*c7b0*/  HADD2.F32 R7, -RZ, R7.H0_H0 ;  /* 0x20000007ff077230 */ /* 0x000fc40000004100 */
[C---:B------:R-:W-:Y:S01]  /*c7c0*/  FMUL.FTZ R3, R0.reuse, R11 ;  /* 0x0000000b00037220 */ /* 0x040fe20000410000 */
[----:B------:R-:W-:Y:S02]  /*c7d0*/  HADD2.F32 R6, -RZ, R6.H0_H0 ;  /* 0x20000006ff067230 */ /* 0x000fe40000004100 */
[-C--:B------:R-:W-:Y:S01]  /*c7e0*/  FMUL.FTZ R0, R0, R5.reuse ;  /* 0x0000000500007220 */ /* 0x080fe20000410000 */
[C---:B------:R-:W-:Y:S01]  /*c7f0*/  FFMA.FTZ R14, R7.reuse, R4, -R14 ;  /* 0x00000004070e7223 */ /* 0x040fe2000001080e */
[----:B------:R-:W-:Y:S01]  /*c800*/  FFMA.FTZ R15, R7, R10, R15 ;  /* 0x0000000a070f7223 */ /* 0x000fe2000001000f */
[C---:B------:R-:W-:Y:S01]  /*c810*/  FFMA.FTZ R5, R6.reuse, R5, -R3 ;  /* 0x0000000506057223 */ /* 0x040fe20000010803 */
[----:B------:R-:W-:Y:S01]  /*c820*/  FFMA.FTZ R0, R6, R11, R0 ;  /* 0x0000000b06007223 */ /* 0x000fe20000010000 */
[----:B------:R-:W-:Y:S02]  /*c830*/  F2FP.SATFINITE.E4M3.F32.PACK_AB_MERGE_C R6, R30, R31, RZ ;  /* 0x0000001f1e06723e */ /* 0x000fe400048070ff */
        /* <DEDUP_REMOVED lines=8> */
.L_x_1839:
[----:B------:R-:W-:Y:S05]  /*c8c0*/  BSYNC B1 ;  /* 0x0000000000017941 */ /* 0x000fea0003800000 */
.L_x_1838:
[----:B------:R-:W-:Y:S05]  /*c8d0*/  @P1 BRA `(.L_x_1837) ;  /* 0x0000004c00fc1947 */ /* 0x000fea0003800000 */
[----:B0123--:R-:W0:Y:S01]  /*c8e0*/  LDS.128 R4, [R211+0x1f000] ;  /* 0x01f00000d3047984 */ /* 0x00fe220000000c00 */
[----:B-----5:R-:W-:Y:S02]  /*c8f0*/  SHF.R.U32.HI R11, RZ, 0x8, R21 ;  /* 0x00000008ff0b7819 */ /* 0x020fe40000011615 */
[----:B------:R-:W-:Y:S02]  /*c900*/  LOP3.LUT R10, R21, 0xff, RZ, 0xc0, !PT ;  /* 0x000000ff150a7812 */ /* 0x000fe400078ec0ff */
[----:B------:R-:W-:Y:S02]  /*c910*/  LOP3.LUT R11, R11, 0xff, RZ, 0xc0, !PT ;  /* 0x000000ff0b0b7812 */ /* 0x000fe400078ec0ff */
[----:B------:R-:W-:Y:S02]  /*c920*/  SHF.R.U32.HI R15, RZ, 0x8, R9 ;  /* 0x00000008ff0f7819 */ /* 0x000fe40000011609 */
[----:B------:R-:W-:Y:S02]  /*c930*/  SHF.R.U32.HI R3, RZ, 0x8, R20 ;  /* 0x00000008ff037819 */ /* 0x000fe40000011614 */
[----:B------:R-:W-:-:S02]  /*c940*/  PRMT R10, R11, 0x7604, R10 ;  /* 0x000076040b0a7816 */ /* 0x000fc4000000000a */
[----:B------:R-:W-:Y:S02]  /*c950*/  LOP3.LUT R12, R9, 0xff, RZ, 0xc0, !PT ;  /* 0x000000ff090c7812 */ /* 0x000fe400078ec0ff */
[----:B------:R-:W-:Y:S02]  /*c960*/  LOP3.LUT R15, R15, 0xff, RZ, 0xc0, !PT ;  /* 0x000000ff0f0f7812 */ /* 0x000fe400078ec0ff */
[----:B----4-:R-:W-:Y:S02]  /*c970*/  SHF.R.U32.HI R14, RZ, 0x10, R9 ;  /* 0x00000010ff0e7819 */ /* 0x010fe40000011609 */
[----:B------:R-:W-:Y:S02]  /*c980*/  LOP3.LUT R0, R20, 0xff, RZ, 0xc0, !PT ;  /* 0x000000ff14007812 */ /* 0x000fe400078ec0ff */
[----:B------:R-:W-:Y:S02]  /*c990*/  LOP3.LUT R3, R3, 0xff, RZ, 0xc0, !PT ;  /* 0x000000ff03037812 */ /* 0x000fe400078ec0ff */
[----:B------:R-:W-:-:S02]  /*c9a0*/  SHF.R.U32.HI R24, RZ, 0x10, R21 ;  /* 0x00000010ff187819 */ /* 0x000fc40000011615 */
[----:B------:R-:W-:Y:S02]  /*c9b0*/  SHF.R.U32.HI R11, RZ, 0x8, R8 ;  /* 0x00000008ff0b7819 */ /* 0x000fe40000011608 */
[----:B------:R-:W-:Y:S01]  /*c9c0*/  PRMT R12, R15, 0x7604, R12 ;  /* 0x000076040f0c7816 */ /* 0x000fe2000000000c */
[----:B------:R-:W-:Y:S01]  /*c9d0*/  IMAD.U32 R15, R14, 0x10000, RZ ;  /* 0x000100000e0f7824 */ /* 0x000fe200078e00ff */
[----:B------:R-:W-:Y:S02]  /*c9e0*/  PRMT R3, R3, 0x7604, R0 ;  /* 0x0000760403037816 */ /* 0x000fe40000000000 */
[----:B------:R-:W-:Y:S01]  /*c9f0*/  LOP3.LUT R13, R11, 0xff, RZ, 0xc0, !PT ;  /* 0x000000ff0b0d7812 */ /* 0x000fe200078ec0ff */
[----:B------:R-:W-:Y:S01]  /*ca00*/  IMAD.U32 R11, R24, 0x10000, RZ ;  /* 0x00010000180b7824 */ /* 0x000fe200078e00ff */
[----:B------:R-:W-:Y:S02]  /*ca10*/  LOP3.LUT R0, R8, 0xff, RZ, 0xc0, !PT ;  /* 0x000000ff08007812 */ /* 0x000fe400078ec0ff */
[----:B------:R-:W-:-:S02]  /*ca20*/  LOP3.LUT R3, R3, 0xff0000, R20, 0xf8, !PT ;  /* 0x00ff000003037812 */ /* 0x000fc400078ef814 */
[----:B------:R-:W-:Y:S02]  /*ca30*/  PRMT R13, R13, 0x7604, R0 ;  /* 0x000076040d0d7816 */ /* 0x000fe40000000000 */
[----:B------:R-:W-:Y:S02]  /*ca40*/  LOP3.LUT R15, R12, 0xff0000, R15, 0xf8, !PT ;  /* 0x00ff00000c0f7812 */ /* 0x000fe400078ef80f */
[----:B------:R-:W-:Y:S02]  /*ca50*/  LOP3.LUT R11, R10, 0xff0000, R11, 0xf8, !PT ;  /* 0x00ff00000a0b7812 */ /* 0x000fe400078ef80b */
[----:B------:R-:W-:Y:S02]  /*ca60*/  LOP3.LUT R13, R13, 0xff0000, R8, 0xf8, !PT ;  /* 0x00ff00000d0d7812 */ /* 0x000fe400078ef808 */
[----:B------:R-:W-:Y:S02]  /*ca70*/  LOP3.LUT R12, R3, 0xff000000, R20, 0xf8, !PT ;  /* 0xff000000030c7812 */ /* 0x000fe400078ef814 */
[----:B------:R-:W-:-:S02]  /*ca80*/  LOP3.LUT R24, R15, 0xff000000, R9, 0xf8, !PT ;  /* 0xff0000000f187812 */ /* 0x000fc400078ef809 */
[----:B------:R-:W-:Y:S02]  /*ca90*/  LOP3.LUT R20, R11, 0xff000000, R21, 0xf8, !PT ;  /* 0xff0000000b147812 */ /* 0x000fe400078ef815 */
[----:B0-----:R-:W-:Y:S02]  /*caa0*/  F2FP.F16.E4M3.UNPACK_B R0, R6.H1 ;  /* 0x00000006ff00723e */ /* 0x001fe400030006ff */
[----:B------:R-:W-:Y:S02]  /*cab0*/  LOP3.LUT R15, R13, 0xff000000, R8, 0xf8, !PT ;  /* 0xff0000000d0f7812 */ /* 0x000fe400078ef808 */
[----:B------:R-:W-:Y:S01]  /*cac0*/  F2FP.F16.E4M3.UNPACK_B R21, R24 ;  /* 0x00000018ff15723e */ /* 0x000fe200020006ff */
[--C-:B------:R-:W-:Y:S01]  /*cad0*/  HADD2.F32 R9, -RZ, R0.reuse.H1_H1 ;  /* 0x30000000ff097230 */ /* 0x100fe20000004100 */
[----:B------:R-:W-:Y:S01]  /*cae0*/  F2FP.F16.E4M3.UNPACK_B R13, R20 ;  /* 0x00000014ff0d723e */ /* 0x000fe200020006ff */
[----:B------:R-:W-:Y:S01]  /*caf0*/  HADD2.F32 R8, -RZ, R0.H0_H0 ;  /* 0x20000000ff087230 */ /* 0x000fe20000004100 */
[----:B------:R-:W-:Y:S01]  /*cb00*/  F2FP.F16.E4M3.UNPACK_B R3, R6 ;  /* 0x00000006ff03723e */ /* 0x000fe200020006ff */
[----:B------:R-:W-:Y:S01]  /*cb10*/  HADD2.F32 R25, -RZ, R21.H1_H1 ;  /* 0x30000015ff197230 */ /* 0x000fe20000004100 */
[-C--:B------:R-:W-:Y:S01]  /*cb20*/  F2FP.F16.E4M3.UNPACK_B R10, R7.reuse ;  /* 0x00000007ff0a723e */ /* 0x080fe200020006ff */
[----:B------:R-:W-:Y:S01]  /*cb30*/  HADD2.F32 R14, -RZ, R13.H1_H1 ;  /* 0x3000000dff0e7230 */ /* 0x000fe20000004100 */
[----:B------:R-:W-:-:S02]  /*cb40*/  F2FP.F16.E4M3.UNPACK_B R11, R7.H1 ;  /* 0x00000007ff0b723e */ /* 0x000fc400030006ff */
[C---:B------:R-:W-:Y:S01]  /*cb50*/  FMUL.FTZ R27, R9.reuse, R25 ;  /* 0x00000019091b7220 */ /* 0x040fe20000410000 */
[-C--:B------:R-:W-:Y:S01]  /*cb60*/  F2FP.F16.E4M3.UNPACK_B R6, R5.reuse ;  /* 0x00000005ff06723e */ /* 0x080fe200020006ff */
[-C--:B------:R-:W-:Y:S01]  /*cb70*/  FMUL.FTZ R26, R9, R14.reuse ;  /* 0x0000000e091a7220 */ /* 0x080fe20000410000 */
[----:B------:R-:W-:Y:S01]  /*cb80*/  F2FP.F16.E4M3.UNPACK_B R7, R5.H1 ;  /* 0x00000005ff07723e */ /* 0x000fe200030006ff */
[C---:B------:R-:W-:Y:S01]  /*cb90*/  FFMA.FTZ R27, R8.reuse, R14, -R27 ;  /* 0x0000000e081b7223 */ /* 0x040fe2000001081b */
[----:B------:R-:W-:Y:S02]  /*cba0*/  HADD2.F32 R14, -RZ, R21.H0_H0 ;  /* 0x20000015ff0e7230 */ /* 0x000fe40000004100 */
[----:B------:R-:W-:Y:S01]  /*cbb0*/  FFMA.FTZ R28, R8, R25, R26 ;  /* 0x00000019081c7223 */ /* 0x000fe2000001001a */
[----:B------:R-:W-:Y:S01]  /*cbc0*/  HADD2.F32 R5, -RZ, R3.H1_H1 ;  /* 0x30000003ff057230 */ /* 0x000fe20000004100 */
[----:B------:R-:W-:Y:S01]  /*cbd0*/  F2FP.F16.E4M3.UNPACK_B R24, R24.H1 ;  /* 0x00000018ff18723e */ /* 0x000fe200030006ff */
[----:B------:R-:W-:Y:S01]  /*cbe0*/  HADD2.F32 R8, -RZ, R13.H0_H0 ;  /* 0x2000000dff087230 */ /* 0x000fe20000004100 */
[----:B------:R-:W-:Y:S01]  /*cbf0*/  F2FP.F16.E4M3.UNPACK_B R20, R20.H1 ;  /* 0x00000014ff14723e */ /* 0x000fe200030006ff */
[----:B------:R-:W-:-:S02]  /*cc00*/  HADD2.F32 R3, -RZ, R3.H0_H0 ;  /* 0x20000003ff037230 */ /* 0x000fc40000004100 */
[C---:B------:R-:W-:Y:S01]  /*cc10*/  FMUL.FTZ R26, R5.reuse, R14 ;  /* 0x0000000e051a7220 */ /* 0x040fe20000410000 */
[----:B------:R-:W-:Y:S02]  /*cc20*/  HADD2.F32 R9, -RZ, R24.H0_H0 ;  /* 0x20000018ff097230 */ /* 0x000fe40000004100 */
[-C--:B------:R-:W-:Y:S01]  /*cc30*/  FMUL.FTZ R13, R5, R8.reuse ;  /* 0x00000008050d7220 */ /* 0x080fe20000410000 */
[----:B------:R-:W-:Y:S02]  /*cc40*/  HADD2.F32 R5, -RZ, R10.H1_H1 ;  /* 0x3000000aff057230 */ /* 0x000fe40000004100 */
[C---:B------:R-:W-:Y:S01]  /*cc50*/  FFMA.FTZ R26, R3.reuse, R8, -R26 ;  /* 0x00000008031a7223 */ /* 0x040fe2000001081a */
[----:B------:R-:W-:Y:S02]  /*cc60*/  HADD2.F32 R8, -RZ, R20.H0_H0 ;  /* 0x20000014ff087230 */ /* 0x000fe40000004100 */
[----:B------:R-:W-:Y:S01]  /*cc70*/  FFMA.FTZ R25, R3, R14, R13 ;  /* 0x0000000e03197223 */ /* 0x000fe2000001000d */
[----:B------:R-:W-:-:S02]  /*cc80*/  HADD2.F32 R10, -RZ, R10.H0_H0 ;  /* 0x2000000aff0a7230 */ /* 0x000fc40000004100 */
[CC--:B------:R-:W-:Y:S01]  /*cc90*/  FMUL.FTZ R13, R5.reuse, R9.reuse ;  /* 0x00000009050d7220 */ /* 0x0c0fe20000410000 */
[----:B------:R-:W-:Y:S02]  /*cca0*/  HADD2.F32 R24, -RZ, R24.H1_H1 ;  /* 0x30000018ff187230 */ /* 0x000fe40000004100 */
[-C--:B------:R-:W-:Y:S01]  /*ccb0*/  FMUL.FTZ R5, R5, R8.reuse ;  /* 0x0000000805057220 */ /* 0x080fe20000410000 */
[--C-:B------:R-:W-:Y:S02]  /*ccc0*/  HADD2.F32 R3, -RZ, R11.reuse.H1_H1 ;  /* 0x3000000bff037230 */ /* 0x100fe40000004100 */
[C---:B------:R-:W-:Y:S01]  /*ccd0*/  FFMA.FTZ R29, R10.reuse, R8, -R13 ;  /* 0x000000080a1d7223 */ /* 0x040fe2000001080d */
[----:B------:R-:W-:Y:S02]  /*cce0*/  HADD2.F32 R20, -RZ, R20.H1_H1 ;  /* 0x30000014ff147230 */ /* 0x000fe40000004100 */
[----:B------:R-:W-:Y:S01]  /*ccf0*/  FFMA.FTZ R30, R10, R9, R5 ;  /* 0x000000090a1e7223 */ /* 0x000fe20000010005 */
[----:B------:R-:W-:-:S02]  /*cd00*/  HADD2.F32 R11, -RZ, R11.H0_H0 ;  /* 0x2000000bff0b7230 */ /* 0x000fc40000004100 */
[C---:B------:R-:W-:Y:S01]  /*cd10*/  FMUL.FTZ R8, R3.reuse, R24 ;  /* 0x0000001803087220 */ /* 0x040fe20000410000 */
[----:B------:R-:W-:Y:S01]  /*cd20*/  F2FP.F16.E4M3.UNPACK_B R0, R4 ;  /* 0x00000004ff00723e */ /* 0x000fe200020006ff */
[-C--:B------:R-:W-:Y:S01]  /*cd30*/  FMUL.FTZ R10, R3, R20.reuse ;  /* 0x00000014030a7220 */ /* 0x080fe20000410000 */
[-C--:B------:R-:W-:Y:S01]  /*cd40*/  F2FP.F16.E4M3.UNPACK_B R9, R15.reuse ;  /* 0x0000000fff09723e */ /* 0x080fe200020006ff */
[C---:B------:R-:W-:Y:S01]  /*cd50*/  FFMA.FTZ R20, R11.reuse, R20, -R8 ;  /* 0x000000140b147223 */ /* 0x040fe20000010808 */
[----:B------:R-:W-:Y:S01]  /*cd60*/  F2FP.F16.E4M3.UNPACK_B R4, R4.H1 ;  /* 0x00000004ff04723e */ /* 0x000fe200030006ff */
[----:B------:R-:W-:Y:S01]  /*cd70*/  FFMA.FTZ R31, R11, R24, R10 ;  /* 0x000000180b1f7223 */ /* 0x000fe2000001000a */
[-C--:B------:R-:W-:Y:S01]  /*cd80*/  F2FP.F16.E4M3.UNPACK_B R8, R12.reuse ;  /* 0x0000000cff08723e */ /* 0x080fe200020006ff */
[--C-:B------:R-:W-:Y:S01]  /*cd90*/  HADD2.F32 R13, -RZ, R9.reuse.H1_H1 ;  /* 0x30000009ff0d7230 */ /* 0x100fe20000004100 */
[----:B------:R-:W-:Y:S01]  /*cda0*/  F2FP.F16.E4M3.UNPACK_B R12, R12.H1 ;  /* 0x0000000cff0c723e */ /* 0x000fe200030006ff */
[----:B------:R-:W-:Y:S01]  /*cdb0*/  HADD2.F32 R10, -RZ, R9.H0_H0 ;  /* 0x20000009ff0a7230 */ /* 0x000fe20000004100 */
[----:B------:R-:W-:Y:S01]  /*cdc0*/  F2FP.F16.E4M3.UNPACK_B R15, R15.H1 ;  /* 0x0000000fff0f723e */ /* 0x000fe200030006ff */
[----:B------:R-:W-:-:S02]  /*cdd0*/  HADD2.F32 R5, -RZ, R4.H1_H1 ;  /* 0x30000004ff057230 */ /* 0x000fc40000004100 */
[----:B------:R-:W-:Y:S02]  /*cde0*/  HADD2.F32 R9, -RZ, R8.H1_H1 ;  /* 0x30000008ff097230 */ /* 0x000fe40000004100 */
[----:B------:R-:W-:Y:S02]  /*cdf0*/  HADD2.F32 R3, -RZ, R0.H1_H1 ;  /* 0x30000000ff037230 */ /* 0x000fe40000004100 */
[C---:B------:R-:W-:Y:S01]  /*ce00*/  FMUL.FTZ R11, R5.reuse, R13 ;  /* 0x0000000d050b7220 */ /* 0x040fe20000410000 */
[----:B------:R-:W-:Y:S02]  /*ce10*/  HADD2.F32 R8, -RZ, R8.H0_H0 ;  /* 0x20000008ff087230 */ /* 0x000fe40000004100 */
[----:B------:R-:W-:Y:S01]  /*ce20*/  FMUL.FTZ R21, R5, R9 ;  /* 0x0000000905157220 */ /* 0x000fe20000410000 */
[----:B------:R-:W-:Y:S02]  /*ce30*/  HADD2.F32 R4, -RZ, R4.H0_H0 ;  /* 0x20000004ff047230 */ /* 0x000fe40000004100 */
[----:B------:R-:W-:Y:S01]  /*ce40*/  FMUL.FTZ R5, R3, R10 ;  /* 0x0000000a03057220 */ /* 0x000fe20000410000 */
[----:B------:R-:W-:-:S02]  /*ce50*/  HADD2.F32 R0, -RZ, R0.H0_H0 ;  /* 0x20000000ff007230 */ /* 0x000fc40000004100 */
[-C--:B------:R-:W-:Y:S01]  /*ce60*/  FMUL.FTZ R3, R3, R8.reuse ;  /* 0x0000000803037220 */ /* 0x080fe20000410000 */
[C---:B------:R-:W-:Y:S01]  /*ce70*/  FFMA.FTZ R11, R4.reuse, R9, -R11 ;  /* 0x00000009040b7223 */ /* 0x040fe2000001080b */
[----:B------:R-:W-:Y:S01]  /*ce80*/  FFMA.FTZ R14, R4, R13, R21 ;  /* 0x0000000d040e7223 */ /* 0x000fe20000010015 */
[C---:B------:R-:W-:Y:S01]  /*ce90*/  FFMA.FTZ R9, R0.reuse, R8, -R5 ;  /* 0x0000000800097223 */ /* 0x040fe20000010805 */
[----:B------:R-:W-:Y:S01]  /*cea0*/  FFMA.FTZ R10, R0, R10, R3 ;  /* 0x0000000a000a7223 */ /* 0x000fe20000010003 */
[----:B------:R-:W-:Y:S02]  /*ceb0*/  HADD2.F32 R4, -RZ, R12.H1_H1 ;  /* 0x3000000cff047230 */ /* 0x000fe40000004100 */
[----:B------:R-:W-:Y:S02]  /*cec0*/  HADD2.F32 R3, -RZ, R7.H1_H1 ;  /* 0x30000007ff037230 */ /* 0x000fe40000004100 */
[--C-:B------:R-:W-:Y:S02]  /*ced0*/  HADD2.F32 R8, -RZ, R15.reuse.H1_H1 ;  /* 0x3000000fff087230 */ /* 0x100fe40000004100 */
[----:B------:R-:W-:-:S02]  /*cee0*/  HADD2.F32 R15, -RZ, R15.H0_H0 ;  /* 0x2000000fff0f7230 */ /* 0x000fc40000004100 */
[C---:B------:R-:W-:Y:S01]  /*cef0*/  FMUL.FTZ R13, R3.reuse, R4 ;  /* 0x00000004030d7220 */ /* 0x040fe20000410000 */
[----:B------:R-:W-:Y:S02]  /*cf00*/  HADD2.F32 R0, -RZ, R6.H1_H1 ;  /* 0x30000006ff007230 */ /* 0x000fe40000004100 */
        /* <DEDUP_REMOVED lines=18> */
[----:B------:R0:W-:Y:S01]  /*d030*/  STS.128 [R211+0x1f000], R4 ;  /* 0x01f00004d3007388 */ /* 0x0001e20000000c00 */
[----:B------:R-:W-:Y:S05]  /*d040*/  BRA `(.L_x_1837) ;  /* 0x0000004800207947 */ /* 0x000fea0003800000 */
.L_x_1810:
[----:B------:R-:W0:Y:S01]  /*d050*/  LDC R57, c[0x0][0x448] ;  /* 0x00011200ff397b82 */ /* 0x000e220000000800 */
[----:B------:R-:W-:Y:S01]  /*d060*/  IMAD.MOV.U32 R25, RZ, RZ, R29 ;  /* 0x000000ffff197224 */ /* 0x000fe200078e001d */
[----:B------:R-:W-:Y:S01]  /*d070*/  ULDC.64 UR4, c[0x0][0x3f8] ;  /* 0x0000fe0000047ab9 */ /* 0x000fe20000000a00 */
[----:B------:R-:W-:Y:S01]  /*d080*/  IMAD.MOV.U32 R27, RZ, RZ, R31 ;  /* 0x000000ffff1b7224 */ /* 0x000fe200078e001f */
[----:B------:R-:W-:Y:S01]  /*d090*/  ULDC.64 UR6, c[0x0][0x408] ;  /* 0x0001020000067ab9 */ /* 0x000fe20000000a00 */
        /* <DEDUP_REMOVED lines=20> */
[----:B------:R-:W0:Y:S01]  /*d1e0*/  LDC R59, c[0x0][0x3f4] ;  /* 0x0000fd00ff3b7b82 */ /* 0x000e220000000800 */
[----:B------:R-:W1:Y:S01]  /*d1f0*/  SHFL.IDX PT, R5, R37, RZ, 0x181f ;  /* 0x00181fff25057589 */ /* 0x000e6200000e0000 */
[----:B------:R-:W-:-:S03]  /*d200*/  IMAD R57, R190, R57, RZ ;  /* 0x00000039be397224 */ /* 0x000fc600078e02ff */
[----:B------:R-:W2:Y:S04]  /*d210*/  SHFL.IDX PT, R14, R55, RZ, 0x181f ;  /* 0x00181fff370e7589 */ /* 0x000ea800000e0000 */
[----:B------:R-:W3:Y:S04]  /*d220*/  SHFL.IDX PT, R3, R10, RZ, 0x181f ;  /* 0x00181fff0a037589 */ /* 0x000ee800000e0000 */
[----:B------:R-:W4:Y:S01]  /*d230*/  SHFL.IDX PT, R7, R53, RZ, 0x181f ;  /* 0x00181fff35077589 */ /* 0x000f2200000e0000 */
[----:B0-----:R-:W-:-:S04]  /*d240*/  ISETP.GE.AND P0, PT, R16, R59, PT ;  /* 0x0000003b1000720c */ /* 0x001fc80003f06270 */
[----:B------:R-:W-:-:S13]  /*d250*/  ISETP.GE.OR P1, PT, R52, R57, P0 ;  /* 0x000000393400720c */ /* 0x000fda0000726670 */
[C---:B-1----:R-:W-:Y:S02]  /*d260*/  @!P1 IADD3 R0, P2, R16.reuse, R5, RZ ;  /* 0x0000000510009210 */ /* 0x042fe40007f5e0ff */
[----:B--2---:R-:W-:-:S03]  /*d270*/  @!P1 IADD3 R14, P3, R16, R14, RZ ;  /* 0x0000000e100e9210 */ /* 0x004fc60007f7e0ff */
[--C-:B---3--:R-:W-:Y:S02]  /*d280*/  @!P1 IMAD.X R5, R3, 0x1, R17.reuse, P2 ;  /* 0x0000000103059824 */ /* 0x108fe400010e0611 */
[----:B----4-:R-:W-:Y:S02]  /*d290*/  @!P1 IMAD.X R3, R7, 0x1, R17, P3 ;  /* 0x0000000107039824 */ /* 0x010fe400018e0611 */
[----:B------:R-:W-:Y:S02]  /*d2a0*/  @!P1 IMAD.MOV.U32 R4, RZ, RZ, R0 ;  /* 0x000000ffff049224 */ /* 0x000fe400078e0000 */
[----:B------:R-:W-:Y:S01]  /*d2b0*/  @!P1 IMAD.MOV.U32 R24, RZ, RZ, R14 ;  /* 0x000000ffff189224 */ /* 0x000fe200078e000e */
[----:B------:R-:W-:-:S03]  /*d2c0*/  @!P1 MOV R25, R3 ;  /* 0x0000000300199202 */ /* 0x000fc60000000f00 */
[----:B------:R-:W2:Y:S04]  /*d2d0*/  @!P1 LD.E.128 R4, desc[UR36][R4.64] ;  /* 0x0000002404049980 */ /* 0x000ea8000c101d00 */
[----:B------:R-:W3:Y:S01]  /*d2e0*/  @!P1 LD.E.128 R24, desc[UR36][R24.64] ;  /* 0x0000002418189980 */ /* 0x000ee2000c101d00 */
[----:B------:R-:W-:Y:S02]  /*d2f0*/  CS2R R20, SRZ ;  /* 0x0000000000147805 */ /* 0x000fe4000001ff00 */
[----:B------:R-:W-:Y:S02]  /*d300*/  CS2R R38, SRZ ;  /* 0x0000000000267805 */ /* 0x000fe4000001ff00 */
[----:B------:R-:W-:Y:S01]  /*d310*/  CS2R R40, SRZ ;  /* 0x0000000000287805 */ /* 0x000fe2000001ff00 */
[----:B------:R0:W1:Y:S01]  /*d320*/  SHFL.IDX PT, R3, R10, 0x1, 0x181f ;  /* 0x00381f000a037f89 */ /* 0x00006200000e0000 */
[----:B------:R-:W-:-:S03]  /*d330*/  CS2R R42, SRZ ;  /* 0x00000000002a7805 */ /* 0x000fc6000001ff00 */
[----:B------:R0:W4:Y:S04]  /*d340*/  SHFL.IDX PT, R9, R37, 0x1, 0x181f ;  /* 0x00381f0025097f89 */ /* 0x00012800000e0000 */
[----:B------:R0:W0:Y:S04]  /*d350*/  SHFL.IDX PT, R33, R53, 0x1, 0x181f ;  /* 0x00381f0035217f89 */ /* 0x00002800000e0000 */
[----:B------:R0:W0:Y:S01]  /*d360*/  SHFL.IDX PT, R14, R55, 0x1, 0x181f ;  /* 0x00381f00370e7f89 */ /* 0x00002200000e0000 */
[----:B--2---:R-:W-:Y:S02]  /*d370*/  @!P1 IMAD.MOV.U32 R20, RZ, RZ, R4 ;  /* 0x000000ffff149224 */ /* 0x004fe400078e0004 */
[----:B------:R-:W-:Y:S01]  /*d380*/  @!P1 IMAD.MOV.U32 R21, RZ, RZ, R5 ;  /* 0x000000ffff159224 */ /* 0x000fe200078e0005 */
[----:B------:R-:W-:Y:S01]  /*d390*/  CS2R R4, SRZ ;  /* 0x0000000000047805 */ /* 0x000fe2000001ff00 */
[----:B------:R-:W-:-:S02]  /*d3a0*/  @!P1 IMAD.MOV.U32 R38, RZ, RZ, R6 ;  /* 0x000000ffff269224 */ /* 0x000fc400078e0006 */
[----:B------:R-:W-:Y:S02]  /*d3b0*/  @!P1 IMAD.MOV.U32 R39, RZ, RZ, R7 ;  /* 0x000000ffff279224 */ /* 0x000fe400078e0007 */
[----:B---3--:R-:W-:Y:S02]  /*d3c0*/  @!P1 IMAD.MOV.U32 R40, RZ, RZ, R24 ;  /* 0x000000ffff289224 */ /* 0x008fe400078e0018 */
[----:B------:R-:W-:Y:S02]  /*d3d0*/  @!P1 IMAD.MOV.U32 R41, RZ, RZ, R25 ;  /* 0x000000ffff299224 */ /* 0x000fe400078e0019 */
[----:B------:R-:W-:Y:S02]  /*d3e0*/  @!P1 IMAD.MOV.U32 R42, RZ, RZ, R26 ;  /* 0x000000ffff2a9224 */ /* 0x000fe400078e001a */
[----:B01--4-:R-:W-:-:S07]  /*d3f0*/  @!P1 IMAD.MOV.U32 R43, RZ, RZ, R27 ;  /* 0x000000ffff2b9224 */ /* 0x013fce00078e001b */
.L_x_2180:
[----:B------:R-:W-:Y:S01]  /*d400*/  VIADD R0, R52, 0x20 ;  /* 0x0000002034007836 */ /* 0x000fe20000000000 */
[----:B------:R-:W-:Y:S01]  /*d410*/  BSSY B1, `(.L_x_1841) ;  /* 0x0000010000017945 */ /* 0x000fe20003800000 */
[----:B------:R-:W-:Y:S02]  /*d420*/  CS2R R6, SRZ ;  /* 0x0000000000067805 */ /* 0x000fe4000001ff00 */
[----:B------:R-:W-:Y:S02]  /*d430*/  CS2R R28, SRZ ;  /* 0x00000000001c7805 */ /* 0x000fe4000001ff00 */
[----:B------:R-:W-:Y:S02]  /*d440*/  CS2R R30, SRZ ;  /* 0x00000000001e7805 */ /* 0x000fe4000001ff00 */
[----:B------:R-:W-:-:S13]  /*d450*/  ISETP.GE.AND P1, PT, R0, R57, PT ;  /* 0x000000390000720c */ /* 0x000fda0003f26270 */
[----:B------:R-:W-:Y:S05]  /*d460*/  @P1 BRA `(.L_x_1842) ;  /* 0x0000000000281947 */ /* 0x000fea0003800000 */
[----:B------:R-:W-:Y:S02]  /*d470*/  CS2R R6, SRZ ;  /* 0x0000000000067805 */ /* 0x000fe4000001ff00 */
[----:B------:R-:W-:Y:S02]  /*d480*/  CS2R R28, SRZ ;  /* 0x00000000001c7805 */ /* 0x000fe4000001ff00 */
[----:B------:R-:W-:Y:S01]  /*d490*/  CS2R R30, SRZ ;  /* 0x00000000001e7805 */ /* 0x000fe2000001ff00 */
[----:B------:R-:W-:Y:S06]  /*d4a0*/  @P0 BRA `(.L_x_1842) ;  /* 0x0000000000180947 */ /* 0x000fec0003800000 */
[C---:B------:R-:W-:Y:S02]  /*d4b0*/  IADD3 R4, P2, R16.reuse, R14, RZ ;  /* 0x0000000e10047210 */ /* 0x040fe40007f5e0ff */
[----:B------:R-:W-:-:S03]  /*d4c0*/  IADD3 R28, P1, R16, R9, RZ ;  /* 0x00000009101c7210 */ /* 0x000fc60007f3e0ff */
[----:B------:R-:W-:Y:S01]  /*d4d0*/  IMAD.X R5, R33, 0x1, R17, P2 ;  /* 0x0000000121057824 */ /* 0x000fe200010e0611 */
[----:B------:R-:W-:-:S05]  /*d4e0*/  IADD3.X R29, R3, R17, RZ, P1, !PT ;  /* 0x00000011031d7210 */ /* 0x000fca0000ffe4ff */
[----:B------:R-:W5:Y:S04]  /*d4f0*/  LD.E.128 R4, desc[UR36][R4.64] ;  /* 0x0000002404047980 */ /* 0x000f68000c101d00 */
[----:B------:R-:W5:Y:S02]  /*d500*/  LD.E.128 R28, desc[UR36][R28.64] ;  /* 0x000000241c1c7980 */ /* 0x000f64000c101d00 */
.L_x_1842:
[----:B------:R-:W-:Y:S05]  /*d510*/  BSYNC B1 ;  /* 0x0000000000017941 */ /* 0x000fea0003800000 */
.L_x_1841:
[----:B------:R-:W-:-:S03]  /*d520*/  UMOV UR4, 0xffffffff ;  /* 0xffffffff00047882 */ /* 0x000fc60000000000 */
[----:B------:R-:W-:Y:S05]  /*d530*/  BRA.DIV UR4, `(.L_x_1843) ;  /* 0x000001a204e07947 */ /* 0x000fea000b800000 */
[----:B------:R-:W0:Y:S01]  /*d540*/  SHFL.IDX PT, R9, R37, 0x2, 0x181f ;  /* 0x00581f0025097f89 */ /* 0x000e2200000e0000 */
[----:B------:R-:W-:-:S03]  /*d550*/  VIADD R0, R52, 0x40 ;  /* 0x0000004034007836 */ /* 0x000fc60000000000 */
[----:B------:R-:W1:Y:S02]  /*d560*/  SHFL.IDX PT, R14, R55, 0x2, 0x181f ;  /* 0x00581f00370e7f89 */ /* 0x000e6400000e0000 */
[----:B------:R-:W-:Y:S02]  /*d570*/  ISETP.GE.OR P1, PT, R0, R57, P0 ;  /* 0x000000390000720c */ /* 0x000fe40000726670 */
[----:B------:R-:W2:Y:S04]  /*d580*/  SHFL.IDX PT, R3, R10, 0x2, 0x181f ;  /* 0x00581f000a037f89 */ /* 0x000ea800000e0000 */
[----:B------:R-:W3:Y:S07]  /*d590*/  SHFL.IDX PT, R25, R53, 0x2, 0x181f ;  /* 0x00581f0035197f89 */ /* 0x000eee00000e0000 */
[----:B0-----:R-:W-:-:S02]  /*d5a0*/  @!P1 IADD3 R0, P2, R16, R9, RZ ;  /* 0x0000000910009210 */ /* 0x001fc40007f5e0ff */
[----:B-1----:R-:W-:-:S03]  /*d5b0*/  @!P1 IADD3 R14, P3, R16, R14, RZ ;  /* 0x0000000e100e9210 */ /* 0x002fc60007f7e0ff */
[----:B------:R-:W-:Y:S02]  /*d5c0*/  @!P1 IMAD.MOV.U32 R8, RZ, RZ, R0 ;  /* 0x000000ffff089224 */ /* 0x000fe400078e0000 */
[--C-:B--2---:R-:W-:Y:S02]  /*d5d0*/  @!P1 IMAD.X R9, R3, 0x1, R17.reuse, P2 ;  /* 0x0000000103099824 */ /* 0x104fe400010e0611 */
[----:B---3--:R-:W-:Y:S02]  /*d5e0*/  @!P1 IMAD.X R3, R25, 0x1, R17, P3 ;  /* 0x0000000119039824 */ /* 0x008fe400018e0611 */
[----:B------:R-:W-:Y:S01]  /*d5f0*/  @!P1 IMAD.MOV.U32 R32, RZ, RZ, R14 ;  /* 0x000000ffff209224 */ /* 0x000fe200078e000e */
[----:B------:R0:W2:Y:S01]  /*d600*/  @!P1 LD.E.128 R24, desc[UR36][R8.64] ;  /* 0x0000002408189980 */ /* 0x0000a2000c101d00 */
[----:B------:R-:W-:-:S06]  /*d610*/  @!P1 IMAD.MOV.U32 R33, RZ, RZ, R3 ;  /* 0x000000ffff219224 */ /* 0x000fcc00078e0003 */
[----:B------:R-:W3:Y:S01]  /*d620*/  @!P1 LD.E.128 R32, desc[UR36][R32.64] ;  /* 0x0000002420209980 */ /* 0x000ee2000c101d00 */
[----:B------:R-:W-:Y:S02]  /*d630*/  CS2R R44, SRZ ;  /* 0x00000000002c7805 */ /* 0x000fe4000001ff00 */
[----:B------:R-:W-:Y:S02]  /*d640*/  CS2R R46, SRZ ;  /* 0x00000000002e7805 */ /* 0x000fe4000001ff00 */
[----:B------:R-:W-:Y:S01]  /*d650*/  CS2R R48, SRZ ;  /* 0x0000000000307805 */ /* 0x000fe2000001ff00 */
[----:B------:R-:W1:Y:S01]  /*d660*/  SHFL.IDX PT, R37, R37, 0x3, 0x181f ;  /* 0x00781f0025257f89 */ /* 0x000e6200000e0000 */
[----:B------:R-:W-:Y:S02]  /*d670*/  CS2R R50, SRZ ;  /* 0x0000000000327805 */ /* 0x000fe4000001ff00 */
[----:B0-----:R-:W-:Y:S01]  /*d680*/  CS2R R8, SRZ ;  /* 0x0000000000087805 */ /* 0x001fe2000001ff00 */
[----:B------:R0:W4:Y:S04]  /*d690*/  SHFL.IDX PT, R3, R10, 0x3, 0x181f ;  /* 0x00781f000a037f89 */ /* 0x00012800000e0000 */
[----:B------:R-:W0:Y:S04]  /*d6a0*/  SHFL.IDX PT, R55, R55, 0x3, 0x181f ;  /* 0x00781f0037377f89 */ /* 0x000e2800000e0000 */
[----:B------:R-:W0:Y:S01]  /*d6b0*/  SHFL.IDX PT, R53, R53, 0x3, 0x181f ;  /* 0x00781f0035357f89 */ /* 0x000e2200000e0000 */
[----:B--2---:R-:W-:Y:S01]  /*d6c0*/  @!P1 IMAD.MOV.U32 R44, RZ, RZ, R24 ;  /* 0x000000ffff2c9224 */ /* 0x004fe200078e0018 */
[----:B------:R-:W-:Y:S01]  /*d6d0*/  @!P1 MOV R46, R26 ;  /* 0x0000001a002e9202 */ /* 0x000fe20000000f00 */
[----:B------:R-:W-:-:S02]  /*d6e0*/  @!P1 IMAD.MOV.U32 R45, RZ, RZ, R25 ;  /* 0x000000ffff2d9224 */ /* 0x000fc400078e0019 */
[----:B------:R-:W-:Y:S02]  /*d6f0*/  @!P1 IMAD.MOV.U32 R47, RZ, RZ, R27 ;  /* 0x000000ffff2f9224 */ /* 0x000fe400078e001b */
[----:B---3--:R-:W-:Y:S02]  /*d700*/  @!P1 IMAD.MOV.U32 R48, RZ, RZ, R32 ;  /* 0x000000ffff309224 */ /* 0x008fe400078e0020 */
[----:B------:R-:W-:Y:S02]  /*d710*/  @!P1 IMAD.MOV.U32 R49, RZ, RZ, R33 ;  /* 0x000000ffff319224 */ /* 0x000fe400078e0021 */
[----:B------:R-:W-:Y:S02]  /*d720*/  @!P1 IMAD.MOV.U32 R50, RZ, RZ, R34 ;  /* 0x000000ffff329224 */ /* 0x000fe400078e0022 */
[----:B01--4-:R-:W-:-:S07]  /*d730*/  @!P1 IMAD.MOV.U32 R51, RZ, RZ, R35 ;  /* 0x000000ffff339224 */ /* 0x013fce00078e0023 */
.L_x_2190:
[----:B------:R-:W-:Y:S01]  /*d740*/  VIADD R52, R52, 0x60 ;  /* 0x0000006034347836 */ /* 0x000fe20000000000 */
[----:B------:R-:W-:Y:S01]  /*d750*/  LEA.HI R0, R217, R217, RZ, 0x1 ;  /* 0x000000d9d9007211 */ /* 0x000fe200078f08ff */
[----:B------:R-:W-:Y:S01]  /*d760*/  BSSY B1, `(.L_x_1844) ;  /* 0x0000013000017945 */ /* 0x000fe20003800000 */
[----:B------:R-:W-:Y:S02]  /*d770*/  CS2R R10, SRZ ;  /* 0x00000000000a7805 */ /* 0x000fe4000001ff00 */
[----:B------:R-:W-:Y:S02]  /*d780*/  CS2R R12, SRZ ;  /* 0x00000000000c7805 */ /* 0x000fe4000001ff00 */
[----:B------:R-:W-:Y:S02]  /*d790*/  ISETP.GE.AND P1, PT, R52, R57, PT ;  /* 0x000000393400720c */ /* 0x000fe40003f26270 */
[----:B------:R-:W-:Y:S02]  /*d7a0*/  CS2R R14, SRZ ;  /* 0x00000000000e7805 */ /* 0x000fe4000001ff00 */
[----:B------:R-:W-:-:S05]  /*d7b0*/  LOP3.LUT R0, R0, 0xfffffffe, RZ, 0xc0, !PT ;  /* 0xfffffffe00007812 */ /* 0x000fca00078ec0ff */
[----:B------:R-:W-:-:S05]  /*d7c0*/  IMAD.IADD R0, R217, 0x1, -R0 ;  /* 0x00000001d9007824 */ /* 0x000fca00078e0a00 */
[----:B------:R-:W-:Y:S01]  /*d7d0*/  SHF.L.U32 R25, R0, 0x1f, RZ ;  /* 0x0000001f00197819 */ /* 0x000fe200000006ff */
[----:B------:R-:W-:Y:S06]  /*d7e0*/  @P1 BRA `(.L_x_1845) ;  /* 0x0000000000281947 */ /* 0x000fec0003800000 */
[----:B------:R-:W-:Y:S02]  /*d7f0*/  CS2R R10, SRZ ;  /* 0x00000000000a7805 */ /* 0x000fe4000001ff00 */
[----:B------:R-:W-:Y:S02]  /*d800*/  CS2R R12, SRZ ;  /* 0x00000000000c7805 */ /* 0x000fe4000001ff00 */
[----:B------:R-:W-:Y:S01]  /*d810*/  CS2R R14, SRZ ;  /* 0x00000000000e7805 */ /* 0x000fe2000001ff00 */
[----:B------:R-:W-:Y:S06]  /*d820*/  @P0 BRA `(.L_x_1845) ;  /* 0x0000000000180947 */ /* 0x000fec0003800000 */
[C---:B------:R-:W-:Y:S02]  /*d830*/  IADD3 R12, P1, R16.reuse, R37, RZ ;  /* 0x00000025100c7210 */ /* 0x040fe40007f3e0ff */
[----:B------:R-:W-:-:S03]  /*d840*/  IADD3 R8, P2, R16, R55, RZ ;  /* 0x0000003710087210 */ /* 0x000fc60007f5e0ff */
[--C-:B------:R-:W-:Y:S02]  /*d850*/  IMAD.X R13, R3, 0x1, R17.reuse, P1 ;  /* 0x00000001030d7824 */ /* 0x100fe400008e0611 */
[----:B------:R-:W-:-:S04]  /*d860*/  IMAD.X R9, R53, 0x1, R17, P2 ;  /* 0x0000000135097824 */ /* 0x000fc800010e0611 */
[----:B------:R-:W5:Y:S04]  /*d870*/  LD.E.128 R12, desc[UR36][R12.64] ;  /* 0x000000240c0c7980 */ /* 0x000f68000c101d00 */
[----:B------:R-:W5:Y:S02]  /*d880*/  LD.E.128 R8, desc[UR36][R8.64] ;  /* 0x0000002408087980 */ /* 0x000f64000c101d00 */
.L_x_1845:
[----:B------:R-:W-:Y:S05]  /*d890*/  BSYNC B1 ;  /* 0x0000000000017941 */ /* 0x000fea0003800000 */
.L_x_1844:
[----:B------:R-:W0:Y:S01]  /*d8a0*/  SYNCS.PHASECHK.TRANS64.TRYWAIT P4, [R184+URZ+0x28400], R25 ;  /* 0x02840019b80075a7 */ /* 0x000e22000808017f */
[----:B------:R-:W-:Y:S01]  /*d8b0*/  VIADDMNMX R0, R57, -R202, 0x80, PT ;  /* 0x0000008039007446 */ /* 0x000fe200038009ca */
[C---:B------:R-:W-:Y:S01]  /*d8c0*/  VIADD R3, R189.reuse, 0x60 ;  /* 0x00000060bd037836 */ /* 0x040fe20000000000 */
[C---:B------:R-:W-:Y:S01]  /*d8d0*/  IADD3 R24, R189.reuse, 0x40, RZ ;  /* 0x00000040bd187810 */ /* 0x040fe20007ffe0ff */
[----:B------:R-:W-:Y:S01]  /*d8e0*/  BSSY B1, `(.L_x_1846) ;  /* 0x0000006000017945 */ /* 0x000fe20003800000 */
[-C--:B------:R-:W-:Y:S02]  /*d8f0*/  ISETP.GE.OR P3, PT, R189, R0.reuse, P0 ;  /* 0x00000000bd00720c */ /* 0x080fe40000766670 */
[-C--:B------:R-:W-:Y:S02]  /*d900*/  ISETP.GE.OR P2, PT, R227, R0.reuse, P0 ;  /* 0x00000000e300720c */ /* 0x080fe40000746670 */
[-C--:B------:R-:W-:Y:S02]  /*d910*/  ISETP.GE.OR P1, PT, R24, R0.reuse, P0 ;  /* 0x000000001800720c */ /* 0x080fe40000726670 */
[----:B------:R-:W-:Y:S01]  /*d920*/  ISETP.GE.OR P0, PT, R3, R0, P0 ;  /* 0x000000000300720c */ /* 0x000fe20000706670 */
[----:B0-----:R-:W-:-:S12]  /*d930*/  @!P4 BRA `(.L_x_1847) ;  /* 0x000001a40004c947 */ /* 0x001fd80003800000 */
.L_x_2191:
[----:B------:R-:W-:Y:S05]  /*d940*/  BSYNC B1 ;  /* 0x0000000000017941 */ /* 0x000fea0003800000 */
.L_x_1846:
[----:B------:R-:W-:Y:S04]  /*d950*/  BSSY B1, `(.L_x_1848) ;  /* 0x0000101000017945 */ /* 0x000fe80003800000 */
[----:B------:R-:W-:Y:S05]  /*d960*/  @P3 BRA `(.L_x_1849) ;  /* 0x0000000c00fc3947 */ /* 0x000fea0003800000 */
[----:B------:R-:W-:Y:S02]  /*d970*/  SHF.R.U32.HI R0, RZ, 0x8, R20 ;  /* 0x00000008ff007819 */ /* 0x000fe40000011614 */
[----:B------:R-:W-:Y:S02]  /*d980*/  LOP3.LUT R24, R20, 0xff, RZ, 0xc0, !PT ;  /* 0x000000ff14187812 */ /* 0x000fe400078ec0ff */
[----:B------:R-:W-:Y:S02]  /*d990*/  LOP3.LUT R3, R0, 0xff, RZ, 0xc0, !PT ;  /* 0x000000ff00037812 */ /* 0x000fe400078ec0ff */
[----:B------:R-:W-:Y:S02]  /*d9a0*/  LEA.HI R0, R59, R214, RZ, 0x1c ;  /* 0x000000d63b007211 */ /* 0x000fe400078fe0ff */
[----:B------:R-:W-:Y:S02]  /*d9b0*/  PRMT R52, R3, 0x7604, R24 ;  /* 0x0000760403347816 */ /* 0x000fe40000000018 */
[----:B------:R-:W-:-:S02]  /*d9c0*/  SHF.R.S32.HI R3, RZ, 0x1f, R0 ;  /* 0x0000001fff037819 */ /* 0x000fc40000011400 */
[----:B------:R-:W-:Y:S02]  /*d9d0*/  SHF.R.U32.HI R35, RZ, 0x3, R206 ;  /* 0x00000003ff237819 */ /* 0x000fe400000116ce */
[----:B------:R-:W-:Y:S01]  /*d9e0*/  LEA.HI R24, R3, R0, RZ, 0x3 ;  /* 0x0000000003187211 */ /* 0x000fe200078f18ff */
[----:B------:R-:W-:Y:S01]  /*d9f0*/  IMAD.SHL.U32 R3, R0, 0x10, RZ ;  /* 0x0000001000037824 */ /* 0x000fe200078e00ff */
[----:B------:R-:W-:Y:S02]  /*da00*/  SHF.R.U32.HI R0, RZ, 0x8, R40 ;  /* 0x00000008ff007819 */ /* 0x000fe40000011628 */
[----:B------:R-:W-:Y:S01]  /*da10*/  SHF.R.U32.HI R27, RZ, 0x8, R39 ;  /* 0x00000008ff1b7819 */ /* 0x000fe20000011627 */
[----:B------:R-:W-:Y:S01]  /*da20*/  IMAD.SHL.U32 R24, R24, 0x800, RZ ;  /* 0x0000080018187824 */ /* 0x000fe200078e00ff */
[----:B------:R-:W-:Y:S02]  /*da30*/  LOP3.LUT R3, R206, 0x70, R3, 0xf8, !PT ;  /* 0x00000070ce037812 */ /* 0x000fe400078ef803 */
[----:B------:R-:W-:-:S02]  /*da40*/  LOP3.LUT R33, R0, 0xff, RZ, 0xc0, !PT ;  /* 0x000000ff00217812 */ /* 0x000fc400078ec0ff */
[----:B------:R-:W-:Y:S02]  /*da50*/  LOP3.LUT R0, R3, R35, RZ, 0x3c, !PT ;  /* 0x0000002303007212 */ /* 0x000fe400078e3cff */
[----:B------:R-:W-:Y:S02]  /*da60*/  LOP3.LUT R3, R24, 0xffffc000, RZ, 0xc0, !PT ;  /* 0xffffc00018037812 */ /* 0x000fe400078ec0ff */
[----:B0-----:R-:W-:Y:S02]  /*da70*/  SHF.R.U32.HI R25, RZ, 0x8, R21 ;  /* 0x00000008ff197819 */ /* 0x001fe40000011615 */
[----:B------:R-:W-:Y:S02]  /*da80*/  LOP3.LUT R32, R39, 0xff, RZ, 0xc0, !PT ;  /* 0x000000ff27207812 */ /* 0x000fe400078ec0ff */
[----:B------:R-:W-:Y:S02]  /*da90*/  LOP3.LUT R34, R40, 0xff, RZ, 0xc0, !PT ;  /* 0x000000ff28227812 */ /* 0x000fe400078ec0ff */
[----:B------:R-:W-:-:S02]  /*daa0*/  LOP3.LUT R27, R27, 0xff, RZ, 0xc0, !PT ;  /* 0x000000ff1b1b7812 */ /* 0x000fc400078ec0ff */
[----:B------:R-:W-:Y:S02]  /*dab0*/  IADD3 R3, R0, R3, R210 ;  /* 0x0000000300037210 */ /* 0x000fe40007ffe0d2 */
[----:B------:R-:W-:Y:S02]  /*dac0*/  SHF.R.U32.HI R0, RZ, 0x8, R41 ;  /* 0x00000008ff007819 */ /* 0x000fe40000011629 */
[----:B------:R-:W-:Y:S02]  /*dad0*/  LOP3.LUT R26, R21, 0xff, RZ, 0xc0, !PT ;  /* 0x000000ff151a7812 */ /* 0x000fe400078ec0ff */
[----:B------:R-:W-:Y:S02]  /*dae0*/  LOP3.LUT R25, R25, 0xff, RZ, 0xc0, !PT ;  /* 0x000000ff19197812 */ /* 0x000fe400078ec0ff */
[----:B------:R-:W-:Y:S02]  /*daf0*/  PRMT R58, R27, 0x7604, R32 ;  /* 0x000076041b3a7816 */ /* 0x000fe40000000020 */
[----:B------:R-:W-:-:S02]  /*db00*/  PRMT R57, R33, 0x7604, R34 ;  /* 0x0000760421397816 */ /* 0x000fc40000000022 */
[----:B------:R-:W-:Y:S02]  /*db10*/  LOP3.LUT R33, R41, 0xff, RZ, 0xc0, !PT ;  /* 0x000000ff29217812 */ /* 0x000fe400078ec0ff */
[----:B------:R-:W-:Y:S02]  /*db20*/  SHF.R.U32.HI R32, RZ, 0x8, R42 ;  /* 0x00000008ff207819 */ /* 0x000fe4000001162a */
[----:B------:R-:W-:Y:S02]  /*db30*/  SHF.R.U32.HI R34, RZ, 0x8, R43 ;  /* 0x00000008ff227819 */ /* 0x000fe4000001162b */
[----:B------:R-:W-:Y:S02]  /*db40*/  LOP3.LUT R0, R0, 0xff, RZ, 0xc0, !PT ;  /* 0x000000ff00007812 */ /* 0x000fe400078ec0ff */
[----:B------:R-:W-:Y:S02]  /*db50*/  PRMT R54, R25, 0x7604, R26 ;  /* 0x0000760419367816 */ /* 0x000fe4000000001a */
[----:B------:R-:W-:-:S02]  /*db60*/  SHF.R.U32.HI R25, RZ, 0x8, R38 ;  /* 0x00000008ff197819 */ /* 0x000fc40000011626 */
[----:B------:R-:W-:Y:S02]  /*db70*/  LOP3.LUT R35, R42, 0xff, RZ, 0xc0, !PT ;  /* 0x000000ff2a237812 */ /* 0x000fe400078ec0ff */
[----:B------:R-:W-:Y:S02]  /*db80*/  LOP3.LUT R32, R32, 0xff, RZ, 0xc0, !PT ;  /* 0x000000ff20207812 */ /* 0x000fe400078ec0ff */
[----:B------:R-:W-:Y:S02]  /*db90*/  LOP3.LUT R34, R34, 0xff, RZ, 0xc0, !PT ;  /* 0x000000ff22227812 */ /* 0x000fe400078ec0ff */
[----:B------:R-:W-:Y:S01]  /*dba0*/  PRMT R61, R0, 0x7604, R33 ;  /* 0x00007604003d7816 */ /* 0x000fe20000000021 */
[----:B------:R-:W-:Y:S01]  /*dbb0*/  IMAD.IADD R0, R184, 0x1, R3 ;  /* 0x00000001b8007824 */ /* 0x000fe200078e0203 */
[----:B------:R-:W-:Y:S02]  /*dbc0*/  LOP3.LUT R37, R43, 0xff, RZ, 0xc0, !PT ;  /* 0x000000ff2b257812 */ /* 0x000fe400078ec0ff */
[----:B------:R-:W-:-:S02]  /*dbd0*/  LOP3.LUT R26, R38, 0xff, RZ, 0xc0, !PT ;  /* 0x000000ff261a7812 */ /* 0x000fc400078ec0ff */
[----:B------:R-:W-:Y:S02]  /*dbe0*/  LOP3.LUT R25, R25, 0xff, RZ, 0xc0, !PT ;  /* 0x000000ff19197812 */ /* 0x000fe400078ec0ff */
[----:B------:R-:W-:Y:S02]  /*dbf0*/  PRMT R63, R32, 0x7604, R35 ;  /* 0x00007604203f7816 */ /* 0x000fe40000000023 */
[----:B------:R-:W-:Y:S02]  /*dc00*/  PRMT R67, R34, 0x7604, R37 ;  /* 0x0000760422437816 */ /* 0x000fe40000000025 */
[----:B------:R-:W0:Y:S01]  /*dc10*/  LDS.128 R32, [R0+0x18000] ;  /* 0x0180000000207984 */ /* 0x000e220000000c00 */
[----:B------:R-:W-:Y:S02]  /*dc20*/  PRMT R56, R25, 0x7604, R26 ;  /* 0x0000760419387816 */ /* 0x000fe4000000001a */
[----:B------:R-:W-:Y:S01]  /*dc30*/  SHF.R.U32.HI R37, RZ, 0x10, R21 ;  /* 0x00000010ff257819 */ /* 0x000fe20000011615 */
[----:B------:R-:W1:Y:S01]  /*dc40*/  LDS.128 R24, [R211+0x18000] ;  /* 0x01800000d3187984 */ /* 0x000e620000000c00 */
[----:B------:R-:W-:-:S02]  /*dc50*/  SHF.R.U32.HI R53, RZ, 0x10, R38 ;  /* 0x00000010ff357819 */ /* 0x000fc40000011626 */
[----:B------:R-:W-:Y:S02]  /*dc60*/  LOP3.LUT R37, R37, 0xff, RZ, 0xc0, !PT ;  /* 0x000000ff25257812 */ /* 0x000fe400078ec0ff */
[----:B------:R-:W-:Y:S02]  /*dc70*/  SHF.R.U32.HI R3, RZ, 0x10, R20 ;  /* 0x00000010ff037819 */ /* 0x000fe40000011614 */
[----:B------:R-:W-:Y:S02]  /*dc80*/  LOP3.LUT R53, R53, 0xff, RZ, 0xc0, !PT ;  /* 0x000000ff35357812 */ /* 0x000fe400078ec0ff */
[----:B------:R-:W-:Y:S02]  /*dc90*/  SHF.R.U32.HI R55, RZ, 0x10, R39 ;  /* 0x00000010ff377819 */ /* 0x000fe40000011627 */
[----:B------:R-:W-:Y:S02]  /*dca0*/  PRMT R37, R37, 0x7054, R54 ;  /* 0x0000705425257816 */ /* 0x000fe40000000036 */
[----:B------:R-:W-:-:S02]  /*dcb0*/  SHF.R.U32.HI R54, RZ, 0x10, R41 ;  /* 0x00000010ff367819 */ /* 0x000fc40000011629 */
[----:B------:R-:W-:Y:S02]  /*dcc0*/  LOP3.LUT R3, R3, 0xff, RZ, 0xc0, !PT ;  /* 0x000000ff03037812 */ /* 0x000fe400078ec0ff */
[----:B------:R-:W-:Y:S02]  /*dcd0*/  PRMT R53, R53, 0x7054, R56 ;  /* 0x0000705435357816 */ /* 0x000fe40000000038 */
[----:B------:R-:W-:Y:S02]  /*dce0*/  LOP3.LUT R55, R55, 0xff, RZ, 0xc0, !PT ;  /* 0x000000ff37377812 */ /* 0x000fe400078ec0ff */
[----:B------:R-:W-:Y:S02]  /*dcf0*/  SHF.R.U32.HI R56, RZ, 0x10, R42 ;  /* 0x00000010ff387819 */ /* 0x000fe4000001162a */
[----:B------:R-:W-:Y:S02]  /*dd00*/  LOP3.LUT R54, R54, 0xff, RZ, 0xc0, !PT ;  /* 0x000000ff36367812 */ /* 0x000fe400078ec0ff */
[----:B------:R-:W-:-:S02]  /*dd10*/  PRMT R3, R3, 0x7054, R52 ;  /* 0x0000705403037816 */ /* 0x000fc40000000034 */
[----:B------:R-:W-:Y:S02]  /*dd20*/  PRMT R55, R55, 0x7054, R58 ;  /* 0x0000705437377816 */ /* 0x000fe4000000003a */
[----:B------:R-:W-:Y:S02]  /*dd30*/  SHF.R.U32.HI R52, RZ, 0x10, R40 ;  /* 0x00000010ff347819 */ /* 0x000fe40000011628 */
[----:B------:R-:W-:Y:S02]  /*dd40*/  LOP3.LUT R56, R56, 0xff, RZ, 0xc0, !PT ;  /* 0x000000ff38387812 */ /* 0x000fe400078ec0ff */
[----:B------:R-:W-:Y:S02]  /*dd50*/  SHF.R.U32.HI R58, RZ, 0x10, R43 ;  /* 0x00000010ff3a7819 */ /* 0x000fe4000001162b */
[----:B------:R-:W-:Y:S02]  /*dd60*/  PRMT R61, R54, 0x7054, R61 ;  /* 0x00007054363d7816 */ /* 0x000fe4000000003d */
[----:B------:R-:W-:-:S02]  /*dd70*/  LOP3.LUT R52, R52, 0xff, RZ, 0xc0, !PT ;  /* 0x000000ff34347812 */ /* 0x000fc400078ec0ff */
[----:B------:R-:W-:Y:S02]  /*dd80*/  PRMT R65, R56, 0x7054, R63 ;  /* 0x0000705438417816 */ /* 0x000fe4000000003f */
[----:B------:R-:W-:Y:S02]  /*dd90*/  LOP3.LUT R58, R58, 0xff, RZ, 0xc0, !PT ;  /* 0x000000ff3a3a7812 */ /* 0x000fe400078ec0ff */
[----:B------:R-:W-:Y:S02]  /*dda0*/  LOP3.LUT R63, R61, 0xff000000, R41, 0xf8, !PT ;  /* 0xff0000003d3f7812 */ /* 0x000fe400078ef829 */
[----:B------:R-:W-:Y:S02]  /*ddb0*/  LOP3.LUT R60, R37, 0xff000000, R21, 0xf8, !PT ;  /* 0xff000000253c7812 */ /* 0x000fe400078ef815 */
[----:B------:R-:W-:Y:S02]  /*ddc0*/  PRMT R57, R52, 0x7054, R57 ;  /* 0x0000705434397816 */ /* 0x000fe40000000039 */
[----:B------:R-:W-:-:S02]  /*ddd0*/  LOP3.LUT R21, R65, 0xff000000, R42, 0xf8, !PT ;  /* 0xff00000041157812 */ /* 0x000fc400078ef82a */
[----:B------:R-:W-:Y:S02]  /*dde0*/  PRMT R67, R58, 0x7054, R67 ;  /* 0x000070543a437816 */ /* 0x000fe40000000043 */
[----:B------:R-:W-:Y:S02]  /*ddf0*/  F2FP.F16.E4M3.UNPACK_B R65, R63 ;  /* 0x0000003fff41723e */ /* 0x000fe400020006ff */
[----:B0-----:R-:W-:Y:S02]  /*de00*/  F2FP.F16.E4M3.UNPACK_B R52, R33 ;  /* 0x00000021ff34723e */ /* 0x001fe400020006ff */
[----:B------:R-:W-:Y:S02]  /*de10*/  F2FP.F16.E4M3.UNPACK_B R61, R60 ;  /* 0x0000003cff3d723e */ /* 0x000fe400020006ff */
[----:B------:R-:W-:Y:S02]  /*de20*/  LOP3.LUT R58, R3, 0xff000000, R20, 0xf8, !PT ;  /* 0xff000000033a7812 */ /* 0x000fe400078ef814 */
[----:B------:R-:W-:-:S02]  /*de30*/  LOP3.LUT R3, R53, 0xff000000, R38, 0xf8, !PT ;  /* 0xff00000035037812 */ /* 0x000fc400078ef826 */
[----:B------:R-:W-:Y:S02]  /*de40*/  LOP3.LUT R62, R55, 0xff000000, R39, 0xf8, !PT ;  /* 0xff000000373e7812 */ /* 0x000fe400078ef827 */
[----:B------:R-:W-:Y:S02]  /*de50*/  LOP3.LUT R64, R57, 0xff000000, R40, 0xf8, !PT ;  /* 0xff00000039407812 */ /* 0x000fe400078ef828 */
[----:B------:R-:W-:Y:S01]  /*de60*/  LOP3.LUT R68, R67, 0xff000000, R43, 0xf8, !PT ;  /* 0xff00000043447812 */ /* 0x000fe200078ef82b */
[--C-:B------:R-:W-:Y:S01]  /*de70*/  HADD2.F32 R67, -RZ, R65.reuse.H0_H0 ;  /* 0x20000041ff437230 */ /* 0x100fe20000004100 */
[-C--:B-1----:R-:W-:Y:S01]  /*de80*/  F2FP.F16.E4M3.UNPACK_B R38, R25.reuse ;  /* 0x00000019ff26723e */ /* 0x082fe200020006ff */
[----:B------:R-:W-:Y:S01]  /*de90*/  HADD2.F32 R65, -RZ, R65.H1_H1 ;  /* 0x30000041ff417230 */ /* 0x000fe20000004100 */
[-C--:B------:R-:W-:Y:S02]  /*dea0*/  F2FP.F16.E4M3.UNPACK_B R39, R24.reuse ;  /* 0x00000018ff27723e */ /* 0x080fe400020006ff */
[----:B------:R-:W-:Y:S01]  /*deb0*/  F2FP.F16.E4M3.UNPACK_B R40, R24.H1 ;  /* 0x00000018ff28723e */ /* 0x000fe200030006ff */
[--C-:B------:R-:W-:Y:S01]  /*dec0*/  HADD2.F32 R24, -RZ, R52.reuse.H0_H0 ;  /* 0x20000034ff187230 */ /* 0x100fe20000004100 */
[----:B------:R-:W-:Y:S01]  /*ded0*/  F2FP.F16.E4M3.UNPACK_B R41, R25.H1 ;  /* 0x00000019ff29723e */ /* 0x000fe200030006ff */
[--C-:B------:R-:W-:Y:S01]  /*dee0*/  HADD2.F32 R25, -RZ, R61.reuse.H0_H0 ;  /* 0x2000003dff197230 */ /* 0x100fe20000004100 */
[-C--:B------:R-:W-:Y:S01]  /*def0*/  F2FP.F16.E4M3.UNPACK_B R42, R27.reuse ;  /* 0x0000001bff2a723e */ /* 0x080fe200020006ff */
[----:B------:R-:W-:Y:S01]  /*df00*/  HADD2.F32 R61, -RZ, R61.H1_H1 ;  /* 0x3000003dff3d7230 */ /* 0x000fe20000004100 */
[----:B------:R-:W-:Y:S01]  /*df10*/  F2FP.F16.E4M3.UNPACK_B R43, R27.H1 ;  /* 0x0000001bff2b723e */ /* 0x000fe200030006ff */
[----:B------:R-:W-:Y:S01]  /*df20*/  HADD2.F32 R52, -RZ, R52.H1_H1 ;  /* 0x30000034ff347230 */ /* 0x000fe20000004100 */
[----:B------:R-:W-:-:S02]  /*df30*/  F2FP.F16.E4M3.UNPACK_B R20, R26 ;  /* 0x0000001aff14723e */ /* 0x000fc400020006ff */
[----:B------:R-:W-:Y:S01]  /*df40*/  F2FP.F16.E4M3.UNPACK_B R27, R26.H1 ;  /* 0x0000001aff1b723e */ /* 0x000fe200030006ff */
[--C-:B------:R-:W-:Y:S01]  /*df50*/  HADD2.F32 R26, -RZ, R38.reuse.H0_H0 ;  /* 0x20000026ff1a7230 */ /* 0x100fe20000004100 */
[----:B------:R-:W-:Y:S01]  /*df60*/  F2FP.F16.E4M3.UNPACK_B R55, R33.H1 ;  /* 0x00000021ff37723e */ /* 0x000fe200030006ff */
[C---:B------:R-:W-:Y:S01]  /*df70*/  FMUL.FTZ R33, R24.reuse, R67 ;  /* 0x0000004318217220 */ /* 0x040fe20000410000 */
[-C--:B------:R-:W-:Y:S01]  /*df80*/  F2FP.F16.E4M3.UNPACK_B R53, R32.reuse ;  /* 0x00000020ff35723e */ /* 0x080fe200020006ff */
[----:B------:R-:W-:Y:S01]  /*df90*/  HADD2.F32 R38, -RZ, R38.H1_H1 ;  /* 0x30000026ff267230 */ /* 0x000fe20000004100 */
[----:B------:R-:W-:Y:S01]  /*dfa0*/  F2FP.F16.E4M3.UNPACK_B R54, R32.H1 ;  /* 0x00000020ff36723e */ /* 0x000fe200030006ff */
[----:B------:R-:W-:Y:S01]  /*dfb0*/  FMUL.FTZ R32, R24, R25 ;  /* 0x0000001918207220 */ /* 0x000fe20000410000 */
[----:B------:R-:W-:Y:S01]  /*dfc0*/  F2FP.F16.E4M3.UNPACK_B R63, R63.H1 ;  /* 0x0000003fff3f723e */ /* 0x000fe200030006ff */
[C---:B------:R-:W-:Y:S01]  /*dfd0*/  FFMA.FTZ R25, R26.reuse, R25, -R33 ;  /* 0x000000191a197223 */ /* 0x040fe20000010821 */
[----:B------:R-:W-:Y:S01]  /*dfe0*/  F2FP.F16.E4M3.UNPACK_B R60, R60.H1 ;  /* 0x0000003cff3c723e */ /* 0x000fe200030006ff */
[----:B------:R-:W-:Y:S01]  /*dff0*/  FFMA.FTZ R33, R26, R67, R32 ;  /* 0x000000431a217223 */ /* 0x000fe20000010020 */
[-C--:B------:R-:W-:Y:S01]  /*e000*/  F2FP.F16.E4M3.UNPACK_B R24, R34.reuse ;  /* 0x00000022ff18723e */ /* 0x080fe200020006ff */
[----:B------:R-:W-:Y:S01]  /*e010*/  HADD2.F32 R66, -RZ, R63.H0_H0 ;  /* 0x2000003fff427230 */ /* 0x000fe20000004100 */
[----:B------:R-:W-:Y:S01]  /*e020*/  F2FP.F16.E4M3.UNPACK_B R37, R34.H1 ;  /* 0x00000022ff25723e */ /* 0x000fe200030006ff */
[----:B------:R-:W-:-:S02]  /*e030*/  HADD2.F32 R26, -RZ, R55.H0_H0 ;  /* 0x20000037ff1a7230 */ /* 0x000fc40000004100 */
[C---:B------:R-:W-:Y:S01]  /*e040*/  FMUL.FTZ R32, R52.reuse, R61 ;  /* 0x0000003d34207220 */ /* 0x040fe20000410000 */
[----:B------:R-:W-:Y:S02]  /*e050*/  HADD2.F32 R34, -RZ, R60.H0_H0 ;  /* 0x2000003cff227230 */ /* 0x000fe40000004100 */
[----:B------:R-:W-:Y:S01]  /*e060*/  FMUL.FTZ R67, R52, R65 ;  /* 0x0000004134437220 */ /* 0x000fe20000410000 */
[-C--:B------:R-:W-:Y:S01]  /*e070*/  F2FP.F16.E4M3.UNPACK_B R56, R35.reuse ;  /* 0x00000023ff38723e */ /* 0x080fe200020006ff */
[C---:B------:R-:W-:Y:S01]  /*e080*/  FMUL.FTZ R52, R26.reuse, R66 ;  /* 0x000000421a347220 */ /* 0x040fe20000410000 */
[----:B------:R-:W-:Y:S01]  /*e090*/  F2FP.F16.E4M3.UNPACK_B R57, R35.H1 ;  /* 0x00000023ff39723e */ /* 0x000fe200030006ff */
[----:B------:R-:W-:Y:S02]  /*e0a0*/  HADD2.F32 R35, -RZ, R41.H0_H0 ;  /* 0x20000029ff237230 */ /* 0x000fe40000004100 */
[----:B------:R-:W-:Y:S01]  /*e0b0*/  FMUL.FTZ R69, R26, R34 ;  /* 0x000000221a457220 */ /* 0x000fe20000410000 */
[C---:B------:R-:W-:Y:S01]  /*e0c0*/  FFMA.FTZ R32, R38.reuse, R65, R32 ;  /* 0x0000004126207223 */ /* 0x040fe20000010020 */
[----:B------:R-:W-:Y:S01]  /*e0d0*/  FFMA.FTZ R26, R38, R61, -R67 ;  /* 0x0000003d261a7223 */ /* 0x000fe20000010843 */
[----:B------:R-:W-:Y:S01]  /*e0e0*/  F2FP.F16.E4M3.UNPACK_B R65, R68 ;  /* 0x00000044ff41723e */ /* 0x000fe200020006ff */
[C---:B------:R-:W-:Y:S01]  /*e0f0*/  FFMA.FTZ R34, R35.reuse, R34, -R52 ;  /* 0x0000002223227223 */ /* 0x040fe20000010834 */
[----:B------:R-:W-:Y:S01]  /*e100*/  F2FP.F16.E4M3.UNPACK_B R61, R62 ;  /* 0x0000003eff3d723e */ /* 0x000fe200020006ff */
[----:B------:R-:W-:Y:S01]  /*e110*/  FFMA.FTZ R35, R35, R66, R69 ;  /* 0x0000004223237223 */ /* 0x000fe20000010045 */
[----:B------:R-:W-:Y:S01]  /*e120*/  HADD2.F32 R66, -RZ, R63.H1_H1 ;  /* 0x3000003fff427230 */ /* 0x000fe20000004100 */
[----:B------:R-:W-:Y:S01]  /*e130*/  F2FP.F16.E4M3.UNPACK_B R62, R62.H1 ;  /* 0x0000003eff3e723e */ /* 0x000fe200030006ff */
[----:B------:R-:W-:Y:S01]  /*e140*/  HADD2.F32 R55, -RZ, R55.H1_H1 ;  /* 0x30000037ff377230 */ /* 0x000fe20000004100 */
[----:B------:R-:W-:Y:S01]  /*e150*/  F2FP.F16.E4M3.UNPACK_B R68, R68.H1 ;  /* 0x00000044ff44723e */ /* 0x000fe200030006ff */
[----:B------:R-:W-:-:S02]  /*e160*/  HADD2.F32 R67, -RZ, R65.H0_H0 ;  /* 0x20000041ff437230 */ /* 0x000fc40000004100 */
[----:B------:R-:W-:Y:S02]  /*e170*/  HADD2.F32 R38, -RZ, R56.H0_H0 ;  /* 0x20000038ff267230 */ /* 0x000fe40000004100 */
[C---:B------:R-:W-:Y:S01]  /*e180*/  FMUL.FTZ R70, R55.reuse, R66 ;  /* 0x0000004237467220 */ /* 0x040fe20000410000 */
[----:B------:R-:W-:Y:S02]  /*e190*/  HADD2.F32 R60, -RZ, R60.H1_H1 ;  /* 0x3000003cff3c7230 */ /* 0x000fe40000004100 */
[----:B------:R-:W-:Y:S02]  /*e1a0*/  HADD2.F32 R63, -RZ, R61.H0_H0 ;  /* 0x2000003dff3f7230 */ /* 0x000fe40000004100 */
[----:B------:R-:W-:Y:S01]  /*e1b0*/  FMUL.FTZ R71, R38, R67 ;  /* 0x0000004326477220 */ /* 0x000fe20000410000 */
[----:B------:R-:W-:Y:S02]  /*e1c0*/  HADD2.F32 R41, -RZ, R41.H1_H1 ;  /* 0x30000029ff297230 */ /* 0x000fe40000004100 */
[----:B------:R-:W-:Y:S01]  /*e1d0*/  FMUL.FTZ R55, R55, R60 ;  /* 0x0000003c37377220 */ /* 0x000fe20000410000 */
[----:B------:R-:W-:-:S02]  /*e1e0*/  HADD2.F32 R52, -RZ, R42.H0_H0 ;  /* 0x2000002aff347230 */ /* 0x000fc40000004100 */
[-C--:B------:R-:W-:Y:S01]  /*e1f0*/  FMUL.FTZ R72, R38, R63.reuse ;  /* 0x0000003f26487220 */ /* 0x080fe20000410000 */
[----:B------:R-:W-:Y:S02]  /*e200*/  HADD2.F32 R65, -RZ, R65.H1_H1 ;  /* 0x30000041ff417230 */ /* 0x000fe40000004100 */
[C---:B------:R-:W-:Y:S01]  /*e210*/  FFMA.FTZ R69, R41.reuse, R60, -R70 ;  /* 0x0000003c29457223 */ /* 0x040fe20000010846 */
[----:B------:R-:W-:Y:S02]  /*e220*/  HADD2.F32 R56, -RZ, R56.H1_H1 ;  /* 0x30000038ff387230 */ /* 0x000fe40000004100 */
[C---:B------:R-:W-:Y:S01]  /*e230*/  FFMA.FTZ R38, R52.reuse, R63, -R71 ;  /* 0x0000003f34267223 */ /* 0x040fe20000010847 */
[----:B------:R-:W-:Y:S02]  /*e240*/  HADD2.F32 R61, -RZ, R61.H1_H1 ;  /* 0x3000003dff3d7230 */ /* 0x000fe40000004100 */
[----:B------:R-:W-:Y:S01]  /*e250*/  FFMA.FTZ R70, R41, R66, R55 ;  /* 0x0000004229467223 */ /* 0x000fe20000010037 */
[----:B------:R-:W-:Y:S01]  /*e260*/  FFMA.FTZ R72, R52, R67, R72 ;  /* 0x0000004334487223 */ /* 0x000fe20000010048 */
[----:B------:R-:W-:-:S02]  /*e270*/  HADD2.F32 R42, -RZ, R42.H1_H1 ;  /* 0x3000002aff2a7230 */ /* 0x000fc40000004100 */
[C---:B------:R-:W-:Y:S01]  /*e280*/  FMUL.FTZ R63, R56.reuse, R65 ;  /* 0x00000041383f7220 */ /* 0x040fe20000410000 */
[----:B------:R-:W-:Y:S02]  /*e290*/  HADD2.F32 R52, -RZ, R57.H0_H0 ;  /* 0x20000039ff347230 */ /* 0x000fe40000004100 */
[-C--:B------:R-:W-:Y:S01]  /*e2a0*/  FMUL.FTZ R56, R56, R61.reuse ;  /* 0x0000003d38387220 */ /* 0x080fe20000410000 */
[----:B------:R-:W-:Y:S02]  /*e2b0*/  HADD2.F32 R55, -RZ, R62.H0_H0 ;  /* 0x2000003eff377230 */ /* 0x000fe40000004100 */
[C---:B------:R-:W-:Y:S01]  /*e2c0*/  FFMA.FTZ R67, R42.reuse, R61, -R63 ;  /* 0x0000003d2a437223 */ /* 0x040fe2000001083f */
[----:B------:R-:W-:Y:S02]  /*e2d0*/  HADD2.F32 R60, -RZ, R68.H0_H0 ;  /* 0x20000044ff3c7230 */ /* 0x000fe40000004100 */
[----:B------:R-:W-:Y:S01]  /*e2e0*/  FFMA.FTZ R65, R42, R65, R56 ;  /* 0x000000412a417223 */ /* 0x000fe20000010038 */
[----:B------:R-:W-:-:S02]  /*e2f0*/  HADD2.F32 R41, -RZ, R43.H0_H0 ;  /* 0x2000002bff297230 */ /* 0x000fc40000004100 */
[CC--:B------:R-:W-:Y:S01]  /*e300*/  FMUL.FTZ R73, R52.reuse, R55.reuse ;  /* 0x0000003734497220 */ /* 0x0c0fe20000410000 */
[----:B------:R-:W-:Y:S01]  /*e310*/  F2FP.F16.E4M3.UNPACK_B R56, R64.H1 ;  /* 0x00000040ff38723e */ /* 0x000fe200030006ff */
[----:B------:R-:W-:Y:S01]  /*e320*/  FMUL.FTZ R66, R52, R60 ;  /* 0x0000003c34427220 */ /* 0x000fe20000410000 */
[----:B------:R-:W-:Y:S01]  /*e330*/  F2FP.F16.E4M3.UNPACK_B R52, R58.H1 ;  /* 0x0000003aff34723e */ /* 0x000fe200030006ff */
[C---:B------:R-:W-:Y:S01]  /*e340*/  FFMA.FTZ R73, R41.reuse, R60, R73 ;  /* 0x0000003c29497223 */ /* 0x040fe20000010049 */
[----:B------:R-:W-:Y:S02]  /*e350*/  HADD2.F32 R42, -RZ, R54.H0_H0 ;  /* 0x20000036ff2a7230 */ /* 0x000fe40000004100 */
[----:B------:R-:W-:Y:S01]  /*e360*/  FFMA.FTZ R71, R41, R55, -R66 ;  /* 0x0000003729477223 */ /* 0x000fe20000010842 */
[----:B------:R-:W-:Y:S01]  /*e370*/  HADD2.F32 R60, -RZ, R56.H0_H0 ;  /* 0x20000038ff3c7230 */ /* 0x000fe20000004100 */
[----:B------:R-:W-:Y:S01]  /*e380*/  F2FP.F16.E4M3.UNPACK_B R64, R64 ;  /* 0x00000040ff40723e */ /* 0x000fe200020006ff */
[----:B------:R-:W-:Y:S01]  /*e390*/  HADD2.F32 R62, -RZ, R62.H1_H1 ;  /* 0x3000003eff3e7230 */ /* 0x000fe20000004100 */
[----:B------:R-:W-:Y:S01]  /*e3a0*/  F2FP.F16.E4M3.UNPACK_B R58, R58 ;  /* 0x0000003aff3a723e */ /* 0x000fe200020006ff */
[----:B------:R-:W-:-:S02]  /*e3b0*/  HADD2.F32 R68, -RZ, R68.H1_H1 ;  /* 0x30000044ff447230 */ /* 0x000fc40000004100 */
[----:B------:R-:W-:Y:S01]  /*e3c0*/  FMUL.FTZ R66, R42, R60 ;  /* 0x0000003c2a427220 */ /* 0x000fe20000410000 */
[----:B------:R-:W-:Y:S01]  /*e3d0*/  HADD2.F32 R57, -RZ, R57.H1_H1 ;  /* 0x30000039ff397230 */ /* 0x000fe20000004100 */
[----:B------:R-:W-:Y:S01]  /*e3e0*/  F2FP.SATFINITE.E4M3.F32.PACK_AB_MERGE_C R34, R69, R34, RZ ;  /* 0x000000224522723e */ /* 0x000fe200048070ff */
[----:B------:R-:W-:Y:S01]  /*e3f0*/  HADD2.F32 R55, -RZ, R52.H0_H0 ;  /* 0x20000034ff377230 */ /* 0x000fe20000004100 */
[----:B------:R-:W-:Y:S01]  /*e400*/  F2FP.SATFINITE.E4M3.F32.PACK_AB_MERGE_C R35, R70, R35, RZ ;  /* 0x000000234623723e */ /* 0x000fe200048070ff */
[----:B------:R-:W-:Y:S02]  /*e410*/  HADD2.F32 R41, -RZ, R40.H0_H0 ;  /* 0x20000028ff297230 */ /* 0x000fe40000004100 */
[C---:B------:R-:W-:Y:S01]  /*e420*/  FMUL.FTZ R74, R57.reuse, R68 ;  /* 0x00000044394a7220 */ /* 0x040fe20000410000 */
[----:B------:R-:W-:Y:S02]  /*e430*/  HADD2.F32 R43, -RZ, R43.H1_H1 ;  /* 0x3000002bff2b7230 */ /* 0x000fe40000004100 */
[----:B------:R-:W-:Y:S01]  /*e440*/  FMUL.FTZ R61, R57, R62 ;  /* 0x0000003e393d7220 */ /* 0x000fe20000410000 */
[-C--:B------:R-:W-:Y:S01]  /*e450*/  FMUL.FTZ R57, R42, R55.reuse ;  /* 0x000000372a397220 */ /* 0x080fe20000410000 */
[----:B------:R-:W-:Y:S01]  /*e460*/  FFMA.FTZ R66, R41, R55, -R66 ;  /* 0x0000003729427223 */ /* 0x000fe20000010842 */
[----:B------:R-:W-:-:S02]  /*e470*/  HADD2.F32 R55, -RZ, R56.H1_H1 ;  /* 0x30000038ff377230 */ /* 0x000fc40000004100 */
[C---:B------:R-:W-:Y:S01]  /*e480*/  FFMA.FTZ R74, R43.reuse, R62, -R74 ;  /* 0x0000003e2b4a7223 */ /* 0x040fe2000001084a */
[----:B------:R-:W-:Y:S01]  /*e490*/  FFMA.FTZ R68, R43, R68, R61 ;  /* 0x000000442b447223 */ /* 0x000fe2000001003d */
[----:B------:R-:W-:Y:S02]  /*e4a0*/  HADD2.F32 R54, -RZ, R54.H1_H1 ;  /* 0x30000036ff367230 */ /* 0x000fe40000004100 */
[----:B------:R-:W-:Y:S01]  /*e4b0*/  FFMA.FTZ R60, R41, R60, R57 ;  /* 0x0000003c293c7223 */ /* 0x000fe20000010039 */
[----:B------:R-:W-:Y:S01]  /*e4c0*/  HADD2.F32 R43, -RZ, R52.H1_H1 ;  /* 0x30000034ff2b7230 */ /* 0x000fe20000004100 */
[----:B------:R-:W-:Y:S01]  /*e4d0*/  F2FP.SATFINITE.E4M3.F32.PACK_AB_MERGE_C R25, R26, R25, R34 ;  /* 0x000000191a19723e */ /* 0x000fe20004807022 */
[----:B------:R-:W-:Y:S02]  /*e4e0*/  HADD2.F32 R40, -RZ, R40.H1_H1 ;  /* 0x30000028ff287230 */ /* 0x000fe40000004100 */
[----:B------:R-:W-:Y:S01]  /*e4f0*/  FMUL.FTZ R57, R54, R55 ;  /* 0x0000003736397220 */ /* 0x000fe20000410000 */
[----:B------:R-:W-:-:S02]  /*e500*/  HADD2.F32 R52, -RZ, R64.H0_H0 ;  /* 0x20000040ff347230 */ /* 0x000fc40000004100 */
[-C--:B------:R-:W-:Y:S01]  /*e510*/  FMUL.FTZ R54, R54, R43.reuse ;  /* 0x0000002b36367220 */ /* 0x080fe20000410000 */
[----:B------:R-:W-:Y:S02]  /*e520*/  HADD2.F32 R41, -RZ, R53.H0_H0 ;  /* 0x20000035ff297230 */ /* 0x000fe40000004100 */
[C---:B------:R-:W-:Y:S01]  /*e530*/  FFMA.FTZ R61, R40.reuse, R43, -R57 ;  /* 0x0000002b283d7223 */ /* 0x040fe20000010839 */
[----:B------:R-:W-:Y:S02]  /*e540*/  HADD2.F32 R42, -RZ, R58.H0_H0 ;  /* 0x2000003aff2a7230 */ /* 0x000fe40000004100 */
[----:B------:R-:W-:Y:S01]  /*e550*/  FFMA.FTZ R63, R40, R55, R54 ;  /* 0x00000037283f7223 */ /* 0x000fe20000010036 */
[----:B------:R-:W-:Y:S02]  /*e560*/  HADD2.F32 R40, -RZ, R39.H0_H0 ;  /* 0x20000027ff287230 */ /* 0x000fe40000004100 */
[----:B------:R-:W-:Y:S01]  /*e570*/  FMUL.FTZ R43, R41, R52 ;  /* 0x00000034292b7220 */ /* 0x000fe20000410000 */
[----:B------:R-:W-:-:S02]  /*e580*/  HADD2.F32 R64, -RZ, R64.H1_H1 ;  /* 0x30000040ff407230 */ /* 0x000fc40000004100 */
[-C--:B------:R-:W-:Y:S01]  /*e590*/  FMUL.FTZ R41, R41, R42.reuse ;  /* 0x0000002a29297220 */ /* 0x080fe20000410000 */
[----:B------:R-:W-:Y:S02]  /*e5a0*/  HADD2.F32 R53, -RZ, R53.H1_H1 ;  /* 0x30000035ff357230 */ /* 0x000fe40000004100 */
[C---:B------:R-:W-:Y:S01]  /*e5b0*/  FFMA.FTZ R55, R40.reuse, R42, -R43 ;  /* 0x0000002a28377223 */ /* 0x040fe2000001082b */
[----:B------:R-:W-:Y:S01]  /*e5c0*/  HADD2.F32 R58, -RZ, R58.H1_H1 ;  /* 0x3000003aff3a7230 */ /* 0x000fe20000004100 */
[----:B------:R-:W-:Y:S01]  /*e5d0*/  F2FP.F16.E4M3.UNPACK_B R43, R21.H1 ;  /* 0x00000015ff2b723e */ /* 0x000fe200030006ff */
[----:B------:R-:W-:Y:S02]  /*e5e0*/  HADD2.F32 R39, -RZ, R39.H1_H1 ;  /* 0x30000027ff277230 */ /* 0x000fe40000004100 */
[----:B------:R-:W-:Y:S01]  /*e5f0*/  FFMA.FTZ R56, R40, R52, R41 ;  /* 0x0000003428387223 */ /* 0x000fe20000010029 */
[C---:B------:R-:W-:Y:S01]  /*e600*/  FMUL.FTZ R42, R53.reuse, R64 ;  /* 0x00000040352a7220 */ /* 0x040fe20000410000 */
[----:B------:R-:W-:Y:S01]  /*e610*/  F2FP.F16.E4M3.UNPACK_B R41, R3.H1 ;  /* 0x00000003ff29723e */ /* 0x000fe200030006ff */
[----:B------:R-:W-:Y:S01]  /*e620*/  FMUL.FTZ R57, R53, R58 ;  /* 0x0000003a35397220 */ /* 0x000fe20000410000 */
[----:B------:R-:W-:-:S02]  /*e630*/  HADD2.F32 R53, -RZ, R43.H0_H0 ;  /* 0x2000002bff357230 */ /* 0x000fc40000004100 */
[C---:B------:R-:W-:Y:S01]  /*e640*/  FFMA.FTZ R58, R39.reuse, R58, -R42 ;  /* 0x0000003a273a7223 */ /* 0x040fe2000001082a */
[----:B------:R-:W-:Y:S02]  /*e650*/  HADD2.F32 R40, -RZ, R37.H0_H0 ;  /* 0x20000025ff287230 */ /* 0x000fe40000004100 */
[----:B------:R-:W-:Y:S01]  /*e660*/  FFMA.FTZ R57, R39, R64, R57 ;  /* 0x0000004027397223 */ /* 0x000fe20000010039 */
[----:B------:R-:W-:Y:S01]  /*e670*/  HADD2.F32 R42, -RZ, R41.H0_H0 ;  /* 0x20000029ff2a7230 */ /* 0x000fe20000004100 */
[----:B------:R-:W-:Y:S01]  /*e680*/  F2FP.F16.E4M3.UNPACK_B R3, R3 ;  /* 0x00000003ff03723e */ /* 0x000fe200020006ff */
        /* <DEDUP_REMOVED lines=8> */
[----:B------:R-:W-:Y:S01]  /*e710*/  HADD2.F32 R27, -RZ, R27.H1_H1 ;  /* 0x3000001bff1b7230 */ /* 0x000fe20000004100 */
[----:B------:R-:W-:Y:S01]  /*e720*/  F2FP.SATFINITE.E4M3.F32.PACK_AB_MERGE_C R68, R68, R73, RZ ;  /* 0x000000494444723e */ /* 0x000fe200048070ff */
[----:B------:R-:W-:Y:S02]  /*e730*/  HADD2.F32 R40, -RZ, R3.H0_H0 ;  /* 0x20000003ff287230 */ /* 0x000fe40000004100 */
[C---:B------:R-:W-:Y:S01]  /*e740*/  FMUL.FTZ R42, R37.reuse, R54 ;  /* 0x00000036252a7220 */ /* 0x040fe20000410000 */
[----:B------:R-:W-:Y:S01]  /*e750*/  FMUL.FTZ R43, R37, R52 ;  /* 0x00000034252b7220 */ /* 0x000fe20000410000 */
[----:B------:R-:W-:Y:S01]  /*e760*/  F2FP.F16.E4M3.UNPACK_B R37, R21 ;  /* 0x00000015ff25723e */ /* 0x000fe200020006ff */
[----:B------:R-:W-:-:S02]  /*e770*/  HADD2.F32 R21, -RZ, R24.H0_H0 ;  /* 0x20000018ff157230 */ /* 0x000fc40000004100 */
[C---:B------:R-:W-:Y:S01]  /*e780*/  FFMA.FTZ R41, R27.reuse, R52, -R42 ;  /* 0x000000341b297223 */ /* 0x040fe2000001082a */
[----:B------:R-:W-:Y:S01]  /*e790*/  FFMA.FTZ R54, R27, R54, R43 ;  /* 0x000000361b367223 */ /* 0x000fe2000001002b */
[----:B------:R-:W-:Y:S01]  /*e7a0*/  HADD2.F32 R24, -RZ, R24.H1_H1 ;  /* 0x30000018ff187230 */ /* 0x000fe20000004100 */
[----:B------:R-:W-:Y:S01]  /*e7b0*/  F2FP.SATFINITE.E4M3.F32.PACK_AB_MERGE_C R60, R63, R60, RZ ;  /* 0x0000003c3f3c723e */ /* 0x000fe200048070ff */
[--C-:B------:R-:W-:Y:S01]  /*e7c0*/  HADD2.F32 R42, -RZ, R37.reuse.H0_H0 ;  /* 0x20000025ff2a7230 */ /* 0x100fe20000004100 */
[----:B------:R-:W-:Y:S01]  /*e7d0*/  F2FP.SATFINITE.E4M3.F32.PACK_AB_MERGE_C R41, R41, R62, RZ ;  /* 0x0000003e2929723e */ /* 0x000fe200048070ff */
[----:B------:R-:W-:Y:S01]  /*e7e0*/  HADD2.F32 R37, -RZ, R37.H1_H1 ;  /* 0x30000025ff257230 */ /* 0x000fe20000004100 */
[----:B------:R-:W-:Y:S01]  /*e7f0*/  F2FP.SATFINITE.E4M3.F32.PACK_AB_MERGE_C R53, R54, R53, RZ ;  /* 0x000000353635723e */ /* 0x000fe200048070ff */
[----:B------:R-:W-:Y:S02]  /*e800*/  HADD2.F32 R27, -RZ, R3.H1_H1 ;  /* 0x30000003ff1b7230 */ /* 0x000fe40000004100 */
[----:B------:R-:W-:Y:S01]  /*e810*/  FMUL.FTZ R52, R21, R42 ;  /* 0x0000002a15347220 */ /* 0x000fe20000410000 */
[----:B------:R-:W-:-:S02]  /*e820*/  HADD2.F32 R3, -RZ, R20.H0_H0 ;  /* 0x20000014ff037230 */ /* 0x000fc40000004100 */
[C---:B------:R-:W-:Y:S01]  /*e830*/  FMUL.FTZ R39, R24.reuse, R37 ;  /* 0x0000002518277220 */ /* 0x040fe20000410000 */
[----:B------:R-:W-:Y:S02]  /*e840*/  HADD2.F32 R20, -RZ, R20.H1_H1 ;  /* 0x30000014ff147230 */ /* 0x000fe40000004100 */
[----:B------:R-:W-:Y:S01]  /*e850*/  FMUL.FTZ R24, R24, R27 ;  /* 0x0000001b18187220 */ /* 0x000fe20000410000 */
[-C--:B------:R-:W-:Y:S01]  /*e860*/  FMUL.FTZ R21, R21, R40.reuse ;  /* 0x0000002815157220 */ /* 0x080fe20000410000 */
[C---:B------:R-:W-:Y:S01]  /*e870*/  FFMA.FTZ R52, R3.reuse, R40, -R52 ;  /* 0x0000002803347223 */ /* 0x040fe20000010834 */
[----:B------:R-:W-:Y:S01]  /*e880*/  F2FP.SATFINITE.E4M3.F32.PACK_AB_MERGE_C R33, R32, R33, R35 ;  /* 0x000000212021723e */ /* 0x000fe20004807023 */
[C---:B------:R-:W-:Y:S01]  /*e890*/  FFMA.FTZ R39, R20.reuse, R27, -R39 ;  /* 0x0000001b14277223 */ /* 0x040fe20000010827 */
[----:B------:R-:W-:Y:S01]  /*e8a0*/  FFMA.FTZ R20, R20, R37, R24 ;  /* 0x0000002514147223 */ /* 0x000fe20000010018 */
[----:B------:R-:W-:Y:S01]  /*e8b0*/  FFMA.FTZ R21, R3, R42, R21 ;  /* 0x0000002a03157223 */ /* 0x000fe20000010015 */
[----:B------:R-:W-:-:S02]  /*e8c0*/  F2FP.SATFINITE.E4M3.F32.PACK_AB_MERGE_C R27, R74, R71, RZ ;  /* 0x000000474a1b723e */ /* 0x000fc400048070ff */
[----:B------:R-:W-:Y:S02]  /*e8d0*/  F2FP.SATFINITE.E4M3.F32.PACK_AB_MERGE_C R24, R61, R66, RZ ;  /* 0x000000423d18723e */ /* 0x000fe400048070ff */
        /* <DEDUP_REMOVED lines=8> */
.L_x_1849:
[----:B------:R-:W-:Y:S05]  /*e960*/  BSYNC B1 ;  /* 0x0000000000017941 */ /* 0x000fea0003800000 */
.L_x_1848:
[----:B------:R-:W-:Y:S04]  /*e970*/  BSSY B1, `(.L_x_1850) ;  /* 0x00000f9000017945 */ /* 0x000fe80003800000 */
[----:B------:R-:W-:Y:S05]  /*e980*/  @P2 BRA `(.L_x_1851) ;  /* 0x0000000c00dc2947 */ /* 0x000fea0003800000 */
[----:B-----5:R-:W-:Y:S02]  /*e990*/  SHF.R.U32.HI R3, RZ, 0x8, R28 ;  /* 0x00000008ff037819 */ /* 0x020fe4000001161c */
[----:B------:R-:W-:Y:S02]  /*e9a0*/  SHF.R.U32.HI R21, RZ, 0x8, R30 ;  /* 0x00000008ff157819 */ /* 0x000fe4000001161e */
[----:B-1----:R-:W-:Y:S02]  /*e9b0*/  LOP3.LUT R0, R28, 0xff, RZ, 0xc0, !PT ;  /* 0x000000ff1c007812 */ /* 0x002fe400078ec0ff */
[----:B------:R-:W-:Y:S02]  /*e9c0*/  LOP3.LUT R3, R3, 0xff, RZ, 0xc0, !PT ;  /* 0x000000ff03037812 */ /* 0x000fe400078ec0ff */
[----:B------:R-:W-:Y:S02]  /*e9d0*/  LEA.HI R26, R59, R214, RZ, 0x1c ;  /* 0x000000d63b1a7211 */ /* 0x000fe400078fe0ff */
[----:B------:R-:W-:-:S02]  /*e9e0*/  LOP3.LUT R27, R21, 0xff, RZ, 0xc0, !PT ;  /* 0x000000ff151b7812 */ /* 0x000fc400078ec0ff */
[----:B------:R-:W-:Y:S02]  /*e9f0*/  PRMT R21, R3, 0x7604, R0 ;  /* 0x0000760403157816 */ /* 0x000fe40000000000 */
[----:B------:R-:W-:Y:S02]  /*ea00*/  LOP3.LUT R24, R30, 0xff, RZ, 0xc0, !PT ;  /* 0x000000ff1e187812 */ /* 0x000fe400078ec0ff */
[----:B------:R-:W-:Y:S02]  /*ea10*/  SHF.R.S32.HI R3, RZ, 0x1f, R26 ;  /* 0x0000001fff037819 */ /* 0x000fe4000001141a */
[----:B------:R-:W-:Y:S01]  /*ea20*/  PRMT R37, R27, 0x7604, R24 ;  /* 0x000076041b257816 */ /* 0x000fe20000000018 */
[----:B------:R-:W-:Y:S01]  /*ea30*/  IMAD.SHL.U32 R27, R26, 0x10, RZ ;  /* 0x000000101a1b7824 */ /* 0x000fe200078e00ff */
[----:B------:R-:W-:Y:S02]  /*ea40*/  LEA.HI R32, R3, R26, RZ, 0x3 ;  /* 0x0000001a03207211 */ /* 0x000fe400078f18ff */
[----:B------:R-:W-:-:S02]  /*ea50*/  SHF.R.U32.HI R24, RZ, 0x8, R31 ;  /* 0x00000008ff187819 */ /* 0x000fc4000001161f */
[----:B------:R-:W-:Y:S01]  /*ea60*/  LOP3.LUT R0, R204, 0x70, R27, 0xf8, !PT ;  /* 0x00000070cc007812 */ /* 0x000fe200078ef81b */
[----:B------:R-:W-:Y:S01]  /*ea70*/  IMAD.SHL.U32 R32, R32, 0x800, RZ ;  /* 0x0000080020207824 */ /* 0x000fe200078e00ff */
[----:B------:R-:W-:Y:S02]  /*ea80*/  SHF.R.U32.HI R33, RZ, 0x3, R204 ;  /* 0x00000003ff217819 */ /* 0x000fe400000116cc */
[----:B0-----:R-:W-:Y:S02]  /*ea90*/  SHF.R.U32.HI R25, RZ, 0x8, R29 ;  /* 0x00000008ff197819 */ /* 0x001fe4000001161d */
[----:B------:R-:W-:Y:S02]  /*eaa0*/  LOP3.LUT R3, R31, 0xff, RZ, 0xc0, !PT ;  /* 0x000000ff1f037812 */ /* 0x000fe400078ec0ff */
[----:B------:R-:W-:Y:S02]  /*eab0*/  LOP3.LUT R24, R24, 0xff, RZ, 0xc0, !PT ;  /* 0x000000ff18187812 */ /* 0x000fe400078ec0ff */
[----:B------:R-:W-:-:S02]  /*eac0*/  LOP3.LUT R0, R0, R33, RZ, 0x3c, !PT ;  /* 0x0000002100007212 */ /* 0x000fc400078e3cff */
[----:B------:R-:W-:Y:S02]  /*ead0*/  LOP3.LUT R32, R32, 0xffffc000, RZ, 0xc0, !PT ;  /* 0xffffc00020207812 */ /* 0x000fe400078ec0ff */
[----:B------:R-:W-:Y:S02]  /*eae0*/  LOP3.LUT R20, R29, 0xff, RZ, 0xc0, !PT ;  /* 0x000000ff1d147812 */ /* 0x000fe400078ec0ff */
[----:B------:R-:W-:Y:S02]  /*eaf0*/  LOP3.LUT R25, R25, 0xff, RZ, 0xc0, !PT ;  /* 0x000000ff19197812 */ /* 0x000fe400078ec0ff */
[----:B------:R-:W-:Y:S02]  /*eb00*/  SHF.R.U32.HI R26, RZ, 0x8, R4 ;  /* 0x00000008ff1a7819 */ /* 0x000fe40000011604 */
[----:B------:R-:W-:Y:S02]  /*eb10*/  PRMT R38, R24, 0x7604, R3 ;  /* 0x0000760418267816 */ /* 0x000fe40000000003 */
[----:B------:R-:W-:-:S02]  /*eb20*/  IADD3 R3, R0, R32, R209 ;  /* 0x0000002000037210 */ /* 0x000fc40007ffe0d1 */
[----:B------:R-:W-:Y:S02]  /*eb30*/  PRMT R20, R25, 0x7604, R20 ;  /* 0x0000760419147816 */ /* 0x000fe40000000014 */
[----:B------:R-:W-:Y:S01]  /*eb40*/  LOP3.LUT R25, R4, 0xff, RZ, 0xc0, !PT ;  /* 0x000000ff04197812 */ /* 0x000fe200078ec0ff */
[----:B------:R-:W-:Y:S01]  /*eb50*/  IMAD.IADD R0, R184, 0x1, R3 ;  /* 0x00000001b8007824 */ /* 0x000fe200078e0203 */
[----:B------:R-:W-:Y:S02]  /*eb60*/  LOP3.LUT R26, R26, 0xff, RZ, 0xc0, !PT ;  /* 0x000000ff1a1a7812 */ /* 0x000fe400078ec0ff */
[----:B------:R-:W-:Y:S02]  /*eb70*/  SHF.R.U32.HI R41, RZ, 0x8, R6 ;  /* 0x00000008ff297819 */ /* 0x000fe40000011606 */
[----:B------:R-:W-:Y:S01]  /*eb80*/  PRMT R43, R26, 0x7604, R25 ;  /* 0x000076041a2b7816 */ /* 0x000fe20000000019 */
[----:B------:R-:W-:Y:S01]  /*eb90*/  LDS.128 R32, [R0+0x18000] ;  /* 0x0180000000207984 */ /* 0x000fe20000000c00 */
[----:B------:R-:W-:-:S02]  /*eba0*/  SHF.R.U32.HI R40, RZ, 0x8, R5 ;  /* 0x00000008ff287819 */ /* 0x000fc40000011605 */
[----:B------:R-:W-:Y:S01]  /*ebb0*/  SHF.R.U32.HI R53, RZ, 0x8, R7 ;  /* 0x00000008ff357819 */ /* 0x000fe20000011607 */
[----:B------:R-:W0:Y:S01]  /*ebc0*/  LDS.128 R24, [R223+0x18000] ;  /* 0x01800000df187984 */ /* 0x000e220000000c00 */
[----:B------:R-:W-:Y:S02]  /*ebd0*/  LOP3.LUT R42, R41, 0xff, RZ, 0xc0, !PT ;  /* 0x000000ff292a7812 */ /* 0x000fe400078ec0ff */
[----:B------:R-:W-:Y:S02]  /*ebe0*/  LOP3.LUT R39, R5, 0xff, RZ, 0xc0, !PT ;  /* 0x000000ff05277812 */ /* 0x000fe400078ec0ff */
[----:B------:R-:W-:Y:S02]  /*ebf0*/  LOP3.LUT R52, R7, 0xff, RZ, 0xc0, !PT ;  /* 0x000000ff07347812 */ /* 0x000fe400078ec0ff */
[----:B------:R-:W-:Y:S02]  /*ec00*/  LOP3.LUT R40, R40, 0xff, RZ, 0xc0, !PT ;  /* 0x000000ff28287812 */ /* 0x000fe400078ec0ff */
[----:B------:R-:W-:-:S02]  /*ec10*/  LOP3.LUT R41, R53, 0xff, RZ, 0xc0, !PT ;  /* 0x000000ff35297812 */ /* 0x000fc400078ec0ff */
[----:B------:R-:W-:Y:S02]  /*ec20*/  LOP3.LUT R3, R6, 0xff, RZ, 0xc0, !PT ;  /* 0x000000ff06037812 */ /* 0x000fe400078ec0ff */
[----:B------:R-:W-:Y:S02]  /*ec30*/  PRMT R40, R40, 0x7604, R39 ;  /* 0x0000760428287816 */ /* 0x000fe40000000027 */
[----:B------:R-:W-:Y:S02]  /*ec40*/  SHF.R.U32.HI R54, RZ, 0x10, R29 ;  /* 0x00000010ff367819 */ /* 0x000fe4000001161d */
[----:B------:R-:W-:Y:S02]  /*ec50*/  PRMT R52, R41, 0x7604, R52 ;  /* 0x0000760429347816 */ /* 0x000fe40000000034 */
[----:B------:R-:W-:Y:S02]  /*ec60*/  SHF.R.U32.HI R39, RZ, 0x10, R31 ;  /* 0x00000010ff277819 */ /* 0x000fe4000001161f */
[----:B------:R-:W-:-:S02]  /*ec70*/  SHF.R.U32.HI R41, RZ, 0x10, R5 ;  /* 0x00000010ff297819 */ /* 0x000fc40000011605 */
[----:B------:R-:W-:Y:S01]  /*ec80*/  PRMT R53, R42, 0x7604, R3 ;  /* 0x000076042a357816 */ /* 0x000fe20000000003 */
[----:B------:R-:W-:Y:S01]  /*ec90*/  IMAD.U32 R3, R54, 0x10000, RZ ;  /* 0x0001000036037824 */ /* 0x000fe200078e00ff */
[----:B------:R-:W-:Y:S01]  /*eca0*/  SHF.R.U32.HI R57, RZ, 0x10, R7 ;  /* 0x00000010ff397819 */ /* 0x000fe20000011607 */
[----:B------:R-:W-:Y:S01]  /*ecb0*/  IMAD.U32 R39, R39, 0x10000, RZ ;  /* 0x0001000027277824 */ /* 0x000fe200078e00ff */
[----:B------:R-:W-:Y:S02]  /*ecc0*/  SHF.L.U32 R41, R41, 0x10, RZ ;  /* 0x0000001029297819 */ /* 0x000fe400000006ff */
[----:B------:R-:W-:Y:S01]  /*ecd0*/  LOP3.LUT R21, R21, 0xff0000, R28, 0xf8, !PT ;  /* 0x00ff000015157812 */ /* 0x000fe200078ef81c */
[----:B------:R-:W-:Y:S01]  /*ece0*/  IMAD.U32 R57, R57, 0x10000, RZ ;  /* 0x0001000039397824 */ /* 0x000fe200078e00ff */
        /* <DEDUP_REMOVED lines=11> */
[----:B------:R-:W-:Y:S02]  /*eda0*/  LOP3.LUT R6, R21, 0xff000000, R6, 0xf8, !PT ;  /* 0xff00000015067812 */ /* 0x000fe400078ef806 */
[-C--:B0-----:R-:W-:Y:S02]  /*edb0*/  F2FP.F16.E4M3.UNPACK_B R30, R27.reuse ;  /* 0x0000001bff1e723e */ /* 0x081fe400020006ff */
[----:B------:R-:W-:-:S02]  /*edc0*/  F2FP.F16.E4M3.UNPACK_B R31, R27.H1 ;  /* 0x0000001bff1f723e */ /* 0x000fc400030006ff */
[-C--:B------:R-:W-:Y:S02]  /*edd0*/  F2FP.F16.E4M3.UNPACK_B R21, R24.reuse ;  /* 0x00000018ff15723e */ /* 0x080fe400020006ff */
[----:B------:R-:W-:Y:S02]  /*ede0*/  F2FP.F16.E4M3.UNPACK_B R27, R24.H1 ;  /* 0x00000018ff1b723e */ /* 0x000fe400030006ff */
[----:B------:R-:W-:Y:S02]  /*edf0*/  F2FP.F16.E4M3.UNPACK_B R54, R55 ;  /* 0x00000037ff36723e */ /* 0x000fe400020006ff */
[----:B------:R-:W-:Y:S02]  /*ee00*/  F2FP.F16.E4M3.UNPACK_B R29, R33 ;  /* 0x00000021ff1d723e */ /* 0x000fe400020006ff */
[----:B------:R-:W-:Y:S01]  /*ee10*/  F2FP.F16.E4M3.UNPACK_B R24, R41 ;  /* 0x00000029ff18723e */ /* 0x000fe200020006ff */
[----:B------:R-:W-:Y:S01]  /*ee20*/  HADD2.F32 R56, -RZ, R54.H0_H0 ;  /* 0x20000036ff387230 */ /* 0x000fe20000004100 */
[-C--:B------:R-:W-:Y:S01]  /*ee30*/  F2FP.F16.E4M3.UNPACK_B R20, R25.reuse ;  /* 0x00000019ff14723e */ /* 0x080fe200020006ff */
[----:B------:R-:W-:Y:S01]  /*ee40*/  HADD2.F32 R5, -RZ, R29.H0_H0 ;  /* 0x2000001dff057230 */ /* 0x000fe20000004100 */
[--C-:B------:R-:W-:Y:S01]  /*ee50*/  LOP3.LUT R43, R43, 0xff0000, R4.reuse, 0xf8, !PT ;  /* 0x00ff00002b2b7812 */ /* 0x100fe200078ef804 */
[----:B------:R-:W-:Y:S01]  /*ee60*/  HADD2.F32 R42, -RZ, R24.H0_H0 ;  /* 0x20000018ff2a7230 */ /* 0x000fe20000004100 */
[----:B------:R-:W-:Y:S01]  /*ee70*/  F2FP.F16.E4M3.UNPACK_B R28, R25.H1 ;  /* 0x00000019ff1c723e */ /* 0x000fe200030006ff */
[----:B------:R-:W-:Y:S01]  /*ee80*/  HADD2.F32 R25, -RZ, R20.H0_H0 ;  /* 0x20000014ff197230 */ /* 0x000fe20000004100 */
[----:B------:R-:W-:Y:S01]  /*ee90*/  LOP3.LUT R53, R43, 0xff000000, R4, 0xf8, !PT ;  /* 0xff0000002b357812 */ /* 0x000fe200078ef804 */
[C---:B------:R-:W-:Y:S01]  /*eea0*/  FMUL.FTZ R60, R5.reuse, R56 ;  /* 0x00000038053c7220 */ /* 0x040fe20000410000 */
[----:B------:R-:W-:Y:S01]  /*eeb0*/  F2FP.F16.E4M3.UNPACK_B R37, R33.H1 ;  /* 0x00000021ff25723e */ /* 0x000fe200030006ff */
[-C--:B------:R-:W-:Y:S01]  /*eec0*/  FMUL.FTZ R43, R5, R42.reuse ;  /* 0x0000002a052b7220 */ /* 0x080fe20000410000 */
[----:B------:R-:W-:Y:S01]  /*eed0*/  F2FP.F16.E4M3.UNPACK_B R55, R55.H1 ;  /* 0x00000037ff37723e */ /* 0x000fe200030006ff */
[C---:B------:R-:W-:Y:S01]  /*eee0*/  FFMA.FTZ R5, R25.reuse, R42, -R60 ;  /* 0x0000002a19057223 */ /* 0x040fe2000001083c */
[----:B------:R-:W-:Y:S01]  /*eef0*/  F2FP.F16.E4M3.UNPACK_B R41, R41.H1 ;  /* 0x00000029ff29723e */ /* 0x000fe200030006ff */
[----:B------:R-:W-:Y:S01]  /*ef00*/  FFMA.FTZ R25, R25, R56, R43 ;  /* 0x0000003819197223 */ /* 0x000fe2000001002b */
[----:B------:R-:W-:Y:S01]  /*ef10*/  LOP3.LUT R58, R57, 0xff000000, R7, 0xf8, !PT ;  /* 0xff000000393a7812 */ /* 0x000fe200078ef807 */
[----:B------:R-:W-:Y:S01]  /*ef20*/  HADD2.F32 R57, -RZ, R54.H1_H1 ;  /* 0x30000036ff397230 */ /* 0x000fe20000004100 */
[-C--:B------:R-:W-:Y:S01]  /*ef30*/  F2FP.F16.E4M3.UNPACK_B R38, R35.reuse ;  /* 0x00000023ff26723e */ /* 0x080fe200020006ff */
[----:B------:R-:W-:Y:S01]  /*ef40*/  HADD2.F32 R54, -RZ, R55.H0_H0 ;  /* 0x20000037ff367230 */ /* 0x000fe20000004100 */
[----:B------:R-:W-:Y:S01]  /*ef50*/  F2FP.F16.E4M3.UNPACK_B R39, R35.H1 ;  /* 0x00000023ff27723e */ /* 0x000fe200030006ff */
[----:B------:R-:W-:Y:S01]  /*ef60*/  HADD2.F32 R43, -RZ, R24.H1_H1 ;  /* 0x30000018ff2b7230 */ /* 0x000fe20000004100 */
[-C--:B------:R-:W-:Y:S01]  /*ef70*/  F2FP.F16.E4M3.UNPACK_B R7, R34.reuse ;  /* 0x00000022ff07723e */ /* 0x080fe200020006ff */
[----:B------:R-:W-:Y:S01]  /*ef80*/  HADD2.F32 R24, -RZ, R20.H1_H1 ;  /* 0x30000014ff187230 */ /* 0x000fe20000004100 */
[----:B------:R-:W-:Y:S01]  /*ef90*/  F2FP.F16.E4M3.UNPACK_B R35, R34.H1 ;  /* 0x00000022ff23723e */ /* 0x000fe200030006ff */
[----:B------:R-:W-:Y:S01]  /*efa0*/  HADD2.F32 R34, -RZ, R37.H0_H0 ;  /* 0x20000025ff227230 */ /* 0x000fe20000004100 */
[-C--:B------:R-:W-:Y:S01]  /*efb0*/  F2FP.F16.E4M3.UNPACK_B R33, R32.reuse ;  /* 0x00000020ff21723e */ /* 0x080fe200020006ff */
[----:B------:R-:W-:Y:S01]  /*efc0*/  HADD2.F32 R42, -RZ, R41.H0_H0 ;  /* 0x20000029ff2a7230 */ /* 0x000fe20000004100 */
[----:B------:R-:W-:Y:S01]  /*efd0*/  F2FP.F16.E4M3.UNPACK_B R32, R32.H1 ;  /* 0x00000020ff20723e */ /* 0x000fe200030006ff */
[----:B------:R-:W-:-:S02]  /*efe0*/  HADD2.F32 R20, -RZ, R29.H1_H1 ;  /* 0x3000001dff147230 */ /* 0x000fc40000004100 */
[C---:B------:R-:W-:Y:S01]  /*eff0*/  FMUL.FTZ R60, R34.reuse, R54 ;  /* 0x00000036223c7220 */ /* 0x040fe20000410000 */
[----:B------:R-:W-:Y:S02]  /*f000*/  HADD2.F32 R29, -RZ, R28.H0_H0 ;  /* 0x2000001cff1d7230 */ /* 0x000fe40000004100 */
[-C--:B------:R-:W-:Y:S01]  /*f010*/  FMUL.FTZ R63, R34, R42.reuse ;  /* 0x0000002a223f7220 */ /* 0x080fe20000410000 */
[----:B------:R-:W-:Y:S02]  /*f020*/  HADD2.F32 R55, -RZ, R55.H1_H1 ;  /* 0x30000037ff377230 */ /* 0x000fe40000004100 */
[C---:B------:R-:W-:Y:S01]  /*f030*/  FMUL.FTZ R61, R20.reuse, R57 ;  /* 0x00000039143d7220 */ /* 0x040fe20000410000 */
[----:B------:R-:W-:Y:S01]  /*f040*/  FMUL.FTZ R56, R20, R43 ;  /* 0x0000002b14387220 */ /* 0x000fe20000410000 */
[C---:B------:R-:W-:Y:S01]  /*f050*/  FFMA.FTZ R60, R29.reuse, R42, -R60 ;  /* 0x0000002a1d3c7223 */ /* 0x040fe2000001083c */
[----:B------:R-:W-:Y:S01]  /*f060*/  F2FP.F16.E4M3.UNPACK_B R42, R52 ;  /* 0x00000034ff2a723e */ /* 0x000fe200020006ff */
[----:B------:R-:W-:Y:S01]  /*f070*/  FFMA.FTZ R63, R29, R54, R63 ;  /* 0x000000361d3f7223 */ /* 0x000fe2000001003f */
[----:B------:R-:W-:Y:S01]  /*f080*/  F2FP.F16.E4M3.UNPACK_B R54, R58 ;  /* 0x0000003aff36723e */ /* 0x000fe200020006ff */
[----:B------:R-:W-:-:S02]  /*f090*/  HADD2.F32 R37, -RZ, R37.H1_H1 ;  /* 0x30000025ff257230 */ /* 0x000fc40000004100 */
[C---:B------:R-:W-:Y:S01]  /*f0a0*/  FFMA.FTZ R20, R24.reuse, R43, -R61 ;  /* 0x0000002b18147223 */ /* 0x040fe2000001083d */
[----:B------:R-:W-:Y:S02]  /*f0b0*/  HADD2.F32 R41, -RZ, R41.H1_H1 ;  /* 0x30000029ff297230 */ /* 0x000fe40000004100 */
[----:B------:R-:W-:Y:S01]  /*f0c0*/  FFMA.FTZ R24, R24, R57, R56 ;  /* 0x0000003918187223 */ /* 0x000fe20000010038 */
[----:B------:R-:W-:Y:S02]  /*f0d0*/  HADD2.F32 R34, -RZ, R38.H0_H0 ;  /* 0x20000026ff227230 */ /* 0x000fe40000004100 */
[C---:B------:R-:W-:Y:S01]  /*f0e0*/  FMUL.FTZ R57, R37.reuse, R55 ;  /* 0x0000003725397220 */ /* 0x040fe20000410000 */
[----:B------:R-:W-:Y:S02]  /*f0f0*/  HADD2.F32 R43, -RZ, R42.H0_H0 ;  /* 0x2000002aff2b7230 */ /* 0x000fe40000004100 */
[----:B------:R-:W-:Y:S01]  /*f100*/  FMUL.FTZ R62, R37, R41 ;  /* 0x00000029253e7220 */ /* 0x000fe20000410000 */
[----:B------:R-:W-:Y:S01]  /*f110*/  HADD2.F32 R28, -RZ, R28.H1_H1 ;  /* 0x3000001cff1c7230 */ /* 0x000fe20000004100 */
[----:B------:R-:W-:Y:S01]  /*f120*/  F2FP.F16.E4M3.UNPACK_B R58, R58.H1 ;  /* 0x0000003aff3a723e */ /* 0x000fe200030006ff */
[----:B------:R-:W-:-:S02]  /*f130*/  HADD2.F32 R56, -RZ, R54.H0_H0 ;  /* 0x20000036ff387230 */ /* 0x000fc40000004100 */
[----:B------:R-:W-:Y:S01]  /*f140*/  FMUL.FTZ R37, R34, R43 ;  /* 0x0000002b22257220 */ /* 0x000fe20000410000 */
[----:B------:R-:W-:Y:S02]  /*f150*/  HADD2.F32 R29, -RZ, R30.H0_H0 ;  /* 0x2000001eff1d7230 */ /* 0x000fe40000004100 */
[----:B------:R-:W-:Y:S01]  /*f160*/  FFMA.FTZ R57, R28, R41, -R57 ;  /* 0x000000291c397223 */ /* 0x000fe20000010839 */
[----:B------:R-:W-:Y:S02]  /*f170*/  HADD2.F32 R41, -RZ, R54.H1_H1 ;  /* 0x30000036ff297230 */ /* 0x000fe40000004100 */
[----:B------:R-:W-:Y:S01]  /*f180*/  FMUL.FTZ R64, R34, R56 ;  /* 0x0000003822407220 */ /* 0x000fe20000410000 */
[----:B------:R-:W-:Y:S01]  /*f190*/  F2FP.F16.E4M3.UNPACK_B R52, R52.H1 ;  /* 0x00000034ff34723e */ /* 0x000fe200030006ff */
[----:B------:R-:W-:Y:S02]  /*f1a0*/  HADD2.F32 R38, -RZ, R38.H1_H1 ;  /* 0x30000026ff267230 */ /* 0x000fe40000004100 */
[----:B------:R-:W-:Y:S01]  /*f1b0*/  FFMA.FTZ R56, R29, R56, R37 ;  /* 0x000000381d387223 */ /* 0x000fe20000010025 */
[----:B------:R-:W-:-:S02]  /*f1c0*/  HADD2.F32 R37, -RZ, R42.H1_H1 ;  /* 0x3000002aff257230 */ /* 0x000fc40000004100 */
[----:B------:R-:W-:Y:S01]  /*f1d0*/  FFMA.FTZ R64, R29, R43, -R64 ;  /* 0x0000002b1d407223 */ /* 0x000fe20000010840 */
[----:B------:R-:W-:Y:S02]  /*f1e0*/  HADD2.F32 R30, -RZ, R30.H1_H1 ;  /* 0x3000001eff1e7230 */ /* 0x000fe40000004100 */
[C---:B------:R-:W-:Y:S01]  /*f1f0*/  FMUL.FTZ R43, R38.reuse, R41 ;  /* 0x00000029262b7220 */ /* 0x040fe20000410000 */
[----:B------:R-:W-:Y:S02]  /*f200*/  HADD2.F32 R42, -RZ, R58.H0_H0 ;  /* 0x2000003aff2a7230 */ /* 0x000fe40000004100 */
[----:B------:R-:W-:Y:S01]  /*f210*/  FMUL.FTZ R38, R38, R37 ;  /* 0x0000002526267220 */ /* 0x000fe20000410000 */
[----:B------:R-:W-:Y:S02]  /*f220*/  HADD2.F32 R29, -RZ, R39.H0_H0 ;  /* 0x20000027ff1d7230 */ /* 0x000fe40000004100 */
[----:B------:R-:W-:Y:S01]  /*f230*/  FFMA.FTZ R62, R28, R55, R62 ;  /* 0x000000371c3e7223 */ /* 0x000fe2000001003e */
[----:B------:R-:W-:-:S02]  /*f240*/  HADD2.F32 R34, -RZ, R52.H0_H0 ;  /* 0x20000034ff227230 */ /* 0x000fc40000004100 */
[C---:B------:R-:W-:Y:S01]  /*f250*/  FFMA.FTZ R55, R30.reuse, R37, -R43 ;  /* 0x000000251e377223 */ /* 0x040fe2000001082b */
[----:B------:R-:W-:Y:S02]  /*f260*/  HADD2.F32 R28, -RZ, R31.H0_H0 ;  /* 0x2000001fff1c7230 */ /* 0x000fe40000004100 */
[C---:B------:R-:W-:Y:S01]  /*f270*/  FMUL.FTZ R65, R29.reuse, R42 ;  /* 0x0000002a1d417220 */ /* 0x040fe20000410000 */
[----:B------:R-:W-:Y:S01]  /*f280*/  F2FP.F16.E4M3.UNPACK_B R37, R53.H1 ;  /* 0x00000035ff25723e */ /* 0x000fe200030006ff */
[----:B------:R-:W-:Y:S01]  /*f290*/  FMUL.FTZ R29, R29, R34 ;  /* 0x000000221d1d7220 */ /* 0x000fe20000410000 */
[----:B------:R-:W-:Y:S01]  /*f2a0*/  FFMA.FTZ R61, R30, R41, R38 ;  /* 0x000000291e3d7223 */ /* 0x000fe20000010026 */
[----:B------:R-:W-:Y:S01]  /*f2b0*/  F2FP.F16.E4M3.UNPACK_B R30, R40.H1 ;  /* 0x00000028ff1e723e */ /* 0x000fe200030006ff */
[----:B------:R-:W-:Y:S02]  /*f2c0*/  HADD2.F32 R52, -RZ, R52.H1_H1 ;  /* 0x30000034ff347230 */ /* 0x000fe40000004100 */
[----:B------:R-:W-:Y:S01]  /*f2d0*/  FFMA.FTZ R66, R28, R42, R29 ;  /* 0x0000002a1c427223 */ /* 0x000fe2000001001d */
[----:B------:R-:W-:-:S02]  /*f2e0*/  HADD2.F32 R58, -RZ, R58.H1_H1 ;  /* 0x3000003aff3a7230 */ /* 0x000fc40000004100 */
[----:B------:R-:W-:Y:S01]  /*f2f0*/  FFMA.FTZ R65, R28, R34, -R65 ;  /* 0x000000221c417223 */ /* 0x000fe20000010841 */
[----:B------:R-:W-:Y:S01]  /*f300*/  HADD2.F32 R39, -RZ, R39.H1_H1 ;  /* 0x30000027ff277230 */ /* 0x000fe20000004100 */
[----:B------:R-:W-:Y:S01]  /*f310*/  F2FP.F16.E4M3.UNPACK_B R53, R53 ;  /* 0x00000035ff35723e */ /* 0x000fe200020006ff */
[----:B------:R-:W-:Y:S01]  /*f320*/  HADD2.F32 R38, -RZ, R37.H0_H0 ;  /* 0x20000025ff267230 */ /* 0x000fe20000004100 */
[----:B------:R-:W-:Y:S01]  /*f330*/  F2FP.F16.E4M3.UNPACK_B R40, R40 ;  /* 0x00000028ff28723e */ /* 0x000fe200020006ff */
[----:B------:R-:W-:Y:S02]  /*f340*/  HADD2.F32 R29, -RZ, R32.H0_H0 ;  /* 0x20000020ff1d7230 */ /* 0x000fe40000004100 */
[C---:B------:R-:W-:Y:S01]  /*f350*/  FMUL.FTZ R42, R39.reuse, R58 ;  /* 0x0000003a272a7220 */ /* 0x040fe20000410000 */
[----:B------:R-:W-:Y:S02]  /*f360*/  HADD2.F32 R34, -RZ, R30.H0_H0 ;  /* 0x2000001eff227230 */ /* 0x000fe40000004100 */
[----:B------:R-:W-:Y:S01]  /*f370*/  FMUL.FTZ R41, R39, R52 ;  /* 0x0000003427297220 */ /* 0x000fe20000410000 */
[----:B------:R-:W-:-:S02]  /*f380*/  HADD2.F32 R28, -RZ, R27.H0_H0 ;  /* 0x2000001bff1c7230 */ /* 0x000fc40000004100 */
[C---:B------:R-:W-:Y:S01]  /*f390*/  FMUL.FTZ R39, R29.reuse, R38 ;  /* 0x000000261d277220 */ /* 0x040fe20000410000 */
[----:B------:R-:W-:Y:S02]  /*f3a0*/  HADD2.F32 R31, -RZ, R31.H1_H1 ;  /* 0x3000001fff1f7230 */ /* 0x000fe40000004100 */
[-C--:B------:R-:W-:Y:S01]  /*f3b0*/  FMUL.FTZ R29, R29, R34.reuse ;  /* 0x000000221d1d7220 */ /* 0x080fe20000410000 */
[----:B------:R-:W-:Y:S02]  /*f3c0*/  HADD2.F32 R37, -RZ, R37.H1_H1 ;  /* 0x30000025ff257230 */ /* 0x000fe40000004100 */
[----:B------:R-:W-:Y:S01]  /*f3d0*/  FFMA.FTZ R39, R28, R34, -R39 ;  /* 0x000000221c277223 */ /* 0x000fe20000010827 */
[----:B------:R-:W-:Y:S02]  /*f3e0*/  HADD2.F32 R32, -RZ, R32.H1_H1 ;  /* 0x30000020ff207230 */ /* 0x000fe40000004100 */
[----:B------:R-:W-:Y:S01]  /*f3f0*/  FFMA.FTZ R67, R31, R58, R41 ;  /* 0x0000003a1f437223 */ /* 0x000fe20000010029 */
[----:B------:R-:W-:-:S02]  /*f400*/  HADD2.F32 R30, -RZ, R30.H1_H1 ;  /* 0x3000001eff1e7230 */ /* 0x000fc40000004100 */
[----:B------:R-:W-:Y:S01]  /*f410*/  FFMA.FTZ R68, R31, R52, -R42 ;  /* 0x000000341f447223 */ /* 0x000fe2000001082a */
[----:B------:R-:W-:Y:S02]  /*f420*/  HADD2.F32 R27, -RZ, R27.H1_H1 ;  /* 0x3000001bff1b7230 */ /* 0x000fe40000004100 */
[-C--:B------:R-:W-:Y:S01]  /*f430*/  FMUL.FTZ R34, R32, R37.reuse ;  /* 0x0000002520227220 */ /* 0x080fe20000410000 */
[----:B------:R-:W-:Y:S01]  /*f440*/  FFMA.FTZ R41, R28, R38, R29 ;  /* 0x000000261c297223 */ /* 0x000fe2000001001d */
[-C--:B------:R-:W-:Y:S01]  /*f450*/  FMUL.FTZ R32, R32, R30.reuse ;  /* 0x0000001e20207220 */ /* 0x080fe20000410000 */
[----:B------:R-:W-:Y:S02]  /*f460*/  HADD2.F32 R31, -RZ, R53.H0_H0 ;  /* 0x20000035ff1f7230 */ /* 0x000fe40000004100 */
[C---:B------:R-:W-:Y:S01]  /*f470*/  FFMA.FTZ R42, R27.reuse, R30, -R34 ;  /* 0x0000001e1b2a7223 */ /* 0x040fe20000010822 */
[----:B------:R-:W-:Y:S02]  /*f480*/  HADD2.F32 R28, -RZ, R33.H0_H0 ;  /* 0x20000021ff1c7230 */ /* 0x000fe40000004100 */
[----:B------:R-:W-:Y:S01]  /*f490*/  FFMA.FTZ R52, R27, R37, R32 ;  /* 0x000000251b347223 */ /* 0x000fe20000010020 */
[----:B------:R-:W-:Y:S01]  /*f4a0*/  HADD2.F32 R29, -RZ, R40.H0_H0 ;  /* 0x20000028ff1d7230 */ /* 0x000fe20000004100 */
[----:B------:R-:W-:Y:S01]  /*f4b0*/  F2FP.F16.E4M3.UNPACK_B R4, R26 ;  /* 0x0000001aff04723e */ /* 0x000fe200020006ff */
[----:B------:R-:W-:-:S02]  /*f4c0*/  HADD2.F32 R27, -RZ, R21.H0_H0 ;  /* 0x20000015ff1b7230 */ /* 0x000fc40000004100 */
[C---:B------:R-:W-:Y:S01]  /*f4d0*/  FMUL.FTZ R32, R28.reuse, R31 ;  /* 0x0000001f1c207220 */ /* 0x040fe20000410000 */
[----:B------:R-:W-:Y:S02]  /*f4e0*/  HADD2.F32 R30, -RZ, R53.H1_H1 ;  /* 0x30000035ff1e7230 */ /* 0x000fe40000004100 */
[-C--:B------:R-:W-:Y:S01]  /*f4f0*/  FMUL.FTZ R28, R28, R29.reuse ;  /* 0x0000001d1c1c7220 */ /* 0x080fe20000410000 */
[----:B------:R-:W-:Y:S02]  /*f500*/  HADD2.F32 R33, -RZ, R33.H1_H1 ;  /* 0x30000021ff217230 */ /* 0x000fe40000004100 */
[----:B------:R-:W-:Y:S01]  /*f510*/  FFMA.FTZ R34, R27, R29, -R32 ;  /* 0x0000001d1b227223 */ /* 0x000fe20000010820 */
[----:B------:R-:W-:Y:S01]  /*f520*/  HADD2.F32 R40, -RZ, R40.H1_H1 ;  /* 0x30000028ff287230 */ /* 0x000fe20000004100 */
[----:B------:R-:W-:Y:S01]  /*f530*/  F2FP.F16.E4M3.UNPACK_B R29, R6.H1 ;  /* 0x00000006ff1d723e */ /* 0x000fe200030006ff */
[----:B------:R-:W-:Y:S02]  /*f540*/  HADD2.F32 R21, -RZ, R21.H1_H1 ;  /* 0x30000015ff157230 */ /* 0x000fe40000004100 */
[----:B------:R-:W-:Y:S01]  /*f550*/  FMUL.FTZ R32, R33, R30 ;  /* 0x0000001e21207220 */ /* 0x000fe20000410000 */
[----:B------:R-:W-:Y:S01]  /*f560*/  FFMA.FTZ R31, R27, R31, R28 ;  /* 0x0000001f1b1f7223 */ /* 0x000fe2000001001c */
[----:B------:R-:W-:Y:S01]  /*f570*/  F2FP.F16.E4M3.UNPACK_B R28, R3.H1 ;  /* 0x00000003ff1c723e */ /* 0x000fe200030006ff */
[----:B------:R-:W-:Y:S01]  /*f580*/  FMUL.FTZ R37, R33, R40 ;  /* 0x0000002821257220 */ /* 0x000fe20000410000 */
[----:B------:R-:W-:Y:S01]  /*f590*/  F2FP.F16.E4M3.UNPACK_B R26, R26.H1 ;  /* 0x0000001aff1a723e */ /* 0x000fe200030006ff */
[----:B------:R-:W-:Y:S01]  /*f5a0*/  FFMA.FTZ R33, R21, R40, -R32 ;  /* 0x0000002815217223 */ /* 0x000fe20000010820 */
[----:B------:R-:W-:-:S02]  /*f5b0*/  HADD2.F32 R32, -RZ, R29.H0_H0 ;  /* 0x2000001dff207230 */ /* 0x000fc40000004100 */
[----:B------:R-:W-:Y:S01]  /*f5c0*/  FFMA.FTZ R38, R21, R30, R37 ;  /* 0x0000001e15267223 */ /* 0x000fe20000010025 */
[----:B------:R-:W-:Y:S01]  /*f5d0*/  HADD2.F32 R27, -RZ, R35.H0_H0 ;  /* 0x20000023ff1b7230 */ /* 0x000fe20000004100 */
[----:B------:R-:W-:Y:S01]  /*f5e0*/  F2FP.F16.E4M3.UNPACK_B R3, R3 ;  /* 0x00000003ff03723e */ /* 0x000fe200020006ff */
[----:B------:R-:W-:Y:S01]  /*f5f0*/  HADD2.F32 R30, -RZ, R28.H0_H0 ;  /* 0x2000001cff1e7230 */ /* 0x000fe20000004100 */
[----:B------:R-:W-:Y:S01]  /*f600*/  F2FP.SATFINITE.E4M3.F32.PACK_AB_MERGE_C R57, R57, R60, RZ ;  /* 0x0000003c3939723e */ /* 0x000fe200048070ff */
[----:B------:R-:W-:Y:S02]  /*f610*/  HADD2.F32 R29, -RZ, R29.H1_H1 ;  /* 0x3000001dff1d7230 */ /* 0x000fe40000004100 */
[C---:B------:R-:W-:Y:S01]  /*f620*/  FMUL.FTZ R40, R27.reuse, R32 ;  /* 0x000000201b287220 */ /* 0x040fe20000410000 */
[----:B------:R-:W-:Y:S02]  /*f630*/  HADD2.F32 R35, -RZ, R35.H1_H1 ;  /* 0x30000023ff237230 */ /* 0x000fe40000004100 */
[----:B------:R-:W-:Y:S01]  /*f640*/  FMUL.FTZ R54, R27, R30 ;  /* 0x0000001e1b367220 */ /* 0x000fe20000410000 */
[----:B------:R-:W-:Y:S01]  /*f650*/  HADD2.F32 R21, -RZ, R26.H0_H0 ;  /* 0x2000001aff157230 */ /* 0x000fe20000004100 */
[----:B------:R-:W-:Y:S01]  /*f660*/  F2FP.F16.E4M3.UNPACK_B R27, R6 ;  /* 0x00000006ff1b723e */ /* 0x000fe200020006ff */
[----:B------:R-:W-:-:S02]  /*f670*/  HADD2.F32 R28, -RZ, R28.H1_H1 ;  /* 0x3000001cff1c7230 */ /* 0x000fc40000004100 */
[----:B------:R-:W-:Y:S01]  /*f680*/  FMUL.FTZ R37, R35, R29 ;  /* 0x0000001d23257220 */ /* 0x000fe20000410000 */
[----:B------:R-:W-:Y:S02]  /*f690*/  HADD2.F32 R26, -RZ, R26.H1_H1 ;  /* 0x3000001aff1a7230 */ /* 0x000fe40000004100 */
[----:B------:R-:W-:Y:S01]  /*f6a0*/  FFMA.FTZ R40, R21, R30, -R40 ;  /* 0x0000001e15287223 */ /* 0x000fe20000010828 */
[--C-:B------:R-:W-:Y:S02]  /*f6b0*/  HADD2.F32 R6, -RZ, R7.reuse.H0_H0 ;  /* 0x20000007ff067230 */ /* 0x100fe40000004100 */
[-C--:B------:R-:W-:Y:S01]  /*f6c0*/  FMUL.FTZ R30, R35, R28.reuse ;  /* 0x0000001c231e7220 */ /* 0x080fe20000410000 */
[----:B------:R-:W-:Y:S02]  /*f6d0*/  HADD2.F32 R7, -RZ, R7.H1_H1 ;  /* 0x30000007ff077230 */ /* 0x000fe40000004100 */
[----:B------:R-:W-:Y:S01]  /*f6e0*/  FFMA.FTZ R37, R26, R28, -R37 ;  /* 0x0000001c1a257223 */ /* 0x000fe20000010825 */
[----:B------:R-:W-:-:S02]  /*f6f0*/  HADD2.F32 R28, -RZ, R27.H0_H0 ;  /* 0x2000001bff1c7230 */ /* 0x000fc40000004100 */
[----:B------:R-:W-:Y:S01]  /*f700*/  FFMA.FTZ R43, R26, R29, R30 ;  /* 0x0000001d1a2b7223 */ /* 0x000fe2000001001e */
[----:B------:R-:W-:Y:S02]  /*f710*/  HADD2.F32 R27, -RZ, R27.H1_H1 ;  /* 0x3000001bff1b7230 */ /* 0x000fe40000004100 */
[----:B------:R-:W-:Y:S01]  /*f720*/  FFMA.FTZ R54, R21, R32, R54 ;  /* 0x0000002015367223 */ /* 0x000fe20000010036 */
[--C-:B------:R-:W-:Y:S02]  /*f730*/  HADD2.F32 R26, -RZ, R3.reuse.H1_H1 ;  /* 0x30000003ff1a7230 */ /* 0x100fe40000004100 */
[----:B------:R-:W-:Y:S01]  /*f740*/  FMUL.FTZ R30, R6, R28 ;  /* 0x0000001c061e7220 */ /* 0x000fe20000410000 */
[----:B------:R-:W-:Y:S02]  /*f750*/  HADD2.F32 R21, -RZ, R3.H0_H0 ;  /* 0x20000003ff157230 */ /* 0x000fe40000004100 */
[----:B------:R-:W-:Y:S01]  /*f760*/  FMUL.FTZ R35, R7, R27 ;  /* 0x0000001b07237220 */ /* 0x000fe20000410000 */
[----:B------:R-:W-:-:S02]  /*f770*/  HADD2.F32 R3, -RZ, R4.H0_H0 ;  /* 0x20000004ff037230 */ /* 0x000fc40000004100 */
[-C--:B------:R-:W-:Y:S01]  /*f780*/  FMUL.FTZ R32, R7, R26.reuse ;  /* 0x0000001a07207220 */ /* 0x080fe20000410000 */
[----:B------:R-:W-:Y:S02]  /*f790*/  HADD2.F32 R4, -RZ, R4.H1_H1 ;  /* 0x30000004ff047230 */ /* 0x000fe40000004100 */
[----:B------:R-:W-:Y:S01]  /*f7a0*/  FMUL.FTZ R29, R6, R21 ;  /* 0x00000015061d7220 */ /* 0x000fe20000410000 */
[----:B------:R-:W-:Y:S01]  /*f7b0*/  F2FP.SATFINITE.E4M3.F32.PACK_AB_MERGE_C R7, R68, R65, RZ ;  /* 0x000000414407723e */ /* 0x000fe200048070ff */
[C---:B------:R-:W-:Y:S01]  /*f7c0*/  FFMA.FTZ R6, R3.reuse, R21, -R30 ;  /* 0x0000001503067223 */ /* 0x040fe2000001081e */
[----:B------:R-:W-:Y:S01]  /*f7d0*/  F2FP.SATFINITE.E4M3.F32.PACK_AB_MERGE_C R62, R62, R63, RZ ;  /* 0x0000003f3e3e723e */ /* 0x000fe200048070ff */
[C---:B------:R-:W-:Y:S01]  /*f7e0*/  FFMA.FTZ R35, R4.reuse, R26, -R35 ;  /* 0x0000001a04237223 */ /* 0x040fe20000010823 */
[----:B------:R-:W-:Y:S01]  /*f7f0*/  FFMA.FTZ R26, R4, R27, R32 ;  /* 0x0000001b041a7223 */ /* 0x000fe20000010020 */
[----:B------:R-:W-:Y:S01]  /*f800*/  FFMA.FTZ R29, R3, R28, R29 ;  /* 0x0000001c031d7223 */ /* 0x000fe2000001001d */
[----:B------:R-:W-:-:S02]  /*f810*/  F2FP.SATFINITE.E4M3.F32.PACK_AB_MERGE_C R4, R42, R39, RZ ;  /* 0x000000272a04723e */ /* 0x000fc400048070ff */
[----:B------:R-:W-:Y:S02]  /*f820*/  F2FP.SATFINITE.E4M3.F32.PACK_AB_MERGE_C R37, R37, R40, RZ ;  /* 0x000000282525723e */ /* 0x000fe400048070ff */
[----:B------:R-:W-:Y:S02]  /*f830*/  F2FP.SATFINITE.E4M3.F32.PACK_AB_MERGE_C R27, R67, R66, RZ ;  /* 0x00000042431b723e */ /* 0x000fe400048070ff */
[----:B------:R-:W-:Y:S02]  /*f840*/  F2FP.SATFINITE.E4M3.F32.PACK_AB_MERGE_C R41, R52, R41, RZ ;  /* 0x000000293429723e */ /* 0x000fe400048070ff */
[----:B------:R-:W-:Y:S02]  /*f850*/  F2FP.SATFINITE.E4M3.F32.PACK_AB_MERGE_C R43, R43, R54, RZ ;  /* 0x000000362b2b723e */ /* 0x000fe400048070ff */
[----:B------:R-:W-:Y:S02]  /*f860*/  F2FP.SATFINITE.E4M3.F32.PACK_AB_MERGE_C R5, R20, R5, R57 ;  /* 0x000000051405723e */ /* 0x000fe40004807039 */
        /* <DEDUP_REMOVED lines=9> */
.L_x_1851:
[----:B------:R-:W-:Y:S05]  /*f900*/  BSYNC B1 ;  /* 0x0000000000017941 */ /* 0x000fea0003800000 */
.L_x_1850:
[----:B------:R-:W-:Y:S04]  /*f910*/  BSSY B1, `(.L_x_1852) ;  /* 0x0000102000017945 */ /* 0x000fe80003800000 */
[----:B------:R-:W-:Y:S05]  /*f920*/  @P1 BRA `(.L_x_1853) ;  /* 0x0000001000001947 */ /* 0x000fea0003800000 */
[----:B012---:R-:W2:Y:S01]  /*f930*/  LDL R25, [R1+0x10] ;  /* 0x0000100001197983 */ /* 0x007ea20000100800 */
[----:B------:R-:W-:Y:S02]  /*f940*/  SHF.R.U32.HI R0, RZ, 0x8, R44 ;  /* 0x00000008ff007819 */ /* 0x000fe4000001162c */
[----:B-----5:R-:W-:Y:S02]  /*f950*/  LEA.HI R7, R59, R214, RZ, 0x1c ;  /* 0x000000d63b077211 */ /* 0x020fe400078fe0ff */
[----:B------:R-:W-:Y:S02]  /*f960*/  LOP3.LUT R3, R44, 0xff, RZ, 0xc0, !PT ;  /* 0x000000ff2c037812 */ /* 0x000fe400078ec0ff */
[----:B------:R-:W-:Y:S01]  /*f970*/  LOP3.LUT R0, R0, 0xff, RZ, 0xc0, !PT ;  /* 0x000000ff00007812 */ /* 0x000fe200078ec0ff */
[----:B------:R-:W-:Y:S01]  /*f980*/  IMAD.SHL.U32 R26, R7, 0x10, RZ ;  /* 0x00000010071a7824 */ /* 0x000fe200078e00ff */
[----:B------:R-:W-:Y:S02]  /*f990*/  SHF.R.S32.HI R24, RZ, 0x1f, R7 ;  /* 0x0000001fff187819 */ /* 0x000fe40000011407 */
[----:B------:R-:W-:-:S02]  /*f9a0*/  SHF.R.U32.HI R4, RZ, 0x8, R45 ;  /* 0x00000008ff047819 */ /* 0x000fc4000001162d */
[----:B------:R-:W-:Y:S02]  /*f9b0*/  PRMT R20, R0, 0x7604, R3 ;  /* 0x0000760400147816 */ /* 0x000fe40000000003 */
[----:B------:R-:W-:Y:S02]  /*f9c0*/  LEA.HI R21, R24, R7, RZ, 0x3 ;  /* 0x0000000718157211 */ /* 0x000fe400078f18ff */
[----:B------:R-:W-:Y:S02]  /*f9d0*/  SHF.R.U32.HI R0, RZ, 0x8, R46 ;  /* 0x00000008ff007819 */ /* 0x000fe4000001162e */
[----:B------:R-:W-:Y:S01]  /*f9e0*/  LOP3.LUT R5, R45, 0xff, RZ, 0xc0, !PT ;  /* 0x000000ff2d057812 */ /* 0x000fe200078ec0ff */
[----:B------:R-:W-:Y:S01]  /*f9f0*/  IMAD.SHL.U32 R21, R21, 0x800, RZ ;  /* 0x0000080015157824 */ /* 0x000fe200078e00ff */
[----:B------:R-:W-:Y:S02]  /*fa00*/  LOP3.LUT R4, R4, 0xff, RZ, 0xc0, !PT ;  /* 0x000000ff04047812 */ /* 0x000fe400078ec0ff */
[----:B------:R-:W-:-:S02]  /*fa10*/  LOP3.LUT R3, R0, 0xff, RZ, 0xc0, !PT ;  /* 0x000000ff00037812 */ /* 0x000fc400078ec0ff */
[----:B------:R-:W-:Y:S02]  /*fa20*/  LOP3.LUT R0, R229, 0x70, R26, 0xf8, !PT ;  /* 0x00000070e5007812 */ /* 0x000fe400078ef81a */
[----:B------:R-:W-:Y:S02]  /*fa30*/  SHF.R.U32.HI R27, RZ, 0x3, R229 ;  /* 0x00000003ff1b7819 */ /* 0x000fe400000116e5 */
[----:B------:R-:W-:Y:S02]  /*fa40*/  PRMT R28, R4, 0x7604, R5 ;  /* 0x00007604041c7816 */ /* 0x000fe40000000005 */
[----:B------:R-:W-:Y:S02]  /*fa50*/  LOP3.LUT R4, R46, 0xff, RZ, 0xc0, !PT ;  /* 0x000000ff2e047812 */ /* 0x000fe400078ec0ff */
[----:B------:R-:W-:Y:S02]  /*fa60*/  SHF.R.U32.HI R7, RZ, 0x8, R48 ;  /* 0x00000008ff077819 */ /* 0x000fe40000011630 */
[----:B------:R-:W-:-:S02]  /*fa70*/  LOP3.LUT R0, R0, R27, RZ, 0x3c, !PT ;  /* 0x0000001b00007212 */ /* 0x000fc400078e3cff */
[----:B------:R-:W-:Y:S02]  /*fa80*/  LOP3.LUT R21, R21, 0xffffc000, RZ, 0xc0, !PT ;  /* 0xffffc00015157812 */ /* 0x000fe400078ec0ff */
[----:B------:R-:W-:Y:S02]  /*fa90*/  PRMT R30, R3, 0x7604, R4 ;  /* 0x00007604031e7816 */ /* 0x000fe40000000004 */
[----:B------:R-:W-:Y:S02]  /*faa0*/  LOP3.LUT R24, R48, 0xff, RZ, 0xc0, !PT ;  /* 0x000000ff30187812 */ /* 0x000fe400078ec0ff */
[----:B------:R-:W-:Y:S02]  /*fab0*/  LOP3.LUT R7, R7, 0xff, RZ, 0xc0, !PT ;  /* 0x000000ff07077812 */ /* 0x000fe400078ec0ff */
[----:B------:R-:W-:Y:S02]  /*fac0*/  SHF.R.U32.HI R26, RZ, 0x8, R51 ;  /* 0x00000008ff1a7819 */ /* 0x000fe40000011633 */
[----:B------:R-:W-:-:S02]  /*fad0*/  PRMT R33, R7, 0x7604, R24 ;  /* 0x0000760407217816 */ /* 0x000fc40000000018 */
[----:B------:R-:W-:Y:S02]  /*fae0*/  SHF.R.U32.HI R24, RZ, 0x8, R50 ;  /* 0x00000008ff187819 */ /* 0x000fe40000011632 */
[----:B------:R-:W-:Y:S02]  /*faf0*/  SHF.R.U32.HI R5, RZ, 0x8, R47 ;  /* 0x00000008ff057819 */ /* 0x000fe4000001162f */
[----:B------:R-:W-:Y:S02]  /*fb00*/  LOP3.LUT R24, R24, 0xff, RZ, 0xc0, !PT ;  /* 0x000000ff18187812 */ /* 0x000fe400078ec0ff */
[----:B------:R-:W-:Y:S02]  /*fb10*/  LOP3.LUT R27, R51, 0xff, RZ, 0xc0, !PT ;  /* 0x000000ff331b7812 */ /* 0x000fe400078ec0ff */
[----:B------:R-:W-:Y:S02]  /*fb20*/  LOP3.LUT R26, R26, 0xff, RZ, 0xc0, !PT ;  /* 0x000000ff1a1a7812 */ /* 0x000fe400078ec0ff */
[----:B------:R-:W-:-:S02]  /*fb30*/  LOP3.LUT R6, R47, 0xff, RZ, 0xc0, !PT ;  /* 0x000000ff2f067812 */ /* 0x000fc400078ec0ff */
[----:B------:R-:W-:Y:S02]  /*fb40*/  LOP3.LUT R5, R5, 0xff, RZ, 0xc0, !PT ;  /* 0x000000ff05057812 */ /* 0x000fe400078ec0ff */
[----:B------:R-:W-:Y:S02]  /*fb50*/  PRMT R39, R26, 0x7604, R27 ;  /* 0x000076041a277816 */ /* 0x000fe4000000001b */
[----:B------:R-:W-:Y:S02]  /*fb60*/  PRMT R32, R5, 0x7604, R6 ;  /* 0x0000760405207816 */ /* 0x000fe40000000006 */
[----:B------:R-:W0:Y:S01]  /*fb70*/  LDS.128 R4, [R222+0x18000] ;  /* 0x01800000de047984 */ /* 0x000e220000000c00 */
[----:B------:R-:W-:Y:S02]  /*fb80*/  SHF.R.U32.HI R31, RZ, 0x10, R47 ;  /* 0x00000010ff1f7819 */ /* 0x000fe4000001162f */
[----:B------:R-:W-:Y:S02]  /*fb90*/  SHF.R.U32.HI R29, RZ, 0x10, R46 ;  /* 0x00000010ff1d7819 */ /* 0x000fe4000001162e */
[----:B------:R-:W-:-:S02]  /*fba0*/  LOP3.LUT R31, R31, 0xff, RZ, 0xc0, !PT ;  /* 0x000000ff1f1f7812 */ /* 0x000fc400078ec0ff */
[----:B------:R-:W-:Y:S02]  /*fbb0*/  LOP3.LUT R29, R29, 0xff, RZ, 0xc0, !PT ;  /* 0x000000ff1d1d7812 */ /* 0x000fe400078ec0ff */
[----:B------:R-:W-:Y:S02]  /*fbc0*/  PRMT R31, R31, 0x7054, R32 ;  /* 0x000070541f1f7816 */ /* 0x000fe40000000020 */
[----:B------:R-:W-:Y:S02]  /*fbd0*/  PRMT R29, R29, 0x7054, R30 ;  /* 0x000070541d1d7816 */ /* 0x000fe4000000001e */
[----:B------:R-:W-:Y:S02]  /*fbe0*/  SHF.R.U32.HI R32, RZ, 0x10, R51 ;  /* 0x00000010ff207819 */ /* 0x000fe40000011633 */
[----:B------:R-:W-:Y:S02]  /*fbf0*/  SHF.R.U32.HI R30, RZ, 0x10, R50 ;  /* 0x00000010ff1e7819 */ /* 0x000fe40000011632 */
[----:B------:R-:W-:-:S02]  /*fc00*/  LOP3.LUT R32, R32, 0xff, RZ, 0xc0, !PT ;  /* 0x000000ff20207812 */ /* 0x000fc400078ec0ff */
[----:B------:R-:W-:Y:S02]  /*fc10*/  LOP3.LUT R30, R30, 0xff, RZ, 0xc0, !PT ;  /* 0x000000ff1e1e7812 */ /* 0x000fe400078ec0ff */
[----:B------:R-:W-:Y:S02]  /*fc20*/  PRMT R39, R32, 0x7054, R39 ;  /* 0x0000705420277816 */ /* 0x000fe40000000027 */
[----:B0-----:R-:W-:Y:S02]  /*fc30*/  F2FP.F16.E4M3.UNPACK_B R32, R7 ;  /* 0x00000007ff20723e */ /* 0x001fe400020006ff */
[----:B--2---:R-:W-:Y:S02]  /*fc40*/  IADD3 R3, R0, R21, R25 ;  /* 0x0000001500037210 */ /* 0x004fe40007ffe019 */
[----:B------:R-:W-:Y:S02]  /*fc50*/  SHF.R.U32.HI R0, RZ, 0x8, R49 ;  /* 0x00000008ff007819 */ /* 0x000fe40000011631 */
[----:B------:R-:W-:-:S02]  /*fc60*/  LOP3.LUT R21, R49, 0xff, RZ, 0xc0, !PT ;  /* 0x000000ff31157812 */ /* 0x000fc400078ec0ff */
[----:B------:R-:W-:Y:S02]  /*fc70*/  LOP3.LUT R0, R0, 0xff, RZ, 0xc0, !PT ;  /* 0x000000ff00007812 */ /* 0x000fe400078ec0ff */
[----:B------:R-:W-:Y:S02]  /*fc80*/  LOP3.LUT R25, R50, 0xff, RZ, 0xc0, !PT ;  /* 0x000000ff32197812 */ /* 0x000fe400078ec0ff */
[----:B------:R-:W-:Y:S01]  /*fc90*/  PRMT R35, R0, 0x7604, R21 ;  /* 0x0000760400237816 */ /* 0x000fe20000000015 */
[----:B------:R-:W-:Y:S01]  /*fca0*/  IMAD.IADD R0, R184, 0x1, R3 ;  /* 0x00000001b8007824 */ /* 0x000fe200078e0203 */
[----:B------:R-:W-:Y:S02]  /*fcb0*/  PRMT R37, R24, 0x7604, R25 ;  /* 0x0000760418257816 */ /* 0x000fe40000000019 */
[----:B------:R-:W-:Y:S02]  /*fcc0*/  SHF.R.U32.HI R3, RZ, 0x10, R44 ;  /* 0x00000010ff037819 */ /* 0x000fe4000001162c */
[----:B------:R-:W0:Y:S01]  /*fcd0*/  LDS.128 R24, [R0+0x18000] ;  /* 0x0180000000187984 */ /* 0x000e220000000c00 */
[----:B------:R-:W-:-:S02]  /*fce0*/  SHF.R.U32.HI R21, RZ, 0x10, R45 ;  /* 0x00000010ff157819 */ /* 0x000fc4000001162d */
[----:B------:R-:W-:Y:S02]  /*fcf0*/  LOP3.LUT R3, R3, 0xff, RZ, 0xc0, !PT ;  /* 0x000000ff03037812 */ /* 0x000fe400078ec0ff */
[----:B------:R-:W-:Y:S02]  /*fd00*/  LOP3.LUT R21, R21, 0xff, RZ, 0xc0, !PT ;  /* 0x000000ff15157812 */ /* 0x000fe400078ec0ff */
[----:B------:R-:W-:Y:S02]  /*fd10*/  PRMT R3, R3, 0x7054, R20 ;  /* 0x0000705403037816 */ /* 0x000fe40000000014 */
[----:B------:R-:W-:Y:S02]  /*fd20*/  PRMT R21, R21, 0x7054, R28 ;  /* 0x0000705415157816 */ /* 0x000fe4000000001c */
[----:B------:R-:W-:Y:S02]  /*fd30*/  SHF.R.U32.HI R20, RZ, 0x10, R48 ;  /* 0x00000010ff147819 */ /* 0x000fe40000011630 */
[----:B------:R-:W-:-:S02]  /*fd40*/  SHF.R.U32.HI R28, RZ, 0x10, R49 ;  /* 0x00000010ff1c7819 */ /* 0x000fc40000011631 */
[----:B------:R-:W-:Y:S02]  /*fd50*/  LOP3.LUT R20, R20, 0xff, RZ, 0xc0, !PT ;  /* 0x000000ff14147812 */ /* 0x000fe400078ec0ff */
[----:B------:R-:W-:Y:S02]  /*fd60*/  LOP3.LUT R28, R28, 0xff, RZ, 0xc0, !PT ;  /* 0x000000ff1c1c7812 */ /* 0x000fe400078ec0ff */
[----:B------:R-:W-:Y:S02]  /*fd70*/  PRMT R33, R20, 0x7054, R33 ;  /* 0x0000705414217816 */ /* 0x000fe40000000021 */
[----:B------:R-:W-:Y:S02]  /*fd80*/  PRMT R35, R28, 0x7054, R35 ;  /* 0x000070541c237816 */ /* 0x000fe40000000023 */
[----:B------:R-:W-:Y:S02]  /*fd90*/  LOP3.LUT R41, R3, 0xff000000, R44, 0xf8, !PT ;  /* 0xff00000003297812 */ /* 0x000fe400078ef82c */
[----:B------:R-:W-:-:S02]  /*fda0*/  LOP3.LUT R44, R21, 0xff000000, R45, 0xf8, !PT ;  /* 0xff000000152c7812 */ /* 0x000fc400078ef82d */
[----:B------:R-:W-:Y:S02]  /*fdb0*/  LOP3.LUT R45, R33, 0xff000000, R48, 0xf8, !PT ;  /* 0xff000000212d7812 */ /* 0x000fe400078ef830 */
[----:B------:R-:W-:Y:S02]  /*fdc0*/  LOP3.LUT R48, R35, 0xff000000, R49, 0xf8, !PT ;  /* 0xff00000023307812 */ /* 0x000fe400078ef831 */
[----:B------:R-:W-:Y:S02]  /*fdd0*/  F2FP.F16.E4M3.UNPACK_B R42, R44 ;  /* 0x0000002cff2a723e */ /* 0x000fe400020006ff */
[----:B------:R-:W-:Y:S02]  /*fde0*/  F2FP.F16.E4M3.UNPACK_B R43, R48 ;  /* 0x00000030ff2b723e */ /* 0x000fe400020006ff */
[----:B------:R-:W-:Y:S02]  /*fdf0*/  PRMT R37, R30, 0x7054, R37 ;  /* 0x000070541e257816 */ /* 0x000fe40000000025 */
[----:B------:R-:W-:-:S02]  /*fe00*/  LOP3.LUT R20, R29, 0xff000000, R46, 0xf8, !PT ;  /* 0xff0000001d147812 */ /* 0x000fc400078ef82e */
[----:B------:R-:W-:Y:S02]  /*fe10*/  F2FP.F16.E4M3.UNPACK_B R33, R7.H1 ;  /* 0x00000007ff21723e */ /* 0x000fe400030006ff */
[----:B0-----:R-:W-:Y:S02]  /*fe20*/  F2FP.F16.E4M3.UNPACK_B R35, R25 ;  /* 0x00000019ff23723e */ /* 0x001fe400020006ff */
[----:B------:R-:W-:Y:S01]  /*fe30*/  LOP3.LUT R46, R31, 0xff000000, R47, 0xf8, !PT ;  /* 0xff0000001f2e7812 */ /* 0x000fe200078ef82f */
[----:B------:R-:W-:Y:S01]  /*fe40*/  HADD2.F32 R47, -RZ, R43.H0_H0 ;  /* 0x2000002bff2f7230 */ /* 0x000fe20000004100 */
[-C--:B------:R-:W-:Y:S02]  /*fe50*/  F2FP.F16.E4M3.UNPACK_B R29, R5.reuse ;  /* 0x00000005ff1d723e */ /* 0x080fe400020006ff */
[-C--:B------:R-:W-:Y:S02]  /*fe60*/  F2FP.F16.E4M3.UNPACK_B R7, R4.reuse ;  /* 0x00000004ff07723e */ /* 0x080fe400020006ff */
[----:B------:R-:W-:Y:S01]  /*fe70*/  F2FP.F16.E4M3.UNPACK_B R28, R4.H1 ;  /* 0x00000004ff1c723e */ /* 0x000fe200030006ff */
[--C-:B------:R-:W-:Y:S01]  /*fe80*/  HADD2.F32 R4, -RZ, R35.reuse.H0_H0 ;  /* 0x20000023ff047230 */ /* 0x100fe20000004100 */
[----:B------:R-:W-:Y:S01]  /*fe90*/  F2FP.F16.E4M3.UNPACK_B R30, R5.H1 ;  /* 0x00000005ff1e723e */ /* 0x000fe200030006ff */
[--C-:B------:R-:W-:Y:S01]  /*fea0*/  HADD2.F32 R5, -RZ, R42.reuse.H0_H0 ;  /* 0x2000002aff057230 */ /* 0x100fe20000004100 */
[----:B------:R-:W-:Y:S01]  /*feb0*/  LOP3.LUT R21, R37, 0xff000000, R50, 0xf8, !PT ;  /* 0xff00000025157812 */ /* 0x000fe200078ef832 */
[----:B------:R-:W-:Y:S01]  /*fec0*/  HADD2.F32 R35, -RZ, R35.H1_H1 ;  /* 0x30000023ff237230 */ /* 0x000fe20000004100 */
[----:B------:R-:W-:Y:S01]  /*fed0*/  LOP3.LUT R50, R39, 0xff000000, R51, 0xf8, !PT ;  /* 0xff00000027327812 */ /* 0x000fe200078ef833 */
        /* <DEDUP_REMOVED lines=8> */
[----:B------:R-:W-:Y:S02]  /*ff60*/  F2FP.F16.E4M3.UNPACK_B R40, R27.H1 ;  /* 0x0000001bff28723e */ /* 0x000fe400030006ff */
[-C--:B------:R-:W-:Y:S02]  /*ff70*/  F2FP.F16.E4M3.UNPACK_B R27, R24.reuse ;  /* 0x00000018ff1b723e */ /* 0x080fe400020006ff */
[----:B------:R-:W-:Y:S01]  /*ff80*/  F2FP.F16.E4M3.UNPACK_B R34, R24.H1 ;  /* 0x00000018ff22723e */ /* 0x000fe200030006ff */
[-C--:B------:R-:W-:Y:S01]  /*ff90*/  FMUL.FTZ R24, R4, R5.reuse ;  /* 0x0000000504187220 */ /* 0x080fe20000410000 */
[----:B------:R-:W-:Y:S01]  /*ffa0*/  F2FP.F16.E4M3.UNPACK_B R48, R48.H1 ;  /* 0x00000030ff30723e */ /* 0x000fe200030006ff */
[C---:B------:R-:W-:Y:S01]  /*ffb0*/  FFMA.FTZ R5, R6.reuse, R5, -R25 ;  /* 0x0000000506057223 */ /* 0x040fe20000010819 */
[----:B------:R-:W-:Y:S01]  /*ffc0*/  F2FP.F16.E4M3.UNPACK_B R44, R44.H1 ;  /* 0x0000002cff2c723e */ /* 0x000fe200030006ff */
[----:B------:R-:W-:Y:S01]  /*ffd0*/  FFMA.FTZ R25, R6, R47, R24 ;  /* 0x0000002f06197223 */ /* 0x000fe20000010018 */
[----:B------:R-:W-:Y:S01]  /*ffe0*/  HADD2.F32 R24, -RZ, R43.H1_H1 ;  /* 0x3000002bff187230 */ /* 0x000fe20000004100 */
[-C--:B------:R-:W-:Y:S01]  /*fff0*/  F2FP.F16.E4M3.UNPACK_B R4, R26.reuse ;  /* 0x0000001aff04723e */ /* 0x080fe200020006ff */
[----:B------:R-:W-:Y:S01]  /*10000*/  HADD2.F32 R47, -RZ, R48.H0_H0 ;  /* 0x20000030ff2f7230 */ /* 0x000fe20000004100 */
[----:B------:R-:W-:Y:S01]  /*10010*/  F2FP.F16.E4M3.UNPACK_B R38, R26.H1 ;  /* 0x0000001aff26723e */ /* 0x000fe200030006ff */
[----:B------:R-:W-:-:S02]  /*10020*/  HADD2.F32 R6, -RZ, R37.H0_H0 ;  /* 0x20000025ff067230 */ /* 0x000fc40000004100 */
[C---:B------:R-:W-:Y:S01]  /*10030*/  FMUL.FTZ R52, R35.reuse, R24 ;  /* 0x0000001823347220 */ /* 0x040fe20000410000 */
[----:B------:R-:W-:Y:S02]  /*10040*/  HADD2.F32 R43, -RZ, R44.H0_H0 ;  /* 0x2000002cff2b7230 */ /* 0x000fe40000004100 */
[----:B------:R-:W-:Y:S01]  /*10050*/  FMUL.FTZ R35, R35, R42 ;  /* 0x0000002a23237220 */ /* 0x000fe20000410000 */
[----:B------:R-:W-:Y:S02]  /*10060*/  HADD2.F32 R26, -RZ, R30.H0_H0 ;  /* 0x2000001eff1a7230 */ /* 0x000fe40000004100 */
[C---:B------:R-:W-:Y:S01]  /*10070*/  FMUL.FTZ R49, R6.reuse, R47 ;  /* 0x0000002f06317220 */ /* 0x040fe20000410000 */
[----:B------:R-:W-:Y:S02]  /*10080*/  HADD2.F32 R48, -RZ, R48.H1_H1 ;  /* 0x30000030ff307230 */ /* 0x000fe40000004100 */
[-C--:B------:R-:W-:Y:S01]  /*10090*/  FMUL.FTZ R54, R6, R43.reuse ;  /* 0x0000002b06367220 */ /* 0x080fe20000410000 */
[----:B------:R-:W-:Y:S01]  /*100a0*/  FFMA.FTZ R24, R29, R24, R35 ;  /* 0x000000181d187223 */ /* 0x000fe20000010023 */
[----:B------:R-:W-:Y:S01]  /*100b0*/  FFMA.FTZ R49, R26, R43, -R49 ;  /* 0x0000002b1a317223 */ /* 0x000fe20000010831 */
[----:B------:R-:W-:Y:S01]  /*100c0*/  F2FP.F16.E4M3.UNPACK_B R43, R50 ;  /* 0x00000032ff2b723e */ /* 0x000fe200020006ff */
[----:B------:R-:W-:Y:S01]  /*100d0*/  HADD2.F32 R37, -RZ, R37.H1_H1 ;  /* 0x30000025ff257230 */ /* 0x000fe20000004100 */
[----:B------:R-:W-:Y:S01]  /*100e0*/  F2FP.F16.E4M3.UNPACK_B R35, R46 ;  /* 0x0000002eff23723e */ /* 0x000fe200020006ff */
[----:B------:R-:W-:-:S02]  /*100f0*/  HADD2.F32 R44, -RZ, R44.H1_H1 ;  /* 0x3000002cff2c7230 */ /* 0x000fc40000004100 */
[----:B------:R-:W-:Y:S01]  /*10100*/  FFMA.FTZ R6, R29, R42, -R52 ;  /* 0x0000002a1d067223 */ /* 0x000fe20000010834 */
[----:B------:R-:W-:Y:S01]  /*10110*/  FFMA.FTZ R54, R26, R47, R54 ;  /* 0x0000002f1a367223 */ /* 0x000fe20000010036 */
[----:B------:R-:W-:Y:S02]  /*10120*/  HADD2.F32 R30, -RZ, R30.H1_H1 ;  /* 0x3000001eff1e7230 */ /* 0x000fe40000004100 */
[C---:B------:R-:W-:Y:S01]  /*10130*/  FMUL.FTZ R51, R37.reuse, R48 ;  /* 0x0000003025337220 */ /* 0x040fe20000410000 */
[----:B------:R-:W-:Y:S02]  /*10140*/  HADD2.F32 R47, -RZ, R43.H0_H0 ;  /* 0x2000002bff2f7230 */ /* 0x000fe40000004100 */
[----:B------:R-:W-:Y:S01]  /*10150*/  FMUL.FTZ R37, R37, R44 ;  /* 0x0000002c25257220 */ /* 0x000fe20000410000 */
[----:B------:R-:W-:Y:S01]  /*10160*/  HADD2.F32 R29, -RZ, R39.H0_H0 ;  /* 0x20000027ff1d7230 */ /* 0x000fe20000004100 */
[----:B------:R-:W-:Y:S01]  /*10170*/  F2FP.F16.E4M3.UNPACK_B R50, R50.H1 ;  /* 0x00000032ff32723e */ /* 0x000fe200030006ff */
[----:B------:R-:W-:-:S02]  /*10180*/  HADD2.F32 R42, -RZ, R35.H0_H0 ;  /* 0x20000023ff2a7230 */ /* 0x000fc40000004100 */
[C---:B------:R-:W-:Y:S01]  /*10190*/  FFMA.FTZ R52, R30.reuse, R44, -R51 ;  /* 0x0000002c1e347223 */ /* 0x040fe20000010833 */
[----:B------:R-:W-:Y:S02]  /*101a0*/  HADD2.F32 R26, -RZ, R32.H0_H0 ;  /* 0x20000020ff1a7230 */ /* 0x000fe40000004100 */
[C---:B------:R-:W-:Y:S01]  /*101b0*/  FMUL.FTZ R53, R29.reuse, R47 ;  /* 0x0000002f1d357220 */ /* 0x040fe20000410000 */
[----:B------:R-:W-:Y:S01]  /*101c0*/  FFMA.FTZ R51, R30, R48, R37 ;  /* 0x000000301e337223 */ /* 0x000fe20000010025 */
[----:B------:R-:W-:Y:S01]  /*101d0*/  FMUL.FTZ R56, R29, R42 ;  /* 0x0000002a1d387220 */ /* 0x000fe20000410000 */
[----:B------:R-:W-:Y:S01]  /*101e0*/  HADD2.F32 R35, -RZ, R35.H1_H1 ;  /* 0x30000023ff237230 */ /* 0x000fe20000004100 */
[----:B------:R-:W-:Y:S01]  /*101f0*/  F2FP.F16.E4M3.UNPACK_B R46, R46.H1 ;  /* 0x0000002eff2e723e */ /* 0x000fe200030006ff */
[----:B------:R-:W-:Y:S02]  /*10200*/  HADD2.F32 R43, -RZ, R43.H1_H1 ;  /* 0x3000002bff2b7230 */ /* 0x000fe40000004100 */
[----:B------:R-:W-:Y:S01]  /*10210*/  FFMA.FTZ R53, R26, R42, -R53 ;  /* 0x0000002a1a357223 */ /* 0x000fe20000010835 */
[----:B------:R-:W-:-:S02]  /*10220*/  HADD2.F32 R39, -RZ, R39.H1_H1 ;  /* 0x30000027ff277230 */ /* 0x000fc40000004100 */
[----:B------:R-:W-:Y:S01]  /*10230*/  FFMA.FTZ R56, R26, R47, R56 ;  /* 0x0000002f1a387223 */ /* 0x000fe20000010038 */
[----:B------:R-:W-:Y:S01]  /*10240*/  HADD2.F32 R37, -RZ, R50.H0_H0 ;  /* 0x20000032ff257230 */ /* 0x000fe20000004100 */
[----:B------:R-:W-:Y:S01]  /*10250*/  F2FP.SATFINITE.E4M3.F32.PACK_AB_MERGE_C R49, R52, R49, RZ ;  /* 0x000000313431723e */ /* 0x000fe200048070ff */
[----:B------:R-:W-:Y:S02]  /*10260*/  HADD2.F32 R29, -RZ, R40.H0_H0 ;  /* 0x20000028ff1d7230 */ /* 0x000fe40000004100 */
[C---:B------:R-:W-:Y:S01]  /*10270*/  FMUL.FTZ R47, R39.reuse, R43 ;  /* 0x0000002b272f7220 */ /* 0x040fe20000410000 */
[----:B------:R-:W-:Y:S02]  /*10280*/  HADD2.F32 R30, -RZ, R46.H0_H0 ;  /* 0x2000002eff1e7230 */ /* 0x000fe40000004100 */
[----:B------:R-:W-:Y:S01]  /*10290*/  FMUL.FTZ R42, R39, R35 ;  /* 0x00000023272a7220 */ /* 0x000fe20000410000 */
[----:B------:R-:W-:Y:S02]  /*102a0*/  HADD2.F32 R26, -RZ, R33.H0_H0 ;  /* 0x20000021ff1a7230 */ /* 0x000fe40000004100 */
[----:B------:R-:W-:Y:S01]  /*102b0*/  FMUL.FTZ R39, R29, R37 ;  /* 0x000000251d277220 */ /* 0x000fe20000410000 */
[----:B------:R-:W-:-:S02]  /*102c0*/  HADD2.F32 R32, -RZ, R32.H1_H1 ;  /* 0x30000020ff207230 */ /* 0x000fc40000004100 */
[-C--:B------:R-:W-:Y:S01]  /*102d0*/  FMUL.FTZ R44, R29, R30.reuse ;  /* 0x0000001e1d2c7220 */ /* 0x080fe20000410000 */
[----:B------:R-:W-:Y:S02]  /*102e0*/  HADD2.F32 R46, -RZ, R46.H1_H1 ;  /* 0x3000002eff2e7230 */ /* 0x000fe40000004100 */
[----:B------:R-:W-:Y:S01]  /*102f0*/  FFMA.FTZ R55, R26, R30, -R39 ;  /* 0x0000001e1a377223 */ /* 0x000fe20000010827 */
[----:B------:R-:W-:Y:S01]  /*10300*/  F2FP.F16.E4M3.UNPACK_B R30, R41.H1 ;  /* 0x00000029ff1e723e */ /* 0x000fe200030006ff */
[----:B------:R-:W-:Y:S02]  /*10310*/  HADD2.F32 R50, -RZ, R50.H1_H1 ;  /* 0x30000032ff327230 */ /* 0x000fe40000004100 */
[C---:B------:R-:W-:Y:S01]  /*10320*/  FFMA.FTZ R48, R32.reuse, R35, -R47 ;  /* 0x0000002320307223 */ /* 0x040fe2000001082f */
[----:B------:R-:W-:Y:S02]  /*10330*/  HADD2.F32 R40, -RZ, R40.H1_H1 ;  /* 0x30000028ff287230 */ /* 0x000fe40000004100 */
[----:B------:R-:W-:Y:S01]  /*10340*/  FFMA.FTZ R47, R32, R43, R42 ;  /* 0x0000002b202f7223 */ /* 0x000fe2000001002a */
[----:B------:R-:W-:Y:S01]  /*10350*/  F2FP.F16.E4M3.UNPACK_B R35, R45.H1 ;  /* 0x0000002dff23723e */ /* 0x000fe200030006ff */
[----:B------:R-:W-:-:S02]  /*10360*/  HADD2.F32 R33, -RZ, R33.H1_H1 ;  /* 0x30000021ff217230 */ /* 0x000fc40000004100 */
[----:B------:R-:W-:Y:S01]  /*10370*/  FFMA.FTZ R57, R26, R37, R44 ;  /* 0x000000251a397223 */ /* 0x000fe2000001002c */
[----:B------:R-:W-:Y:S02]  /*10380*/  HADD2.F32 R29, -RZ, R34.H0_H0 ;  /* 0x20000022ff1d7230 */ /* 0x000fe40000004100 */
[C---:B------:R-:W-:Y:S01]  /*10390*/  FMUL.FTZ R42, R40.reuse, R50 ;  /* 0x00000032282a7220 */ /* 0x040fe20000410000 */
[----:B------:R-:W-:Y:S02]  /*103a0*/  HADD2.F32 R32, -RZ, R30.H0_H0 ;  /* 0x2000001eff207230 */ /* 0x000fe40000004100 */
[-C--:B------:R-:W-:Y:S01]  /*103b0*/  FMUL.FTZ R43, R40, R46.reuse ;  /* 0x0000002e282b7220 */ /* 0x080fe20000410000 */
[----:B------:R-:W-:Y:S02]  /*103c0*/  HADD2.F32 R37, -RZ, R35.H0_H0 ;  /* 0x20000023ff257230 */ /* 0x000fe40000004100 */
[----:B------:R-:W-:Y:S01]  /*103d0*/  FFMA.FTZ R58, R33, R46, -R42 ;  /* 0x0000002e213a7223 */ /* 0x000fe2000001082a */
[----:B------:R-:W-:-:S02]  /*103e0*/  HADD2.F32 R26, -RZ, R28.H0_H0 ;  /* 0x2000001cff1a7230 */ /* 0x000fc40000004100 */
[----:B------:R-:W-:Y:S01]  /*103f0*/  FMUL.FTZ R40, R29, R32 ;  /* 0x000000201d287220 */ /* 0x000fe20000410000 */
[----:B------:R-:W-:Y:S01]  /*10400*/  FFMA.FTZ R50, R33, R50, R43 ;  /* 0x0000003221327223 */ /* 0x000fe2000001002b */
[----:B------:R-:W-:Y:S01]  /*10410*/  HADD2.F32 R35, -RZ, R35.H1_H1 ;  /* 0x30000023ff237230 */ /* 0x000fe20000004100 */
[----:B------:R-:W-:Y:S01]  /*10420*/  F2FP.F16.E4M3.UNPACK_B R45, R45 ;  /* 0x0000002dff2d723e */ /* 0x000fe200020006ff */
[----:B------:R-:W-:Y:S02]  /*10430*/  HADD2.F32 R34, -RZ, R34.H1_H1 ;  /* 0x30000022ff227230 */ /* 0x000fe40000004100 */
[-C--:B------:R-:W-:Y:S01]  /*10440*/  FMUL.FTZ R39, R29, R37.reuse ;  /* 0x000000251d277220 */ /* 0x080fe20000410000 */
[----:B------:R-:W-:Y:S02]  /*10450*/  HADD2.F32 R33, -RZ, R30.H1_H1 ;  /* 0x3000001eff217230 */ /* 0x000fe40000004100 */
[----:B------:R-:W-:Y:S01]  /*10460*/  FFMA.FTZ R42, R26, R37, R40 ;  /* 0x000000251a2a7223 */ /* 0x000fe20000010028 */
[----:B------:R-:W-:-:S02]  /*10470*/  HADD2.F32 R28, -RZ, R28.H1_H1 ;  /* 0x3000001cff1c7230 */ /* 0x000fc40000004100 */
[C---:B------:R-:W-:Y:S01]  /*10480*/  FMUL.FTZ R37, R34.reuse, R35 ;  /* 0x0000002322257220 */ /* 0x040fe20000410000 */
[----:B------:R-:W-:Y:S01]  /*10490*/  F2FP.F16.E4M3.UNPACK_B R41, R41 ;  /* 0x00000029ff29723e */ /* 0x000fe200020006ff */
[-C--:B------:R-:W-:Y:S01]  /*104a0*/  FMUL.FTZ R34, R34, R33.reuse ;  /* 0x0000002122227220 */ /* 0x080fe20000410000 */
[----:B------:R-:W-:Y:S02]  /*104b0*/  HADD2.F32 R30, -RZ, R45.H0_H0 ;  /* 0x2000002dff1e7230 */ /* 0x000fe40000004100 */
[----:B------:R-:W-:Y:S01]  /*104c0*/  FFMA.FTZ R39, R26, R32, -R39 ;  /* 0x000000201a277223 */ /* 0x000fe20000010827 */
[----:B------:R-:W-:Y:S02]  /*104d0*/  HADD2.F32 R29, -RZ, R27.H0_H0 ;  /* 0x2000001bff1d7230 */ /* 0x000fe40000004100 */
[C---:B------:R-:W-:Y:S01]  /*104e0*/  FFMA.FTZ R44, R28.reuse, R33, -R37 ;  /* 0x000000211c2c7223 */ /* 0x040fe20000010825 */
[----:B------:R-:W-:Y:S01]  /*104f0*/  FFMA.FTZ R43, R28, R35, R34 ;  /* 0x000000231c2b7223 */ /* 0x000fe20000010022 */
[----:B------:R-:W-:Y:S01]  /*10500*/  HADD2.F32 R28, -RZ, R41.H0_H0 ;  /* 0x20000029ff1c7230 */ /* 0x000fe20000004100 */
[----:B------:R-:W-:Y:S01]  /*10510*/  F2FP.SATFINITE.E4M3.F32.PACK_AB_MERGE_C R51, R51, R54, RZ ;  /* 0x000000363333723e */ /* 0x000fe200048070ff */
[----:B------:R-:W-:-:S02]  /*10520*/  HADD2.F32 R26, -RZ, R7.H0_H0 ;  /* 0x20000007ff1a7230 */ /* 0x000fc40000004100 */
[C---:B------:R-:W-:Y:S01]  /*10530*/  FMUL.FTZ R33, R29.reuse, R30 ;  /* 0x0000001e1d217220 */ /* 0x040fe20000410000 */
[----:B------:R-:W-:Y:S02]  /*10540*/  HADD2.F32 R32, -RZ, R45.H1_H1 ;  /* 0x3000002dff207230 */ /* 0x000fe40000004100 */
[-C--:B------:R-:W-:Y:S01]  /*10550*/  FMUL.FTZ R29, R29, R28.reuse ;  /* 0x0000001c1d1d7220 */ /* 0x080fe20000410000 */
[----:B------:R-:W-:Y:S02]  /*10560*/  HADD2.F32 R27, -RZ, R27.H1_H1 ;  /* 0x3000001bff1b7230 */ /* 0x000fe40000004100 */
[C---:B------:R-:W-:Y:S01]  /*10570*/  FFMA.FTZ R34, R26.reuse, R28, -R33 ;  /* 0x0000001c1a227223 */ /* 0x040fe20000010821 */
[----:B------:R-:W-:Y:S01]  /*10580*/  HADD2.F32 R28, -RZ, R41.H1_H1 ;  /* 0x30000029ff1c7230 */ /* 0x000fe20000004100 */
[----:B------:R-:W-:Y:S01]  /*10590*/  F2FP.F16.E4M3.UNPACK_B R33, R21.H1 ;  /* 0x00000015ff21723e */ /* 0x000fe200030006ff */
[----:B------:R-:W-:Y:S02]  /*105a0*/  HADD2.F32 R7, -RZ, R7.H1_H1 ;  /* 0x30000007ff077230 */ /* 0x000fe40000004100 */
[C---:B------:R-:W-:Y:S01]  /*105b0*/  FMUL.FTZ R40, R27.reuse, R32 ;  /* 0x000000201b287220 */ /* 0x040fe20000410000 */
[----:B------:R-:W-:Y:S01]  /*105c0*/  FFMA.FTZ R30, R26, R30, R29 ;  /* 0x0000001e1a1e7223 */ /* 0x000fe2000001001d */
[----:B------:R-:W-:Y:S01]  /*105d0*/  F2FP.F16.E4M3.UNPACK_B R29, R20.H1 ;  /* 0x00000014ff1d723e */ /* 0x000fe200030006ff */
[-C--:B------:R-:W-:Y:S01]  /*105e0*/  FMUL.FTZ R27, R27, R28.reuse ;  /* 0x0000001c1b1b7220 */ /* 0x080fe20000410000 */
[----:B------:R-:W-:Y:S01]  /*105f0*/  FFMA.FTZ R35, R7, R28, -R40 ;  /* 0x0000001c07237223 */ /* 0x000fe20000010828 */
[----:B------:R-:W-:Y:S01]  /*10600*/  HADD2.F32 R28, -RZ, R33.H0_H0 ;  /* 0x20000021ff1c7230 */ /* 0x000fe20000004100 */
[----:B------:R-:W-:Y:S01]  /*10610*/  F2FP.F16.E4M3.UNPACK_B R20, R20 ;  /* 0x00000014ff14723e */ /* 0x000fe200020006ff */
[----:B------:R-:W-:-:S02]  /*10620*/  HADD2.F32 R26, -RZ, R38.H0_H0 ;  /* 0x20000026ff1a7230 */ /* 0x000fc40000004100 */
[----:B------:R-:W-:Y:S01]  /*10630*/  FFMA.FTZ R37, R7, R32, R27 ;  /* 0x0000002007257223 */ /* 0x000fe2000001001b */
[----:B------:R-:W-:Y:S01]  /*10640*/  HADD2.F32 R27, -RZ, R29.H0_H0 ;  /* 0x2000001dff1b7230 */ /* 0x000fe20000004100 */
[----:B------:R-:W-:Y:S01]  /*10650*/  F2FP.SATFINITE.E4M3.F32.PACK_AB_MERGE_C R42, R43, R42, RZ ;  /* 0x0000002a2b2a723e */ /* 0x000fe200048070ff */
[----:B------:R-:W-:Y:S02]  /*10660*/  HADD2.F32 R7, -RZ, R31.H0_H0 ;  /* 0x2000001fff077230 */ /* 0x000fe40000004100 */
[C---:B------:R-:W-:Y:S01]  /*10670*/  FMUL.FTZ R32, R26.reuse, R28 ;  /* 0x0000001c1a207220 */ /* 0x040fe20000410000 */
[----:B------:R-:W-:Y:S02]  /*10680*/  HADD2.F32 R29, -RZ, R29.H1_H1 ;  /* 0x3000001dff1d7230 */ /* 0x000fe40000004100 */
[-C--:B------:R-:W-:Y:S01]  /*10690*/  FMUL.FTZ R26, R26, R27.reuse ;  /* 0x0000001b1a1a7220 */ /* 0x080fe20000410000 */
[----:B------:R-:W-:Y:S02]  /*106a0*/  HADD2.F32 R33, -RZ, R33.H1_H1 ;  /* 0x30000021ff217230 */ /* 0x000fe40000004100 */
[----:B------:R-:W-:Y:S01]  /*106b0*/  FFMA.FTZ R40, R7, R27, -R32 ;  /* 0x0000001b07287223 */ /* 0x000fe20000010820 */
[----:B------:R-:W-:Y:S01]  /*106c0*/  HADD2.F32 R38, -RZ, R38.H1_H1 ;  /* 0x30000026ff267230 */ /* 0x000fe20000004100 */
[----:B------:R-:W-:Y:S01]  /*106d0*/  F2FP.F16.E4M3.UNPACK_B R27, R21 ;  /* 0x00000015ff1b723e */ /* 0x000fe200020006ff */
[----:B------:R-:W-:Y:S01]  /*106e0*/  HADD2.F32 R31, -RZ, R31.H1_H1 ;  /* 0x3000001fff1f7230 */ /* 0x000fe20000004100 */
[----:B------:R-:W-:Y:S01]  /*106f0*/  F2FP.SATFINITE.E4M3.F32.PACK_AB_MERGE_C R5, R6, R5, R49 ;  /* 0x000000050605723e */ /* 0x000fe20004807031 */
[----:B------:R-:W-:-:S02]  /*10700*/  HADD2.F32 R21, -RZ, R20.H0_H0 ;  /* 0x20000014ff157230 */ /* 0x000fc40000004100 */
[C---:B------:R-:W-:Y:S01]  /*10710*/  FMUL.FTZ R32, R38.reuse, R33 ;  /* 0x0000002126207220 */ /* 0x040fe20000410000 */
[-C--:B------:R-:W-:Y:S01]  /*10720*/  FMUL.FTZ R46, R38, R29.reuse ;  /* 0x0000001d262e7220 */ /* 0x080fe20000410000 */
[----:B------:R-:W-:Y:S01]  /*10730*/  FFMA.FTZ R38, R7, R28, R26 ;  /* 0x0000001c07267223 */ /* 0x000fe2000001001a */
[----:B------:R-:W-:Y:S02]  /*10740*/  HADD2.F32 R26, -RZ, R20.H1_H1 ;  /* 0x30000014ff1a7230 */ /* 0x000fe40000004100 */
[C---:B------:R-:W-:Y:S01]  /*10750*/  FFMA.FTZ R41, R31.reuse, R29, -R32 ;  /* 0x0000001d1f297223 */ /* 0x040fe20000010820 */
[--C-:B------:R-:W-:Y:S02]  /*10760*/  HADD2.F32 R28, -RZ, R27.reuse.H0_H0 ;  /* 0x2000001bff1c7230 */ /* 0x100fe40000004100 */
[----:B------:R-:W-:Y:S01]  /*10770*/  FFMA.FTZ R31, R31, R33, R46 ;  /* 0x000000211f1f7223 */ /* 0x000fe2000001002e */
[--C-:B------:R-:W-:Y:S01]  /*10780*/  HADD2.F32 R7, -RZ, R4.reuse.H0_H0 ;  /* 0x20000004ff077230 */ /* 0x100fe20000004100 */
[----:B------:R-:W-:Y:S01]  /*10790*/  F2FP.SATFINITE.E4M3.F32.PACK_AB_MERGE_C R25, R24, R25, R51 ;  /* 0x000000191819723e */ /* 0x000fe20004807033 */
[----:B------:R-:W-:Y:S01]  /*107a0*/  HADD2.F32 R27, -RZ, R27.H1_H1 ;  /* 0x3000001bff1b7230 */ /* 0x000fe20000004100 */
[----:B------:R-:W-:Y:S01]  /*107b0*/  F2FP.SATFINITE.E4M3.F32.PACK_AB_MERGE_C R40, R41, R40, RZ ;  /* 0x000000282928723e */ /* 0x000fe200048070ff */
[----:B------:R-:W-:-:S02]  /*107c0*/  HADD2.F32 R20, -RZ, R4.H1_H1 ;  /* 0x30000004ff147230 */ /* 0x000fc40000004100 */
[C---:B------:R-:W-:Y:S01]  /*107d0*/  FMUL.FTZ R29, R7.reuse, R28 ;  /* 0x0000001c071d7220 */ /* 0x040fe20000410000 */
[--C-:B------:R-:W-:Y:S02]  /*107e0*/  HADD2.F32 R4, -RZ, R3.reuse.H0_H0 ;  /* 0x20000003ff047230 */ /* 0x100fe40000004100 */
[----:B------:R-:W-:Y:S01]  /*107f0*/  FMUL.FTZ R7, R7, R21 ;  /* 0x0000001507077220 */ /* 0x000fe20000410000 */
        /* <DEDUP_REMOVED lines=14> */
[----:B------:R-:W-:Y:S02]  /*108e0*/  F2FP.SATFINITE.E4M3.F32.PACK_AB_MERGE_C R27, R47, R56, R27 ;  /* 0x000000382f1b723e */ /* 0x000fe4000480701b */
[----:B------:R-:W-:Y:S01]  /*108f0*/  F2FP.SATFINITE.E4M3.F32.PACK_AB_MERGE_C R24, R37, R30, R42 ;  /* 0x0000001e2518723e */ /* 0x000fe2000480702a */
[----:B------:R3:W-:Y:S01]  /*10900*/  STS.128 [R222+0x18000], R4 ;  /* 0x01800004de007388 */ /* 0x0007e20000000c00 */
[----:B------:R-:W-:-:S05]  /*10910*/  F2FP.SATFINITE.E4M3.F32.PACK_AB_MERGE_C R26, R3, R28, R26 ;  /* 0x0000001c031a723e */ /* 0x000fca000480701a */
[----:B------:R3:W-:Y:S02]  /*10920*/  STS.128 [R0+0x18000], R24 ;  /* 0x0180001800007388 */ /* 0x0007e40000000c00 */
.L_x_1853:
[----:B------:R-:W-:Y:S05]  /*10930*/  BSYNC B1 ;  /* 0x0000000000017941 */ /* 0x000fea0003800000 */
.L_x_1852:
[----:B------:R-:W-:Y:S05]  /*10940*/  @P0 BRA `(.L_x_1837) ;  /* 0x0000000c00e00947 */ /* 0x000fea0003800000 */
[----:B-123--:R-:W2:Y:S01]  /*10950*/  LDL R24, [R1+0xc] ;  /* 0x00000c0001187983 */ /* 0x00eea20000100800 */
[----:B-----5:R-:W-:Y:S02]  /*10960*/  SHF.R.U32.HI R3, RZ, 0x8, R12 ;  /* 0x00000008ff037819 */ /* 0x020fe4000001160c */
[----:B------:R-:W-:Y:S02]  /*10970*/  LOP3.LUT R0, R12, 0xff, RZ, 0xc0, !PT ;  /* 0x000000ff0c007812 */ /* 0x000fe400078ec0ff */
[----:B------:R-:W-:Y:S02]  /*10980*/  SHF.R.U32.HI R7, RZ, 0x8, R14 ;  /* 0x00000008ff077819 */ /* 0x000fe4000001160e */
[----:B------:R-:W-:Y:S02]  /*10990*/  LOP3.LUT R3, R3, 0xff, RZ, 0xc0, !PT ;  /* 0x000000ff03037812 */ /* 0x000fe400078ec0ff */
[----:B------:R-:W-:Y:S02]  /*109a0*/  LEA.HI R59, R59, R214, RZ, 0x1c ;  /* 0x000000d63b3b7211 */ /* 0x000fe400078fe0ff */
[----:B------:R-:W-:-:S02]  /*109b0*/  LOP3.LUT R6, R14, 0xff, RZ, 0xc0, !PT ;  /* 0x000000ff0e067812 */ /* 0x000fc400078ec0ff */
[----:B------:R-:W-:Y:S02]  /*109c0*/  LOP3.LUT R7, R7, 0xff, RZ, 0xc0, !PT ;  /* 0x000000ff07077812 */ /* 0x000fe400078ec0ff */
[----:B------:R-:W-:Y:S02]  /*109d0*/  PRMT R21, R3, 0x7604, R0 ;  /* 0x0000760403157816 */ /* 0x000fe40000000000 */
[----:B------:R-:W-:Y:S02]  /*109e0*/  SHF.R.S32.HI R0, RZ, 0x1f, R59 ;  /* 0x0000001fff007819 */ /* 0x000fe4000001143b */
[----:B------:R-:W-:Y:S02]  /*109f0*/  SHF.R.U32.HI R5, RZ, 0x8, R13 ;  /* 0x00000008ff057819 */ /* 0x000fe4000001160d */
[----:B------:R-:W-:Y:S02]  /*10a00*/  PRMT R29, R7, 0x7604, R6 ;  /* 0x00007604071d7816 */ /* 0x000fe40000000006 */
[----:B------:R-:W-:Y:S01]  /*10a10*/  LEA.HI R7, R0, R59, RZ, 0x3 ;  /* 0x0000003b00077211 */ /* 0x000fe200078f18ff */
[----:B------:R-:W-:Y:S01]  /*10a20*/  IMAD.SHL.U32 R59, R59, 0x10, RZ ;  /* 0x000000103b3b7824 */ /* 0x000fe200078e00ff */
[----:B------:R-:W-:-:S02]  /*10a30*/  LOP3.LUT R4, R13, 0xff, RZ, 0xc0, !PT ;  /* 0x000000ff0d047812 */ /* 0x000fc400078ec0ff */
[----:B------:R-:W-:Y:S01]  /*10a40*/  LOP3.LUT R5, R5, 0xff, RZ, 0xc0, !PT ;  /* 0x000000ff05057812 */ /* 0x000fe200078ec0ff */
[----:B------:R-:W-:Y:S01]  /*10a50*/  IMAD.SHL.U32 R7, R7, 0x800, RZ ;  /* 0x0000080007077824 */ /* 0x000fe200078e00ff */
[----:B------:R-:W-:Y:S02]  /*10a60*/  LOP3.LUT R0, R228, 0x70, R59, 0xf8, !PT ;  /* 0x00000070e4007812 */ /* 0x000fe400078ef83b */
[----:B------:R-:W-:Y:S02]  /*10a70*/  PRMT R20, R5, 0x7604, R4 ;  /* 0x0000760405147816 */ /* 0x000fe40000000004 */
[----:B------:R-:W-:Y:S02]  /*10a80*/  SHF.R.U32.HI R4, RZ, 0x8, R15 ;  /* 0x00000008ff047819 */ /* 0x000fe4000001160f */
[----:B0-----:R-:W-:Y:S02]  /*10a90*/  SHF.R.U32.HI R25, RZ, 0x3, R228 ;  /* 0x00000003ff197819 */ /* 0x001fe400000116e4 */
[----:B------:R-:W-:-:S02]  /*10aa0*/  LOP3.LUT R3, R15, 0xff, RZ, 0xc0, !PT ;  /* 0x000000ff0f037812 */ /* 0x000fc400078ec0ff */
[----:B------:R-:W-:Y:S02]  /*10ab0*/  LOP3.LUT R4, R4, 0xff, RZ, 0xc0, !PT ;  /* 0x000000ff04047812 */ /* 0x000fe400078ec0ff */
[----:B------:R-:W-:Y:S02]  /*10ac0*/  LOP3.LUT R0, R0, R25, RZ, 0x3c, !PT ;  /* 0x0000001900007212 */ /* 0x000fe400078e3cff */
[----:B------:R-:W-:Y:S02]  /*10ad0*/  LOP3.LUT R25, R7, 0xffffc000, RZ, 0xc0, !PT ;  /* 0xffffc00007197812 */ /* 0x000fe400078ec0ff */
[----:B------:R-:W-:Y:S02]  /*10ae0*/  SHF.R.U32.HI R6, RZ, 0x8, R8 ;  /* 0x00000008ff067819 */ /* 0x000fe40000011608 */
[----:B------:R-:W-:Y:S02]  /*10af0*/  PRMT R28, R4, 0x7604, R3 ;  /* 0x00007604041c7816 */ /* 0x000fe40000000003 */
[----:B------:R-:W-:-:S02]  /*10b00*/  LOP3.LUT R5, R8, 0xff, RZ, 0xc0, !PT ;  /* 0x000000ff08057812 */ /* 0x000fc400078ec0ff */
[----:B------:R-:W-:Y:S02]  /*10b10*/  LOP3.LUT R6, R6, 0xff, RZ, 0xc0, !PT ;  /* 0x000000ff06067812 */ /* 0x000fe400078ec0ff */
[----:B------:R-:W-:Y:S02]  /*10b20*/  SHF.R.U32.HI R32, RZ, 0x8, R10 ;  /* 0x00000008ff207819 */ /* 0x000fe4000001160a */
[----:B------:R-:W-:Y:S02]  /*10b30*/  PRMT R35, R6, 0x7604, R5 ;  /* 0x0000760406237816 */ /* 0x000fe40000000005 */
[----:B------:R-:W0:Y:S01]  /*10b40*/  LDS.128 R4, [R221+0x18000] ;  /* 0x01800000dd047984 */ /* 0x000e220000000c00 */
[----:B------:R-:W-:Y:S02]  /*10b50*/  LOP3.LUT R30, R9, 0xff, RZ, 0xc0, !PT ;  /* 0x000000ff091e7812 */ /* 0x000fe400078ec0ff */
[----:B------:R-:W-:Y:S02]  /*10b60*/  LOP3.LUT R31, R10, 0xff, RZ, 0xc0, !PT ;  /* 0x000000ff0a1f7812 */ /* 0x000fe400078ec0ff */
[----:B------:R-:W-:-:S02]  /*10b70*/  LOP3.LUT R32, R32, 0xff, RZ, 0xc0, !PT ;  /* 0x000000ff20207812 */ /* 0x000fc400078ec0ff */
[----:B------:R-:W-:Y:S02]  /*10b80*/  SHF.R.U32.HI R34, RZ, 0x8, R11 ;  /* 0x00000008ff227819 */ /* 0x000fe4000001160b */
[----:B------:R-:W-:Y:S02]  /*10b90*/  PRMT R39, R32, 0x7604, R31 ;  /* 0x0000760420277816 */ /* 0x000fe4000000001f */
[----:B------:R-:W-:Y:S02]  /*10ba0*/  SHF.R.U32.HI R37, RZ, 0x10, R9 ;  /* 0x00000010ff257819 */ /* 0x000fe40000011609 */
[----:B------:R-:W-:Y:S02]  /*10bb0*/  SHF.R.U32.HI R41, RZ, 0x10, R11 ;  /* 0x00000010ff297819 */ /* 0x000fe4000001160b */
[----:B------:R-:W-:Y:S02]  /*10bc0*/  SHF.R.U32.HI R31, RZ, 0x10, R15 ;  /* 0x00000010ff1f7819 */ /* 0x000fe4000001160f */
[----:B------:R-:W-:Y:S01]  /*10bd0*/  LOP3.LUT R33, R11, 0xff, RZ, 0xc0, !PT ;  /* 0x000000ff0b217812 */ /* 0x000fe200078ec0ff */
[----:B------:R-:W-:Y:S01]  /*10be0*/  IMAD.U32 R41, R41, 0x10000, RZ ;  /* 0x0001000029297824 */ /* 0x000fe200078e00ff */
[----:B------:R-:W-:Y:S01]  /*10bf0*/  LOP3.LUT R34, R34, 0xff, RZ, 0xc0, !PT ;  /* 0x000000ff22227812 */ /* 0x000fe200078ec0ff */
[----:B------:R-:W-:Y:S01]  /*10c00*/  IMAD.U32 R31, R31, 0x10000, RZ ;  /* 0x000100001f1f7824 */ /* 0x000fe200078e00ff */
        /* <DEDUP_REMOVED lines=10> */
[----:B0-----:R-:W-:Y:S02]  /*10cb0*/  F2FP.F16.E4M3.UNPACK_B R12, R7 ;  /* 0x00000007ff0c723e */ /* 0x001fe400020006ff */
[----:B------:R-:W-:Y:S02]  /*10cc0*/  LOP3.LUT R34, R33, 0xff000000, R15, 0xf8, !PT ;  /* 0xff00000021227812 */ /* 0x000fe400078ef80f */
[----:B------:R-:W-:-:S02]  /*10cd0*/  F2FP.F16.E4M3.UNPACK_B R11, R6.H1 ;  /* 0x00000006ff0b723e */ /* 0x000fc400030006ff */
[----:B------:R-:W-:Y:S02]  /*10ce0*/  LOP3.LUT R35, R35, 0xff000000, R8, 0xf8, !PT ;  /* 0xff00000023237812 */ /* 0x000fe400078ef808 */
[----:B------:R-:W-:Y:S02]  /*10cf0*/  LOP3.LUT R40, R39, 0xff000000, R10, 0xf8, !PT ;  /* 0xff00000027287812 */ /* 0x000fe400078ef80a */
[-C--:B------:R-:W-:Y:S02]  /*10d00*/  F2FP.F16.E4M3.UNPACK_B R8, R5.reuse ;  /* 0x00000005ff08723e */ /* 0x080fe400020006ff */
[----:B------:R-:W-:Y:S02]  /*10d10*/  F2FP.F16.E4M3.UNPACK_B R10, R5.H1 ;  /* 0x00000005ff0a723e */ /* 0x000fe400030006ff */
[----:B------:R-:W-:Y:S02]  /*10d20*/  LOP3.LUT R32, R31, 0xff000000, R14, 0xf8, !PT ;  /* 0xff0000001f207812 */ /* 0x000fe400078ef80e */
[----:B--2---:R-:W-:-:S02]  /*10d30*/  IADD3 R3, R0, R25, R24 ;  /* 0x0000001900037210 */ /* 0x004fc40007ffe018 */
[----:B------:R-:W-:-:S03]  /*10d40*/  SHF.R.U32.HI R24, RZ, 0x8, R9 ;  /* 0x00000008ff187819 */ /* 0x000fc60000011609 */
[----:B------:R-:W-:Y:S01]  /*10d50*/  IMAD.IADD R0, R184, 0x1, R3 ;  /* 0x00000001b8007824 */ /* 0x000fe200078e0203 */
[----:B------:R-:W-:-:S04]  /*10d60*/  LOP3.LUT R3, R24, 0xff, RZ, 0xc0, !PT ;  /* 0x000000ff18037812 */ /* 0x000fc800078ec0ff */
[----:B------:R-:W0:Y:S01]  /*10d70*/  LDS.128 R24, [R0+0x18000] ;  /* 0x0180000000187984 */ /* 0x000e220000000c00 */
[----:B------:R-:W-:Y:S02]  /*10d80*/  PRMT R30, R3, 0x7604, R30 ;  /* 0x00007604031e7816 */ /* 0x000fe4000000001e */
[----:B------:R-:W-:Y:S02]  /*10d90*/  SHF.R.U32.HI R3, RZ, 0x10, R13 ;  /* 0x00000010ff037819 */ /* 0x000fe4000001160d */
[----:B------:R-:W-:-:S03]  /*10da0*/  LOP3.LUT R37, R30, 0xff0000, R37, 0xf8, !PT ;  /* 0x00ff00001e257812 */ /* 0x000fc600078ef825 */
[----:B------:R-:W-:Y:S01]  /*10db0*/  IMAD.U32 R3, R3, 0x10000, RZ ;  /* 0x0001000003037824 */ /* 0x000fe200078e00ff */
[----:B------:R-:W-:Y:S01]  /*10dc0*/  LOP3.LUT R37, R37, 0xff000000, R9, 0xf8, !PT ;  /* 0xff00000025257812 */ /* 0x000fe200078ef809 */
[--C-:B------:R-:W-:Y:S02]  /*10dd0*/  HADD2.F32 R9, -RZ, R8.reuse.H0_H0 ;  /* 0x20000008ff097230 */ /* 0x100fe40000004100 */
[----:B------:R-:W-:Y:S01]  /*10de0*/  HADD2.F32 R8, -RZ, R8.H1_H1 ;  /* 0x30000008ff087230 */ /* 0x000fe20000004100 */
[----:B------:R-:W-:Y:S02]  /*10df0*/  LOP3.LUT R3, R20, 0xff0000, R3, 0xf8, !PT ;  /* 0x00ff000014037812 */ /* 0x000fe400078ef803 */
[----:B------:R-:W-:Y:S02]  /*10e00*/  F2FP.F16.E4M3.UNPACK_B R33, R37 ;  /* 0x00000025ff21723e */ /* 0x000fe400020006ff */
[----:B------:R-:W-:Y:S02]  /*10e10*/  LOP3.LUT R20, R3, 0xff000000, R13, 0xf8, !PT ;  /* 0xff00000003147812 */ /* 0x000fe400078ef80d */
[----:B------:R-:W-:Y:S01]  /*10e20*/  F2FP.F16.E4M3.UNPACK_B R13, R7.H1 ;  /* 0x00000007ff0d723e */ /* 0x000fe200030006ff */
[----:B------:R-:W-:Y:S01]  /*10e30*/  HADD2.F32 R38, -RZ, R33.H0_H0 ;  /* 0x20000021ff267230 */ /* 0x000fe20000004100 */
[----:B------:R-:W-:-:S02]  /*10e40*/  F2FP.F16.E4M3.UNPACK_B R7, R6 ;  /* 0x00000006ff07723e */ /* 0x000fc400020006ff */
[----:B------:R-:W-:Y:S02]  /*10e50*/  F2FP.F16.E4M3.UNPACK_B R15, R20 ;  /* 0x00000014ff0f723e */ /* 0x000fe400020006ff */
[----:B------:R-:W-:Y:S02]  /*10e60*/  F2FP.F16.E4M3.UNPACK_B R37, R37.H1 ;  /* 0x00000025ff25723e */ /* 0x000fe400030006ff */
[-C--:B------:R-:W-:Y:S01]  /*10e70*/  F2FP.F16.E4M3.UNPACK_B R3, R4.reuse ;  /* 0x00000004ff03723e */ /* 0x080fe200020006ff */
[----:B------:R-:W-:Y:S01]  /*10e80*/  HADD2.F32 R30, -RZ, R15.H0_H0 ;  /* 0x2000000fff1e7230 */ /* 0x000fe20000004100 */
[----:B------:R-:W-:Y:S01]  /*10e90*/  F2FP.F16.E4M3.UNPACK_B R4, R4.H1 ;  /* 0x00000004ff04723e */ /* 0x000fe200030006ff */
[--C-:B------:R-:W-:Y:S02]  /*10ea0*/  HADD2.F32 R39, -RZ, R37.reuse.H0_H0 ;  /* 0x20000025ff277230 */ /* 0x100fe40000004100 */
[----:B------:R-:W-:Y:S01]  /*10eb0*/  HADD2.F32 R37, -RZ, R37.H1_H1 ;  /* 0x30000025ff257230 */ /* 0x000fe20000004100 */
[----:B0-----:R-:W-:-:S02]  /*10ec0*/  F2FP.F16.E4M3.UNPACK_B R6, R25 ;  /* 0x00000019ff06723e */ /* 0x001fc400020006ff */
[----:B------:R-:W-:Y:S02]  /*10ed0*/  F2FP.F16.E4M3.UNPACK_B R25, R25.H1 ;  /* 0x00000019ff19723e */ /* 0x000fe400030006ff */
[-C--:B------:R-:W-:Y:S01]  /*10ee0*/  F2FP.F16.E4M3.UNPACK_B R28, R27.reuse ;  /* 0x0000001bff1c723e */ /* 0x080fe200020006ff */
[----:B------:R-:W-:Y:S01]  /*10ef0*/  HADD2.F32 R5, -RZ, R6.H0_H0 ;  /* 0x20000006ff057230 */ /* 0x000fe20000004100 */
[----:B------:R-:W-:Y:S02]  /*10f00*/  F2FP.F16.E4M3.UNPACK_B R27, R27.H1 ;  /* 0x0000001bff1b723e */ /* 0x000fe400030006ff */
[----:B------:R-:W-:Y:S02]  /*10f10*/  F2FP.F16.E4M3.UNPACK_B R14, R24 ;  /* 0x00000018ff0e723e */ /* 0x000fe400020006ff */
[C---:B------:R-:W-:Y:S01]  /*10f20*/  FMUL.FTZ R42, R5.reuse, R38 ;  /* 0x00000026052a7220 */ /* 0x040fe20000410000 */
[----:B------:R-:W-:Y:S01]  /*10f30*/  FMUL.FTZ R31, R5, R30 ;  /* 0x0000001e051f7220 */ /* 0x000fe20000410000 */
[----:B------:R-:W-:-:S02]  /*10f40*/  F2FP.F16.E4M3.UNPACK_B R24, R24.H1 ;  /* 0x00000018ff18723e */ /* 0x000fc400030006ff */
[C---:B------:R-:W-:Y:S01]  /*10f50*/  FFMA.FTZ R5, R9.reuse, R30, -R42 ;  /* 0x0000001e09057223 */ /* 0x040fe2000001082a */
[----:B------:R-:W-:Y:S01]  /*10f60*/  F2FP.F16.E4M3.UNPACK_B R30, R20.H1 ;  /* 0x00000014ff1e723e */ /* 0x000fe200030006ff */
[----:B------:R-:W-:Y:S01]  /*10f70*/  FFMA.FTZ R9, R9, R38, R31 ;  /* 0x0000002609097223 */ /* 0x000fe2000001001f */
[----:B------:R-:W-:Y:S01]  /*10f80*/  HADD2.F32 R38, -RZ, R33.H1_H1 ;  /* 0x30000021ff267230 */ /* 0x000fe20000004100 */
[-C--:B------:R-:W-:Y:S01]  /*10f90*/  F2FP.F16.E4M3.UNPACK_B R21, R26.reuse ;  /* 0x0000001aff15723e */ /* 0x080fe200020006ff */
[----:B------:R-:W-:Y:S01]  /*10fa0*/  HADD2.F32 R20, -RZ, R25.H0_H0 ;  /* 0x20000019ff147230 */ /* 0x000fe20000004100 */
[----:B------:R-:W-:Y:S01]  /*10fb0*/  F2FP.F16.E4M3.UNPACK_B R26, R26.H1 ;  /* 0x0000001aff1a723e */ /* 0x000fe200030006ff */
[----:B------:R-:W-:Y:S02]  /*10fc0*/  HADD2.F32 R33, -RZ, R30.H0_H0 ;  /* 0x2000001eff217230 */ /* 0x000fe40000004100 */
[----:B------:R-:W-:Y:S02]  /*10fd0*/  HADD2.F32 R31, -RZ, R15.H1_H1 ;  /* 0x3000000fff1f7230 */ /* 0x000fe40000004100 */
[----:B------:R-:W-:Y:S01]  /*10fe0*/  FMUL.FTZ R45, R20, R39 ;  /* 0x00000027142d7220 */ /* 0x000fe20000410000 */
[----:B------:R-:W-:-:S02]  /*10ff0*/  HADD2.F32 R15, -RZ, R6.H1_H1 ;  /* 0x30000006ff0f7230 */ /* 0x000fc40000004100 */
[----:B------:R-:W-:Y:S01]  /*11000*/  FMUL.FTZ R20, R20, R33 ;  /* 0x0000002114147220 */ /* 0x000fe20000410000 */
[----:B------:R-:W-:Y:S02]  /*11010*/  HADD2.F32 R6, -RZ, R10.H0_H0 ;  /* 0x2000000aff067230 */ /* 0x000fe40000004100 */
[----:B------:R-:W-:Y:S02]  /*11020*/  HADD2.F32 R30, -RZ, R30.H1_H1 ;  /* 0x3000001eff1e7230 */ /* 0x000fe40000004100 */
[CC--:B------:R-:W-:Y:S01]  /*11030*/  FMUL.FTZ R43, R15.reuse, R38.reuse ;  /* 0x000000260f2b7220 */ /* 0x0c0fe20000410000 */
[----:B------:R-:W-:Y:S01]  /*11040*/  FMUL.FTZ R15, R15, R31 ;  /* 0x0000001f0f0f7220 */ /* 0x000fe20000410000 */
[----:B------:R-:W-:Y:S01]  /*11050*/  FFMA.FTZ R39, R6, R39, R20 ;  /* 0x0000002706277223 */ /* 0x000fe20000010014 */
[----:B------:R-:W-:Y:S01]  /*11060*/  F2FP.F16.E4M3.UNPACK_B R20, R41 ;  /* 0x00000029ff14723e */ /* 0x000fe200020006ff */
[C---:B------:R-:W-:Y:S01]  /*11070*/  FFMA.FTZ R42, R8.reuse, R31, -R43 ;  /* 0x0000001f082a7223 */ /* 0x040fe2000001082b */
[----:B------:R-:W-:Y:S01]  /*11080*/  FFMA.FTZ R38, R8, R38, R15 ;  /* 0x0000002608267223 */ /* 0x000fe2000001000f */
[----:B------:R-:W-:Y:S01]  /*11090*/  FFMA.FTZ R45, R6, R33, -R45 ;  /* 0x00000021062d7223 */ /* 0x000fe2000001082d */
[-C--:B------:R-:W-:Y:S01]  /*110a0*/  F2FP.F16.E4M3.UNPACK_B R15, R34.reuse ;  /* 0x00000022ff0f723e */ /* 0x080fe200020006ff */
[----:B------:R-:W-:Y:S01]  /*110b0*/  HADD2.F32 R25, -RZ, R25.H1_H1 ;  /* 0x30000019ff197230 */ /* 0x000fe20000004100 */
[----:B------:R-:W-:Y:S01]  /*110c0*/  F2FP.F16.E4M3.UNPACK_B R41, R41.H1 ;  /* 0x00000029ff29723e */ /* 0x000fe200030006ff */
[----:B------:R-:W-:Y:S01]  /*110d0*/  HADD2.F32 R33, -RZ, R20.H0_H0 ;  /* 0x20000014ff217230 */ /* 0x000fe20000004100 */
[----:B------:R-:W-:Y:S01]  /*110e0*/  F2FP.F16.E4M3.UNPACK_B R34, R34.H1 ;  /* 0x00000022ff22723e */ /* 0x000fe200030006ff */
[----:B------:R-:W-:-:S02]  /*110f0*/  HADD2.F32 R8, -RZ, R28.H0_H0 ;  /* 0x2000001cff087230 */ /* 0x000fc40000004100 */
[C---:B------:R-:W-:Y:S01]  /*11100*/  FMUL.FTZ R43, R25.reuse, R37 ;  /* 0x00000025192b7220 */ /* 0x040fe20000410000 */
[----:B------:R-:W-:Y:S02]  /*11110*/  HADD2.F32 R10, -RZ, R10.H1_H1 ;  /* 0x3000000aff0a7230 */ /* 0x000fe40000004100 */
[----:B------:R-:W-:Y:S01]  /*11120*/  FMUL.FTZ R46, R25, R30 ;  /* 0x0000001e192e7220 */ /* 0x000fe20000410000 */
[----:B------:R-:W-:Y:S02]  /*11130*/  HADD2.F32 R31, -RZ, R15.H0_H0 ;  /* 0x2000000fff1f7230 */ /* 0x000fe40000004100 */
[----:B------:R-:W-:Y:S01]  /*11140*/  FMUL.FTZ R25, R8, R33 ;  /* 0x0000002108197220 */ /* 0x000fe20000410000 */
[----:B------:R-:W-:Y:S02]  /*11150*/  HADD2.F32 R6, -RZ, R12.H0_H0 ;  /* 0x2000000cff067230 */ /* 0x000fe40000004100 */
[----:B------:R-:W-:Y:S01]  /*11160*/  FFMA.FTZ R46, R10, R37, R46 ;  /* 0x000000250a2e7223 */ /* 0x000fe2000001002e */
[----:B------:R-:W-:-:S02]  /*11170*/  HADD2.F32 R28, -RZ, R28.H1_H1 ;  /* 0x3000001cff1c7230 */ /* 0x000fc40000004100 */
[-C--:B------:R-:W-:Y:S01]  /*11180*/  FMUL.FTZ R8, R8, R31.reuse ;  /* 0x0000001f08087220 */ /* 0x080fe20000410000 */
[----:B------:R-:W-:Y:S02]  /*11190*/  HADD2.F32 R15, -RZ, R15.H1_H1 ;  /* 0x3000000fff0f7230 */ /* 0x000fe40000004100 */
[----:B------:R-:W-:Y:S01]  /*111a0*/  FFMA.FTZ R37, R6, R31, -R25 ;  /* 0x0000001f06257223 */ /* 0x000fe20000010819 */
[----:B------:R-:W-:Y:S02]  /*111b0*/  HADD2.F32 R31, -RZ, R20.H1_H1 ;  /* 0x30000014ff1f7230 */ /* 0x000fe40000004100 */
[----:B------:R-:W-:Y:S01]  /*111c0*/  FFMA.FTZ R44, R10, R30, -R43 ;  /* 0x0000001e0a2c7223 */ /* 0x000fe2000001082b */
[----:B------:R-:W-:Y:S01]  /*111d0*/  FFMA.FTZ R43, R6, R33, R8 ;  /* 0x00000021062b7223 */ /* 0x000fe20000010008 */
[----:B------:R-:W-:Y:S01]  /*111e0*/  HADD2.F32 R12, -RZ, R12.H1_H1 ;  /* 0x3000000cff0c7230 */ /* 0x000fe20000004100 */
[----:B------:R-:W-:Y:S01]  /*111f0*/  F2FP.F16.E4M3.UNPACK_B R10, R29.H1 ;  /* 0x0000001dff0a723e */ /* 0x000fe200030006ff */
[----:B------:R-:W-:-:S02]  /*11200*/  HADD2.F32 R33, -RZ, R41.H0_H0 ;  /* 0x20000029ff217230 */ /* 0x000fc40000004100 */
[C---:B------:R-:W-:Y:S01]  /*11210*/  FMUL.FTZ R47, R28.reuse, R31 ;  /* 0x0000001f1c2f7220 */ /* 0x040fe20000410000 */
[----:B------:R-:W-:Y:S02]  /*11220*/  HADD2.F32 R8, -RZ, R27.H0_H0 ;  /* 0x2000001bff087230 */ /* 0x000fe40000004100 */
[-C--:B------:R-:W-:Y:S01]  /*11230*/  FMUL.FTZ R28, R28, R15.reuse ;  /* 0x0000000f1c1c7220 */ /* 0x080fe20000410000 */
[--C-:B------:R-:W-:Y:S02]  /*11240*/  HADD2.F32 R25, -RZ, R34.reuse.H0_H0 ;  /* 0x20000022ff197230 */ /* 0x100fe40000004100 */
[----:B------:R-:W-:Y:S01]  /*11250*/  FFMA.FTZ R48, R12, R15, -R47 ;  /* 0x0000000f0c307223 */ /* 0x000fe2000001082f */
[----:B------:R-:W-:Y:S02]  /*11260*/  HADD2.F32 R6, -RZ, R13.H0_H0 ;  /* 0x2000000dff067230 */ /* 0x000fe40000004100 */
[----:B------:R-:W-:Y:S01]  /*11270*/  FMUL.FTZ R49, R8, R33 ;  /* 0x0000002108317220 */ /* 0x000fe20000410000 */
[----:B------:R-:W-:Y:S01]  /*11280*/  FFMA.FTZ R50, R12, R31, R28 ;  /* 0x0000001f0c327223 */ /* 0x000fe2000001001c */
[----:B------:R-:W-:Y:S01]  /*11290*/  FMUL.FTZ R8, R8, R25 ;  /* 0x0000001908087220 */ /* 0x000fe20000410000 */
[----:B------:R-:W-:Y:S01]  /*112a0*/  F2FP.F16.E4M3.UNPACK_B R12, R35.H1 ;  /* 0x00000023ff0c723e */ /* 0x000fe200030006ff */
[----:B------:R-:W-:Y:S01]  /*112b0*/  FFMA.FTZ R49, R6, R25, -R49 ;  /* 0x0000001906317223 */ /* 0x000fe20000010831 */
[----:B------:R-:W-:-:S02]  /*112c0*/  HADD2.F32 R34, -RZ, R34.H1_H1 ;  /* 0x30000022ff227230 */ /* 0x000fc40000004100 */
[----:B------:R-:W-:Y:S01]  /*112d0*/  FFMA.FTZ R47, R6, R33, R8 ;  /* 0x00000021062f7223 */ /* 0x000fe20000010008 */
[----:B------:R-:W-:Y:S01]  /*112e0*/  HADD2.F32 R20, -RZ, R41.H1_H1 ;  /* 0x30000029ff147230 */ /* 0x000fe20000004100 */
[----:B------:R-:W-:Y:S01]  /*112f0*/  F2FP.F16.E4M3.UNPACK_B R35, R35 ;  /* 0x00000023ff23723e */ /* 0x000fe200020006ff */
[----:B------:R-:W-:Y:S01]  /*11300*/  HADD2.F32 R27, -RZ, R27.H1_H1 ;  /* 0x3000001bff1b7230 */ /* 0x000fe20000004100 */
[----:B------:R-:W-:Y:S01]  /*11310*/  F2FP.F16.E4M3.UNPACK_B R29, R29 ;  /* 0x0000001dff1d723e */ /* 0x000fe200020006ff */
[----:B------:R-:W-:Y:S01]  /*11320*/  HADD2.F32 R25, -RZ, R12.H0_H0 ;  /* 0x2000000cff197230 */ /* 0x000fe20000004100 */
[----:B------:R-:W-:Y:S01]  /*11330*/  F2FP.SATFINITE.E4M3.F32.PACK_AB_MERGE_C R44, R44, R45, RZ ;  /* 0x0000002d2c2c723e */ /* 0x000fe200048070ff */
[----:B------:R-:W-:Y:S02]  /*11340*/  HADD2.F32 R8, -RZ, R24.H0_H0 ;  /* 0x20000018ff087230 */ /* 0x000fe40000004100 */
[----:B------:R-:W-:Y:S01]  /*11350*/  FMUL.FTZ R28, R27, R20 ;  /* 0x000000141b1c7220 */ /* 0x000fe20000410000 */
[----:B------:R-:W-:-:S02]  /*11360*/  HADD2.F32 R15, -RZ, R10.H0_H0 ;  /* 0x2000000aff0f7230 */ /* 0x000fc40000004100 */
[----:B------:R-:W-:Y:S01]  /*11370*/  FMUL.FTZ R31, R27, R34 ;  /* 0x000000221b1f7220 */ /* 0x000fe20000410000 */
[----:B------:R-:W-:Y:S02]  /*11380*/  HADD2.F32 R6, -RZ, R4.H0_H0 ;  /* 0x20000004ff067230 */ /* 0x000fe40000004100 */
[C---:B------:R-:W-:Y:S01]  /*11390*/  FMUL.FTZ R27, R8.reuse, R25 ;  /* 0x00000019081b7220 */ /* 0x040fe20000410000 */
[----:B------:R-:W-:Y:S02]  /*113a0*/  HADD2.F32 R13, -RZ, R13.H1_H1 ;  /* 0x3000000dff0d7230 */ /* 0x000fe40000004100 */
[----:B------:R-:W-:Y:S01]  /*113b0*/  FMUL.FTZ R8, R8, R15 ;  /* 0x0000000f08087220 */ /* 0x000fe20000410000 */
[----:B------:R-:W-:Y:S01]  /*113c0*/  HADD2.F32 R24, -RZ, R24.H1_H1 ;  /* 0x30000018ff187230 */ /* 0x000fe20000004100 */
[----:B------:R-:W-:Y:S01]  /*113d0*/  F2FP.SATFINITE.E4M3.F32.PACK_AB_MERGE_C R39, R46, R39, RZ ;  /* 0x000000272e27723e */ /* 0x000fe200048070ff */
[----:B------:R-:W-:Y:S02]  /*113e0*/  HADD2.F32 R4, -RZ, R4.H1_H1 ;  /* 0x30000004ff047230 */ /* 0x000fe40000004100 */
[----:B------:R-:W-:Y:S01]  /*113f0*/  FFMA.FTZ R30, R6, R25, R8 ;  /* 0x00000019061e7223 */ /* 0x000fe20000010008 */
[----:B------:R-:W-:-:S02]  /*11400*/  HADD2.F32 R25, -RZ, R12.H1_H1 ;  /* 0x3000000cff197230 */ /* 0x000fc40000004100 */
[C---:B------:R-:W-:Y:S01]  /*11410*/  FFMA.FTZ R34, R13.reuse, R34, -R28 ;  /* 0x000000220d227223 */ /* 0x040fe2000001081c */
[----:B------:R-:W-:Y:S01]  /*11420*/  FFMA.FTZ R52, R13, R20, R31 ;  /* 0x000000140d347223 */ /* 0x000fe2000001001f */
[----:B------:R-:W-:Y:S01]  /*11430*/  FFMA.FTZ R28, R6, R15, -R27 ;  /* 0x0000000f061c7223 */ /* 0x000fe2000001081b */
[----:B------:R-:W-:Y:S02]  /*11440*/  HADD2.F32 R13, -RZ, R10.H1_H1 ;  /* 0x3000000aff0d7230 */ /* 0x000fe40000004100 */
[C---:B------:R-:W-:Y:S01]  /*11450*/  FMUL.FTZ R27, R24.reuse, R25 ;  /* 0x00000019181b7220 */ /* 0x040fe20000410000 */
[----:B------:R-:W-:Y:S01]  /*11460*/  HADD2.F32 R15, -RZ, R35.H0_H0 ;  /* 0x20000023ff0f7230 */ /* 0x000fe20000004100 */
[-C--:B------:R-:W-:Y:S01]  /*11470*/  F2FP.F16.E4M3.UNPACK_B R10, R40.reuse.H1 ;  /* 0x00000028ff0a723e */ /* 0x080fe200030006ff */
[----:B------:R-:W-:Y:S02]  /*11480*/  HADD2.F32 R6, -RZ, R14.H0_H0 ;  /* 0x2000000eff067230 */ /* 0x000fe40000004100 */
[-C--:B------:R-:W-:Y:S01]  /*11490*/  FMUL.FTZ R24, R24, R13.reuse ;  /* 0x0000000d18187220 */ /* 0x080fe20000410000 */
[C---:B------:R-:W-:Y:S01]  /*114a0*/  FFMA.FTZ R31, R4.reuse, R13, -R27 ;  /* 0x0000000d041f7223 */ /* 0x040fe2000001081b */
[----:B------:R-:W-:Y:S01]  /*114b0*/  HADD2.F32 R13, -RZ, R29.H0_H0 ;  /* 0x2000001dff0d7230 */ /* 0x000fe20000004100 */
[----:B------:R-:W-:Y:S01]  /*114c0*/  F2FP.F16.E4M3.UNPACK_B R40, R40 ;  /* 0x00000028ff28723e */ /* 0x000fe200020006ff */
[----:B------:R-:W-:Y:S01]  /*114d0*/  FFMA.FTZ R33, R4, R25, R24 ;  /* 0x0000001904217223 */ /* 0x000fe20000010018 */
[----:B------:R-:W-:-:S02]  /*114e0*/  HADD2.F32 R4, -RZ, R3.H0_H0 ;  /* 0x20000003ff047230 */ /* 0x000fc40000004100 */
[C---:B------:R-:W-:Y:S01]  /*114f0*/  FMUL.FTZ R25, R6.reuse, R15 ;  /* 0x0000000f06197220 */ /* 0x040fe20000410000 */
[----:B------:R-:W-:Y:S02]  /*11500*/  HADD2.F32 R35, -RZ, R35.H1_H1 ;  /* 0x30000023ff237230 */ /* 0x000fe40000004100 */
[-C--:B------:R-:W-:Y:S01]  /*11510*/  FMUL.FTZ R27, R6, R13.reuse ;  /* 0x0000000d061b7220 */ /* 0x080fe20000410000 */
[----:B------:R-:W-:Y:S02]  /*11520*/  HADD2.F32 R14, -RZ, R14.H1_H1 ;  /* 0x3000000eff0e7230 */ /* 0x000fe40000004100 */
[C---:B------:R-:W-:Y:S01]  /*11530*/  FFMA.FTZ R25, R4.reuse, R13, -R25 ;  /* 0x0000000d04197223 */ /* 0x040fe20000010819 */
[----:B------:R-:W-:Y:S02]  /*11540*/  HADD2.F32 R29, -RZ, R29.H1_H1 ;  /* 0x3000001dff1d7230 */ /* 0x000fe40000004100 */
[----:B------:R-:W-:Y:S01]  /*11550*/  FFMA.FTZ R27, R4, R15, R27 ;  /* 0x0000000f041b7223 */ /* 0x000fe2000001001b */
[----:B------:R-:W-:-:S02]  /*11560*/  HADD2.F32 R3, -RZ, R3.H1_H1 ;  /* 0x30000003ff037230 */ /* 0x000fc40000004100 */
[C---:B------:R-:W-:Y:S01]  /*11570*/  FMUL.FTZ R8, R14.reuse, R35 ;  /* 0x000000230e087220 */ /* 0x040fe20000410000 */
[-C--:B------:R-:W-:Y:S01]  /*11580*/  F2FP.F16.E4M3.UNPACK_B R6, R32.reuse.H1 ;  /* 0x00000020ff06723e */ /* 0x080fe200030006ff */
        /* <DEDUP_REMOVED lines=17> */
[--C-:B------:R-:W-:Y:S02]  /*116a0*/  HADD2.F32 R4, -RZ, R21.reuse.H0_H0 ;  /* 0x20000015ff047230 */ /* 0x100fe40000004100 */
[-C--:B------:R-:W-:Y:S01]  /*116b0*/  FMUL.FTZ R15, R26, R6.reuse ;  /* 0x000000061a0f7220 */ /* 0x080fe20000410000 */
[----:B------:R-:W-:Y:S02]  /*116c0*/  HADD2.F32 R21, -RZ, R21.H1_H1 ;  /* 0x30000015ff157230 */ /* 0x000fe40000004100 */
[C---:B------:R-:W-:Y:S01]  /*116d0*/  FFMA.FTZ R13, R11.reuse, R6, -R8 ;  /* 0x000000060b0d7223 */ /* 0x040fe20000010808 */
[----:B------:R-:W-:Y:S02]  /*116e0*/  HADD2.F32 R6, -RZ, R32.H0_H0 ;  /* 0x20000020ff067230 */ /* 0x000fe40000004100 */
[----:B------:R-:W-:Y:S01]  /*116f0*/  FFMA.FTZ R15, R11, R10, R15 ;  /* 0x0000000a0b0f7223 */ /* 0x000fe2000001000f */
[--C-:B------:R-:W-:Y:S01]  /*11700*/  HADD2.F32 R8, -RZ, R40.reuse.H0_H0 ;  /* 0x20000028ff087230 */ /* 0x100fe20000004100 */
[----:B------:R-:W-:Y:S01]  /*11710*/  F2FP.SATFINITE.E4M3.F32.PACK_AB_MERGE_C R5, R42, R5, R44 ;  /* 0x000000052a05723e */ /* 0x000fe2000480702c */
[----:B------:R-:W-:-:S02]  /*11720*/  HADD2.F32 R40, -RZ, R40.H1_H1 ;  /* 0x30000028ff287230 */ /* 0x000fc40000004100 */
[C---:B------:R-:W-:Y:S01]  /*11730*/  FMUL.FTZ R11, R4.reuse, R6 ;  /* 0x00000006040b7220 */ /* 0x040fe20000410000 */
[----:B------:R-:W-:Y:S02]  /*11740*/  HADD2.F32 R32, -RZ, R32.H1_H1 ;  /* 0x30000020ff207230 */ /* 0x000fe40000004100 */
[----:B------:R-:W-:Y:S01]  /*11750*/  FMUL.FTZ R10, R4, R8 ;  /* 0x00000008040a7220 */ /* 0x000fe20000410000 */
[--C-:B------:R-:W-:Y:S02]  /*11760*/  HADD2.F32 R3, -RZ, R7.reuse.H0_H0 ;  /* 0x20000007ff037230 */ /* 0x100fe40000004100 */
[C---:B------:R-:W-:Y:S01]  /*11770*/  FMUL.FTZ R4, R21.reuse, R40 ;  /* 0x0000002815047220 */ /* 0x040fe20000410000 */
[----:B------:R-:W-:Y:S02]  /*11780*/  HADD2.F32 R7, -RZ, R7.H1_H1 ;  /* 0x30000007ff077230 */ /* 0x000fe40000004100 */
[----:B------:R-:W-:Y:S01]  /*11790*/  FMUL.FTZ R21, R21, R32 ;  /* 0x0000002015157220 */ /* 0x000fe20000410000 */
[----:B------:R-:W-:Y:S01]  /*117a0*/  F2FP.SATFINITE.E4M3.F32.PACK_AB_MERGE_C R13, R13, R24, RZ ;  /* 0x000000180d0d723e */ /* 0x000fe200048070ff */
        /* <DEDUP_REMOVED lines=13> */
[----:B------:R-:W-:Y:S01]  /*11880*/  F2FP.SATFINITE.E4M3.F32.PACK_AB_MERGE_C R11, R50, R43, R11 ;  /* 0x0000002b320b723e */ /* 0x000fe2000480700b */
[----:B------:R4:W-:Y:S01]  /*11890*/  STS.128 [R221+0x18000], R4 ;  /* 0x01800004dd007388 */ /* 0x0009e20000000c00 */
[----:B------:R-:W-:Y:S02]  /*118a0*/  F2FP.SATFINITE.E4M3.F32.PACK_AB_MERGE_C R8, R20, R27, R8 ;  /* 0x0000001b1408723e */ /* 0x000fe40004807008 */
[----:B------:R-:W-:-:S05]  /*118b0*/  F2FP.SATFINITE.E4M3.F32.PACK_AB_MERGE_C R10, R21, R10, R12 ;  /* 0x0000000a150a723e */ /* 0x000fca000480700c */
[----:B------:R4:W-:Y:S02]  /*118c0*/  STS.128 [R0+0x18000], R8 ;  /* 0x0180000800007388 */ /* 0x0009e40000000c00 */
.L_x_1837:
[----:B------:R-:W-:Y:S05]  /*118d0*/  BSYNC B0 ;  /* 0x0000000000007941 */ /* 0x000fea0003800000 */
.L_x_1809:
        /* <DEDUP_REMOVED lines=8> */
.L_x_1807:
[----:B--234-:R-:W2:Y:S01]  /*11960*/  S2R R0, SR_TID.X ;  /* 0x0000000000007919 */ /* 0x01cea20000002100 */
[----:B------:R-:W-:Y:S05]  /*11970*/  WARPSYNC.ALL ;  /* 0x0000000000007948 */ /* 0x000fea0003800000 */
[----:B--2---:R-:W-:-:S05]  /*11980*/  SHF.R.U32.HI R0, RZ, 0x7, R0 ;  /* 0x00000007ff007819 */ /* 0x004fca0000011600 */
[----:B-----5:R-:W-:Y:S02]  /*11990*/  VIADD R10, R0, 0x8 ;  /* 0x00000008000a7836 */ /* 0x020fe40000000000 */
[----:B------:R-:W-:-:S03]  /*119a0*/  IMAD.U32 R0, RZ, RZ, UR61 ;  /* 0x0000003dff007e24 */ /* 0x000fc6000f8e00ff */
[----:B------:R2:W-:Y:S02]  /*119b0*/  BAR.SYNC.DEFER_BLOCKING R10, 0x100 ;  /* 0x0004000a0000751d */ /* 0x0005e40000010000 */
[----:B------:R-:W-:-:S13]  /*119c0*/  ISETP.NE.AND P0, PT, R0, 0x3, PT ;  /* 0x000000030000780c */ /* 0x000fda0003f05270 */
[----:B--2---:R-:W-:Y:S05]  /*119d0*/  @!P0 BRA `(.L_x_1854) ;  /* 0x0000000000048947 */ /* 0x004fea0003800000 */
[----:B------:R-:W-:Y:S01]  /*119e0*/  BPT.TRAP 0x1 ;  /* 0x000000040000795c */ /* 0x000fe20000300000 */
.L_x_1854:
[----:B0-----:R-:W-:Y:S01]  /*119f0*/  IMAD R6, R185, 0x8, R184 ;  /* 0x00000008b9067824 */ /* 0x001fe200078e02b8 */
[----:B------:R-:W-:-:S04]  /*11a00*/  SHF.L.U32 R9, R188, 0x1f, RZ ;  /* 0x0000001fbc097819 */ /* 0x000fc800000006ff */
[----:B------:R0:W2:Y:S01]  /*11a10*/  SYNCS.PHASECHK.TRANS64.TRYWAIT P1, [R6+URZ+0x28430], R9 ;  /* 0x02843009060075a7 */ /* 0x0000a2000802017f */
[----:B------:R-:W-:Y:S05]  /*11a20*/  @!P0 BRA `(.L_x_1855) ;  /* 0x0000000000048947 */ /* 0x000fea0003800000 */
[----:B------:R-:W-:Y:S01]  /*11a30*/  BPT.TRAP 0x1 ;  /* 0x000000040000795c */ /* 0x000fe20000300000 */
.L_x_1855:
[----:B--2---:R-:W-:Y:S05]  /*11a40*/  @P1 BRA `(.L_x_1856) ;  /* 0x0000000000081947 */ /* 0x004fea0003800000 */
[----:B------:R-:W2:Y:S02]  /*11a50*/  SYNCS.PHASECHK.TRANS64.TRYWAIT P1, [R6+URZ+0x28430], R9 ;  /* 0x02843009060075a7 */ /* 0x000ea4000802017f */
[----:B--2---:R-:W-:Y:S05]  /*11a60*/  @!P1 BRA `(.L_x_1857) ;  /* 0x0000016000cc9947 */ /* 0x004fea0003800000 */
.L_x_1856:
[----:B------:R-:W-:Y:S05]  /*11a70*/  WARPSYNC.ALL ;  /* 0x0000000000007948 */ /* 0x000fea0003800000 */
[----:B------:R-:W-:Y:S01]  /*11a80*/  R2UR UR4, R184 ;  /* 0x00000000b80472ca */ /* 0x000fe200000e0000 */
[----:B------:R-:W-:Y:S01]  /*11a90*/  IMAD.MOV.U32 R5, RZ, RZ, 0x40000040 ;  /* 0x40000040ff057424 */ /* 0x000fe200078e00ff */
[----:B------:R-:W-:Y:S01]  /*11aa0*/  R2UR UR5, R36 ;  /* 0x00000000240572ca */ /* 0x000fe200000e0000 */
[----:B------:R-:W-:Y:S01]  /*11ab0*/  UMOV UR9, 0x40000040 ;  /* 0x4000004000097882 */ /* 0x000fe20000000000 */
[----:B------:R-:W-:Y:S01]  /*11ac0*/  WARPGROUP.ARRIVE ;  /* 0x00000000000079c5 */ /* 0x000fe20000000000 */
        /* <DEDUP_REMOVED lines=9> */
[----:B------:R-:W3:Y:S01]  /*11b60*/  S2R R0, SR_TID.X ;  /* 0x0000000000007919 */ /* 0x000ee20000002100 */
[----:B------:R-:W-:-:S02]  /*11b70*/  ULOP3.LUT UR5, UR5, 0x10000, URZ, 0xfc, !UPT ;  /* 0x0001000005057892 */ /* 0x000fc4000f8efc3f */
[----:B------:R-:W-:Y:S01]  /*11b80*/  USHF.R.U32.HI UR4, URZ, 0x4, UR4 ;  /* 0x000000043f047899 */ /* 0x000fe20008011604 */
[----:B------:R-:W-:Y:S01]  /*11b90*/  R2UR UR43, R5 ;  /* 0x00000000052b72ca */ /* 0x000fe200000e0000 */
[----:B------:R-:W-:Y:S02]  /*11ba0*/  UIADD3 UR56, UR5, 0x6, URZ ;  /* 0x0000000605387890 */ /* 0x000fe4000fffe03f */
[----:B------:R-:W-:Y:S01]  /*11bb0*/  ULOP3.LUT UR4, UR4, 0x3fff, URZ, 0xc0, !UPT ;  /* 0x00003fff04047892 */ /* 0x000fe2000f8ec03f */
[----:B------:R-:W-:Y:S01]  /*11bc0*/  UMOV UR8, UR5 ;  /* 0x0000000500087c82 */ /* 0x000fe20008000000 */
[----:B------:R-:W-:Y:S01]  /*11bd0*/  UIADD3 UR52, UR5, 0x400, URZ ;  /* 0x0000040005347890 */ /* 0x000fe2000fffe03f */
[----:B------:R-:W-:Y:S01]  /*11be0*/  IMAD.U32 R200, RZ, RZ, UR8 ;  /* 0x00000008ffc87e24 */ /* 0x000fe2000f8e00ff */
[----:B------:R-:W-:Y:S02]  /*11bf0*/  ULOP3.LUT UR60, UR4, 0x10000, URZ, 0xfc, !UPT ;  /* 0x00010000043c7892 */ /* 0x000fe4000f8efc3f */
[----:B------:R-:W-:-:S02]  /*11c00*/  UIADD3 UR4, UR5, 0x2, URZ ;  /* 0x0000000205047890 */ /* 0x000fc4000fffe03f */
[----:B------:R-:W-:Y:S02]  /*11c10*/  UIADD3 UR48, UR5, 0x402, URZ ;  /* 0x0000040205307890 */ /* 0x000fe4000fffe03f */
[----:B------:R-:W-:Y:S01]  /*11c20*/  LEA R4, R185, UR60, 0xa ;  /* 0x0000003cb9047c11 */ /* 0x000fe2000f8e50ff */
[----:B------:R-:W-:Y:S02]  /*11c30*/  UIADD3 UR44, UR5, 0x404, URZ ;  /* 0x00000404052c7890 */ /* 0x000fe4000fffe03f */
[----:B------:R-:W-:Y:S01]  /*11c40*/  UIADD3 UR40, UR5, 0x406, URZ ;  /* 0x0000040605287890 */ /* 0x000fe2000fffe03f */
[C---:B------:R-:W-:Y:S01]  /*11c50*/  R2UR UR10, R4.reuse ;  /* 0x00000000040a72ca */ /* 0x040fe200000e0000 */
[----:B------:R-:W-:Y:S01]  /*11c60*/  VIADD R12, R4, 0x2 ;  /* 0x00000002040c7836 */ /* 0x000fe20000000000 */
[----:B------:R-:W-:Y:S01]  /*11c70*/  UMOV UR41, 0x40000040 ;  /* 0x4000004000297882 */ /* 0x000fe20000000000 */
[----:B---3--:R-:W-:-:S10]  /*11c80*/  SHF.R.U32.HI R0, RZ, 0x7, R0 ;  /* 0x00000007ff007819 */ /* 0x008fd40000011600 */
[----:B------:R-:W-:Y:S01]  /*11c90*/  QGMMA.64x64x32.F32.E4M3.E4M3 R24, gdesc[UR8], RZ, !UPT, gsb0 ;  /* 0x00e00000081879f3 */ /* 0x000fe2000c0008ff */
[----:B------:R-:W-:Y:S01]  /*11ca0*/  R2UR UR10, R12 ;  /* 0x000000000c0a72ca */ /* 0x000fe200000e0000 */
[----:B------:R-:W-:Y:S01]  /*11cb0*/  UMOV UR8, UR4 ;  /* 0x0000000400087c82 */ /* 0x000fe20008000000 */
[----:B------:R-:W-:Y:S01]  /*11cc0*/  R2UR UR11, R13 ;  /* 0x000000000d0b72ca */ /* 0x000fe200000e0000 */
[----:B------:R-:W-:Y:S01]  /*11cd0*/  UMOV UR9, 0x40000040 ;  /* 0x4000004000097882 */ /* 0x000fe20000000000 */
[----:B------:R-:W-:Y:S01]  /*11ce0*/  VIADD R12, R4, 0x4 ;  /* 0x00000004040c7836 */ /* 0x000fe20000000000 */
[----:B------:R-:W-:Y:S01]  /*11cf0*/  UIADD3 UR4, UR5, 0x4, URZ ;  /* 0x0000000405047890 */ /* 0x000fe2000fffe03f */
[----:B------:R-:W-:Y:S01]  /*11d00*/  IMAD.MOV.U32 R13, RZ, RZ, 0x40000040 ;  /* 0x40000040ff0d7424 */ /* 0x000fe200078e00ff */
[----:B------:R-:W-:Y:S01]  /*11d10*/  MOV R198, UR8 ;  /* 0x0000000800c67c02 */ /* 0x000fe20008000f00 */
[----:B------:R-:W-:Y:S01]  /*11d20*/  IMAD.U32 R199, RZ, RZ, UR9 ;  /* 0x00000009ffc77e24 */ /* 0x000fe2000f8e00ff */
[----:B------:R-:W-:Y:S01]  /*11d30*/  IADD3 R5, -R0, 0xb, RZ ;  /* 0x0000000b00057810 */ /* 0x000fe20007ffe1ff */
[----:B------:R-:W-:-:S02]  /*11d40*/  WARPGROUP.DEPBAR.LE gsb0, 0x0 ;  /* 0x00008000000079c5 */ /* 0x000fc40000010000 */
[----:B------:R-:W-:-:S06]  /*11d50*/  WARPGROUP.ARRIVE ;  /* 0x00000000000079c5 */ /* 0x000fcc0000000000 */
[----:B------:R-:W-:Y:S01]  /*11d60*/  QGMMA.64x64x32.F32.E4M3.E4M3 R24, gdesc[UR8], R24, gsb0 ;  /* 0x00e00000081879f3 */ /* 0x000fe20008000818 */
[----:B------:R-:W-:Y:S01]  /*11d70*/  R2UR UR10, R12 ;  /* 0x000000000c0a72ca */ /* 0x000fe200000e0000 */
[----:B------:R-:W-:Y:S01]  /*11d80*/  UMOV UR8, UR4 ;  /* 0x0000000400087c82 */ /* 0x000fe20008000000 */
[----:B------:R-:W-:Y:S01]  /*11d90*/  R2UR UR11, R13 ;  /* 0x000000000d0b72ca */ /* 0x000fe200000e0000 */
[----:B------:R-:W-:Y:S01]  /*11da0*/  UMOV UR9, 0x40000040 ;  /* 0x4000004000097882 */ /* 0x000fe20000000000 */
[----:B------:R-:W-:Y:S02]  /*11db0*/  VIADD R12, R4, 0x6 ;  /* 0x00000006040c7836 */ /* 0x000fe40000000000 */
[----:B------:R-:W-:Y:S02]  /*11dc0*/  IMAD.MOV.U32 R13, RZ, RZ, 0x40000040 ;  /* 0x40000040ff0d7424 */ /* 0x000fe400078e00ff */
[----:B------:R-:W-:Y:S01]  /*11dd0*/  IMAD.U32 R196, RZ, RZ, UR8 ;  /* 0x00000008ffc47e24 */ /* 0x000fe2000f8e00ff */
[----:B------:R-:W-:Y:S01]  /*11de0*/  R2UR UR58, R12 ;  /* 0x000000000c3a72ca */ /* 0x000fe200000e0000 */
[----:B------:R-:W-:Y:S01]  /*11df0*/  VIADD R12, R4, 0x200 ;  /* 0x00000200040c7836 */ /* 0x000fe20000000000 */
[----:B------:R-:W-:Y:S01]  /*11e00*/  R2UR UR59, R13 ;  /* 0x000000000d3b72ca */ /* 0x000fe200000e0000 */
[----:B------:R-:W-:-:S02]  /*11e10*/  IMAD.MOV.U32 R13, RZ, RZ, 0x40000040 ;  /* 0x40000040ff0d7424 */ /* 0x000fc400078e00ff */
[----:B------:R-:W-:Y:S01]  /*11e20*/  IMAD.U32 R197, RZ, RZ, UR9 ;  /* 0x00000009ffc57e24 */ /* 0x000fe2000f8e00ff */
[----:B------:R-:W-:Y:S02]  /*11e30*/  R2UR UR54, R12 ;  /* 0x000000000c3672ca */ /* 0x000fe400000e0000 */
[----:B------:R-:W-:Y:S01]  /*11e40*/  R2UR UR55, R13 ;  /* 0x000000000d3772ca */ /* 0x000fe200000e0000 */
[----:B------:R-:W-:Y:S01]  /*11e50*/  IMAD.MOV.U32 R13, RZ, RZ, 0x40000040 ;  /* 0x40000040ff0d7424 */ /* 0x000fe200078e00ff */
[----:B------:R-:W-:-:S04]  /*11e60*/  IADD3 R12, R4, 0x202, RZ ;  /* 0x00000202040c7810 */ /* 0x000fc80007ffe0ff */
[----:B------:R-:W-:Y:S01]  /*11e70*/  R2UR UR50, R12 ;  /* 0x000000000c3272ca */ /* 0x000fe200000e0000 */
[C---:B------:R-:W-:Y:S01]  /*11e80*/  VIADD R12, R4.reuse, 0x204 ;  /* 0x00000204040c7836 */ /* 0x040fe20000000000 */
[----:B------:R-:W-:Y:S01]  /*11e90*/  R2UR UR51, R13 ;  /* 0x000000000d3372ca */ /* 0x000fe200000e0000 */
[----:B------:R-:W-:Y:S02]  /*11ea0*/  IMAD.MOV.U32 R13, RZ, RZ, 0x40000040 ;  /* 0x40000040ff0d7424 */ /* 0x000fe400078e00ff */
[----:B------:R-:W-:Y:S01]  /*11eb0*/  VIADD R4, R4, 0x206 ;  /* 0x0000020604047836 */ /* 0x000fe20000000000 */
[----:B------:R-:W-:Y:S02]  /*11ec0*/  R2UR UR46, R12 ;  /* 0x000000000c2e72ca */ /* 0x000fe400000e0000 */
[----:B------:R-:W-:Y:S02]  /*11ed0*/  R2UR UR47, R13 ;  /* 0x000000000d2f72ca */ /* 0x000fe400000e0000 */
[----:B------:R-:W-:Y:S01]  /*11ee0*/  R2UR UR42, R4 ;  /* 0x00000000042a72ca */ /* 0x000fe200000e0000 */
[----:B------:R-:W-:-:S02]  /*11ef0*/  WARPGROUP.DEPBAR.LE gsb0, 0x0 ;  /* 0x00008000000079c5 */ /* 0x000fc40000010000 */
        /* <DEDUP_REMOVED lines=21> */
.L_x_1858:
[----:B------:R-:W4:Y:S01]  /*12050*/  LDC R0, c[0x0][0x448] ;  /* 0x00011200ff007b82 */ /* 0x000f220000000800 */
[----:B------:R-:W-:Y:S01]  /*12060*/  ULDC.64 UR6, c[0x0][0x9e0] ;  /* 0x0002780000067ab9 */ /* 0x000fe20000000a00 */
[----:B------:R-:W-:Y:S01]  /*12070*/  MOV R11, UR39 ;  /* 0x00000027000b7c02 */ /* 0x000fe20008000f00 */
[----:B------:R-:W-:Y:S01]  /*12080*/  UISETP.GE.AND UP0, UPT, UR7, 0x1, UPT ;  /* 0x000000010700788c */ /* 0x000fe2000bf06270 */
[----:B------:R-:W-:Y:S01]  /*12090*/  LEA R12, R160, 0xffffffc0, 0x6 ;  /* 0xffffffc0a00c7811 */ /* 0x000fe200078e30ff */
[----:B------:R-:W-:Y:S02]  /*120a0*/  ULDC UR38, c[0x0][0x9dc] ;  /* 0x0002770000267ab9 */ /* 0x000fe40000000800 */
[----:B------:R-:W-:Y:S02]  /*120b0*/  ULOP3.LUT UR4, URZ, UR38, URZ, 0x33, !UPT ;  /* 0x000000263f047292 */ /* 0x000fe4000f8e333f */
[----:B------:R-:W-:Y:S01]  /*120c0*/  PLOP3.LUT P2, PT, PT, PT, UP0, 0x40, 0x0 ;  /* 0x000000000000781c */ /* 0x000fe20003f4e808 */
[----:B------:R-:W-:Y:S01]  /*120d0*/  UP2UR UR42, UPR, URZ, 0x1 ;  /* 0x000000013f2a7883 */ /* 0x000fe20008000000 */
[----:B----4-:R-:W-:Y:S01]  /*120e0*/  ISETP.NE.AND P1, PT, R0, 0x1, PT ;  /* 0x000000010000780c */ /* 0x010fe20003f25270 */
[----:B------:R-:W-:-:S12]  /*120f0*/  IMAD.IADD R0, R203, 0x1, R202 ;  /* 0x00000001cb007824 */ /* 0x000fd800078e02ca */
[----:B-1----:R-:W1:Y:S08]  /*12100*/  @P1 LDC R3, c[0x0][0x44c] ;  /* 0x00011300ff031b82 */ /* 0x002e700000000800 */
[----:B------:R-:W4:Y:S01]  /*12110*/  @P1 LDC R7, c[0x0][0x450] ;  /* 0x00011400ff071b82 */ /* 0x000f220000000800 */
[----:B-1----:R-:W-:-:S04]  /*12120*/  @P1 IMAD.HI.U32 R4, R0, R3, RZ ;  /* 0x0000000300041227 */ /* 0x002fc800078e00ff */
[----:B------:R-:W-:Y:S02]  /*12130*/  IMAD.MOV.U32 R3, RZ, RZ, R0 ;  /* 0x000000ffff037224 */ /* 0x000fe400078e0000 */
[----:B------:R-:W-:Y:S01]  /*12140*/  VIADD R0, R6, 0x28440 ;  /* 0x0002844006007836 */ /* 0x000fe20000000000 */
[----:B----4-:R-:W-:Y:S01]  /*12150*/  @P1 SHF.R.U32.HI R3, RZ, R7, R4 ;  /* 0x00000007ff031219 */ /* 0x010fe20000011604 */
[----:B------:R-:W-:-:S03]  /*12160*/  IMAD.MOV.U32 R7, RZ, RZ, -0x40 ;  /* 0xffffffc0ff077424 */ /* 0x000fc600078e00ff */
[----:B------:R-:W-:Y:S01]  /*12170*/  PRMT R0, R11, 0x654, R0 ;  /* 0x000006540b007816 */ /* 0x000fe20000000000 */
[----:B------:R-:W1:Y:S01]  /*12180*/  SHFL.IDX PT, R21, R3, RZ, 0x1c1f ;  /* 0x001c1fff03157589 */ /* 0x000e6200000e0000 */
[----:B------:R-:W-:Y:S02]  /*12190*/  IMAD R7, R160, R7, 0x41 ;  /* 0x00000041a0077424 */ /* 0x000fe400078e0207 */
[----:B------:R4:W-:Y:S02]  /*121a0*/  SYNCS.ARRIVE.TRANS64.RED.A1T0 RZ, [R0+URZ], RZ ;  /* 0x000000ff00ff79a7 */ /* 0x0009e4000810043f */
[----:B------:R-:W-:Y:S02]  /*121b0*/  IMAD.IADD R4, R192, 0x1, R7 ;  /* 0x00000001c0047824 */ /* 0x000fe400078e0207 */
[----:B------:R-:W-:Y:S02]  /*121c0*/  VIADD R15, R7, 0xffffffff ;  /* 0xffffffff070f7836 */ /* 0x000fe40000000000 */
[----:B------:R-:W-:-:S02]  /*121d0*/  IMAD R11, R193, -0x2, R4 ;  /* 0xfffffffec10b7824 */ /* 0x000fc400078e0204 */
[----:B----4-:R-:W-:Y:S02]  /*121e0*/  IMAD.IADD R0, R192, 0x1, -R12 ;  /* 0x00000001c0007824 */ /* 0x010fe400078e0a0c */
[----:B------:R-:W-:Y:S02]  /*121f0*/  IMAD.IADD R11, R11, 0x1, -R190 ;  /* 0x000000010b0b7824 */ /* 0x000fe400078e0abe */
[----:B------:R-:W-:Y:S02]  /*12200*/  IMAD R13, R193, -0x2, R0 ;  /* 0xfffffffec10d7824 */ /* 0x000fe400078e0200 */
[C---:B------:R-:W-:Y:S02]  /*12210*/  VIADD R14, R11.reuse, UR6 ;  /* 0x000000060b0e7c36 */ /* 0x040fe40008000000 */
[----:B------:R-:W-:-:S03]  /*12220*/  VIADD R11, R11, UR4 ;  /* 0x000000040b0b7c36 */ /* 0x000fc60008000000 */
[----:B-1----:R-:W-:Y:S01]  /*12230*/  VIADDMNMX R0, R21, R14, R13, PT ;  /* 0x0000000e15007246 */ /* 0x002fe2000380010d */
[----:B------:R-:W-:Y:S01]  /*12240*/  IMAD.IADD R4, R11, 0x1, R21 ;  /* 0x000000010b047824 */ /* 0x000fe200078e0215 */
[----:B------:R-:W-:Y:S06]  /*12250*/  @P2 BRA `(.L_x_1859) ;  /* 0x0000000000582947 */ /* 0x000fec0003800000 */
[----:B------:R-:W-:Y:S01]  /*12260*/  IADD3 R7, -R190, R192, R21 ;  /* 0x000000c0be077210 */ /* 0x000fe20007ffe115 */
[----:B------:R-:W-:Y:S03]  /*12270*/  BSSY B0, `(.L_x_1860) ;  /* 0x0000010000007945 */ /* 0x000fe60003800000 */
[----:B------:R-:W-:-:S13]  /*12280*/  ISETP.GT.AND P2, PT, R7, -0x1, PT ;  /* 0xffffffff0700780c */ /* 0x000fda0003f44270 */
[----:B------:R-:W-:Y:S05]  /*12290*/  @P2 BRA `(.L_x_1861) ;  /* 0x0000000000202947 */ /* 0x000fea0003800000 */
[----:B------:R-:W-:Y:S01]  /*122a0*/  UISETP.NE.AND UP0, UPT, UR7, 0x1, UPT ;  /* 0x000000010700788c */ /* 0x000fe2000bf05270 */
[----:B------:R-:W-:-:S05]  /*122b0*/  LOP3.LUT R7, RZ, R7, RZ, 0x33, !PT ;  /* 0x00000007ff077212 */ /* 0x000fca00078e33ff */
[----:B------:R-:W-:-:S05]  /*122c0*/  PLOP3.LUT P2, PT, PT, PT, UP0, 0x80, 0x0 ;  /* 0x000000000000781c */ /* 0x000fca0003f4f008 */
[----:B------:R-:W-:-:S08]  /*122d0*/  @UP0 ULDC.64 UR4, c[0x0][0x9e8] ;  /* 0x00027a0000040ab9 */ /* 0x000fd00000000a00 */
[----:B------:R-:W-:-:S05]  /*122e0*/  @P2 IMAD.HI.U32 R8, R7, UR4, RZ ;  /* 0x0000000407082c27 */ /* 0x000fca000f8e00ff */
[----:B------:R-:W-:-:S04]  /*122f0*/  @P2 SHF.R.U32.HI R7, RZ, UR5, R8 ;  /* 0x00000005ff072c19 */ /* 0x000fc80008011608 */
[----:B------:R-:W-:Y:S01]  /*12300*/  LOP3.LUT R7, RZ, R7, RZ, 0x33, !PT ;  /* 0x00000007ff077212 */ /* 0x000fe200078e33ff */
[----:B------:R-:W-:Y:S06]  /*12310*/  BRA `(.L_x_1862) ;  /* 0x0000000000147947 */ /* 0x000fec0003800000 */
.L_x_1861:
[----:B------:R-:W-:-:S06]  /*12320*/  UISETP.NE.AND UP0, UPT, UR7, 0x1, UPT ;  /* 0x000000010700788c */ /* 0x000fcc000bf05270 */
[----:B------:R-:W-:-:S05]  /*12330*/  PLOP3.LUT P2, PT, PT, PT, UP0, 0x80, 0x0 ;  /* 0x000000000000781c */ /* 0x000fca0003f4f008 */
[----:B------:R-:W-:-:S08]  /*12340*/  @UP0 ULDC.64 UR4, c[0x0][0x9e8] ;  /* 0x00027a0000040ab9 */ /* 0x000fd00000000a00 */
[----:B------:R-:W-:-:S05]  /*12350*/  @P2 IMAD.HI.U32 R8, R7, UR4, RZ ;  /* 0x0000000407082c27 */ /* 0x000fca000f8e00ff */
[----:B------:R-:W-:-:S07]  /*12360*/  @P2 SHF.R.U32.HI R7, RZ, UR5, R8 ;  /* 0x00000005ff072c19 */ /* 0x000fce0008011608 */
.L_x_1862:
[----:B------:R-:W-:Y:S05]  /*12370*/  BSYNC B0 ;  /* 0x0000000000007941 */ /* 0x000fea0003800000 */
.L_x_1860:
[----:B------:R-:W-:-:S04]  /*12380*/  IMAD R8, R7, UR7, -R12 ;  /* 0x0000000707087c24 */ /* 0x000fc8000f8e0a0c */
[----:B------:R-:W-:-:S05]  /*12390*/  IMAD R7, R193, -0x2, R8 ;  /* 0xfffffffec1077824 */ /* 0x000fca00078e0208 */
[----:B------:R-:W-:Y:S02]  /*123a0*/  VIMNMX R4, R4, R7, !PT ;  /* 0x0000000704047248 */ /* 0x000fe40007fe0100 */
[----:B------:R-:W-:-:S07]  /*123b0*/  VIADDMNMX R0, R7, UR7, R0, PT ;  /* 0x0000000707007c46 */ /* 0x000fce000b800100 */
.L_x_1859:
[C---:B------:R-:W-:Y:S01]  /*123c0*/  ISETP.GE.AND P3, PT, R15.reuse, 0x9, PT ;  /* 0x000000090f00780c */ /* 0x040fe20003f66270 */
[----:B------:R-:W1:Y:S01]  /*123d0*/  SHFL.IDX PT, R3, R3, 0x1, 0x1c1f ;  /* 0x003c1f0003037f89 */ /* 0x000e6200000e0000 */
[C---:B------:R-:W-:Y:S01]  /*123e0*/  ISETP.GE.AND P2, PT, R15.reuse, 0x2, PT ;  /* 0x000000020f00780c */ /* 0x040fe20003f46270 */
[----:B------:R-:W-:Y:S01]  /*123f0*/  UISETP.GE.AND UP0, UPT, UR7, 0x1, UPT ;  /* 0x000000010700788c */ /* 0x000fe2000bf06270 */
[C---:B------:R-:W-:Y:S02]  /*12400*/  ISETP.GT.AND P4, PT, R4.reuse, 0x8, !P3 ;  /* 0x000000080400780c */ /* 0x040fe40005f84270 */
[----:B------:R-:W-:Y:S02]  /*12410*/  ISETP.GT.AND P5, PT, R4, 0x1, !P2 ;  /* 0x000000010400780c */ /* 0x000fe400057a4270 */
[----:B------:R-:W-:Y:S02]  /*12420*/  ISETP.LT.OR P4, PT, R0, 0x9, P4 ;  /* 0x000000090000780c */ /* 0x000fe40002781670 */
[----:B------:R-:W-:-:S02]  /*12430*/  ISETP.GE.AND P6, PT, R15, 0xa, PT ;  /* 0x0000000a0f00780c */ /* 0x000fc40003fc6270 */
[----:B------:R-:W-:Y:S02]  /*12440*/  FSEL R59, R28, -INF , !P4 ;  /* 0xff8000001c3b7808 */ /* 0x000fe40006000000 */
[----:B------:R-:W-:Y:S02]  /*12450*/  ISETP.LT.OR P5, PT, R0, 0x2, P5 ;  /* 0x000000020000780c */ /* 0x000fe40002fa1670 */
[----:B------:R-:W-:Y:S02]  /*12460*/  ISETP.GT.AND P4, PT, R4, 0x9, !P6 ;  /* 0x000000090400780c */ /* 0x000fe40007784270 */
[----:B------:R-:W-:Y:S02]  /*12470*/  FSEL R57, R25, -INF , !P5 ;  /* 0xff80000019397808 */ /* 0x000fe40006800000 */
[----:B------:R-:W-:Y:S02]  /*12480*/  ISETP.LT.OR P4, PT, R0, 0xa, P4 ;  /* 0x0000000a0000780c */ /* 0x000fe40002781670 */
[----:B------:R-:W-:-:S02]  /*12490*/  ISETP.GE.AND P5, PT, R15, 0x11, PT ;  /* 0x000000110f00780c */ /* 0x000fc40003fa6270 */
[----:B------:R-:W-:Y:S01]  /*124a0*/  FSEL R61, R29, -INF , !P4 ;  /* 0xff8000001d3d7808 */ /* 0x000fe20006000000 */
[----:B-1----:R-:W-:Y:S01]  /*124b0*/  IMAD.IADD R7, R11, 0x1, R3 ;  /* 0x000000010b077824 */ /* 0x002fe200078e0203 */
        /* <DEDUP_REMOVED lines=74> */
[----:B------:R-:W-:Y:S01]  /*12960*/  @P6 IMAD.HI.U32 R4, R3, UR4, RZ ;  /* 0x0000000403046c27 */ /* 0x000fe2000f8e00ff */
[----:B------:R-:W-:-:S13]  /*12970*/  PLOP3.LUT P6, PT, PT, PT, UP0, 0x80, 0x0 ;  /* 0x000000000000781c */ /* 0x000fda0003fcf008 */
[----:B------:R-:W-:-:S04]  /*12980*/  @P6 SHF.R.U32.HI R3, RZ, UR5, R4 ;  /* 0x00000005ff036c19 */ /* 0x000fc80008011604 */
[----:B------:R-:W-:Y:S01]  /*12990*/  LOP3.LUT R3, RZ, R3, RZ, 0x33, !PT ;  /* 0x00000003ff037212 */ /* 0x000fe200078e33ff */
[----:B------:R-:W-:Y:S06]  /*129a0*/  BRA `(.L_x_1866) ;  /* 0x0000000000187947 */ /* 0x000fec0003800000 */
.L_x_1865:
[----:B------:R-:W-:-:S06]  /*129b0*/  UISETP.NE.AND UP0, UPT, UR7, 0x1, UPT ;  /* 0x000000010700788c */ /* 0x000fcc000bf05270 */
[----:B------:R-:W-:-:S05]  /*129c0*/  PLOP3.LUT P6, PT, PT, PT, UP0, 0x80, 0x0 ;  /* 0x000000000000781c */ /* 0x000fca0003fcf008 */
[----:B------:R-:W-:-:S08]  /*129d0*/  @UP0 ULDC.64 UR4, c[0x0][0x9e8] ;  /* 0x00027a0000040ab9 */ /* 0x000fd00000000a00 */
[----:B------:R-:W-:Y:S01]  /*129e0*/  @P6 IMAD.HI.U32 R4, R3, UR4, RZ ;  /* 0x0000000403046c27 */ /* 0x000fe2000f8e00ff */
[----:B------:R-:W-:-:S13]  /*129f0*/  PLOP3.LUT P6, PT, PT, PT, UP0, 0x80, 0x0 ;  /* 0x000000000000781c */ /* 0x000fda0003fcf008 */
[----:B------:R-:W-:-:S07]  /*12a00*/  @P6 SHF.R.U32.HI R3, RZ, UR5, R4 ;  /* 0x00000005ff036c19 */ /* 0x000fce0008011604 */
.L_x_1866:
[----:B------:R-:W-:Y:S05]  /*12a10*/  BSYNC B0 ;  /* 0x0000000000007941 */ /* 0x000fea0003800000 */
.L_x_1864:
[----:B------:R-:W-:-:S04]  /*12a20*/  IMAD R4, R3, UR7, -R12 ;  /* 0x0000000703047c24 */ /* 0x000fc8000f8e0a0c */
[----:B------:R-:W-:-:S05]  /*12a30*/  IMAD R4, R193, -0x2, R4 ;  /* 0xfffffffec1047824 */ /* 0x000fca00078e0204 */
[----:B------:R-:W-:Y:S02]  /*12a40*/  VIMNMX R7, R7, R4, !PT ;  /* 0x0000000407077248 */ /* 0x000fe40007fe0100 */
[----:B------:R-:W-:-:S07]  /*12a50*/  VIADDMNMX R0, R4, UR7, R0, PT ;  /* 0x0000000704007c46 */ /* 0x000fce000b800100 */
.L_x_1863:
        /* <DEDUP_REMOVED lines=33> */
[----:B------:R-:W-:Y:S02]  /*12c70*/  ISETP.NE.AND P2, PT, R33, RZ, PT ;  /* 0x000000ff2100720c */ /* 0x000fe40003f45270 */
[----:B------:R-:W-:Y:S02]  /*12c80*/  FMNMX.FTZ R12, R64, R4, !PT ;  /* 0x00000004400c7209 */ /* 0x000fe40007810000 */
[----:B------:R-:W-:-:S02]  /*12c90*/  ISETP.GT.AND P2, PT, R7, 0x19, !P2 ;  /* 0x000000190700780c */ /* 0x000fc40005744270 */
[----:B------:R-:W-:Y:S01]  /*12ca0*/  ISETP.GT.AND P3, PT, R7, 0x8, !P3 ;  /* 0x000000080700780c */ /* 0x000fe20005f64270 */
[----:B------:R-:W1:Y:S01]  /*12cb0*/  SHFL.BFLY PT, R29, R12, 0x2, 0x1f ;  /* 0x0c401f000c1d7f89 */ /* 0x000e6200000e0000 */
[C---:B------:R-:W-:Y:S02]  /*12cc0*/  ISETP.LT.OR P2, PT, R0.reuse, 0x1a, P2 ;  /* 0x0000001a0000780c */ /* 0x040fe40001741670 */
[----:B------:R-:W-:Y:S02]  /*12cd0*/  ISETP.LT.OR P3, PT, R0, 0x9, P3 ;  /* 0x000000090000780c */ /* 0x000fe40001f61670 */
[----:B------:R-:W-:Y:S02]  /*12ce0*/  FSEL R39, R39, -INF , !P2 ;  /* 0xff80000027277808 */ /* 0x000fe40005000000 */
[----:B------:R-:W-:Y:S02]  /*12cf0*/  ISETP.NE.AND P2, PT, R37, RZ, PT ;  /* 0x000000ff2500720c */ /* 0x000fe40003f45270 */
[----:B------:R-:W-:-:S02]  /*12d00*/  FSEL R11, R30, -INF , !P3 ;  /* 0xff8000001e0b7808 */ /* 0x000fc40005800000 */
[----:B------:R-:W-:Y:S02]  /*12d10*/  ISETP.GT.AND P2, PT, R7, 0x20, !P2 ;  /* 0x000000200700780c */ /* 0x000fe40005744270 */
[----:B------:R-:W-:Y:S02]  /*12d20*/  ISETP.NE.AND P3, PT, R65, RZ, PT ;  /* 0x000000ff4100720c */ /* 0x000fe40003f65270 */
[----:B------:R-:W-:Y:S02]  /*12d30*/  ISETP.LT.OR P2, PT, R0, 0x21, P2 ;  /* 0x000000210000780c */ /* 0x000fe40001741670 */
[----:B------:R-:W-:Y:S02]  /*12d40*/  ISETP.NE.AND P6, PT, R8, RZ, PT ;  /* 0x000000ff0800720c */ /* 0x000fe40003fc5270 */
[----:B------:R-:W-:Y:S02]  /*12d50*/  FSEL R21, R42, -INF , !P2 ;  /* 0xff8000002a157808 */ /* 0x000fe40005000000 */
[----:B------:R-:W-:-:S02]  /*12d60*/  ISETP.NE.AND P2, PT, R63, RZ, PT ;  /* 0x000000ff3f00720c */ /* 0x000fc40003f45270 */
[C---:B------:R-:W-:Y:S02]  /*12d70*/  ISETP.GT.AND P4, PT, R7.reuse, 0x31, !P4 ;  /* 0x000000310700780c */ /* 0x040fe40006784270 */
[C---:B------:R-:W-:Y:S02]  /*12d80*/  ISETP.GT.AND P2, PT, R7.reuse, 0x21, !P2 ;  /* 0x000000210700780c */ /* 0x040fe40005744270 */
[----:B-1----:R-:W-:Y:S02]  /*12d90*/  FMNMX.FTZ R29, R12, R29, !PT ;  /* 0x0000001d0c1d7209 */ /* 0x002fe40007810000 */
[----:B------:R-:W-:Y:S02]  /*12da0*/  ISETP.LT.OR P2, PT, R0, 0x22, P2 ;  /* 0x000000220000780c */ /* 0x000fe40001741670 */
[----:B------:R-:W-:Y:S01]  /*12db0*/  ISETP.GT.AND P5, PT, R7, 0x38, !P5 ;  /* 0x000000380700780c */ /* 0x000fe20006fa4270 */
[----:B------:R-:W1:Y:S01]  /*12dc0*/  SHFL.BFLY PT, R4, R29, 0x1, 0x1f ;  /* 0x0c201f001d047f89 */ /* 0x000e6200000e0000 */
[----:B------:R-:W-:-:S02]  /*12dd0*/  FSEL R43, R43, -INF , !P2 ;  /* 0xff8000002b2b7808 */ /* 0x000fc40005000000 */
[----:B------:R-:W-:Y:S02]  /*12de0*/  ISETP.NE.AND P2, PT, R41, RZ, PT ;  /* 0x000000ff2900720c */ /* 0x000fe40003f45270 */
[C---:B------:R-:W-:Y:S02]  /*12df0*/  ISETP.LT.OR P4, PT, R0.reuse, 0x32, P4 ;  /* 0x000000320000780c */ /* 0x040fe40002781670 */
[----:B------:R-:W-:Y:S02]  /*12e00*/  ISETP.GT.AND P2, PT, R7, 0x28, !P2 ;  /* 0x000000280700780c */ /* 0x000fe40005744270 */
[C---:B------:R-:W-:Y:S02]  /*12e10*/  ISETP.LT.OR P5, PT, R0.reuse, 0x39, P5 ;  /* 0x000000390000780c */ /* 0x040fe40002fa1670 */
[----:B------:R-:W-:Y:S02]  /*12e20*/  ISETP.LT.OR P2, PT, R0, 0x29, P2 ;  /* 0x000000290000780c */ /* 0x000fe40001741670 */
[----:B------:R-:W-:-:S02]  /*12e30*/  FSEL R51, R51, -INF , !P4 ;  /* 0xff80000033337808 */ /* 0x000fc40006000000 */
[----:B------:R-:W-:Y:S02]  /*12e40*/  FSEL R25, R46, -INF , !P2 ;  /* 0xff8000002e197808 */ /* 0x000fe40005000000 */
[----:B------:R-:W-:Y:S02]  /*12e50*/  ISETP.GT.AND P2, PT, R7, 0x29, !P3 ;  /* 0x000000290700780c */ /* 0x000fe40005f44270 */
[----:B------:R-:W-:Y:S02]  /*12e60*/  ISETP.NE.AND P3, PT, R45, RZ, PT ;  /* 0x000000ff2d00720c */ /* 0x000fe40003f65270 */
[----:B------:R-:W-:Y:S02]  /*12e70*/  ISETP.LT.OR P2, PT, R0, 0x2a, P2 ;  /* 0x0000002a0000780c */ /* 0x000fe40001741670 */
[----:B------:R-:W-:Y:S02]  /*12e80*/  FSEL R33, R54, -INF , !P5 ;  /* 0xff80000036217808 */ /* 0x000fe40006800000 */
[----:B------:R-:W-:-:S02]  /*12e90*/  FSEL R47, R47, -INF , !P2 ;  /* 0xff8000002f2f7808 */ /* 0x000fc40005000000 */
[----:B------:R-:W-:Y:S02]  /*12ea0*/  ISETP.GT.AND P2, PT, R7, RZ, !P6 ;  /* 0x000000ff0700720c */ /* 0x000fe40007744270 */
[----:B-1----:R-:W-:Y:S02]  /*12eb0*/  FMNMX.FTZ R4, R29, R4, !PT ;  /* 0x000000041d047209 */ /* 0x002fe40007810000 */
[----:B------:R-:W-:Y:S02]  /*12ec0*/  ISETP.LT.OR P2, PT, R0, 0x1, P2 ;  /* 0x000000010000780c */ /* 0x000fe40001741670 */
[----:B------:R-:W-:Y:S01]  /*12ed0*/  ISETP.NE.AND P6, PT, R49, RZ, PT ;  /* 0x000000ff3100720c */ /* 0x000fe20003fc5270 */
[----:B------:R-:W-:-:S01]  /*12ee0*/  FFMA.FTZ R8, R2, R4, -8 ;  /* 0xc100000002087423 */ /* 0x000fc20000010004 */
[----:B------:R-:W-:Y:S02]  /*12ef0*/  FSEL R3, R26, -INF , !P2 ;  /* 0xff8000001a037808 */ /* 0x000fe40005000000 */
[----:B------:R-:W-:-:S04]  /*12f00*/  FSETP.NEU.FTZ.AND P2, PT, R4, -INF , PT ;  /* 0xff8000000400780b */ /* 0x000fc80003f5d000 */
[----:B------:R-:W-:Y:S02]  /*12f10*/  FSEL R37, R8, RZ, P2 ;  /* 0x000000ff08257208 */ /* 0x000fe40001000000 */
[----:B------:R-:W-:Y:S02]  /*12f20*/  FMNMX.FTZ R8, R3, R27, !PT ;  /* 0x0000001b03087209 */ /* 0x000fe40007810000 */
[----:B------:R-:W-:Y:S01]  /*12f30*/  ISETP.GT.AND P2, PT, R7, 0x30, !P3 ;  /* 0x000000300700780c */ /* 0x000fe20005f44270 */
[----:B------:R-:W-:-:S01]  /*12f40*/  FFMA.FTZ R12, R2, R57, -R37 ;  /* 0x00000039020c7223 */ /* 0x000fc20000010825 */
[----:B------:R-:W-:Y:S01]  /*12f50*/  FMNMX.FTZ R8, R11, R8, !PT ;  /* 0x000000080b087209 */ /* 0x000fe20007810000 */
[----:B------:R-:W-:-:S01]  /*12f60*/  FFMA.FTZ R20, R2, R61, -R37 ;  /* 0x0000003d02147223 */ /* 0x000fc20000010825 */
[----:B------:R-:W-:Y:S01]  /*12f70*/  ISETP.LT.OR P2, PT, R0, 0x31, P2 ;  /* 0x000000310000780c */ /* 0x000fe20001741670 */
[----:B------:R-:W-:Y:S01]  /*12f80*/  MUFU.EX2 R41, R12 ;  /* 0x0000000c00297308 */ /* 0x000fe20000000800 */
[----:B------:R-:W-:Y:S01]  /*12f90*/  FMNMX.FTZ R8, R31, R8, !PT ;  /* 0x000000081f087209 */ /* 0x000fe20007810000 */
[--C-:B------:R-:W-:Y:S01]  /*12fa0*/  FFMA.FTZ R26, R2, R36, -R37.reuse ;  /* 0x00000024021a7223 */ /* 0x100fe20000010825 */
[----:B------:R-:W-:Y:S01]  /*12fb0*/  FSEL R29, R50, -INF , !P2 ;  /* 0xff800000321d7808 */ /* 0x000fe20005000000 */
[----:B------:R-:W-:Y:S01]  /*12fc0*/  FFMA.FTZ R30, R2, R40, -R37 ;  /* 0x00000028021e7223 */ /* 0x000fe20000010825 */
[----:B------:R-:W-:-:S02]  /*12fd0*/  FMNMX.FTZ R8, R13, R8, !PT ;  /* 0x000000080d087209 */ /* 0x000fc40007810000 */
[----:B------:R-:W-:Y:S01]  /*12fe0*/  ISETP.GT.AND P3, PT, R7, 0x39, !P6 ;  /* 0x000000390700780c */ /* 0x000fe20007764270 */
[----:B------:R-:W-:-:S01]  /*12ff0*/  FFMA.FTZ R7, R2, R24, -R37 ;  /* 0x0000001802077223 */ /* 0x000fc20000010825 */
[----:B------:R-:W-:Y:S01]  /*13000*/  FMNMX.FTZ R8, R35, R8, !PT ;  /* 0x0000000823087209 */ /* 0x000fe20007810000 */
[----:B------:R1:W-:Y:S01]  /*13010*/  MUFU.EX2 R45, R20 ;  /* 0x00000014002d7308 */ /* 0x0003e20000000800 */
[----:B------:R-:W-:Y:S01]  /*13020*/  ISETP.LT.OR P3, PT, R0, 0x3a, P3 ;  /* 0x0000003a0000780c */ /* 0x000fe20001f61670 */
[C-C-:B------:R-:W-:Y:S01]  /*13030*/  FFMA.FTZ R0, R2.reuse, R59, -R37.reuse ;  /* 0x0000003b02007223 */ /* 0x140fe20000010825 */
[----:B------:R-:W-:Y:S01]  /*13040*/  FMNMX.FTZ R8, R15, R8, !PT ;  /* 0x000000080f087209 */ /* 0x000fe20007810000 */
[C-C-:B------:R-:W-:Y:S01]  /*13050*/  FFMA.FTZ R24, R2.reuse, R32, -R37.reuse ;  /* 0x0000002002187223 */ /* 0x140fe20000010825 */
[----:B------:R-:W-:Y:S01]  /*13060*/  FSEL R55, R55, -INF , !P3 ;  /* 0xff80000037377808 */ /* 0x000fe20005800000 */
[C-C-:B------:R-:W-:Y:S01]  /*13070*/  FFMA.FTZ R32, R2.reuse, R62, -R37.reuse ;  /* 0x0000003e02207223 */ /* 0x140fe20000010825 */
[----:B------:R-:W-:Y:S01]  /*13080*/  FMNMX.FTZ R8, R39, R8, !PT ;  /* 0x0000000827087209 */ /* 0x000fe20007810000 */
[----:B------:R4:W5:Y:S01]  /*13090*/  MUFU.EX2 R152, R7 ;  /* 0x0000000700987308 */ /* 0x0009620000000800 */
[----:B-1----:R-:W-:-:S01]  /*130a0*/  FFMA.FTZ R20, R2, R60, -R37 ;  /* 0x0000003c02147223 */ /* 0x002fc20000010825 */
[C-C-:B------:R-:W-:Y:S01]  /*130b0*/  FFMA.FTZ R12, R2.reuse, R28, -R37.reuse ;  /* 0x0000001c020c7223 */ /* 0x140fe20000010825 */
[----:B------:R-:W-:Y:S01]  /*130c0*/  FMNMX.FTZ R8, R21, R8, !PT ;  /* 0x0000000815087209 */ /* 0x000fe20007810000 */
[----:B------:R-:W-:-:S03]  /*130d0*/  FFMA.FTZ R28, R2, R56, -R37 ;  /* 0x00000038021c7223 */ /* 0x000fc60000010825 */
[----:B------:R-:W-:Y:S01]  /*130e0*/  FMNMX.FTZ R8, R43, R8, !PT ;  /* 0x000000082b087209 */ /* 0x000fe20007810000 */
[----:B------:R-:W1:Y:S03]  /*130f0*/  MUFU.EX2 R14, R0 ;  /* 0x00000000000e7308 */ /* 0x000e660000000800 */
        /* <DEDUP_REMOVED lines=8> */
[----:B------:R-:W0:Y:S04]  /*13180*/  MUFU.EX2 R24, R24 ;  /* 0x0000001800187308 */ /* 0x000e280000000800 */
[----:B----4-:R-:W4:Y:S04]  /*13190*/  SHFL.BFLY PT, R7, R8, 0x2, 0x1f ;  /* 0x0c401f0008077f89 */ /* 0x010f2800000e0000 */
[----:B------:R2:W-:Y:S08]  /*131a0*/  MUFU.EX2 R49, R12 ;  /* 0x0000000c00317308 */ /* 0x0005f00000000800 */
[----:B------:R-:W-:Y:S01]  /*131b0*/  MUFU.EX2 R26, R26 ;  /* 0x0000001a001a7308 */ /* 0x000fe20000000800 */
[----:B--2---:R-:W-:-:S07]  /*131c0*/  FFMA.FTZ R12, R2, R44, -R37 ;  /* 0x0000002c020c7223 */ /* 0x004fce0000010825 */
[----:B------:R2:W-:Y:S01]  /*131d0*/  MUFU.EX2 R53, R28 ;  /* 0x0000001c00357308 */ /* 0x0005e20000000800 */
[----:B----4-:R-:W-:Y:S01]  /*131e0*/  FMNMX.FTZ R0, R8, R7, !PT ;  /* 0x0000000708007209 */ /* 0x010fe20007810000 */
[----:B------:R-:W-:-:S06]  /*131f0*/  FFMA.FTZ R8, R2, R58, -R37 ;  /* 0x0000003a02087223 */ /* 0x000fcc0000010825 */
[----:B------:R-:W-:Y:S01]  /*13200*/  MUFU.EX2 R30, R30 ;  /* 0x0000001e001e7308 */ /* 0x000fe20000000800 */
[----:B------:R-:W4:Y:S01]  /*13210*/  SHFL.BFLY PT, R7, R0, 0x1, 0x1f ;  /* 0x0c201f0000077f89 */ /* 0x000f2200000e0000 */
[----:B--2---:R-:W-:-:S06]  /*13220*/  FFMA.FTZ R28, R2, R48, -R37 ;  /* 0x00000030021c7223 */ /* 0x004fcc0000010825 */
[----:B------:R2:W-:Y:S08]  /*13230*/  MUFU.EX2 R57, R8 ;  /* 0x0000000800397308 */ /* 0x0005f00000000800 */
[----:B------:R-:W-:Y:S08]  /*13240*/  MUFU.EX2 R12, R12 ;  /* 0x0000000c000c7308 */ /* 0x000ff00000000800 */
[----:B------:R-:W-:Y:S01]  /*13250*/  MUFU.EX2 R28, R28 ;  /* 0x0000001c001c7308 */ /* 0x000fe20000000800 */
[----:B----4-:R-:W-:Y:S01]  /*13260*/  FMNMX.FTZ R7, R0, R7, !PT ;  /* 0x0000000700077209 */ /* 0x010fe20007810000 */
[C-C-:B------:R-:W-:Y:S01]  /*13270*/  FFMA.FTZ R0, R2.reuse, R52, -R37.reuse ;  /* 0x0000003402007223 */ /* 0x140fe20000010825 */
[----:B------:R-:W-:-:S02]  /*13280*/  FFMA.FTZ R37, R2, R64, -R37 ;  /* 0x0000004002257223 */ /* 0x000fc40000010825 */
[----:B------:R-:W-:Y:S01]  /*13290*/  FSETP.NEU.FTZ.AND P2, PT, R7, -INF , PT ;  /* 0xff8000000700780b */ /* 0x000fe20003f5d000 */
[----:B--2---:R-:W-:-:S02]  /*132a0*/  FFMA.FTZ R8, R2, R7, -8 ;  /* 0xc100000002087423 */ /* 0x004fc40000010007 */
[----:B------:R-:W-:Y:S03]  /*132b0*/  MUFU.EX2 R0, R0 ;  /* 0x0000000000007308 */ /* 0x000fe60000000800 */
[----:B------:R-:W-:-:S05]  /*132c0*/  FSEL R8, R8, RZ, P2 ;  /* 0x000000ff08087208 */ /* 0x000fca0001000000 */
[C-C-:B------:R-:W-:Y:S01]  /*132d0*/  FFMA.FTZ R3, R2.reuse, R3, -R8.reuse ;  /* 0x0000000302037223 */ /* 0x140fe20000010808 */
[----:B------:R-:W-:-:S01]  /*132e0*/  FFMA.FTZ R27, R2, R27, -R8 ;  /* 0x0000001b021b7223 */ /* 0x000fc20000010808 */
[C-C-:B------:R-:W-:Y:S01]  /*132f0*/  FFMA.FTZ R11, R2.reuse, R11, -R8.reuse ;  /* 0x0000000b020b7223 */ /* 0x140fe20000010808 */
[----:B------:R-:W-:-:S01]  /*13300*/  FFMA.FTZ R31, R2, R31, -R8 ;  /* 0x0000001f021f7223 */ /* 0x000fc20000010808 */
[----:B------:R5:W-:Y:S01]  /*13310*/  MUFU.EX2 R153, R3 ;  /* 0x0000000300997308 */ /* 0x000be20000000800 */
[----:B------:R-:W-:-:S01]  /*13320*/  FFMA.FTZ R13, R2, R13, -R8 ;  /* 0x0000000d020d7223 */ /* 0x000fc20000010808 */
[C-C-:B------:R-:W-:Y:S01]  /*13330*/  FFMA.FTZ R35, R2.reuse, R35, -R8.reuse ;  /* 0x0000002302237223 */ /* 0x140fe20000010808 */
[----:B------:R-:W-:-:S01]  /*13340*/  FFMA.FTZ R15, R2, R15, -R8 ;  /* 0x0000000f020f7223 */ /* 0x000fc20000010808 */
[C-C-:B------:R-:W-:Y:S01]  /*13350*/  FFMA.FTZ R39, R2.reuse, R39, -R8.reuse ;  /* 0x0000002702277223 */ /* 0x140fe20000010808 */
[----:B------:R-:W-:-:S01]  /*13360*/  FFMA.FTZ R21, R2, R21, -R8 ;  /* 0x0000001502157223 */ /* 0x000fc20000010808 */
[C-C-:B------:R-:W-:Y:S01]  /*13370*/  FFMA.FTZ R43, R2.reuse, R43, -R8.reuse ;  /* 0x0000002b022b7223 */ /* 0x140fe20000010808 */
[----:B------:R-:W-:-:S01]  /*13380*/  FFMA.FTZ R25, R2, R25, -R8 ;  /* 0x0000001902197223 */ /* 0x000fc20000010808 */
[----:B------:R2:W4:Y:S01]  /*13390*/  MUFU.EX2 R20, R27 ;  /* 0x0000001b00147308 */ /* 0x0005220000000800 */
[----:B-----5:R-:W-:-:S01]  /*133a0*/  FADD.FTZ R3, R152, R41 ;  /* 0x0000002998037221 */ /* 0x020fc20000010000 */
[C-C-:B------:R-:W-:Y:S01]  /*133b0*/  FFMA.FTZ R47, R2.reuse, R47, -R8.reuse ;  /* 0x0000002f022f7223 */ /* 0x140fe20000010808 */
[----:B------:R-:W-:-:S01]  /*133c0*/  FFMA.FTZ R29, R2, R29, -R8 ;  /* 0x0000001d021d7223 */ /* 0x000fc20000010808 */
[----:B------:R-:W-:Y:S01]  /*133d0*/  FFMA.FTZ R51, R2, R51, -R8 ;  /* 0x0000003302337223 */ /* 0x000fe20000010808 */
[----:B-1----:R-:W-:-:S01]  /*133e0*/  FADD.FTZ R42, R14, R3 ;  /* 0x000000030e2a7221 */ /* 0x002fc20000010000 */
[C-C-:B------:R-:W-:Y:S01]  /*133f0*/  FFMA.FTZ R33, R2.reuse, R33, -R8.reuse ;  /* 0x0000002102217223 */ /* 0x140fe20000010808 */
[----:B------:R-:W-:-:S01]  /*13400*/  FFMA.FTZ R8, R2, R55, -R8 ;  /* 0x0000003702087223 */ /* 0x000fc20000010808 */
[----:B------:R-:W1:Y:S01]  /*13410*/  MUFU.EX2 R11, R11 ;  /* 0x0000000b000b7308 */ /* 0x000e620000000800 */
[----:B--2---:R-:W-:-:S01]  /*13420*/  FADD.FTZ R27, R45, R42 ;  /* 0x0000002a2d1b7221 */ /* 0x004fc20000010000 */
[----:B------:R-:W-:-:S03]  /*13430*/  F2FP.SATFINITE.E4M3.F32.PACK_AB_MERGE_C R45, R45, R14, RZ ;  /* 0x0000000e2d2d723e */ /* 0x000fc600048070ff */
[----:B0-----:R-:W-:Y:S01]  /*13440*/  FADD.FTZ R44, R24, R27 ;  /* 0x0000001b182c7221 */ /* 0x001fe20000010000 */
[----:B------:R-:W-:Y:S02]  /*13450*/  F2FP.SATFINITE.E4M3.F32.PACK_AB_MERGE_C R152, R41, R152, R45 ;  /* 0x000000982998723e */ /* 0x000fe4000480702d */
[----:B------:R-:W0:Y:S01]  /*13460*/  MUFU.EX2 R32, R31 ;  /* 0x0000001f00207308 */ /* 0x000e220000000800 */
[----:B----4-:R-:W-:-:S01]  /*13470*/  FADD.FTZ R40, R153, R20 ;  /* 0x0000001499287221 */ /* 0x010fc20000010000 */
[----:B------:R-:W-:-:S04]  /*13480*/  FADD.FTZ R27, R49, R44 ;  /* 0x0000002c311b7221 */ /* 0x000fc80000010000 */
[----:B------:R-:W-:Y:S01]  /*13490*/  FADD.FTZ R44, R26, R27 ;  /* 0x0000001b1a2c7221 */ /* 0x000fe20000010000 */
[----:B------:R-:W-:Y:S01]  /*134a0*/  F2FP.SATFINITE.E4M3.F32.PACK_AB_MERGE_C R26, R53, R26, RZ ;  /* 0x0000001a351a723e */ /* 0x000fe200048070ff */
[----:B------:R-:W2:Y:S01]  /*134b0*/  MUFU.EX2 R13, R13 ;  /* 0x0000000d000d7308 */ /* 0x000ea20000000800 */
[----:B-1----:R-:W-:-:S01]  /*134c0*/  FADD.FTZ R3, R11, R40 ;  /* 0x000000280b037221 */ /* 0x002fc20000010000 */
[----:B------:R-:W-:Y:S01]  /*134d0*/  FADD.FTZ R27, R53, R44 ;  /* 0x0000002c351b7221 */ /* 0x000fe20000010000 */
[----:B------:R-:W-:-:S03]  /*134e0*/  F2FP.SATFINITE.E4M3.F32.PACK_AB_MERGE_C R154, R49, R24, R26 ;  /* 0x00000018319a723e */ /* 0x000fc6000480701a */
        /* <DEDUP_REMOVED lines=9> */
[C---:B------:R-:W-:Y:S01]  /*13580*/  FADD.FTZ R27, R59.reuse, R46 ;  /* 0x0000002e3b1b7221 */ /* 0x040fe20000010000 */
        /* <DEDUP_REMOVED lines=8> */
[----:B0-----:R-:W-:-:S07]  /*13610*/  FADD.FTZ R3, R15, R42 ;  /* 0x0000002a0f037221 */ /* 0x001fce0000010000 */
        /* <DEDUP_REMOVED lines=28> */
.L_x_1867:
[----:B------:R0:W1:Y:S01]  /*137e0*/  SYNCS.PHASECHK.TRANS64.TRYWAIT P2, [R6+URZ+0x28450], R9 ;  /* 0x02845009060075a7 */ /* 0x000062000804017f */
[----:B------:R-:W-:Y:S05]  /*137f0*/  @!P0 BRA `(.L_x_1868) ;  /* 0x0000000000048947 */ /* 0x000fea0003800000 */
[----:B------:R-:W-:Y:S01]  /*13800*/  BPT.TRAP 0x1 ;  /* 0x000000040000795c */ /* 0x000fe20000300000 */
.L_x_1868:
[----:B------:R-:W-:Y:S04]  /*13810*/  BSSY B0, `(.L_x_1869) ;  /* 0x0000004000007945 */ /* 0x000fe80003800000 */
[----:B-1----:R-:W-:Y:S05]  /*13820*/  @P2 BRA `(.L_x_1870) ;  /* 0x0000000000082947 */ /* 0x002fea0003800000 */
[----:B------:R-:W1:Y:S02]  /*13830*/  SYNCS.PHASECHK.TRANS64.TRYWAIT P2, [R6+URZ+0x28450], R9 ;  /* 0x02845009060075a7 */ /* 0x000e64000804017f */
[----:B-1----:R-:W-:Y:S05]  /*13840*/  @!P2 BRA `(.L_x_1871) ;  /* 0x000001440068a947 */ /* 0x002fea0003800000 */
.L_x_1870:
[----:B------:R-:W-:Y:S05]  /*13850*/  BSYNC B0 ;  /* 0x0000000000007941 */ /* 0x000fea0003800000 */
.L_x_1869:
[----:B------:R-:W-:Y:S05]  /*13860*/  WARPSYNC.ALL ;  /* 0x0000000000007948 */ /* 0x000fea0003800000 */
[----:B------:R-:W-:Y:S01]  /*13870*/  R2UR UR4, R184 ;  /* 0x00000000b80472ca */ /* 0x000fe200000e0000 */
[----:B------:R2:W-:Y:S01]  /*13880*/  BAR.SYNC.DEFER_BLOCKING R10, 0x100 ;  /* 0x0004000a0000751d */ /* 0x0005e20000010000 */
[----:B01----:R-:W-:-:S05]  /*13890*/  IMAD.MOV.U32 R9, RZ, RZ, -0x7fffffe0 ;  /* 0x80000020ff097424 */ /* 0x003fca00078e00ff */
[----:B------:R-:W-:Y:S01]  /*138a0*/  R2UR UR11, R9 ;  /* 0x00000000090b72ca */ /* 0x000fe200000e0000 */
[----:B------:R-:W-:-:S05]  /*138b0*/  IMAD.MOV.U32 R9, RZ, RZ, -0x7fffffe0 ;  /* 0x80000020ff097424 */ /* 0x000fca00078e00ff */
[----:B------:R-:W-:-:S04]  /*138c0*/  UIADD3 UR4, UR4, 0x8000, URZ ;  /* 0x0000800004047890 */ /* 0x000fc8000fffe03f */
[----:B------:R-:W-:-:S04]  /*138d0*/  USHF.R.U32.HI UR4, URZ, 0x4, UR4 ;  /* 0x000000043f047899 */ /* 0x000fc80008011604 */
[----:B------:R-:W-:-:S04]  /*138e0*/  ULOP3.LUT UR4, UR4, 0x3fff, URZ, 0xc0, !UPT ;  /* 0x00003fff04047892 */ /* 0x000fc8000f8ec03f */
[----:B------:R-:W-:Y:S01]  /*138f0*/  ULOP3.LUT UR43, UR4, 0x10000, URZ, 0xfc, !UPT ;  /* 0x00010000042b7892 */ /* 0x000fe2000f8efc3f */
[----:B------:R-:W-:-:S05]  /*13900*/  WARPGROUP.ARRIVE ;  /* 0x00000000000079c5 */ /* 0x000fca0000000000 */
[----:B------:R-:W-:-:S04]  /*13910*/  LEA R8, R185, UR43, 0xa ;  /* 0x0000002bb9087c11 */ /* 0x000fc8000f8e50ff */
[C---:B------:R-:W-:Y:S02]  /*13920*/  R2UR UR10, R8.reuse ;  /* 0x00000000080a72ca */ /* 0x040fe400000e0000 */
[----:B------:R-:W-:-:S11]  /*13930*/  IADD3 R8, R8, 0x2, RZ ;  /* 0x0000000208087810 */ /* 0x000fd60007ffe0ff */
[----:B------:R-:W-:Y:S01]  /*13940*/  QGMMA.64x256x32.F32.E4M3.E4M3 R24, R152, gdesc[UR8], RZ, !UPT, gsb0 ;  /* 0x03e0000898187df3 */ /* 0x000fe2000c0008ff */
        /* <DEDUP_REMOVED lines=9> */
.L_x_1872:
[----:B------:R-:W0:Y:S01]  /*139e0*/  @P1 LDC R9, c[0x0][0x44c] ;  /* 0x00011300ff091b82 */ /* 0x000e220000000800 */
[----:B------:R-:W-:Y:S01]  /*139f0*/  UISETP.GE.AND UP0, UPT, UR7, 0x1, UPT ;  /* 0x000000010700788c */ /* 0x000fe2000bf06270 */
[----:B------:R-:W-:Y:S02]  /*13a00*/  VIADD R6, R6, 0x28460 ;  /* 0x0002846006067836 */ /* 0x000fe40000000000 */
[----:B------:R-:W-:-:S03]  /*13a10*/  IMAD.U32 R11, RZ, RZ, UR39 ;  /* 0x00000027ff0b7e24 */ /* 0x000fc6000f8e00ff */
[----:B------:R-:W-:Y:S01]  /*13a20*/  PLOP3.LUT P2, PT, PT, PT, UP0, 0x40, 0x0 ;  /* 0x000000000000781c */ /* 0x000fe20003f4e808 */
[----:B------:R-:W1:Y:S01]  /*13a30*/  @P1 LDC R8, c[0x0][0x450] ;  /* 0x00011400ff081b82 */ /* 0x000e620000000800 */
[----:B------:R-:W-:-:S04]  /*13a40*/  PRMT R6, R11, 0x654, R6 ;  /* 0x000006540b067816 */ /* 0x000fc80000000006 */
[----:B------:R2:W-:Y:S01]  /*13a50*/  SYNCS.ARRIVE.TRANS64.RED.A1T0 RZ, [R6+URZ], RZ ;  /* 0x000000ff06ff79a7 */ /* 0x0005e2000810043f */
[----:B0-----:R-:W-:-:S04]  /*13a60*/  @P1 IMAD.HI.U32 R9, R202, R9, RZ ;  /* 0x00000009ca091227 */ /* 0x001fc800078e00ff */
[----:B--2---:R-:W-:Y:S01]  /*13a70*/  IMAD.MOV.U32 R6, RZ, RZ, R202 ;  /* 0x000000ffff067224 */ /* 0x004fe200078e00ca */
[----:B-1----:R-:W-:-:S05]  /*13a80*/  @P1 SHF.R.U32.HI R6, RZ, R8, R9 ;  /* 0x00000008ff061219 */ /* 0x002fca0000011609 */
[----:B------:R-:W-:Y:S02]  /*13a90*/  IMAD.IADD R161, R161, 0x1, R6 ;  /* 0x00000001a1a17824 */ /* 0x000fe400078e0206 */
[----:B------:R-:W-:Y:S02]  /*13aa0*/  VIADD R6, R160, 0xfffffffe ;  /* 0xfffffffea0067836 */ /* 0x000fe40000000000 */
[----:B------:R-:W-:Y:S01]  /*13ab0*/  VIADD R8, R161, UR6 ;  /* 0x00000006a1087c36 */ /* 0x000fe20008000000 */
[----:B------:R-:W-:Y:S06]  /*13ac0*/  @P2 BRA `(.L_x_1873) ;  /* 0x0000000000542947 */ /* 0x000fec0003800000 */
[C---:B------:R-:W-:Y:S01]  /*13ad0*/  ISETP.GT.AND P2, PT, R161.reuse, RZ, PT ;  /* 0x000000ffa100720c */ /* 0x040fe20003f44270 */
[----:B------:R-:W-:Y:S01]  /*13ae0*/  BSSY B0, `(.L_x_1874) ;  /* 0x0000010000007945 */ /* 0x000fe20003800000 */
[----:B------:R-:W-:-:S11]  /*13af0*/  VIADD R9, R161, 0xffffffff ;  /* 0xffffffffa1097836 */ /* 0x000fd60000000000 */
[----:B------:R-:W-:Y:S05]  /*13b00*/  @P2 BRA `(.L_x_1875) ;  /* 0x0000000000202947 */ /* 0x000fea0003800000 */
[----:B------:R-:W-:Y:S01]  /*13b10*/  UISETP.NE.AND UP0, UPT, UR7, 0x1, UPT ;  /* 0x000000010700788c */ /* 0x000fe2000bf05270 */
[----:B------:R-:W-:-:S05]  /*13b20*/  IMAD.MOV R9, RZ, RZ, -R161 ;  /* 0x000000ffff097224 */ /* 0x000fca00078e0aa1 */
[----:B------:R-:W-:-:S05]  /*13b30*/  PLOP3.LUT P2, PT, PT, PT, UP0, 0x80, 0x0 ;  /* 0x000000000000781c */ /* 0x000fca0003f4f008 */
[----:B------:R-:W-:-:S08]  /*13b40*/  @UP0 ULDC.64 UR4, c[0x0][0x9e8] ;  /* 0x00027a0000040ab9 */ /* 0x000fd00000000a00 */
[----:B------:R-:W-:-:S05]  /*13b50*/  @P2 IMAD.HI.U32 R10, R9, UR4, RZ ;  /* 0x00000004090a2c27 */ /* 0x000fca000f8e00ff */
[----:B------:R-:W-:-:S04]  /*13b60*/  @P2 SHF.R.U32.HI R9, RZ, UR5, R10 ;  /* 0x00000005ff092c19 */ /* 0x000fc8000801160a */
[----:B------:R-:W-:Y:S01]  /*13b70*/  LOP3.LUT R9, RZ, R9, RZ, 0x33, !PT ;  /* 0x00000009ff097212 */ /* 0x000fe200078e33ff */
[----:B------:R-:W-:Y:S06]  /*13b80*/  BRA `(.L_x_1876) ;  /* 0x0000000000147947 */ /* 0x000fec0003800000 */
.L_x_1875:
[----:B------:R-:W-:-:S06]  /*13b90*/  UISETP.NE.AND UP0, UPT, UR7, 0x1, UPT ;  /* 0x000000010700788c */ /* 0x000fcc000bf05270 */
[----:B------:R-:W-:-:S05]  /*13ba0*/  PLOP3.LUT P2, PT, PT, PT, UP0, 0x80, 0x0 ;  /* 0x000000000000781c */ /* 0x000fca0003f4f008 */
[----:B------:R-:W-:-:S08]  /*13bb0*/  @UP0 ULDC.64 UR4, c[0x0][0x9e8] ;  /* 0x00027a0000040ab9 */ /* 0x000fd00000000a00 */
[----:B------:R-:W-:-:S05]  /*13bc0*/  @P2 IMAD.HI.U32 R10, R9, UR4, RZ ;  /* 0x00000004090a2c27 */ /* 0x000fca000f8e00ff */
[----:B------:R-:W-:-:S07]  /*13bd0*/  @P2 SHF.R.U32.HI R9, RZ, UR5, R10 ;  /* 0x00000005ff092c19 */ /* 0x000fce000801160a */
.L_x_1876:
[----:B------:R-:W-:Y:S05]  /*13be0*/  BSYNC B0 ;  /* 0x0000000000007941 */ /* 0x000fea0003800000 */
.L_x_1874:
[----:B------:R-:W-:-:S05]  /*13bf0*/  MOV R10, UR7 ;  /* 0x00000007000a7c02 */ /* 0x000fca0008000f00 */
[----:B------:R-:W-:-:S05]  /*13c00*/  IMAD R9, R9, R10, UR7 ;  /* 0x0000000709097e24 */ /* 0x000fca000f8e020a */
[----:B------:R-:W-:-:S07]  /*13c10*/  VIMNMX R8, R8, R9, PT ;  /* 0x0000000908087248 */ /* 0x000fce0003fe0100 */
.L_x_1873:
[----:B------:R-:W-:Y:S01]  /*13c20*/  SHF.R.S32.HI R9, RZ, 0x1f, R8 ;  /* 0x0000001fff097819 */ /* 0x000fe20000011408 */
[----:B------:R-:W-:Y:S01]  /*13c30*/  ULDC UR46, c[0x0][0x9e4] ;  /* 0x00027900002e7ab9 */ /* 0x000fe20000000800 */
[----:B------:R-:W-:Y:S01]  /*13c40*/  ULDC UR51, c[0x0][0x9e4] ;  /* 0x0002790000337ab9 */ /* 0x000fe20000000800 */
[----:B------:R-:W-:Y:S01]  /*13c50*/  ULDC UR47, c[0x0][0x9dc] ;  /* 0x00027700002f7ab9 */ /* 0x000fe20000000800 */
[----:B------:R-:W-:Y:S01]  /*13c60*/  LEA.HI R9, R9, R8, RZ, 0x6 ;  /* 0x0000000809097211 */ /* 0x000fe200078f30ff */
[----:B------:R-:W-:Y:S01]  /*13c70*/  ULDC UR54, c[0x0][0x9dc] ;  /* 0x0002770000367ab9 */ /* 0x000fe20000000800 */
[----:B------:R-:W-:Y:S01]  /*13c80*/  ULDC UR50, c[0x0][0x9e0] ;  /* 0x0002780000327ab9 */ /* 0x000fe20000000800 */
[----:B------:R-:W-:Y:S01]  /*13c90*/  ULDC UR55, c[0x0][0x9e0] ;  /* 0x0002780000377ab9 */ /* 0x000fe20000000800 */
[----:B------:R-:W-:-:S04]  /*13ca0*/  SHF.R.S32.HI R9, RZ, 0x6, R9 ;  /* 0x00000006ff097819 */ /* 0x000fc80000011409 */
[----:B------:R-:W-:-:S04]  /*13cb0*/  VIMNMX R10, R208, R9, !PT ;  /* 0x00000009d00a7248 */ /* 0x000fc80007fe0100 */
[----:B------:R-:W-:-:S13]  /*13cc0*/  ISETP.GE.AND P2, PT, R6, R10, PT ;  /* 0x0000000a0600720c */ /* 0x000fda0003f46270 */
[----:B------:R-:W-:Y:S05]  /*13cd0*/  @!P2 BRA `(.L_x_1877) ;  /* 0x000000240060a947 */ /* 0x000fea0003800000 */
.L_x_1897:
[----:B------:R-:W-:Y:S01]  /*13ce0*/  VIADD R185, R185, 0x1 ;  /* 0x00000001b9b97836 */ /* 0x000fe20000000000 */
[----:B------:R-:W-:Y:S05]  /*13cf0*/  YIELD ;  /* 0x0000000000007946 */ /* 0x000fea0003800000 */
[----:B------:R-:W-:-:S04]  /*13d00*/  ISETP.NE.AND P2, PT, R185, 0x2, PT ;  /* 0x00000002b900780c */ /* 0x000fc80003f45270 */
[----:B--23--:R-:W-:Y:S02]  /*13d10*/  SEL R5, RZ, 0x1, P2 ;  /* 0x00000001ff057807 */ /* 0x00cfe40001000000 */
[----:B------:R-:W-:Y:S02]  /*13d20*/  SEL R185, R185, RZ, P2 ;  /* 0x000000ffb9b97207 */ /* 0x000fe40001000000 */
[----:B------:R-:W-:Y:S01]  /*13d30*/  LOP3.LUT R188, R188, R5, RZ, 0x3c, !PT ;  /* 0x00000005bcbc7212 */ /* 0x000fe200078e3cff */
[----:B0-----:R-:W-:Y:S06]  /*13d40*/  @!P0 BRA `(.L_x_1878) ;  /* 0x0000000000048947 */ /* 0x001fec0003800000 */
[----:B------:R-:W-:Y:S01]  /*13d50*/  BPT.TRAP 0x1 ;  /* 0x000000040000795c */ /* 0x000fe20000300000 */
.L_x_1878:
[----:B------:R-:W-:Y:S01]  /*13d60*/  IMAD R12, R185, 0x8, R184 ;  /* 0x00000008b90c7824 */ /* 0x000fe200078e02b8 */
[----:B------:R-:W-:-:S04]  /*13d70*/  SHF.L.U32 R11, R188, 0x1f, RZ ;  /* 0x0000001fbc0b7819 */ /* 0x000fc800000006ff */
[----:B------:R0:W1:Y:S01]  /*13d80*/  SYNCS.PHASECHK.TRANS64.TRYWAIT P2, [R12+URZ+0x28430], R11 ;  /* 0x0284300b0c0075a7 */ /* 0x000062000804017f */
[----:B------:R-:W-:Y:S05]  /*13d90*/  @!P0 BRA `(.L_x_1879) ;  /* 0x0000000000048947 */ /* 0x000fea0003800000 */
[----:B------:R-:W-:Y:S01]  /*13da0*/  BPT.TRAP 0x1 ;  /* 0x000000040000795c */ /* 0x000fe20000300000 */
.L_x_1879:
[----:B------:R-:W-:Y:S01]  /*13db0*/  LEA R8, R185, UR60, 0xa ;  /* 0x0000003cb9087c11 */ /* 0x000fe2000f8e50ff */
[----:B------:R-:W-:-:S04]  /*13dc0*/  IMAD.MOV.U32 R9, RZ, RZ, 0x40000040 ;  /* 0x40000040ff097424 */ /* 0x000fc800078e00ff */
[C---:B------:R-:W-:Y:S02]  /*13dd0*/  VIADD R14, R8.reuse, 0x2 ;  /* 0x00000002080e7836 */ /* 0x040fe40000000000 */
[----:B------:R-:W-:Y:S01]  /*13de0*/  VIADD R5, R8, 0x4 ;  /* 0x0000000408057836 */ /* 0x000fe20000000000 */
[----:B-1----:R-:W-:Y:S06]  /*13df0*/  @P2 BRA `(.L_x_1880) ;  /* 0x0000000000082947 */ /* 0x002fec0003800000 */
[----:B------:R-:W1:Y:S02]  /*13e00*/  SYNCS.PHASECHK.TRANS64.TRYWAIT P2, [R12+URZ+0x28430], R11 ;  /* 0x0284300b0c0075a7 */ /* 0x000e64000804017f */
[----:B-1----:R-:W-:Y:S05]  /*13e10*/  @!P2 BRA `(.L_x_1881) ;  /* 0x000001400008a947 */ /* 0x002fea0003800000 */
.L_x_1880:
[----:B------:R-:W-:Y:S05]  /*13e20*/  WARPSYNC.ALL ;  /* 0x0000000000007948 */ /* 0x000fea0003800000 */
[C---:B------:R-:W-:Y:S01]  /*13e30*/  R2UR UR10, R8.reuse ;  /* 0x00000000080a72ca */ /* 0x040fe200000e0000 */
[----:B------:R-:W-:Y:S01]  /*13e40*/  VIADD R152, R8, 0x204 ;  /* 0x0000020408987836 */ /* 0x000fe20000000000 */
[----:B------:R-:W-:Y:S01]  /*13e50*/  R2UR UR11, R9 ;  /* 0x00000000090b72ca */ /* 0x000fe200000e0000 */
[----:B------:R-:W-:Y:S01]  /*13e60*/  IMAD.MOV.U32 R153, RZ, RZ, 0x40000040 ;  /* 0x40000040ff997424 */ /* 0x000fe200078e00ff */
[----:B------:R-:W-:Y:S01]  /*13e70*/  R2UR UR8, R200 ;  /* 0x00000000c80872ca */ /* 0x000fe200000e0000 */
[----:B------:R-:W-:Y:S01]  /*13e80*/  IMAD.MOV.U32 R15, RZ, RZ, 0x40000040 ;  /* 0x40000040ff0f7424 */ /* 0x000fe200078e00ff */
[----:B------:R-:W-:Y:S01]  /*13e90*/  R2UR UR9, R201 ;  /* 0x00000000c90972ca */ /* 0x000fe200000e0000 */
[----:B------:R-:W-:Y:S01]  /*13ea0*/  VIADD R20, R8, 0x6 ;  /* 0x0000000608147836 */ /* 0x000fe20000000000 */
[----:B------:R-:W-:Y:S01]  /*13eb0*/  R2UR UR30, R152 ;  /* 0x00000000981e72ca */ /* 0x000fe200000e0000 */
[----:B------:R-:W-:Y:S01]  /*13ec0*/  UMOV UR16, UR56 ;  /* 0x0000003800107c82 */ /* 0x000fe20008000000 */
[----:B------:R-:W-:Y:S01]  /*13ed0*/  R2UR UR31, R153 ;  /* 0x00000000991f72ca */ /* 0x000fe200000e0000 */
[----:B------:R-:W-:Y:S01]  /*13ee0*/  UMOV UR17, UR57 ;  /* 0x0000003900117c82 */ /* 0x000fe20008000000 */
[----:B------:R-:W-:Y:S01]  /*13ef0*/  WARPGROUP.ARRIVE ;  /* 0x00000000000079c5 */ /* 0x000fe20000000000 */
[----:B------:R-:W-:Y:S01]  /*13f00*/  R2UR UR6, R14 ;  /* 0x000000000e0672ca */ /* 0x000fe200000e0000 */
[----:B------:R-:W-:Y:S01]  /*13f10*/  IMAD.MOV.U32 R14, RZ, RZ, R5 ;  /* 0x000000ffff0e7224 */ /* 0x000fe200078e0005 */
[----:B------:R-:W-:Y:S01]  /*13f20*/  R2UR UR7, R15 ;  /* 0x000000000f0772ca */ /* 0x000fe200000e0000 */
[----:B------:R-:W-:Y:S01]  /*13f30*/  UMOV UR20, UR52 ;  /* 0x0000003400147c82 */ /* 0x000fe20008000000 */
[----:B------:R-:W-:Y:S01]  /*13f40*/  R2UR UR4, R198 ;  /* 0x00000000c60472ca */ /* 0x000fe200000e0000 */
[----:B------:R-:W-:Y:S01]  /*13f50*/  UMOV UR21, UR53 ;  /* 0x0000003500157c82 */ /* 0x000fe20008000000 */
[----:B------:R-:W-:Y:S01]  /*13f60*/  QGMMA.64x64x32.F32.E4M3.E4M3 R152, gdesc[UR8], RZ, !UPT, gsb0 ;  /* 0x00e00000089879f3 */ /* 0x000fe2000c0008ff */
[----:B------:R-:W-:Y:S01]  /*13f70*/  R2UR UR5, R199 ;  /* 0x00000000c70572ca */ /* 0x000fe200000e0000 */
[----:B------:R-:W-:Y:S01]  /*13f80*/  UMOV UR24, UR48 ;  /* 0x0000003000187c82 */ /* 0x000fe20008000000 */
[----:B------:R-:W-:Y:S01]  /*13f90*/  R2UR UR14, R14 ;  /* 0x000000000e0e72ca */ /* 0x000fe200000e0000 */
[----:B------:R-:W-:Y:S01]  /*13fa0*/  VIADD R14, R8, 0x200 ;  /* 0x00000200080e7836 */ /* 0x000fe20000000000 */
[----:B------:R-:W-:Y:S01]  /*13fb0*/  R2UR UR15, R15 ;  /* 0x000000000f0f72ca */ /* 0x000fe200000e0000 */
[----:B------:R-:W-:Y:S01]  /*13fc0*/  UMOV UR25, UR49 ;  /* 0x0000003100197c82 */ /* 0x000fe20008000000 */
[----:B------:R-:W-:Y:S01]  /*13fd0*/  R2UR UR12, R196 ;  /* 0x00000000c40c72ca */ /* 0x000fe200000e0000 */
[----:B------:R-:W-:Y:S01]  /*13fe0*/  UMOV UR28, UR44 ;  /* 0x0000002c001c7c82 */ /* 0x000fe20008000000 */
[----:B------:R-:W-:Y:S01]  /*13ff0*/  R2UR UR13, R197 ;  /* 0x00000000c50d72ca */ /* 0x000fe200000e0000 */
[----:B------:R-:W-:Y:S01]  /*14000*/  UMOV UR29, UR45 ;  /* 0x0000002d001d7c82 */ /* 0x000fe20008000000 */
[----:B------:R-:W-:Y:S01]  /*14010*/  MOV R21, 0x40000040 ;  /* 0x4000004000157802 */ /* 0x000fe20000000f00 */
[----:B------:R-:W-:Y:S01]  /*14020*/  IMAD.MOV.U32 R9, RZ, RZ, 0x40000040 ;  /* 0x40000040ff097424 */ /* 0x000fe200078e00ff */
[----:B------:R-:W-:Y:S01]  /*14030*/  R2UR UR18, R20 ;  /* 0x00000000141272ca */ /* 0x000fe200000e0000 */
[C---:B------:R-:W-:Y:S01]  /*14040*/  VIADD R20, R8.reuse, 0x202 ;  /* 0x0000020208147836 */ /* 0x040fe20000000000 */
[----:B------:R-:W-:Y:S01]  /*14050*/  R2UR UR19, R21 ;  /* 0x00000000151372ca */ /* 0x000fe200000e0000 */
[----:B------:R-:W-:Y:S01]  /*14060*/  VIADD R8, R8, 0x206 ;  /* 0x0000020608087836 */ /* 0x000fe20000000000 */
[----:B------:R-:W-:Y:S01]  /*14070*/  R2UR UR22, R14 ;  /* 0x000000000e1672ca */ /* 0x000fe200000e0000 */
[----:B------:R-:W-:Y:S01]  /*14080*/  UMOV UR32, UR40 ;  /* 0x0000002800207c82 */ /* 0x000fe20008000000 */
[----:B------:R-:W-:Y:S01]  /*14090*/  R2UR UR23, R15 ;  /* 0x000000000f1772ca */ /* 0x000fe200000e0000 */
[----:B------:R-:W-:Y:S01]  /*140a0*/  UMOV UR33, UR41 ;  /* 0x0000002900217c82 */ /* 0x000fe20008000000 */
[----:B------:R-:W-:Y:S01]  /*140b0*/  R2UR UR26, R20 ;  /* 0x00000000141a72ca */ /* 0x000fe200000e0000 */
[----:B------:R-:W2:Y:S01]  /*140c0*/  S2R R13, SR_TID.X ;  /* 0x00000000000d7919 */ /* 0x000ea20000002100 */
[----:B------:R-:W-:-:S02]  /*140d0*/  R2UR UR27, R21 ;  /* 0x00000000151b72ca */ /* 0x000fc400000e0000 */
[----:B------:R-:W-:Y:S02]  /*140e0*/  R2UR UR34, R8 ;  /* 0x00000000082272ca */ /* 0x000fe400000e0000 */
[----:B------:R-:W-:Y:S02]  /*140f0*/  R2UR UR35, R9 ;  /* 0x00000000092372ca */ /* 0x000fe400000e0000 */
        /* <DEDUP_REMOVED lines=27> */
.L_x_1882:
[----:B------:R-:W3:Y:S01]  /*142b0*/  @P1 LDC R9, c[0x0][0x44c] ;  /* 0x00011300ff091b82 */ /* 0x000ee20000000800 */
[----:B------:R-:W-:Y:S01]  /*142c0*/  IMAD.IADD R14, R203, 0x1, R202 ;  /* 0x00000001cb0e7824 */ /* 0x000fe200078e02ca */
[----:B------:R-:W-:Y:S01]  /*142d0*/  UISETP.NE.AND UP0, UPT, UR42, URZ, UPT ;  /* 0x0000003f2a00728c */ /* 0x000fe2000bf05270 */
[----:B------:R-:W-:Y:S01]  /*142e0*/  IMAD.SHL.U32 R13, R6, 0x40, RZ ;  /* 0x00000040060d7824 */ /* 0x000fe200078e00ff */
[----:B------:R-:W-:Y:S02]  /*142f0*/  UMOV UR38, UR47 ;  /* 0x0000002f00267c82 */ /* 0x000fe40008000000 */
[----:B------:R-:W-:Y:S02]  /*14300*/  ULOP3.LUT UR4, URZ, UR38, URZ, 0x33, !UPT ;  /* 0x000000263f047292 */ /* 0x000fe4000f8e333f */
[----:B------:R-:W4:Y:S01]  /*14310*/  @P1 LDC R8, c[0x0][0x450] ;  /* 0x00011400ff081b82 */ /* 0x000f220000000800 */
[----:B------:R-:W-:Y:S01]  /*14320*/  PLOP3.LUT P2, PT, PT, PT, UP0, 0x40, 0x0 ;  /* 0x000000000000781c */ /* 0x000fe20003f4e808 */
[----:B---3--:R-:W-:-:S05]  /*14330*/  @P1 IMAD.HI.U32 R9, R14, R9, RZ ;  /* 0x000000090e091227 */ /* 0x008fca00078e00ff */
[----:B----4-:R-:W-:Y:S01]  /*14340*/  @P1 SHF.R.U32.HI R14, RZ, R8, R9 ;  /* 0x00000008ff0e1219 */ /* 0x010fe20000011609 */
[----:B------:R-:W-:Y:S02]  /*14350*/  VIADD R8, R12, 0x28440 ;  /* 0x000284400c087836 */ /* 0x000fe40000000000 */
[----:B------:R-:W-:Y:S02]  /*14360*/  IMAD.U32 R9, RZ, RZ, UR39 ;  /* 0x00000027ff097e24 */ /* 0x000fe4000f8e00ff */
[----:B------:R-:W3:Y:S03]  /*14370*/  SHFL.IDX PT, R225, R14, RZ, 0x1c1f ;  /* 0x001c1fff0ee17589 */ /* 0x000ee600000e0000 */
[----:B------:R-:W-:-:S04]  /*14380*/  PRMT R8, R9, 0x654, R8 ;  /* 0x0000065409087816 */ /* 0x000fc80000000008 */
[----:B------:R4:W-:Y:S02]  /*14390*/  SYNCS.ARRIVE.TRANS64.RED.A1T0 RZ, [R8+URZ], RZ ;  /* 0x000000ff08ff79a7 */ /* 0x0009e4000810043f */
[----:B----4-:R-:W-:-:S05]  /*143a0*/  IADD3 R8, -R13, 0x1, RZ ;  /* 0x000000010d087810 */ /* 0x010fca0007ffe1ff */
[----:B------:R-:W-:-:S05]  /*143b0*/  IMAD R8, R193, -0x2, R8 ;  /* 0xfffffffec1087824 */ /* 0x000fca00078e0208 */
[----:B------:R-:W-:-:S04]  /*143c0*/  IADD3 R20, -R190, R8, R192 ;  /* 0x00000008be147210 */ /* 0x000fc80007ffe1c0 */
[C---:B------:R-:W-:Y:S01]  /*143d0*/  IADD3 R15, R20.reuse, UR50, RZ ;  /* 0x00000032140f7c10 */ /* 0x040fe2000fffe0ff */
[----:B------:R-:W-:-:S04]  /*143e0*/  VIADD R20, R20, UR4 ;  /* 0x0000000414147c36 */ /* 0x000fc80008000000 */
[C---:B---3--:R-:W-:Y:S02]  /*143f0*/  IMAD.IADD R21, R225.reuse, 0x1, R15 ;  /* 0x00000001e1157824 */ /* 0x048fe400078e020f */
[----:B------:R-:W-:Y:S01]  /*14400*/  IMAD.IADD R224, R225, 0x1, R20 ;  /* 0x00000001e1e07824 */ /* 0x000fe200078e0214 */
[----:B------:R-:W-:Y:S06]  /*14410*/  @P2 BRA `(.L_x_1883) ;  /* 0x0000000000582947 */ /* 0x000fec0003800000 */
[----:B------:R-:W-:Y:S01]  /*14420*/  IADD3 R225, -R190, R192, R225 ;  /* 0x000000c0bee17210 */ /* 0x000fe20007ffe1e1 */
[----:B------:R-:W-:Y:S03]  /*14430*/  BSSY B0, `(.L_x_1884) ;  /* 0x0000010000007945 */ /* 0x000fe60003800000 */
[----:B------:R-:W-:-:S13]  /*14440*/  ISETP.GT.AND P2, PT, R225, -0x1, PT ;  /* 0xffffffffe100780c */ /* 0x000fda0003f44270 */
[----:B------:R-:W-:Y:S05]  /*14450*/  @P2 BRA `(.L_x_1885) ;  /* 0x0000000000202947 */ /* 0x000fea0003800000 */
[----:B------:R-:W-:Y:S01]  /*14460*/  IMAD.U32 R226, RZ, RZ, UR46 ;  /* 0x0000002effe27e24 */ /* 0x000fe2000f8e00ff */
[----:B------:R-:W-:-:S04]  /*14470*/  LOP3.LUT R225, RZ, R225, RZ, 0x33, !PT ;  /* 0x000000e1ffe17212 */ /* 0x000fc800078e33ff */
[----:B------:R-:W-:-:S13]  /*14480*/  ISETP.NE.AND P2, PT, R226, 0x1, PT ;  /* 0x00000001e200780c */ /* 0x000fda0003f45270 */
[----:B------:R-:W3:Y:S02]  /*14490*/  @P2 LDC.64 R8, c[0x0][0x9e8] ;  /* 0x00027a00ff082b82 */ /* 0x000ee40000000a00 */
[----:B---3--:R-:W-:-:S05]  /*144a0*/  @P2 IMAD.HI.U32 R8, R225, R8, RZ ;  /* 0x00000008e1082227 */ /* 0x008fca00078e00ff */
[----:B------:R-:W-:-:S04]  /*144b0*/  @P2 SHF.R.U32.HI R225, RZ, R9, R8 ;  /* 0x00000009ffe12219 */ /* 0x000fc80000011608 */
[----:B------:R-:W-:Y:S01]  /*144c0*/  LOP3.LUT R225, RZ, R225, RZ, 0x33, !PT ;  /* 0x000000e1ffe17212 */ /* 0x000fe200078e33ff */
[----:B------:R-:W-:Y:S06]  /*144d0*/  BRA `(.L_x_1886) ;  /* 0x0000000000147947 */ /* 0x000fec0003800000 */
.L_x_1885:
[----:B------:R-:W-:-:S05]  /*144e0*/  IMAD.U32 R226, RZ, RZ, UR46 ;  /* 0x0000002effe27e24 */ /* 0x000fca000f8e00ff */
[----:B------:R-:W-:-:S13]  /*144f0*/  ISETP.NE.AND P2, PT, R226, 0x1, PT ;  /* 0x00000001e200780c */ /* 0x000fda0003f45270 */
[----:B------:R-:W3:Y:S02]  /*14500*/  @P2 LDC.64 R8, c[0x0][0x9e8] ;  /* 0x00027a00ff082b82 */ /* 0x000ee40000000a00 */
[----:B---3--:R-:W-:-:S05]  /*14510*/  @P2 IMAD.HI.U32 R8, R225, R8, RZ ;  /* 0x00000008e1082227 */ /* 0x008fca00078e00ff */
[----:B------:R-:W-:-:S07]  /*14520*/  @P2 SHF.R.U32.HI R225, RZ, R9, R8 ;  /* 0x00000009ffe12219 */ /* 0x000fce0000011608 */
.L_x_1886:
[----:B------:R-:W-:Y:S05]  /*14530*/  BSYNC B0 ;  /* 0x0000000000007941 */ /* 0x000fea0003800000 */
.L_x_1884:
[----:B------:R-:W-:-:S04]  /*14540*/  IMAD R225, R225, R226, -R13 ;  /* 0x000000e2e1e17224 */ /* 0x000fc800078e0a0d */
[----:B------:R-:W-:-:S05]  /*14550*/  IMAD R225, R193, -0x2, R225 ;  /* 0xfffffffec1e17824 */ /* 0x000fca00078e02e1 */
[----:B------:R-:W-:Y:S02]  /*14560*/  VIMNMX R224, R224, R225, !PT ;  /* 0x000000e1e0e07248 */ /* 0x000fe40007fe0100 */
[----:B------:R-:W-:-:S07]  /*14570*/  VIADDMNMX R21, R225, R226, R21, PT ;  /* 0x000000e2e1157246 */ /* 0x000fce0003800115 */
.L_x_1883:
[----:B------:R-:W-:Y:S01]  /*14580*/  ISETP.GT.AND P2, PT, R6, -0x1, PT ;  /* 0xffffffff0600780c */ /* 0x000fe20003f44270 */
[----:B------:R-:W3:Y:S01]  /*14590*/  SHFL.IDX PT, R14, R14, 0x1, 0x1c1f ;  /* 0x003c1f000e0e7f89 */ /* 0x000ee200000e0000 */
[----:B------:R-:W-:Y:S02]  /*145a0*/  UISETP.NE.AND UP0, UPT, UR42, URZ, UPT ;  /* 0x0000003f2a00728c */ /* 0x000fe4000bf05270 */
[C---:B------:R-:W-:Y:S02]  /*145b0*/  ISETP.GT.AND P3, PT, R224.reuse, RZ, P2 ;  /* 0x000000ffe000720c */ /* 0x040fe40001764270 */
[C---:B------:R-:W-:Y:S02]  /*145c0*/  ISETP.GT.AND P5, PT, R224.reuse, 0x8, P2 ;  /* 0x00000008e000780c */ /* 0x040fe400017a4270 */
[----:B------:R-:W-:Y:S02]  /*145d0*/  ISETP.LT.OR P4, PT, R21, 0x1, P3 ;  /* 0x000000011500780c */ /* 0x000fe40001f81670 */
[----:B------:R-:W-:-:S02]  /*145e0*/  ISETP.GT.AND P3, PT, R224, 0x1, P2 ;  /* 0x00000001e000780c */ /* 0x000fc40001764270 */
[----:B------:R-:W-:Y:S02]  /*145f0*/  FSEL R152, R152, -INF , !P4 ;  /* 0xff80000098987808 */ /* 0x000fe40006000000 */
[----:B------:R-:W-:Y:S02]  /*14600*/  ISETP.LT.OR P3, PT, R21, 0x2, P3 ;  /* 0x000000021500780c */ /* 0x000fe40001f61670 */
[C---:B------:R-:W-:Y:S02]  /*14610*/  ISETP.GT.AND P4, PT, R224.reuse, 0x9, P2 ;  /* 0x00000009e000780c */ /* 0x040fe40001784270 */
[----:B------:R-:W-:Y:S02]  /*14620*/  FSEL R153, R153, -INF , !P3 ;  /* 0xff80000099997808 */ /* 0x000fe40005800000 */
[----:B------:R-:W-:Y:S02]  /*14630*/  ISETP.GT.AND P3, PT, R224, 0x10, P2 ;  /* 0x00000010e000780c */ /* 0x000fe40001764270 */
[----:B------:R-:W-:-:S02]  /*14640*/  ISETP.LT.OR P5, PT, R21, 0x9, P5 ;  /* 0x000000091500780c */ /* 0x000fc40002fa1670 */
[----:B------:R-:W-:Y:S01]  /*14650*/  ISETP.LT.OR P3, PT, R21, 0x11, P3 ;  /* 0x000000111500780c */ /* 0x000fe20001f61670 */
[--C-:B---3--:R-:W-:Y:S01]  /*14660*/  IMAD.IADD R15, R15, 0x1, R14.reuse ;  /* 0x000000010f0f7824 */ /* 0x108fe200078e020e */
[C---:B------:R-:W-:Y:S01]  /*14670*/  ISETP.LT.OR P4, PT, R21.reuse, 0xa, P4 ;  /* 0x0000000a1500780c */ /* 0x040fe20002781670 */
[----:B------:R-:W-:Y:S01]  /*14680*/  IMAD.IADD R20, R20, 0x1, R14 ;  /* 0x0000000114147824 */ /* 0x000fe200078e020e */
[----:B------:R-:W-:Y:S02]  /*14690*/  FSEL R160, R160, -INF , !P3 ;  /* 0xff800000a0a07808 */ /* 0x000fe40005800000 */
[----:B------:R-:W-:Y:S02]  /*146a0*/  ISETP.GT.AND P3, PT, R224, 0x19, P2 ;  /* 0x00000019e000780c */ /* 0x000fe40001764270 */
[----:B------:R-:W-:Y:S02]  /*146b0*/  FSEL R156, R156, -INF , !P5 ;  /* 0xff8000009c9c7808 */ /* 0x000fe40006800000 */
[----:B------:R-:W-:-:S02]  /*146c0*/  ISETP.LT.OR P3, PT, R21, 0x1a, P3 ;  /* 0x0000001a1500780c */ /* 0x000fc40001f61670 */
[----:B------:R-:W-:Y:S02]  /*146d0*/  FSEL R157, R157, -INF , !P4 ;  /* 0xff8000009d9d7808 */ /* 0x000fe40006000000 */
[C---:B------:R-:W-:Y:S02]  /*146e0*/  ISETP.GT.AND P5, PT, R224.reuse, 0x11, P2 ;  /* 0x00000011e000780c */ /* 0x040fe400017a4270 */
[C---:B------:R-:W-:Y:S02]  /*146f0*/  ISETP.GT.AND P4, PT, R224.reuse, 0x18, P2 ;  /* 0x00000018e000780c */ /* 0x040fe40001784270 */
[----:B------:R-:W-:Y:S02]  /*14700*/  FSEL R165, R165, -INF , !P3 ;  /* 0xff800000a5a57808 */ /* 0x000fe40005800000 */
[----:B------:R-:W-:Y:S02]  /*14710*/  ISETP.GT.AND P3, PT, R224, 0x28, P2 ;  /* 0x00000028e000780c */ /* 0x000fe40001764270 */
[----:B------:R-:W-:-:S02]  /*14720*/  ISETP.LT.OR P5, PT, R21, 0x12, P5 ;  /* 0x000000121500780c */ /* 0x000fc40002fa1670 */
[C---:B------:R-:W-:Y:S02]  /*14730*/  ISETP.LT.OR P4, PT, R21.reuse, 0x19, P4 ;  /* 0x000000191500780c */ /* 0x040fe40002781670 */
[----:B------:R-:W-:Y:S02]  /*14740*/  ISETP.LT.OR P3, PT, R21, 0x29, P3 ;  /* 0x000000291500780c */ /* 0x000fe40001f61670 */
[----:B------:R-:W-:Y:S02]  /*14750*/  FSEL R161, R161, -INF , !P5 ;  /* 0xff800000a1a17808 */ /* 0x000fe40006800000 */
[----:B------:R-:W-:Y:S02]  /*14760*/  FSEL R164, R164, -INF , !P4 ;  /* 0xff800000a4a47808 */ /* 0x000fe40006000000 */
[C---:B------:R-:W-:Y:S02]  /*14770*/  ISETP.GT.AND P5, PT, R224.reuse, 0x20, P2 ;  /* 0x00000020e000780c */ /* 0x040fe400017a4270 */
[----:B------:R-:W-:-:S02]  /*14780*/  ISETP.GT.AND P4, PT, R224, 0x21, P2 ;  /* 0x00000021e000780c */ /* 0x000fc40001784270 */
[----:B------:R-:W-:Y:S02]  /*14790*/  FSEL R172, R172, -INF , !P3 ;  /* 0xff800000acac7808 */ /* 0x000fe40005800000 */
[----:B------:R-:W-:Y:S02]  /*147a0*/  ISETP.GT.AND P3, PT, R224, 0x31, P2 ;  /* 0x00000031e000780c */ /* 0x000fe40001764270 */
[C---:B------:R-:W-:Y:S02]  /*147b0*/  ISETP.LT.OR P5, PT, R21.reuse, 0x21, P5 ;  /* 0x000000211500780c */ /* 0x040fe40002fa1670 */
[C---:B------:R-:W-:Y:S02]  /*147c0*/  ISETP.LT.OR P4, PT, R21.reuse, 0x22, P4 ;  /* 0x000000221500780c */ /* 0x040fe40002781670 */
[----:B------:R-:W-:Y:S02]  /*147d0*/  ISETP.LT.OR P3, PT, R21, 0x32, P3 ;  /* 0x000000321500780c */ /* 0x000fe40001f61670 */
[----:B------:R-:W-:-:S02]  /*147e0*/  FSEL R168, R168, -INF , !P5 ;  /* 0xff800000a8a87808 */ /* 0x000fc40006800000 */
[----:B------:R-:W-:Y:S02]  /*147f0*/  FSEL R169, R169, -INF , !P4 ;  /* 0xff800000a9a97808 */ /* 0x000fe40006000000 */
[C---:B------:R-:W-:Y:S02]  /*14800*/  ISETP.GT.AND P5, PT, R224.reuse, 0x29, P2 ;  /* 0x00000029e000780c */ /* 0x040fe400017a4270 */
[----:B------:R-:W-:Y:S02]  /*14810*/  ISETP.GT.AND P4, PT, R224, 0x30, P2 ;  /* 0x00000030e000780c */ /* 0x000fe40001784270 */
[----:B------:R-:W-:Y:S02]  /*14820*/  FSEL R177, R177, -INF , !P3 ;  /* 0xff800000b1b17808 */ /* 0x000fe40005800000 */
[----:B------:R-:W-:Y:S02]  /*14830*/  PLOP3.LUT P3, PT, PT, PT, UP0, 0x40, 0x0 ;  /* 0x000000000000781c */ /* 0x000fe40003f6e808 */
[----:B------:R-:W-:-:S02]  /*14840*/  ISETP.LT.OR P5, PT, R21, 0x2a, P5 ;  /* 0x0000002a1500780c */ /* 0x000fc40002fa1670 */
[----:B------:R-:W-:Y:S02]  /*14850*/  ISETP.LT.OR P4, PT, R21, 0x31, P4 ;  /* 0x000000311500780c */ /* 0x000fe40002781670 */
[----:B------:R-:W-:Y:S02]  /*14860*/  FSEL R173, R173, -INF , !P5 ;  /* 0xff800000adad7808 */ /* 0x000fe40006800000 */
[----:B------:R-:W-:Y:S02]  /*14870*/  FSEL R176, R176, -INF , !P4 ;  /* 0xff800000b0b07808 */ /* 0x000fe40006000000 */
[C---:B------:R-:W-:Y:S02]  /*14880*/  ISETP.GT.AND P5, PT, R224.reuse, 0x38, P2 ;  /* 0x00000038e000780c */ /* 0x040fe400017a4270 */
[----:B------:R-:W-:Y:S02]  /*14890*/  ISETP.GT.AND P4, PT, R224, 0x39, P2 ;  /* 0x00000039e000780c */ /* 0x000fe40001784270 */
[----:B------:R-:W-:-:S02]  /*148a0*/  ISETP.LT.OR P5, PT, R21, 0x39, P5 ;  /* 0x000000391500780c */ /* 0x000fc40002fa1670 */
[----:B------:R-:W-:Y:S02]  /*148b0*/  ISETP.LT.OR P4, PT, R21, 0x3a, P4 ;  /* 0x0000003a1500780c */ /* 0x000fe40002781670 */
[----:B------:R-:W-:Y:S02]  /*148c0*/  FSEL R180, R180, -INF , !P5 ;  /* 0xff800000b4b47808 */ /* 0x000fe40006800000 */
[----:B------:R-:W-:Y:S01]  /*148d0*/  FSEL R181, R181, -INF , !P4 ;  /* 0xff800000b5b57808 */ /* 0x000fe20006000000 */
[----:B------:R-:W-:Y:S08]  /*148e0*/  @P3 BRA `(.L_x_1887) ;  /* 0x0000000000583947 */ /* 0x000ff00003800000 */
        /* <DEDUP_REMOVED lines=12> */
.L_x_1889:
[----:B------:R-:W-:-:S05]  /*149b0*/  IMAD.U32 R21, RZ, RZ, UR46 ;  /* 0x0000002eff157e24 */ /* 0x000fca000f8e00ff */
[----:B------:R-:W-:-:S13]  /*149c0*/  ISETP.NE.AND P3, PT, R21, 0x1, PT ;  /* 0x000000011500780c */ /* 0x000fda0003f65270 */
[----:B------:R-:W3:Y:S02]  /*149d0*/  @P3 LDC.64 R8, c[0x0][0x9e8] ;  /* 0x00027a00ff083b82 */ /* 0x000ee40000000a00 */
[----:B---3--:R-:W-:-:S05]  /*149e0*/  @P3 IMAD.HI.U32 R8, R14, R8, RZ ;  /* 0x000000080e083227 */ /* 0x008fca00078e00ff */
[----:B------:R-:W-:-:S07]  /*149f0*/  @P3 SHF.R.U32.HI R14, RZ, R9, R8 ;  /* 0x00000009ff0e3219 */ /* 0x000fce0000011608 */
.L_x_1890:
[----:B------:R-:W-:Y:S05]  /*14a00*/  BSYNC B0 ;  /* 0x0000000000007941 */ /* 0x000fea0003800000 */
.L_x_1888:
[----:B------:R-:W-:-:S04]  /*14a10*/  IMAD R13, R14, R21, -R13 ;  /* 0x000000150e0d7224 */ /* 0x000fc800078e0a0d */
[----:B------:R-:W-:-:S05]  /*14a20*/  IMAD R13, R193, -0x2, R13 ;  /* 0xfffffffec10d7824 */ /* 0x000fca00078e020d */
[----:B------:R-:W-:Y:S02]  /*14a30*/  VIMNMX R20, R20, R13, !PT ;  /* 0x0000000d14147248 */ /* 0x000fe40007fe0100 */
[----:B------:R-:W-:-:S07]  /*14a40*/  VIADDMNMX R15, R13, R21, R15, PT ;  /* 0x000000150d0f7246 */ /* 0x000fce000380010f */
.L_x_1887:
        /* <DEDUP_REMOVED lines=30> */
[----:B------:R-:W-:-:S05]  /*14c30*/  FMNMX.FTZ R8, R181, R8, !PT ;  /* 0x00000008b5087209 */ /* 0x000fca0007810000 */
[----:B------:R-:W3:Y:S02]  /*14c40*/  SHFL.BFLY PT, R9, R8, 0x2, 0x1f ;  /* 0x0c401f0008097f89 */ /* 0x000ee400000e0000 */
[----:B---3--:R-:W-:-:S05]  /*14c50*/  FMNMX.FTZ R9, R8, R9, !PT ;  /* 0x0000000908097209 */ /* 0x008fca0007810000 */
[----:B------:R-:W3:Y:S02]  /*14c60*/  SHFL.BFLY PT, R13, R9, 0x1, 0x1f ;  /* 0x0c201f00090d7f89 */ /* 0x000ee400000e0000 */
[----:B---3--:R-:W-:-:S04]  /*14c70*/  FMNMX.FTZ R13, R9, R13, !PT ;  /* 0x0000000d090d7209 */ /* 0x008fc80007810000 */
[----:B------:R-:W-:-:S04]  /*14c80*/  FSETP.NEU.FTZ.AND P3, PT, R13, -INF , PT ;  /* 0xff8000000d00780b */ /* 0x000fc80003f7d000 */
[----:B------:R-:W-:-:S05]  /*14c90*/  FSEL R8, R13, RZ, P3 ;  /* 0x000000ff0d087208 */ /* 0x000fca0001800000 */
[----:B------:R-:W-:Y:S01]  /*14ca0*/  FADD.FTZ R8, -R8, R4 ;  /* 0x0000000408087221 */ /* 0x000fe20000010100 */
[----:B------:R-:W-:-:S03]  /*14cb0*/  FFMA.FTZ R4, R2, R13, -8 ;  /* 0xc100000002047423 */ /* 0x000fc6000001000d */
[----:B------:R-:W-:Y:S02]  /*14cc0*/  FMUL.FTZ R8, R2, R8 ;  /* 0x0000000802087220 */ /* 0x000fe40000410000 */
[----:B------:R-:W-:Y:S02]  /*14cd0*/  FSEL R4, R4, RZ, P3 ;  /* 0x000000ff04047208 */ /* 0x000fe40001800000 */
[----:B------:R-:W-:Y:S02]  /*14ce0*/  ISETP.GT.AND P3, PT, R20, 0x1, P2 ;  /* 0x000000011400780c */ /* 0x000fe40001764270 */
[----:B------:R-:W-:Y:S01]  /*14cf0*/  MUFU.EX2 R8, R8 ;  /* 0x0000000800087308 */ /* 0x000fe20000000800 */
[----:B------:R-:W-:-:S01]  /*14d00*/  FFMA.FTZ R152, R2, R152, -R4 ;  /* 0x0000009802987223 */ /* 0x000fc20000010804 */
[----:B------:R-:W-:Y:S01]  /*14d10*/  ISETP.LT.OR P5, PT, R15, 0x2, P3 ;  /* 0x000000020f00780c */ /* 0x000fe20001fa1670 */
[----:B------:R-:W-:-:S01]  /*14d20*/  FFMA.FTZ R153, R2, R153, -R4 ;  /* 0x0000009902997223 */ /* 0x000fc20000010804 */
[----:B------:R-:W-:Y:S01]  /*14d30*/  ISETP.GT.AND P3, PT, R20, 0x9, P2 ;  /* 0x000000091400780c */ /* 0x000fe20001764270 */
[----:B------:R-:W-:-:S01]  /*14d40*/  FFMA.FTZ R156, R2, R156, -R4 ;  /* 0x0000009c029c7223 */ /* 0x000fc20000010804 */
[----:B------:R-:W-:Y:S01]  /*14d50*/  FSEL R155, R155, -INF , !P5 ;  /* 0xff8000009b9b7808 */ /* 0x000fe20006800000 */
[----:B------:R-:W-:-:S01]  /*14d60*/  FFMA.FTZ R157, R2, R157, -R4 ;  /* 0x0000009d029d7223 */ /* 0x000fc20000010804 */
[----:B------:R-:W-:Y:S01]  /*14d70*/  ISETP.GT.AND P5, PT, R20, RZ, P2 ;  /* 0x000000ff1400720c */ /* 0x000fe200017a4270 */
[----:B------:R-:W3:Y:S01]  /*14d80*/  MUFU.EX2 R152, R152 ;  /* 0x0000009800987308 */ /* 0x000ee20000000800 */
[C---:B------:R-:W-:Y:S01]  /*14d90*/  ISETP.LT.OR P3, PT, R15.reuse, 0xa, P3 ;  /* 0x0000000a0f00780c */ /* 0x040fe20001f61670 */
[C-C-:B------:R-:W-:Y:S01]  /*14da0*/  FFMA.FTZ R160, R2.reuse, R160, -R4.reuse ;  /* 0x000000a002a07223 */ /* 0x140fe20000010804 */
[----:B------:R-:W-:Y:S01]  /*14db0*/  ISETP.LT.OR P5, PT, R15, 0x1, P5 ;  /* 0x000000010f00780c */ /* 0x000fe20002fa1670 */
[C-C-:B------:R-:W-:Y:S01]  /*14dc0*/  FFMA.FTZ R164, R2.reuse, R164, -R4.reuse ;  /* 0x000000a402a47223 */ /* 0x140fe20000010804 */
[----:B------:R-:W-:Y:S01]  /*14dd0*/  FSEL R159, R159, -INF , !P3 ;  /* 0xff8000009f9f7808 */ /* 0x000fe20005800000 */
[--C-:B------:R-:W-:Y:S01]  /*14de0*/  FFMA.FTZ R165, R2, R165, -R4.reuse ;  /* 0x000000a502a57223 */ /* 0x100fe20000010804 */
[----:B------:R-:W-:Y:S01]  /*14df0*/  FSEL R154, R154, -INF , !P5 ;  /* 0xff8000009a9a7808 */ /* 0x000fe20006800000 */
[----:B------:R-:W4:Y:S01]  /*14e00*/  MUFU.EX2 R153, R153 ;  /* 0x0000009900997308 */ /* 0x000f220000000800 */
[----:B------:R-:W-:Y:S01]  /*14e10*/  ISETP.GT.AND P3, PT, R20, 0x11, P2 ;  /* 0x000000111400780c */ /* 0x000fe20001764270 */
[--C-:B------:R-:W-:Y:S01]  /*14e20*/  FFMA.FTZ R161, R2, R161, -R4.reuse ;  /* 0x000000a102a17223 */ /* 0x100fe20000010804 */
[----:B------:R-:W-:Y:S01]  /*14e30*/  FMNMX.FTZ R9, R154, R7, !PT ;  /* 0x000000079a097209 */ /* 0x000fe20007810000 */
[--C-:B------:R-:W-:Y:S01]  /*14e40*/  FFMA.FTZ R168, R2, R168, -R4.reuse ;  /* 0x000000a802a87223 */ /* 0x100fe20000010804 */
[----:B------:R-:W-:Y:S01]  /*14e50*/  ISETP.GT.AND P5, PT, R20, 0x18, P2 ;  /* 0x000000181400780c */ /* 0x000fe200017a4270 */
[----:B------:R-:W-:Y:S01]  /*14e60*/  FFMA.FTZ R169, R2, R169, -R4 ;  /* 0x000000a902a97223 */ /* 0x000fe20000010804 */
[----:B------:R-:W-:Y:S01]  /*14e70*/  FMNMX.FTZ R9, R155, R9, !PT ;  /* 0x000000099b097209 */ /* 0x000fe20007810000 */
[----:B------:R-:W5:Y:S01]  /*14e80*/  MUFU.EX2 R156, R156 ;  /* 0x0000009c009c7308 */ /* 0x000f620000000800 */
[C---:B------:R-:W-:Y:S01]  /*14e90*/  ISETP.LT.OR P3, PT, R15.reuse, 0x12, P3 ;  /* 0x000000120f00780c */ /* 0x040fe20001f61670 */
[----:B---3--:R-:W-:Y:S01]  /*14ea0*/  FFMA.FTZ R3, R8, R3, R152 ;  /* 0x0000000308037223 */ /* 0x008fe20000010098 */
[----:B------:R-:W-:Y:S01]  /*14eb0*/  FMNMX.FTZ R9, R158, R9, !PT ;  /* 0x000000099e097209 */ /* 0x000fe20007810000 */
[C-C-:B------:R-:W-:Y:S01]  /*14ec0*/  FFMA.FTZ R172, R2.reuse, R172, -R4.reuse ;  /* 0x000000ac02ac7223 */ /* 0x140fe20000010804 */
[----:B------:R-:W-:Y:S01]  /*14ed0*/  ISETP.LT.OR P5, PT, R15, 0x19, P5 ;  /* 0x000000190f00780c */ /* 0x000fe20002fa1670 */
[--C-:B------:R-:W-:Y:S01]  /*14ee0*/  FFMA.FTZ R173, R2, R173, -R4.reuse ;  /* 0x000000ad02ad7223 */ /* 0x100fe20000010804 */
[----:B------:R-:W-:Y:S01]  /*14ef0*/  FMNMX.FTZ R9, R159, R9, !PT ;  /* 0x000000099f097209 */ /* 0x000fe20007810000 */
[----:B------:R-:W3:Y:S01]  /*14f00*/  MUFU.EX2 R157, R157 ;  /* 0x0000009d009d7308 */ /* 0x000ee20000000800 */
[----:B------:R-:W-:Y:S01]  /*14f10*/  FSEL R163, R163, -INF , !P3 ;  /* 0xff800000a3a37808 */ /* 0x000fe20005800000 */
[----:B----4-:R-:W-:Y:S01]  /*14f20*/  FADD.FTZ R3, R153, R3 ;  /* 0x0000000399037221 */ /* 0x010fe20000010000 */
[----:B------:R-:W-:Y:S01]  /*14f30*/  FMNMX.FTZ R9, R162, R9, !PT ;  /* 0x00000009a2097209 */ /* 0x000fe20007810000 */
[--C-:B------:R-:W-:Y:S01]  /*14f40*/  FFMA.FTZ R176, R2, R176, -R4.reuse ;  /* 0x000000b002b07223 */ /* 0x100fe20000010804 */
[----:B------:R-:W-:Y:S01]  /*14f50*/  ISETP.GT.AND P3, PT, R20, 0x20, P2 ;  /* 0x000000201400780c */ /* 0x000fe20001764270 */
[--C-:B------:R-:W-:Y:S01]  /*14f60*/  FFMA.FTZ R177, R2, R177, -R4.reuse ;  /* 0x000000b102b17223 */ /* 0x100fe20000010804 */
[----:B------:R-:W-:Y:S01]  /*14f70*/  FSEL R166, R166, -INF , !P5 ;  /* 0xff800000a6a67808 */ /* 0x000fe20006800000 */
[----:B------:R-:W4:Y:S01]  /*14f80*/  MUFU.EX2 R160, R160 ;  /* 0x000000a000a07308 */ /* 0x000f220000000800 */
[----:B------:R-:W-:Y:S01]  /*14f90*/  FMNMX.FTZ R9, R163, R9, !PT ;  /* 0x00000009a3097209 */ /* 0x000fe20007810000 */
[----:B-----5:R-:W-:Y:S01]  /*14fa0*/  FADD.FTZ R3, R156, R3 ;  /* 0x000000039c037221 */ /* 0x020fe20000010000 */
[----:B------:R-:W-:Y:S01]  /*14fb0*/  ISETP.GT.AND P5, PT, R20, 0x21, P2 ;  /* 0x000000211400780c */ /* 0x000fe200017a4270 */
[C-C-:B------:R-:W-:Y:S01]  /*14fc0*/  FFMA.FTZ R180, R2.reuse, R180, -R4.reuse ;  /* 0x000000b402b47223 */ /* 0x140fe20000010804 */
[C---:B------:R-:W-:Y:S01]  /*14fd0*/  ISETP.LT.OR P3, PT, R15.reuse, 0x21, P3 ;  /* 0x000000210f00780c */ /* 0x040fe20001f61670 */
[----:B------:R-:W-:Y:S01]  /*14fe0*/  FFMA.FTZ R4, R2, R181, -R4 ;  /* 0x000000b502047223 */ /* 0x000fe20000010804 */
[----:B------:R-:W-:Y:S01]  /*14ff0*/  FMNMX.FTZ R9, R166, R9, !PT ;  /* 0x00000009a6097209 */ /* 0x000fe20007810000 */
[----:B------:R-:W-:Y:S01]  /*15000*/  MUFU.EX2 R164, R164 ;  /* 0x000000a400a47308 */ /* 0x000fe20000000800 */
[----:B------:R-:W-:Y:S01]  /*15010*/  ISETP.LT.OR P5, PT, R15, 0x22, P5 ;  /* 0x000000220f00780c */ /* 0x000fe20002fa1670 */
[----:B---3--:R-:W-:Y:S01]  /*15020*/  FADD.FTZ R3, R157, R3 ;  /* 0x000000039d037221 */ /* 0x008fe20000010000 */
[----:B------:R-:W-:Y:S01]  /*15030*/  FSEL R170, R170, -INF , !P3 ;  /* 0xff800000aaaa7808 */ /* 0x000fe20005800000 */
[-C--:B------:R-:W-:Y:S01]  /*15040*/  FMUL.FTZ R24, R24, R8.reuse ;  /* 0x0000000818187220 */ /* 0x080fe20000410000 */
[----:B------:R-:W-:Y:S01]  /*15050*/  FMNMX.FTZ R9, R167, R9, !PT ;  /* 0x00000009a7097209 */ /* 0x000fe20007810000 */
[-C--:B------:R-:W-:Y:S01]  /*15060*/  FMUL.FTZ R25, R25, R8.reuse ;  /* 0x0000000819197220 */ /* 0x080fe20000410000 */
[----:B------:R-:W-:Y:S01]  /*15070*/  ISETP.GT.AND P3, PT, R20, 0x29, P2 ;  /* 0x000000291400780c */ /* 0x000fe20001764270 */
[----:B------:R-:W-:Y:S01]  /*15080*/  MUFU.EX2 R165, R165 ;  /* 0x000000a500a57308 */ /* 0x000fe20000000800 */
[----:B------:R-:W-:Y:S01]  /*15090*/  FSEL R171, R171, -INF , !P5 ;  /* 0xff800000abab7808 */ /* 0x000fe20006800000 */
[----:B----4-:R-:W-:Y:S01]  /*150a0*/  FADD.FTZ R3, R160, R3 ;  /* 0x00000003a0037221 */ /* 0x010fe20000010000 */
[----:B------:R-:W-:Y:S01]  /*150b0*/  FMNMX.FTZ R9, R170, R9, !PT ;  /* 0x00000009aa097209 */ /* 0x000fe20007810000 */
[-C--:B------:R-:W-:Y:S01]  /*150c0*/  FMUL.FTZ R28, R28, R8.reuse ;  /* 0x000000081c1c7220 */ /* 0x080fe20000410000 */
[----:B------:R-:W-:Y:S01]  /*150d0*/  ISETP.GT.AND P5, PT, R20, 0x30, P2 ;  /* 0x000000301400780c */ /* 0x000fe200017a4270 */
[-C--:B------:R-:W-:Y:S01]  /*150e0*/  FMUL.FTZ R29, R29, R8.reuse ;  /* 0x000000081d1d7220 */ /* 0x080fe20000410000 */
[----:B------:R-:W-:Y:S01]  /*150f0*/  ISETP.LT.OR P3, PT, R15, 0x2a, P3 ;  /* 0x0000002a0f00780c */ /* 0x000fe20001f61670 */
[----:B------:R-:W3:Y:S01]  /*15100*/  MUFU.EX2 R161, R161 ;  /* 0x000000a100a17308 */ /* 0x000ee20000000800 */
[----:B------:R-:W-:Y:S01]  /*15110*/  FMNMX.FTZ R9, R171, R9, !PT ;  /* 0x00000009ab097209 */ /* 0x000fe20007810000 */
[-C--:B------:R-:W-:Y:S01]  /*15120*/  FMUL.FTZ R32, R32, R8.reuse ;  /* 0x0000000820207220 */ /* 0x080fe20000410000 */
[----:B------:R-:W-:Y:S01]  /*15130*/  FSEL R175, R175, -INF , !P3 ;  /* 0xff800000afaf7808 */ /* 0x000fe20005800000 */
[-C--:B------:R-:W-:Y:S01]  /*15140*/  FMUL.FTZ R33, R33, R8.reuse ;  /* 0x0000000821217220 */ /* 0x080fe20000410000 */
[----:B------:R-:W-:Y:S01]  /*15150*/  ISETP.LT.OR P5, PT, R15, 0x31, P5 ;  /* 0x000000310f00780c */ /* 0x000fe20002fa1670 */
[-C--:B------:R-:W-:Y:S01]  /*15160*/  FMUL.FTZ R36, R36, R8.reuse ;  /* 0x0000000824247220 */ /* 0x080fe20000410000 */
[----:B------:R-:W-:Y:S01]  /*15170*/  FMNMX.FTZ R9, R174, R9, !PT ;  /* 0x00000009ae097209 */ /* 0x000fe20007810000 */
[----:B------:R-:W4:Y:S01]  /*15180*/  MUFU.EX2 R168, R168 ;  /* 0x000000a800a87308 */ /* 0x000f220000000800 */
[----:B------:R-:W-:Y:S01]  /*15190*/  ISETP.GT.AND P3, PT, R20, 0x38, P2 ;  /* 0x000000381400780c */ /* 0x000fe20001764270 */
[-C--:B------:R-:W-:Y:S01]  /*151a0*/  FMUL.FTZ R37, R37, R8.reuse ;  /* 0x0000000825257220 */ /* 0x080fe20000410000 */
[----:B------:R-:W-:Y:S01]  /*151b0*/  FSEL R178, R178, -INF , !P5 ;  /* 0xff800000b2b27808 */ /* 0x000fe20006800000 */
[-C--:B------:R-:W-:Y:S01]  /*151c0*/  FMUL.FTZ R40, R40, R8.reuse ;  /* 0x0000000828287220 */ /* 0x080fe20000410000 */
[----:B------:R-:W-:Y:S01]  /*151d0*/  FMNMX.FTZ R9, R175, R9, !PT ;  /* 0x00000009af097209 */ /* 0x000fe20007810000 */
[-C--:B------:R-:W-:Y:S01]  /*151e0*/  FMUL.FTZ R41, R41, R8.reuse ;  /* 0x0000000829297220 */ /* 0x080fe20000410000 */
[----:B------:R-:W-:Y:S01]  /*151f0*/  ISETP.GT.AND P2, PT, R20, 0x39, P2 ;  /* 0x000000391400780c */ /* 0x000fe20001744270 */
[----:B------:R-:W5:Y:S01]  /*15200*/  MUFU.EX2 R169, R169 ;  /* 0x000000a900a97308 */ /* 0x000f620000000800 */
[----:B------:R-:W-:Y:S01]  /*15210*/  ISETP.LT.OR P3, PT, R15, 0x39, P3 ;  /* 0x000000390f00780c */ /* 0x000fe20001f61670 */
[----:B---3--:R-:W-:Y:S01]  /*15220*/  FADD.FTZ R3, R161, R3 ;  /* 0x00000003a1037221 */ /* 0x008fe20000010000 */
[----:B------:R-:W-:Y:S01]  /*15230*/  FMNMX.FTZ R9, R178, R9, !PT ;  /* 0x00000009b2097209 */ /* 0x000fe20007810000 */
[-C--:B------:R-:W-:Y:S01]  /*15240*/  FMUL.FTZ R44, R44, R8.reuse ;  /* 0x000000082c2c7220 */ /* 0x080fe20000410000 */
[----:B------:R-:W-:Y:S01]  /*15250*/  ISETP.LT.OR P2, PT, R15, 0x3a, P2 ;  /* 0x0000003a0f00780c */ /* 0x000fe20001741670 */
[----:B------:R-:W-:Y:S01]  /*15260*/  FADD.FTZ R3, R164, R3 ;  /* 0x00000003a4037221 */ /* 0x000fe20000010000 */
[----:B------:R-:W-:Y:S01]  /*15270*/  FSEL R182, R182, -INF , !P3 ;  /* 0xff800000b6b67808 */ /* 0x000fe20005800000 */
[----:B------:R-:W-:Y:S01]  /*15280*/  MUFU.EX2 R172, R172 ;  /* 0x000000ac00ac7308 */ /* 0x000fe20000000800 */
[----:B------:R-:W-:Y:S01]  /*15290*/  FMNMX.FTZ R9, R179, R9, !PT ;  /* 0x00000009b3097209 */ /* 0x000fe20007810000 */
[----:B------:R-:W-:Y:S01]  /*152a0*/  FADD.FTZ R3, R165, R3 ;  /* 0x00000003a5037221 */ /* 0x000fe20000010000 */
[----:B------:R-:W-:Y:S01]  /*152b0*/  FSEL R183, R183, -INF , !P2 ;  /* 0xff800000b7b77808 */ /* 0x000fe20005000000 */
[----:B------:R-:W-:Y:S01]  /*152c0*/  FMUL.FTZ R45, R45, R8 ;  /* 0x000000082d2d7220 */ /* 0x000fe20000410000 */
[----:B------:R-:W-:Y:S01]  /*152d0*/  FMNMX.FTZ R9, R182, R9, !PT ;  /* 0x00000009b6097209 */ /* 0x000fe20007810000 */
[----:B----4-:R-:W-:Y:S01]  /*152e0*/  FADD.FTZ R3, R168, R3 ;  /* 0x00000003a8037221 */ /* 0x010fe20000010000 */
[----:B------:R-:W-:Y:S01]  /*152f0*/  F2FP.SATFINITE.E4M3.F32.PACK_AB_MERGE_C R156, R157, R156, RZ ;  /* 0x0000009c9d9c723e */ /* 0x000fe200048070ff */
[----:B------:R-:W3:Y:S01]  /*15300*/  MUFU.EX2 R173, R173 ;  /* 0x000000ad00ad7308 */ /* 0x000ee20000000800 */
[----:B------:R-:W-:Y:S01]  /*15310*/  FMNMX.FTZ R9, R183, R9, !PT ;  /* 0x00000009b7097209 */ /* 0x000fe20007810000 */
[----:B-----5:R-:W-:Y:S01]  /*15320*/  FADD.FTZ R3, R169, R3 ;  /* 0x00000003a9037221 */ /* 0x020fe20000010000 */
[----:B------:R-:W-:Y:S01]  /*15330*/  F2FP.SATFINITE.E4M3.F32.PACK_AB_MERGE_C R152, R153, R152, R156 ;  /* 0x000000989998723e */ /* 0x000fe2000480709c */
[-C--:B------:R-:W-:Y:S01]  /*15340*/  FMUL.FTZ R48, R48, R8.reuse ;  /* 0x0000000830307220 */ /* 0x080fe20000410000 */
[-C--:B------:R-:W-:Y:S01]  /*15350*/  FMUL.FTZ R49, R49, R8.reuse ;  /* 0x0000000831317220 */ /* 0x080fe20000410000 */
[----:B------:R-:W4:Y:S01]  /*15360*/  SHFL.BFLY PT, R14, R9, 0x2, 0x1f ;  /* 0x0c401f00090e7f89 */ /* 0x000f2200000e0000 */
        /* <DEDUP_REMOVED lines=10> */
[----:B---3--:R-:W-:Y:S01]  /*15410*/  F2FP.SATFINITE.E4M3.F32.PACK_AB_MERGE_C R156, R173, R172, RZ ;  /* 0x000000acad9c723e */ /* 0x008fe200048070ff */
[----:B------:R-:W-:Y:S01]  /*15420*/  FADD.FTZ R172, R172, R3 ;  /* 0x00000003acac7221 */ /* 0x000fe20000010000 */
[-C--:B------:R-:W-:Y:S01]  /*15430*/  FMUL.FTZ R68, R68, R8.reuse ;  /* 0x0000000844447220 */ /* 0x080fe20000410000 */
[----:B------:R-:W-:Y:S01]  /*15440*/  FMUL.FTZ R69, R69, R8 ;  /* 0x0000000845457220 */ /* 0x000fe20000410000 */
[----:B------:R-:W-:Y:S01]  /*15450*/  F2FP.SATFINITE.E4M3.F32.PACK_AB_MERGE_C R156, R169, R168, R156 ;  /* 0x000000a8a99c723e */ /* 0x000fe2000480709c */
[----:B------:R-:W-:Y:S01]  /*15460*/  FADD.FTZ R173, R173, R172 ;  /* 0x000000acadad7221 */ /* 0x000fe20000010000 */
[-C--:B------:R-:W-:Y:S01]  /*15470*/  FMUL.FTZ R72, R72, R8.reuse ;  /* 0x0000000848487220 */ /* 0x080fe20000410000 */
[----:B------:R-:W-:Y:S01]  /*15480*/  MUFU.EX2 R176, R176 ;  /* 0x000000b000b07308 */ /* 0x000fe20000000800 */
[-C--:B------:R-:W-:Y:S01]  /*15490*/  FMUL.FTZ R73, R73, R8.reuse ;  /* 0x0000000849497220 */ /* 0x080fe20000410000 */
[-C--:B------:R-:W-:Y:S01]  /*154a0*/  FMUL.FTZ R76, R76, R8.reuse ;  /* 0x000000084c4c7220 */ /* 0x080fe20000410000 */
[-C--:B------:R-:W-:Y:S01]  /*154b0*/  FMUL.FTZ R77, R77, R8.reuse ;  /* 0x000000084d4d7220 */ /* 0x080fe20000410000 */
[-C--:B------:R-:W-:Y:S01]  /*154c0*/  FMUL.FTZ R80, R80, R8.reuse ;  /* 0x0000000850507220 */ /* 0x080fe20000410000 */
[----:B------:R-:W-:Y:S01]  /*154d0*/  FMUL.FTZ R81, R81, R8 ;  /* 0x0000000851517220 */ /* 0x000fe20000410000 */
[----:B----4-:R-:W-:Y:S01]  /*154e0*/  FMNMX.FTZ R9, R9, R14, !PT ;  /* 0x0000000e09097209 */ /* 0x010fe20007810000 */
[-C--:B------:R-:W-:Y:S01]  /*154f0*/  FMUL.FTZ R84, R84, R8.reuse ;  /* 0x0000000854547220 */ /* 0x080fe20000410000 */
[----:B------:R-:W-:Y:S01]  /*15500*/  MUFU.EX2 R177, R177 ;  /* 0x000000b100b17308 */ /* 0x000fe20000000800 */
[-C--:B------:R-:W-:Y:S01]  /*15510*/  FMUL.FTZ R85, R85, R8.reuse ;  /* 0x0000000855557220 */ /* 0x080fe20000410000 */
[-C--:B------:R-:W-:Y:S01]  /*15520*/  FMUL.FTZ R88, R88, R8.reuse ;  /* 0x0000000858587220 */ /* 0x080fe20000410000 */
[----:B------:R-:W3:Y:S01]  /*15530*/  SHFL.BFLY PT, R14, R9, 0x1, 0x1f ;  /* 0x0c201f00090e7f89 */ /* 0x000ee200000e0000 */
        /* <DEDUP_REMOVED lines=23> */
[----:B---3--:R-:W-:Y:S01]  /*156b0*/  FMNMX.FTZ R14, R9, R14, !PT ;  /* 0x0000000e090e7209 */ /* 0x008fe20007810000 */
[-C--:B------:R-:W-:Y:S01]  /*156c0*/  FMUL.FTZ R136, R136, R8.reuse ;  /* 0x0000000888887220 */ /* 0x080fe20000410000 */
[-C--:B------:R-:W-:Y:S01]  /*156d0*/  FMUL.FTZ R137, R137, R8.reuse ;  /* 0x0000000889897220 */ /* 0x080fe20000410000 */
[----:B------:R-:W-:Y:S01]  /*156e0*/  FMUL.FTZ R140, R140, R8 ;  /* 0x000000088c8c7220 */ /* 0x000fe20000410000 */
[----:B------:R-:W-:Y:S01]  /*156f0*/  FSETP.NEU.FTZ.AND P2, PT, R14, -INF , PT ;  /* 0xff8000000e00780b */ /* 0x000fe20003f5d000 */
[----:B------:R-:W-:-:S01]  /*15700*/  FFMA.FTZ R9, R2, R14, -8 ;  /* 0xc100000002097423 */ /* 0x000fc2000001000e */
[-C--:B------:R-:W-:Y:S01]  /*15710*/  FMUL.FTZ R141, R141, R8.reuse ;  /* 0x000000088d8d7220 */ /* 0x080fe20000410000 */
[-C--:B------:R-:W-:Y:S01]  /*15720*/  FMUL.FTZ R144, R144, R8.reuse ;  /* 0x0000000890907220 */ /* 0x080fe20000410000 */
[-C--:B------:R-:W-:Y:S01]  /*15730*/  FMUL.FTZ R145, R145, R8.reuse ;  /* 0x0000000891917220 */ /* 0x080fe20000410000 */
[-C--:B------:R-:W-:Y:S01]  /*15740*/  FMUL.FTZ R148, R148, R8.reuse ;  /* 0x0000000894947220 */ /* 0x080fe20000410000 */
[----:B------:R-:W-:Y:S01]  /*15750*/  FSEL R9, R9, RZ, P2 ;  /* 0x000000ff09097208 */ /* 0x000fe20001000000 */
[----:B------:R-:W-:-:S04]  /*15760*/  FMUL.FTZ R149, R149, R8 ;  /* 0x0000000895957220 */ /* 0x000fc80000410000 */
[--C-:B------:R-:W-:Y:S01]  /*15770*/  FFMA.FTZ R153, R2, R154, -R9.reuse ;  /* 0x0000009a02997223 */ /* 0x100fe20000010809 */
[----:B------:R-:W-:Y:S01]  /*15780*/  FSEL R154, R14, RZ, P2 ;  /* 0x000000ff0e9a7208 */ /* 0x000fe20001000000 */
[C-C-:B------:R-:W-:Y:S01]  /*15790*/  FFMA.FTZ R15, R2.reuse, R155, -R9.reuse ;  /* 0x0000009b020f7223 */ /* 0x140fe20000010809 */
[----:B------:R-:W-:-:S01]  /*157a0*/  FFMA.FTZ R20, R2, R158, -R9 ;  /* 0x0000009e02147223 */ /* 0x000fc20000010809 */
[C-C-:B------:R-:W-:Y:S01]  /*157b0*/  FFMA.FTZ R157, R2.reuse, R159, -R9.reuse ;  /* 0x0000009f029d7223 */ /* 0x140fe20000010809 */
[----:B------:R-:W-:-:S01]  /*157c0*/  FFMA.FTZ R155, R2, R162, -R9 ;  /* 0x000000a2029b7223 */ /* 0x000fc20000010809 */
[----:B------:R-:W-:Y:S01]  /*157d0*/  FADD.FTZ R154, -R154, R7 ;  /* 0x000000079a9a7221 */ /* 0x000fe20000010100 */
[----:B------:R-:W-:Y:S01]  /*157e0*/  MUFU.EX2 R153, R153 ;  /* 0x0000009900997308 */ /* 0x000fe20000000800 */
[----:B------:R-:W-:-:S01]  /*157f0*/  FFMA.FTZ R21, R2, R163, -R9 ;  /* 0x000000a302157223 */ /* 0x000fc20000010809 */
[C-C-:B------:R-:W-:Y:S01]  /*15800*/  FFMA.FTZ R158, R2.reuse, R166, -R9.reuse ;  /* 0x000000a6029e7223 */ /* 0x140fe20000010809 */
[C---:B------:R-:W-:Y:S01]  /*15810*/  FMUL.FTZ R7, R2.reuse, R154 ;  /* 0x0000009a02077220 */ /* 0x040fe20000410000 */
[C-C-:B------:R-:W-:Y:S01]  /*15820*/  FFMA.FTZ R162, R2.reuse, R167, -R9.reuse ;  /* 0x000000a702a27223 */ /* 0x140fe20000010809 */
[----:B------:R-:W-:Y:S01]  /*15830*/  F2FP.SATFINITE.E4M3.F32.PACK_AB_MERGE_C R154, R165, R164, RZ ;  /* 0x000000a4a59a723e */ /* 0x000fe200048070ff */
[C-C-:B------:R-:W-:Y:S01]  /*15840*/  FFMA.FTZ R159, R2.reuse, R170, -R9.reuse ;  /* 0x000000aa029f7223 */ /* 0x140fe20000010809 */
[----:B------:R-:W-:-:S01]  /*15850*/  FFMA.FTZ R174, R2, R174, -R9 ;  /* 0x000000ae02ae7223 */ /* 0x000fc20000010809 */
[----:B------:R-:W-:Y:S01]  /*15860*/  MUFU.EX2 R15, R15 ;  /* 0x0000000f000f7308 */ /* 0x000fe20000000800 */
[----:B------:R-:W-:Y:S01]  /*15870*/  F2FP.SATFINITE.E4M3.F32.PACK_AB_MERGE_C R154, R161, R160, R154 ;  /* 0x000000a0a19a723e */ /* 0x000fe2000480709a */
[C-C-:B------:R-:W-:Y:S01]  /*15880*/  FFMA.FTZ R160, R2.reuse, R171, -R9.reuse ;  /* 0x000000ab02a07223 */ /* 0x140fe20000010809 */
[----:B------:R-:W-:-:S01]  /*15890*/  FFMA.FTZ R175, R2, R175, -R9 ;  /* 0x000000af02af7223 */ /* 0x000fc20000010809 */
[C-C-:B------:R-:W-:Y:S01]  /*158a0*/  FFMA.FTZ R178, R2.reuse, R178, -R9.reuse ;  /* 0x000000b202b27223 */ /* 0x140fe20000010809 */
[----:B------:R-:W-:-:S01]  /*158b0*/  FFMA.FTZ R179, R2, R179, -R9 ;  /* 0x000000b302b37223 */ /* 0x000fc20000010809 */
[C-C-:B------:R-:W-:Y:S01]  /*158c0*/  FFMA.FTZ R182, R2.reuse, R182, -R9.reuse ;  /* 0x000000b602b67223 */ /* 0x140fe20000010809 */
[----:B------:R-:W-:-:S01]  /*158d0*/  FFMA.FTZ R9, R2, R183, -R9 ;  /* 0x000000b702097223 */ /* 0x000fc20000010809 */
[----:B------:R-:W3:Y:S08]  /*158e0*/  MUFU.EX2 R7, R7 ;  /* 0x0000000700077308 */ /* 0x000ef00000000800 */
[----:B------:R-:W4:Y:S08]  /*158f0*/  MUFU.EX2 R20, R20 ;  /* 0x0000001400147308 */ /* 0x000f300000000800 */
[----:B------:R-:W5:Y:S01]  /*15900*/  MUFU.EX2 R157, R157 ;  /* 0x0000009d009d7308 */ /* 0x000f620000000800 */
[----:B---3--:R-:W-:-:S01]  /*15910*/  FFMA.FTZ R0, R7, R0, R153 ;  /* 0x0000000007007223 */ /* 0x008fc20000010099 */
[-C--:B------:R-:W-:Y:S01]  /*15920*/  FMUL.FTZ R26, R26, R7.reuse ;  /* 0x000000071a1a7220 */ /* 0x080fe20000410000 */
[-C--:B------:R-:W-:Y:S01]  /*15930*/  FMUL.FTZ R27, R27, R7.reuse ;  /* 0x000000071b1b7220 */ /* 0x080fe20000410000 */
[----:B------:R-:W-:Y:S01]  /*15940*/  FMUL.FTZ R30, R30, R7 ;  /* 0x000000071e1e7220 */ /* 0x000fe20000410000 */
[----:B------:R-:W-:-:S01]  /*15950*/  FADD.FTZ R0, R15, R0 ;  /* 0x000000000f007221 */ /* 0x000fc20000010000 */
        /* <DEDUP_REMOVED lines=11> */
[----:B-----5:R-:W-:-:S01]  /*15a10*/  FADD.FTZ R0, R157, R0 ;  /* 0x000000009d007221 */ /* 0x020fc20000010000 */
[----:B------:R-:W-:Y:S01]  /*15a20*/  F2FP.SATFINITE.E4M3.F32.PACK_AB_MERGE_C R20, R157, R20, RZ ;  /* 0x000000149d14723e */ /* 0x000fe200048070ff */
[-C--:B------:R-:W-:Y:S01]  /*15a30*/  FMUL.FTZ R47, R47, R7.reuse ;  /* 0x000000072f2f7220 */ /* 0x080fe20000410000 */
[-C--:B------:R-:W-:Y:S01]  /*15a40*/  FMUL.FTZ R50, R50, R7.reuse ;  /* 0x0000000732327220 */ /* 0x080fe20000410000 */
[----:B------:R-:W-:Y:S01]  /*15a50*/  FMUL.FTZ R51, R51, R7 ;  /* 0x0000000733337220 */ /* 0x000fe20000410000 */
[----:B------:R-:W-:Y:S01]  /*15a60*/  F2FP.SATFINITE.E4M3.F32.PACK_AB_MERGE_C R153, R15, R153, R20 ;  /* 0x000000990f99723e */ /* 0x000fe20004807014 */
        /* <DEDUP_REMOVED lines=27> */
[----:B------:R-:W-:Y:S01]  /*15c20*/  F2FP.SATFINITE.E4M3.F32.PACK_AB_MERGE_C R162, R162, R158, RZ ;  /* 0x0000009ea2a2723e */ /* 0x000fe200048070ff */
[-C--:B------:R-:W-:Y:S01]  /*15c30*/  FMUL.FTZ R91, R91, R7.reuse ;  /* 0x000000075b5b7220 */ /* 0x080fe20000410000 */
[----:B------:R-:W-:Y:S01]  /*15c40*/  F2FP.SATFINITE.E4M3.F32.PACK_AB_MERGE_C R158, R4, R180, RZ ;  /* 0x000000b4049e723e */ /* 0x000fe200048070ff */
[----:B------:R-:W-:Y:S01]  /*15c50*/  FMUL.FTZ R94, R94, R7 ;  /* 0x000000075e5e7220 */ /* 0x000fe20000410000 */
[----:B------:R-:W-:Y:S01]  /*15c60*/  F2FP.SATFINITE.E4M3.F32.PACK_AB_MERGE_C R155, R21, R155, R162 ;  /* 0x0000009b159b723e */ /* 0x000fe200048070a2 */
[----:B------:R-:W-:Y:S01]  /*15c70*/  FMUL.FTZ R95, R95, R7 ;  /* 0x000000075f5f7220 */ /* 0x000fe20000410000 */
[----:B------:R-:W3:Y:S01]  /*15c80*/  MUFU.EX2 R174, R174 ;  /* 0x000000ae00ae7308 */ /* 0x000ee20000000800 */
[----:B----4-:R-:W-:-:S01]  /*15c90*/  FADD.FTZ R3, R159, R0 ;  /* 0x000000009f037221 */ /* 0x010fc20000010000 */
[----:B------:R-:W-:Y:S01]  /*15ca0*/  F2FP.SATFINITE.E4M3.F32.PACK_AB_MERGE_C R158, R177, R176, R158 ;  /* 0x000000b0b19e723e */ /* 0x000fe2000480709e */
        /* <DEDUP_REMOVED lines=22> */
[C---:B----4-:R-:W-:Y:S01]  /*15e10*/  F2FP.SATFINITE.E4M3.F32.PACK_AB_MERGE_C R157, R175.reuse, R174, RZ ;  /* 0x000000aeaf9d723e */ /* 0x050fe200048070ff */
[----:B------:R-:W-:Y:S01]  /*15e20*/  FADD.FTZ R175, R175, R0 ;  /* 0x00000000afaf7221 */ /* 0x000fe20000010000 */
[----:B------:R-:W-:-:S01]  /*15e30*/  FADD.FTZ R0, R176, R173 ;  /* 0x000000adb0007221 */ /* 0x000fc20000010000 */
[----:B------:R-:W-:Y:S01]  /*15e40*/  FMUL.FTZ R131, R131, R7 ;  /* 0x0000000783837220 */ /* 0x000fe20000410000 */
[----:B------:R-:W-:Y:S01]  /*15e50*/  F2FP.SATFINITE.E4M3.F32.PACK_AB_MERGE_C R157, R160, R159, R157 ;  /* 0x0000009fa09d723e */ /* 0x000fe2000480709d */
[----:B------:R-:W-:Y:S01]  /*15e60*/  FMUL.FTZ R134, R134, R7 ;  /* 0x0000000786867220 */ /* 0x000fe20000410000 */
[----:B------:R-:W-:-:S01]  /*15e70*/  FADD.FTZ R177, R177, R0 ;  /* 0x00000000b1b17221 */ /* 0x000fc20000010000 */
[----:B------:R-:W4:Y:S01]  /*15e80*/  MUFU.EX2 R182, R182 ;  /* 0x000000b600b67308 */ /* 0x000f220000000800 */
[----:B-----5:R-:W-:-:S01]  /*15e90*/  FADD.FTZ R0, R178, R175 ;  /* 0x000000afb2007221 */ /* 0x020fc20000010000 */
[----:B------:R-:W-:Y:S01]  /*15ea0*/  FMUL.FTZ R135, R135, R7 ;  /* 0x0000000787877220 */ /* 0x000fe20000410000 */
[----:B------:R-:W-:-:S01]  /*15eb0*/  FADD.FTZ R177, R180, R177 ;  /* 0x000000b1b4b17221 */ /* 0x000fc20000010000 */
[-C--:B------:R-:W-:Y:S01]  /*15ec0*/  FMUL.FTZ R138, R138, R7.reuse ;  /* 0x000000078a8a7220 */ /* 0x080fe20000410000 */
[-C--:B------:R-:W-:Y:S01]  /*15ed0*/  FMUL.FTZ R139, R139, R7.reuse ;  /* 0x000000078b8b7220 */ /* 0x080fe20000410000 */
[----:B------:R-:W-:Y:S01]  /*15ee0*/  FMUL.FTZ R142, R142, R7 ;  /* 0x000000078e8e7220 */ /* 0x000fe20000410000 */
[----:B------:R-:W-:-:S01]  /*15ef0*/  FADD.FTZ R3, R4, R177 ;  /* 0x000000b104037221 */ /* 0x000fc20000010000 */
[----:B------:R-:W5:Y:S01]  /*15f00*/  MUFU.EX2 R9, R9 ;  /* 0x0000000900097308 */ /* 0x000f620000000800 */
[----:B---3--:R-:W-:-:S01]  /*15f10*/  FADD.FTZ R161, R179, R0 ;  /* 0x00000000b3a17221 */ /* 0x008fc20000010000 */
[-C--:B------:R-:W-:Y:S01]  /*15f20*/  FMUL.FTZ R143, R143, R7.reuse ;  /* 0x000000078f8f7220 */ /* 0x080fe20000410000 */
[-C--:B------:R-:W-:Y:S01]  /*15f30*/  FMUL.FTZ R146, R146, R7.reuse ;  /* 0x0000000792927220 */ /* 0x080fe20000410000 */
[-C--:B------:R-:W-:Y:S01]  /*15f40*/  FMUL.FTZ R147, R147, R7.reuse ;  /* 0x0000000793937220 */ /* 0x080fe20000410000 */
[-C--:B------:R-:W-:Y:S01]  /*15f50*/  FMUL.FTZ R150, R150, R7.reuse ;  /* 0x0000000796967220 */ /* 0x080fe20000410000 */
[----:B------:R-:W-:Y:S01]  /*15f60*/  FMUL.FTZ R151, R151, R7 ;  /* 0x0000000797977220 */ /* 0x000fe20000410000 */
[----:B----4-:R-:W-:-:S01]  /*15f70*/  FADD.FTZ R0, R182, R161 ;  /* 0x000000a1b6007221 */ /* 0x010fc20000010000 */
[----:B-----5:R-:W-:-:S03]  /*15f80*/  F2FP.SATFINITE.E4M3.F32.PACK_AB_MERGE_C R182, R9, R182, RZ ;  /* 0x000000b609b6723e */ /* 0x020fc600048070ff */
[----:B------:R-:W-:Y:S01]  /*15f90*/  FADD.FTZ R0, R9, R0 ;  /* 0x0000000009007221 */ /* 0x000fe20000010000 */
[----:B------:R-:W-:Y:S01]  /*15fa0*/  F2FP.SATFINITE.E4M3.F32.PACK_AB_MERGE_C R159, R179, R178, R182 ;  /* 0x000000b2b39f723e */ /* 0x000fe200048070b6 */
[----:B------:R-:W-:Y:S06]  /*15fb0*/  @!P0 BRA `(.L_x_1891) ;  /* 0x0000000000048947 */ /* 0x000fec0003800000 */
[----:B------:R-:W-:Y:S01]  /*15fc0*/  BPT.TRAP 0x1 ;  /* 0x000000040000795c */ /* 0x000fe20000300000 */
.L_x_1891:
[----:B------:R3:W4:Y:S01]  /*15fd0*/  SYNCS.PHASECHK.TRANS64.TRYWAIT P2, [R12+URZ+0x28450], R11 ;  /* 0x0284500b0c0075a7 */ /* 0x000722000804017f */
[----:B------:R-:W-:Y:S05]  /*15fe0*/  @!P0 BRA `(.L_x_1892) ;  /* 0x0000000000048947 */ /* 0x000fea0003800000 */
[----:B------:R-:W-:Y:S01]  /*15ff0*/  BPT.TRAP 0x1 ;  /* 0x000000040000795c */ /* 0x000fe20000300000 */
.L_x_1892:
[----:B------:R-:W-:Y:S01]  /*16000*/  BSSY B0, `(.L_x_1893) ;  /* 0x0000006000007945 */ /* 0x000fe20003800000 */
[----:B------:R-:W-:Y:S02]  /*16010*/  LEA R8, R185, UR43, 0xa ;  /* 0x0000002bb9087c11 */ /* 0x000fe4000f8e50ff */
[----:B------:R-:W-:Y:S01]  /*16020*/  MOV R9, 0x80000020 ;  /* 0x8000002000097802 */ /* 0x000fe20000000f00 */
[----:B----4-:R-:W-:Y:S06]  /*16030*/  @P2 BRA `(.L_x_1894) ;  /* 0x0000000000082947 */ /* 0x010fec0003800000 */
[----:B------:R-:W4:Y:S02]  /*16040*/  SYNCS.PHASECHK.TRANS64.TRYWAIT P2, [R12+URZ+0x28450], R11 ;  /* 0x0284500b0c0075a7 */ /* 0x000f24000804017f */
[----:B----4-:R-:W-:Y:S05]  /*16050*/  @!P2 BRA `(.L_x_1895) ;  /* 0x0000011c008ca947 */ /* 0x010fea0003800000 */
.L_x_1894:
[----:B------:R-:W-:Y:S05]  /*16060*/  BSYNC B0 ;  /* 0x0000000000007941 */ /* 0x000fea0003800000 */
.L_x_1893:
[----:B------:R-:W5:Y:S01]  /*16070*/  S2R R4, SR_TID.X ;  /* 0x0000000000047919 */ /* 0x000f620000002100 */
[----:B------:R-:W-:Y:S05]  /*16080*/  WARPSYNC.ALL ;  /* 0x0000000000007948 */ /* 0x000fea0003800000 */
[C---:B------:R-:W-:Y:S01]  /*16090*/  R2UR UR6, R8.reuse ;  /* 0x00000000080672ca */ /* 0x040fe200000e0000 */
[----:B------:R-:W-:Y:S01]  /*160a0*/  VIADD R8, R8, 0x2 ;  /* 0x0000000208087836 */ /* 0x000fe20000000000 */
[----:B------:R-:W-:Y:S01]  /*160b0*/  R2UR UR7, R9 ;  /* 0x00000000090772ca */ /* 0x000fe200000e0000 */
[----:B------:R-:W-:Y:S01]  /*160c0*/  IMAD.MOV.U32 R9, RZ, RZ, -0x7fffffe0 ;  /* 0x80000020ff097424 */ /* 0x000fe200078e00ff */
[----:B-----5:R-:W-:-:S05]  /*160d0*/  SHF.R.U32.HI R4, RZ, 0x7, R4 ;  /* 0x00000007ff047819 */ /* 0x020fca0000011604 */
[----:B------:R-:W-:-:S05]  /*160e0*/  VIADD R4, R4, 0x8 ;  /* 0x0000000804047836 */ /* 0x000fca0000000000 */
[----:B------:R0:W-:Y:S06]  /*160f0*/  BAR.SYNC.DEFER_BLOCKING R4, 0x100 ;  /* 0x000400040000751d */ /* 0x0001ec0000010000 */
[----:B------:R-:W-:-:S06]  /*16100*/  WARPGROUP.ARRIVE ;  /* 0x00000000000079c5 */ /* 0x000fcc0000000000 */
        /* <DEDUP_REMOVED lines=10> */
.L_x_1896:
[----:B------:R-:W-:Y:S01]  /*161b0*/  ISETP.GT.AND P2, PT, R6, R10, PT ;  /* 0x0000000a0600720c */ /* 0x000fe20003f44270 */
[----:B-1-34-:R-:W-:Y:S02]  /*161c0*/  VIADD R12, R12, 0x28460 ;  /* 0x000284600c0c7836 */ /* 0x01afe40000000000 */
[----:B------:R-:W-:Y:S02]  /*161d0*/  IMAD.U32 R7, RZ, RZ, UR39 ;  /* 0x00000027ff077e24 */ /* 0x000fe4000f8e00ff */
[----:B------:R-:W-:Y:S02]  /*161e0*/  VIADD R6, R6, 0xffffffff ;  /* 0xffffffff06067836 */ /* 0x000fe40000000000 */
[----:B------:R-:W-:Y:S01]  /*161f0*/  IMAD.MOV.U32 R4, RZ, RZ, R13 ;  /* 0x000000ffff047224 */ /* 0x000fe200078e000d */
[----:B------:R-:W-:Y:S01]  /*16200*/  PRMT R12, R7, 0x654, R12 ;  /* 0x00000654070c7816 */ /* 0x000fe2000000000c */
[----:B------:R-:W-:-:S03]  /*16210*/  IMAD.MOV.U32 R7, RZ, RZ, R14 ;  /* 0x000000ffff077224 */ /* 0x000fc600078e000e */
[----:B------:R0:W-:Y:S01]  /*16220*/  SYNCS.ARRIVE.TRANS64.RED.A1T0 RZ, [R12+URZ], RZ ;  /* 0x000000ff0cff79a7 */ /* 0x0001e2000810043f */
[----:B------:R-:W-:Y:S05]  /*16230*/  @P2 BRA `(.L_x_1897) ;  /* 0xffffffd800a82947 */ /* 0x000fea000383ffff */
[----:B------:R-:W-:Y:S01]  /*16240*/  IMAD.MOV.U32 R7, RZ, RZ, R14 ;  /* 0x000000ffff077224 */ /* 0x000fe200078e000e */
[----:B------:R-:W-:-:S07]  /*16250*/  MOV R4, R13 ;  /* 0x0000000d00047202 */ /* 0x000fce0000000f00 */
.L_x_1877:
[----:B------:R-:W1:Y:S01]  /*16260*/  LDC R8, c[0x0][0x448] ;  /* 0x00011200ff087b82 */ /* 0x000e620000000800 */
[----:B------:R-:W-:-:S07]  /*16270*/  IADD3 R11, R192, 0x1, -R190 ;  /* 0x00000001c00b7810 */ /* 0x000fce0007ffe8be */
[----:B0-----:R-:W0:Y:S01]  /*16280*/  LDC R12, c[0x0][0x9e4] ;  /* 0x00027900ff0c7b82 */ /* 0x001e220000000800 */
[----:B-1----:R-:W-:Y:S01]  /*16290*/  ISETP.NE.AND P4, PT, R8, 0x1, PT ;  /* 0x000000010800780c */ /* 0x002fe20003f85270 */
[----:B------:R-:W-:Y:S01]  /*162a0*/  VIADD R8, R202, 0x7f ;  /* 0x0000007fca087836 */ /* 0x000fe20000000000 */
[----:B0-----:R-:W-:-:S11]  /*162b0*/  ISETP.GE.AND P5, PT, R12, 0x1, PT ;  /* 0x000000010c00780c */ /* 0x001fd60003fa6270 */
[----:B------:R-:W0:Y:S08]  /*162c0*/  @P4 LDC R9, c[0x0][0x44c] ;  /* 0x00011300ff094b82 */ /* 0x000e300000000800 */
[----:B------:R-:W1:Y:S01]  /*162d0*/  @P4 LDC R10, c[0x0][0x450] ;  /* 0x00011400ff0a4b82 */ /* 0x000e620000000800 */
[----:B0-----:R-:W-:-:S05]  /*162e0*/  @P4 IMAD.HI.U32 R9, R8, R9, RZ ;  /* 0x0000000908094227 */ /* 0x001fca00078e00ff */
[----:B-1----:R-:W-:-:S05]  /*162f0*/  @P4 SHF.R.U32.HI R8, RZ, R10, R9 ;  /* 0x0000000aff084219 */ /* 0x002fca0000011609 */
[----:B------:R-:W-:-:S04]  /*16300*/  IMAD.IADD R8, R11, 0x1, R8 ;  /* 0x000000010b087824 */ /* 0x000fc800078e0208 */
[----:B------:R-:W-:Y:S01]  /*16310*/  VIADD R10, R8, -UR38 ;  /* 0x80000026080a7c36 */ /* 0x000fe20008000000 */
[----:B------:R-:W-:Y:S06]  /*16320*/  @!P5 BRA `(.L_x_1898) ;  /* 0x000000000048d947 */ /* 0x000fec0003800000 */
[----:B------:R-:W-:Y:S01]  /*16330*/  IMAD.MOV.U32 R11, RZ, RZ, R8 ;  /* 0x000000ffff0b7224 */ /* 0x000fe200078e0008 */
[----:B------:R-:W-:Y:S04]  /*16340*/  BSSY B0, `(.L_x_1899) ;  /* 0x000000e000007945 */ /* 0x000fe80003800000 */
[----:B------:R-:W-:-:S13]  /*16350*/  ISETP.GT.AND P1, PT, R11, -0x1, PT ;  /* 0xffffffff0b00780c */ /* 0x000fda0003f24270 */
        /* <DEDUP_REMOVED lines=8> */
.L_x_1900:
[----:B------:R-:W-:-:S13]  /*163e0*/  ISETP.NE.AND P1, PT, R12, 0x1, PT ;  /* 0x000000010c00780c */ /* 0x000fda0003f25270 */
[----:B------:R-:W0:Y:S02]  /*163f0*/  @P1 LDC.64 R8, c[0x0][0x9e8] ;  /* 0x00027a00ff081b82 */ /* 0x000e240000000a00 */
[----:B0-----:R-:W-:-:S05]  /*16400*/  @P1 IMAD.HI.U32 R8, R11, R8, RZ ;  /* 0x000000080b081227 */ /* 0x001fca00078e00ff */
[----:B------:R-:W-:-:S07]  /*16410*/  @P1 SHF.R.U32.HI R11, RZ, R9, R8 ;  /* 0x00000009ff0b1219 */ /* 0x000fce0000011608 */
.L_x_1901:
[----:B------:R-:W-:Y:S05]  /*16420*/  BSYNC B0 ;  /* 0x0000000000007941 */ /* 0x000fea0003800000 */
.L_x_1899:
[----:B------:R-:W-:-:S05]  /*16430*/  IMAD R11, R11, R12, RZ ;  /* 0x0000000c0b0b7224 */ /* 0x000fca00078e02ff */
[----:B------:R-:W-:-:S07]  /*16440*/  VIMNMX R10, R10, R11, !PT ;  /* 0x0000000b0a0a7248 */ /* 0x000fce0007fe0100 */
.L_x_1898:
[----:B------:R-:W-:-:S05]  /*16450*/  VIADD R10, R10, 0x3f ;  /* 0x0000003f0a0a7836 */ /* 0x000fca0000000000 */
[----:B------:R-:W-:-:S04]  /*16460*/  SHF.R.S32.HI R9, RZ, 0x1f, R10 ;  /* 0x0000001fff097819 */ /* 0x000fc8000001140a */
[----:B------:R-:W-:-:S04]  /*16470*/  LEA.HI R9, R9, R10, RZ, 0x6 ;  /* 0x0000000a09097211 */ /* 0x000fc800078f30ff */
[----:B------:R-:W-:-:S04]  /*16480*/  SHF.R.S32.HI R9, RZ, 0x6, R9 ;  /* 0x00000006ff097819 */ /* 0x000fc80000011409 */
[----:B------:R-:W-:-:S04]  /*16490*/  VIMNMX R8, R208, R9, !PT ;  /* 0x00000009d0087248 */ /* 0x000fc80007fe0100 */
[----:B------:R-:W-:-:S13]  /*164a0*/  ISETP.GE.AND P1, PT, R6, R8, PT ;  /* 0x000000080600720c */ /* 0x000fda0003f26270 */
[----:B------:R-:W-:Y:S05]  /*164b0*/  @!P1 BRA `(.L_x_1902) ;  /* 0x0000001800c09947 */ /* 0x000fea0003800000 */
[----:B------:R-:W-:Y:S02]  /*164c0*/  IMAD.MOV.U32 R11, RZ, RZ, R7 ;  /* 0x000000ffff0b7224 */ /* 0x000fe400078e0007 */
[----:B------:R-:W-:Y:S02]  /*164d0*/  IMAD.MOV.U32 R13, RZ, RZ, R4 ;  /* 0x000000ffff0d7224 */ /* 0x000fe400078e0004 */
[----:B------:R-:W-:-:S07]  /*164e0*/  IMAD.MOV.U32 R9, RZ, RZ, R6 ;  /* 0x000000ffff097224 */ /* 0x000fce00078e0006 */
.L_x_1914:
[----:B------:R-:W-:Y:S01]  /*164f0*/  VIADD R185, R185, 0x1 ;  /* 0x00000001b9b97836 */ /* 0x000fe20000000000 */
[----:B------:R-:W-:Y:S01]  /*16500*/  MOV R7, R9 ;  /* 0x0000000900077202 */ /* 0x000fe20000000f00 */
[----:B------:R-:W-:Y:S05]  /*16510*/  YIELD ;  /* 0x0000000000007946 */ /* 0x000fea0003800000 */
[----:B------:R-:W-:Y:S01]  /*16520*/  ISETP.NE.AND P1, PT, R185, 0x2, PT ;  /* 0x00000002b900780c */ /* 0x000fe20003f25270 */
[----:B------:R-:W-:-:S03]  /*16530*/  VIADD R9, R9, 0xffffffff ;  /* 0xffffffff09097836 */ /* 0x000fc60000000000 */
[----:B------:R-:W-:Y:S02]  /*16540*/  SEL R10, R185, RZ, P1 ;  /* 0x000000ffb90a7207 */ /* 0x000fe40000800000 */
[----:B--23--:R-:W-:Y:S02]  /*16550*/  SEL R5, RZ, 0x1, P1 ;  /* 0x00000001ff057807 */ /* 0x00cfe40000800000 */
[----:B------:R-:W-:Y:S01]  /*16560*/  ISETP.GT.AND P1, PT, R7, R8, PT ;  /* 0x000000080700720c */ /* 0x000fe20003f24270 */
[----:B------:R-:W-:Y:S01]  /*16570*/  IMAD.MOV.U32 R185, RZ, RZ, R10 ;  /* 0x000000ffffb97224 */ /* 0x000fe200078e000a */
[----:B------:R-:W-:Y:S01]  /*16580*/  LOP3.LUT R188, R188, R5, RZ, 0x3c, !PT ;  /* 0x00000005bcbc7212 */ /* 0x000fe200078e3cff */
[----:B0-----:R-:W-:Y:S10]  /*16590*/  @!P0 BRA `(.L_x_1903) ;  /* 0x0000000000048947 */ /* 0x001ff40003800000 */
[----:B------:R-:W-:Y:S01]  /*165a0*/  BPT.TRAP 0x1 ;  /* 0x000000040000795c */ /* 0x000fe20000300000 */
.L_x_1903:
[----:B------:R-:W-:Y:S01]  /*165b0*/  IMAD R12, R185, 0x8, R184 ;  /* 0x00000008b90c7824 */ /* 0x000fe200078e02b8 */
[----:B------:R-:W-:-:S04]  /*165c0*/  SHF.L.U32 R6, R188, 0x1f, RZ ;  /* 0x0000001fbc067819 */ /* 0x000fc800000006ff */
[----:B------:R0:W1:Y:S01]  /*165d0*/  SYNCS.PHASECHK.TRANS64.TRYWAIT P2, [R12+URZ+0x28430], R6 ;  /* 0x028430060c0075a7 */ /* 0x000062000804017f */
[----:B------:R-:W-:Y:S05]  /*165e0*/  @!P0 BRA `(.L_x_1904) ;  /* 0x0000000000048947 */ /* 0x000fea0003800000 */
[----:B------:R-:W-:Y:S01]  /*165f0*/  BPT.TRAP 0x1 ;  /* 0x000000040000795c */ /* 0x000fe20000300000 */
.L_x_1904:
[----:B------:R-:W-:Y:S01]  /*16600*/  LEA R4, R185, UR60, 0xa ;  /* 0x0000003cb9047c11 */ /* 0x000fe2000f8e50ff */
[----:B------:R-:W-:-:S04]  /*16610*/  IMAD.MOV.U32 R5, RZ, RZ, 0x40000040 ;  /* 0x40000040ff057424 */ /* 0x000fc800078e00ff */
[C---:B------:R-:W-:Y:S02]  /*16620*/  VIADD R14, R4.reuse, 0x2 ;  /* 0x00000002040e7836 */ /* 0x040fe40000000000 */
[----:B------:R-:W-:Y:S01]  /*16630*/  VIADD R7, R4, 0x4 ;  /* 0x0000000404077836 */ /* 0x000fe20000000000 */
[----:B-1----:R-:W-:Y:S06]  /*16640*/  @P2 BRA `(.L_x_1905) ;  /* 0x0000000000082947 */ /* 0x002fec0003800000 */
[----:B------:R-:W1:Y:S02]  /*16650*/  SYNCS.PHASECHK.TRANS64.TRYWAIT P2, [R12+URZ+0x28430], R6 ;  /* 0x028430060c0075a7 */ /* 0x000e64000804017f */
[----:B-1----:R-:W-:Y:S05]  /*16660*/  @!P2 BRA `(.L_x_1906) ;  /* 0x00000118001ca947 */ /* 0x002fea0003800000 */
.L_x_1905:
        /* <DEDUP_REMOVED lines=10> */
[----:B------:R-:W-:Y:S01]  /*16710*/  IMAD.MOV.U32 R21, RZ, RZ, 0x40000040 ;  /* 0x40000040ff157424 */ /* 0x000fe200078e00ff */
        /* <DEDUP_REMOVED lines=21> */
[C---:B------:R-:W-:Y:S01]  /*16870*/  VIADD R20, R4.reuse, 0x202 ;  /* 0x0000020204147836 */ /* 0x040fe20000000000 */
[----:B------:R-:W-:Y:S01]  /*16880*/  R2UR UR19, R21 ;  /* 0x00000000151372ca */ /* 0x000fe200000e0000 */
[----:B------:R-:W-:Y:S01]  /*16890*/  IMAD.MOV.U32 R5, RZ, RZ, 0x40000040 ;  /* 0x40000040ff057424 */ /* 0x000fe200078e00ff */
[C---:B------:R-:W-:Y:S01]  /*168a0*/  IADD3 R14, R4.reuse, 0x200, RZ ;  /* 0x00000200040e7810 */ /* 0x040fe20007ffe0ff */
        /* <DEDUP_REMOVED lines=37> */
.L_x_1907:
[----:B------:R-:W-:Y:S01]  /*16b00*/  FMNMX.FTZ R4, R152, R13, !PT ;  /* 0x0000000d98047209 */ /* 0x000fe20007810000 */
[----:B------:R-:W-:Y:S02]  /*16b10*/  VIADD R15, R12, 0x28440 ;  /* 0x000284400c0f7836 */ /* 0x000fe40000000000 */
[----:B------:R-:W-:Y:S01]  /*16b20*/  IMAD.U32 R20, RZ, RZ, UR39 ;  /* 0x00000027ff147e24 */ /* 0x000fe2000f8e00ff */
[----:B------:R-:W-:-:S04]  /*16b30*/  FMNMX.FTZ R4, R153, R4, !PT ;  /* 0x0000000499047209 */ /* 0x000fc80007810000 */
[----:B------:R-:W-:Y:S02]  /*16b40*/  FMNMX.FTZ R4, R156, R4, !PT ;  /* 0x000000049c047209 */ /* 0x000fe40007810000 */
[----:B------:R-:W-:Y:S02]  /*16b50*/  PRMT R15, R20, 0x654, R15 ;  /* 0x00000654140f7816 */ /* 0x000fe4000000000f */
[----:B------:R-:W-:Y:S02]  /*16b60*/  FMNMX.FTZ R4, R157, R4, !PT ;  /* 0x000000049d047209 */ /* 0x000fe40007810000 */
[----:B------:R3:W-:Y:S02]  /*16b70*/  SYNCS.ARRIVE.TRANS64.RED.A1T0 RZ, [R15+URZ], RZ ;  /* 0x000000ff0fff79a7 */ /* 0x0007e4000810043f */
        /* <DEDUP_REMOVED lines=12> */
[----:B------:R-:W4:Y:S02]  /*16c40*/  SHFL.BFLY PT, R7, R4, 0x2, 0x1f ;  /* 0x0c401f0004077f89 */ /* 0x000f2400000e0000 */
[----:B----4-:R-:W-:-:S05]  /*16c50*/  FMNMX.FTZ R4, R4, R7, !PT ;  /* 0x0000000704047209 */ /* 0x010fca0007810000 */
[----:B------:R-:W4:Y:S02]  /*16c60*/  SHFL.BFLY PT, R7, R4, 0x1, 0x1f ;  /* 0x0c201f0004077f89 */ /* 0x000f2400000e0000 */
[----:B----4-:R-:W-:-:S05]  /*16c70*/  FMNMX.FTZ R4, R4, R7, !PT ;  /* 0x0000000704047209 */ /* 0x010fca0007810000 */
[----:B------:R-:W-:Y:S01]  /*16c80*/  FFMA.FTZ R7, R2, R4, -8 ;  /* 0xc100000002077423 */ /* 0x000fe20000010004 */
[----:B------:R-:W-:-:S03]  /*16c90*/  FADD.FTZ R13, -R4, R13 ;  /* 0x0000000d040d7221 */ /* 0x000fc60000010100 */
[C-C-:B------:R-:W-:Y:S01]  /*16ca0*/  FFMA.FTZ R152, R2.reuse, R152, -R7.reuse ;  /* 0x0000009802987223 */ /* 0x140fe20000010807 */
[----:B------:R-:W-:-:S01]  /*16cb0*/  FFMA.FTZ R153, R2, R153, -R7 ;  /* 0x0000009902997223 */ /* 0x000fc20000010807 */
        /* <DEDUP_REMOVED lines=14> */
[----:B------:R-:W-:Y:S01]  /*16da0*/  FMNMX.FTZ R7, R154, R11, !PT ;  /* 0x0000000b9a077209 */ /* 0x000fe20007810000 */
[----:B------:R-:W-:Y:S01]  /*16db0*/  FMUL.FTZ R13, R2, R13 ;  /* 0x0000000d020d7220 */ /* 0x000fe20000410000 */
[----:B------:R-:W-:Y:S02]  /*16dc0*/  MUFU.EX2 R152, R152 ;  /* 0x0000009800987308 */ /* 0x000fe40000000800 */
[----:B------:R-:W-:-:S04]  /*16dd0*/  FMNMX.FTZ R7, R155, R7, !PT ;  /* 0x000000079b077209 */ /* 0x000fc80007810000 */
[----:B------:R-:W-:Y:S02]  /*16de0*/  FMNMX.FTZ R7, R158, R7, !PT ;  /* 0x000000079e077209 */ /* 0x000fe40007810000 */
[----:B------:R-:W4:Y:S02]  /*16df0*/  MUFU.EX2 R13, R13 ;  /* 0x0000000d000d7308 */ /* 0x000f240000000800 */
[----:B------:R-:W-:-:S04]  /*16e00*/  FMNMX.FTZ R7, R159, R7, !PT ;  /* 0x000000079f077209 */ /* 0x000fc80007810000 */
[----:B------:R-:W-:Y:S02]  /*16e10*/  FMNMX.FTZ R7, R162, R7, !PT ;  /* 0x00000007a2077209 */ /* 0x000fe40007810000 */
[----:B------:R-:W5:Y:S02]  /*16e20*/  MUFU.EX2 R153, R153 ;  /* 0x0000009900997308 */ /* 0x000f640000000800 */
[----:B------:R-:W-:-:S04]  /*16e30*/  FMNMX.FTZ R7, R163, R7, !PT ;  /* 0x00000007a3077209 */ /* 0x000fc80007810000 */
[----:B------:R-:W-:Y:S02]  /*16e40*/  FMNMX.FTZ R7, R166, R7, !PT ;  /* 0x00000007a6077209 */ /* 0x000fe40007810000 */
[----:B------:R-:W0:Y:S01]  /*16e50*/  MUFU.EX2 R156, R156 ;  /* 0x0000009c009c7308 */ /* 0x000e220000000800 */
[----:B----4-:R-:W-:-:S01]  /*16e60*/  FFMA.FTZ R3, R13, R3, R152 ;  /* 0x000000030d037223 */ /* 0x010fc20000010098 */
[----:B------:R-:W-:Y:S01]  /*16e70*/  FMNMX.FTZ R7, R167, R7, !PT ;  /* 0x00000007a7077209 */ /* 0x000fe20007810000 */
[-C--:B------:R-:W-:Y:S01]  /*16e80*/  FMUL.FTZ R24, R24, R13.reuse ;  /* 0x0000000d18187220 */ /* 0x080fe20000410000 */
[-C--:B------:R-:W-:Y:S01]  /*16e90*/  FMUL.FTZ R25, R25, R13.reuse ;  /* 0x0000000d19197220 */ /* 0x080fe20000410000 */
[----:B------:R-:W-:Y:S01]  /*16ea0*/  FMUL.FTZ R28, R28, R13 ;  /* 0x0000000d1c1c7220 */ /* 0x000fe20000410000 */
[----:B------:R-:W-:Y:S01]  /*16eb0*/  FMNMX.FTZ R7, R170, R7, !PT ;  /* 0x00000007aa077209 */ /* 0x000fe20007810000 */
[----:B------:R-:W-:Y:S01]  /*16ec0*/  FMUL.FTZ R29, R29, R13 ;  /* 0x0000000d1d1d7220 */ /* 0x000fe20000410000 */
[----:B------:R-:W4:Y:S01]  /*16ed0*/  MUFU.EX2 R157, R157 ;  /* 0x0000009d009d7308 */ /* 0x000f220000000800 */
[----:B-----5:R-:W-:-:S01]  /*16ee0*/  FADD.FTZ R3, R153, R3 ;  /* 0x0000000399037221 */ /* 0x020fc20000010000 */
[----:B------:R-:W-:Y:S01]  /*16ef0*/  FMNMX.FTZ R7, R171, R7, !PT ;  /* 0x00000007ab077209 */ /* 0x000fe20007810000 */
[-C--:B------:R-:W-:Y:S01]  /*16f00*/  FMUL.FTZ R32, R32, R13.reuse ;  /* 0x0000000d20207220 */ /* 0x080fe20000410000 */
[-C--:B------:R-:W-:Y:S01]  /*16f10*/  FMUL.FTZ R33, R33, R13.reuse ;  /* 0x0000000d21217220 */ /* 0x080fe20000410000 */
[----:B------:R-:W-:Y:S01]  /*16f20*/  FMUL.FTZ R36, R36, R13 ;  /* 0x0000000d24247220 */ /* 0x000fe20000410000 */
[----:B------:R-:W-:Y:S01]  /*16f30*/  FMNMX.FTZ R7, R174, R7, !PT ;  /* 0x00000007ae077209 */ /* 0x000fe20007810000 */
[----:B------:R-:W-:Y:S01]  /*16f40*/  FMUL.FTZ R37, R37, R13 ;  /* 0x0000000d25257220 */ /* 0x000fe20000410000 */
[----:B------:R-:W5:Y:S01]  /*16f50*/  MUFU.EX2 R160, R160 ;  /* 0x000000a000a07308 */ /* 0x000f620000000800 */
[----:B0-----:R-:W-:-:S01]  /*16f60*/  FADD.FTZ R3, R156, R3 ;  /* 0x000000039c037221 */ /* 0x001fc20000010000 */
[----:B------:R-:W-:Y:S01]  /*16f70*/  FMNMX.FTZ R7, R175, R7, !PT ;  /* 0x00000007af077209 */ /* 0x000fe20007810000 */
[-C--:B------:R-:W-:Y:S01]  /*16f80*/  FMUL.FTZ R40, R40, R13.reuse ;  /* 0x0000000d28287220 */ /* 0x080fe20000410000 */
[-C--:B------:R-:W-:Y:S01]  /*16f90*/  FMUL.FTZ R41, R41, R13.reuse ;  /* 0x0000000d29297220 */ /* 0x080fe20000410000 */
[----:B------:R-:W-:Y:S01]  /*16fa0*/  FMUL.FTZ R44, R44, R13 ;  /* 0x0000000d2c2c7220 */ /* 0x000fe20000410000 */
[----:B------:R-:W-:Y:S01]  /*16fb0*/  FMNMX.FTZ R7, R178, R7, !PT ;  /* 0x00000007b2077209 */ /* 0x000fe20007810000 */
[----:B------:R-:W-:Y:S01]  /*16fc0*/  FMUL.FTZ R45, R45, R13 ;  /* 0x0000000d2d2d7220 */ /* 0x000fe20000410000 */
[----:B------:R-:W0:Y:S01]  /*16fd0*/  MUFU.EX2 R161, R161 ;  /* 0x000000a100a17308 */ /* 0x000e220000000800 */
[----:B----4-:R-:W-:-:S01]  /*16fe0*/  FADD.FTZ R3, R157, R3 ;  /* 0x000000039d037221 */ /* 0x010fc20000010000 */
[----:B------:R-:W-:Y:S01]  /*16ff0*/  FMNMX.FTZ R7, R179, R7, !PT ;  /* 0x00000007b3077209 */ /* 0x000fe20007810000 */
[-C--:B------:R-:W-:Y:S01]  /*17000*/  FMUL.FTZ R48, R48, R13.reuse ;  /* 0x0000000d30307220 */ /* 0x080fe20000410000 */
[----:B------:R-:W-:Y:S01]  /*17010*/  F2FP.SATFINITE.E4M3.F32.PACK_AB_MERGE_C R156, R157, R156, RZ ;  /* 0x0000009c9d9c723e */ /* 0x000fe200048070ff */
[----:B------:R-:W-:Y:S01]  /*17020*/  FMUL.FTZ R49, R49, R13 ;  /* 0x0000000d31317220 */ /* 0x000fe20000410000 */
[----:B------:R-:W-:Y:S01]  /*17030*/  FMNMX.FTZ R7, R182, R7, !PT ;  /* 0x00000007b6077209 */ /* 0x000fe20007810000 */
[----:B------:R-:W-:Y:S01]  /*17040*/  FMUL.FTZ R52, R52, R13 ;  /* 0x0000000d34347220 */ /* 0x000fe20000410000 */
[----:B------:R-:W4:Y:S01]  /*17050*/  MUFU.EX2 R164, R164 ;  /* 0x000000a400a47308 */ /* 0x000f220000000800 */
[----:B-----5:R-:W-:-:S01]  /*17060*/  FADD.FTZ R3, R160, R3 ;  /* 0x00000003a0037221 */ /* 0x020fc20000010000 */
[----:B------:R-:W-:Y:S01]  /*17070*/  FMNMX.FTZ R14, R183, R7, !PT ;  /* 0x00000007b70e7209 */ /* 0x000fe20007810000 */
[-C--:B------:R-:W-:Y:S01]  /*17080*/  FMUL.FTZ R53, R53, R13.reuse ;  /* 0x0000000d35357220 */ /* 0x080fe20000410000 */
[----:B------:R-:W-:Y:S01]  /*17090*/  F2FP.SATFINITE.E4M3.F32.PACK_AB_MERGE_C R152, R153, R152, R156 ;  /* 0x000000989998723e */ /* 0x000fe2000480709c */
[-C--:B------:R-:W-:Y:S01]  /*170a0*/  FMUL.FTZ R56, R56, R13.reuse ;  /* 0x0000000d38387220 */ /* 0x080fe20000410000 */
[----:B------:R-:W-:Y:S01]  /*170b0*/  FMUL.FTZ R57, R57, R13 ;  /* 0x0000000d39397220 */ /* 0x000fe20000410000 */
[----:B------:R-:W5:Y:S01]  /*170c0*/  SHFL.BFLY PT, R7, R14, 0x2, 0x1f ;  /* 0x0c401f000e077f89 */ /* 0x000f6200000e0000 */
[----:B------:R-:W1:Y:S01]  /*170d0*/  MUFU.EX2 R165, R165 ;  /* 0x000000a500a57308 */ /* 0x000e620000000800 */
        /* <DEDUP_REMOVED lines=21> */
[----:B------:R-:W-:Y:S01]  /*17230*/  FMUL.FTZ R92, R92, R13 ;  /* 0x0000000d5c5c7220 */ /* 0x000fe20000410000 */
[----:B-----5:R-:W-:Y:S01]  /*17240*/  FMNMX.FTZ R14, R14, R7, !PT ;  /* 0x000000070e0e7209 */ /* 0x020fe20007810000 */
[----:B------:R-:W1:Y:S01]  /*17250*/  MUFU.EX2 R172, R172 ;  /* 0x000000ac00ac7308 */ /* 0x000e620000000800 */
[----:B0-----:R-:W-:-:S01]  /*17260*/  FADD.FTZ R20, R168, R3 ;  /* 0x00000003a8147221 */ /* 0x001fc20000010000 */
[-C--:B------:R-:W-:Y:S01]  /*17270*/  FMUL.FTZ R93, R93, R13.reuse ;  /* 0x0000000d5d5d7220 */ /* 0x080fe20000410000 */
[-C--:B------:R-:W-:Y:S01]  /*17280*/  FMUL.FTZ R96, R96, R13.reuse ;  /* 0x0000000d60607220 */ /* 0x080fe20000410000 */
[----:B------:R-:W0:Y:S01]  /*17290*/  SHFL.BFLY PT, R7, R14, 0x1, 0x1f ;  /* 0x0c201f000e077f89 */ /* 0x000e2200000e0000 */
[-C--:B------:R-:W-:Y:S01]  /*172a0*/  FMUL.FTZ R97, R97, R13.reuse ;  /* 0x0000000d61617220 */ /* 0x080fe20000410000 */
[-C--:B------:R-:W-:Y:S01]  /*172b0*/  FMUL.FTZ R100, R100, R13.reuse ;  /* 0x0000000d64647220 */ /* 0x080fe20000410000 */
[----:B------:R-:W-:Y:S01]  /*172c0*/  FMUL.FTZ R101, R101, R13 ;  /* 0x0000000d65657220 */ /* 0x000fe20000410000 */
[----:B------:R-:W5:Y:S01]  /*172d0*/  MUFU.EX2 R173, R173 ;  /* 0x000000ad00ad7308 */ /* 0x000f620000000800 */
        /* <DEDUP_REMOVED lines=16> */
[----:B-----5:R-:W-:-:S01]  /*173e0*/  FADD.FTZ R3, R173, R20 ;  /* 0x00000014ad037221 */ /* 0x020fc20000010000 */
[----:B------:R-:W-:Y:S01]  /*173f0*/  F2FP.SATFINITE.E4M3.F32.PACK_AB_MERGE_C R156, R173, R172, RZ ;  /* 0x000000acad9c723e */ /* 0x000fe200048070ff */
[----:B------:R-:W-:Y:S01]  /*17400*/  FMUL.FTZ R128, R128, R13 ;  /* 0x0000000d80807220 */ /* 0x000fe20000410000 */
[----:B0-----:R-:W-:Y:S01]  /*17410*/  FMNMX.FTZ R7, R14, R7, !PT ;  /* 0x000000070e077209 */ /* 0x001fe20007810000 */
[-C--:B------:R-:W-:Y:S01]  /*17420*/  FMUL.FTZ R129, R129, R13.reuse ;  /* 0x0000000d81817220 */ /* 0x080fe20000410000 */
[-C--:B------:R-:W-:Y:S01]  /*17430*/  FMUL.FTZ R132, R132, R13.reuse ;  /* 0x0000000d84847220 */ /* 0x080fe20000410000 */
[----:B------:R-:W-:Y:S01]  /*17440*/  FMUL.FTZ R133, R133, R13 ;  /* 0x0000000d85857220 */ /* 0x000fe20000410000 */
[----:B------:R-:W0:Y:S01]  /*17450*/  MUFU.EX2 R180, R180 ;  /* 0x000000b400b47308 */ /* 0x000e220000000800 */
[----:B------:R-:W-:-:S01]  /*17460*/  FFMA.FTZ R14, R2, R7, -8 ;  /* 0xc1000000020e7423 */ /* 0x000fc20000010007 */
[----:B------:R-:W-:Y:S01]  /*17470*/  FADD.FTZ R11, -R7, R11 ;  /* 0x0000000b070b7221 */ /* 0x000fe20000010100 */
[----:B----4-:R-:W-:-:S01]  /*17480*/  FADD.FTZ R20, R176, R3 ;  /* 0x00000003b0147221 */ /* 0x010fc20000010000 */
[----:B------:R-:W-:Y:S01]  /*17490*/  FMUL.FTZ R136, R136, R13 ;  /* 0x0000000d88887220 */ /* 0x000fe20000410000 */
[----:B------:R-:W-:-:S01]  /*174a0*/  FFMA.FTZ R154, R2, R154, -R14 ;  /* 0x0000009a029a7223 */ /* 0x000fc2000001080e */
[C---:B------:R-:W-:Y:S01]  /*174b0*/  FMUL.FTZ R11, R2.reuse, R11 ;  /* 0x0000000b020b7220 */ /* 0x040fe20000410000 */
[----:B------:R-:W-:-:S01]  /*174c0*/  FFMA.FTZ R155, R2, R155, -R14 ;  /* 0x0000009b029b7223 */ /* 0x000fc2000001080e */
[C-C-:B------:R-:W-:Y:S01]  /*174d0*/  FFMA.FTZ R158, R2.reuse, R158, -R14.reuse ;  /* 0x0000009e029e7223 */ /* 0x140fe2000001080e */
[----:B------:R-:W-:-:S01]  /*174e0*/  FFMA.FTZ R159, R2, R159, -R14 ;  /* 0x0000009f029f7223 */ /* 0x000fc2000001080e */
[C-C-:B------:R-:W-:Y:S01]  /*174f0*/  FFMA.FTZ R162, R2.reuse, R162, -R14.reuse ;  /* 0x000000a202a27223 */ /* 0x140fe2000001080e */
        /* <DEDUP_REMOVED lines=8> */
[----:B------:R-:W4:Y:S01]  /*17580*/  MUFU.EX2 R11, R11 ;  /* 0x0000000b000b7308 */ /* 0x000f220000000800 */
[----:B------:R-:W-:-:S01]  /*17590*/  FFMA.FTZ R178, R2, R178, -R14 ;  /* 0x000000b202b27223 */ /* 0x000fc2000001080e */
[C-C-:B------:R-:W-:Y:S01]  /*175a0*/  FFMA.FTZ R179, R2.reuse, R179, -R14.reuse ;  /* 0x000000b302b37223 */ /* 0x140fe2000001080e */
[----:B------:R-:W-:-:S01]  /*175b0*/  FFMA.FTZ R182, R2, R182, -R14 ;  /* 0x000000b602b67223 */ /* 0x000fc2000001080e */
[----:B------:R-:W-:Y:S01]  /*175c0*/  FFMA.FTZ R14, R2, R183, -R14 ;  /* 0x000000b7020e7223 */ /* 0x000fe2000001080e */
[----:B-1----:R-:W-:-:S01]  /*175d0*/  FADD.FTZ R21, R177, R20 ;  /* 0x00000014b1157221 */ /* 0x002fc20000010000 */
[-C--:B------:R-:W-:Y:S01]  /*175e0*/  FMUL.FTZ R137, R137, R13.reuse ;  /* 0x0000000d89897220 */ /* 0x080fe20000410000 */
[----:B------:R-:W-:Y:S01]  /*175f0*/  FMUL.FTZ R140, R140, R13 ;  /* 0x0000000d8c8c7220 */ /* 0x000fe20000410000 */
[----:B------:R-:W1:Y:S01]  /*17600*/  MUFU.EX2 R155, R155 ;  /* 0x0000009b009b7308 */ /* 0x000e620000000800 */
[----:B0-----:R-:W-:-:S01]  /*17610*/  FADD.FTZ R20, R180, R21 ;  /* 0x00000015b4147221 */ /* 0x001fc20000010000 */
[-C--:B------:R-:W-:Y:S01]  /*17620*/  FMUL.FTZ R141, R141, R13.reuse ;  /* 0x0000000d8d8d7220 */ /* 0x080fe20000410000 */
[-C--:B------:R-:W-:Y:S01]  /*17630*/  FMUL.FTZ R144, R144, R13.reuse ;  /* 0x0000000d90907220 */ /* 0x080fe20000410000 */
[-C--:B------:R-:W-:Y:S01]  /*17640*/  FMUL.FTZ R145, R145, R13.reuse ;  /* 0x0000000d91917220 */ /* 0x080fe20000410000 */
[-C--:B------:R-:W-:Y:S01]  /*17650*/  FMUL.FTZ R148, R148, R13.reuse ;  /* 0x0000000d94947220 */ /* 0x080fe20000410000 */
[----:B------:R-:W-:Y:S01]  /*17660*/  FMUL.FTZ R149, R149, R13 ;  /* 0x0000000d95957220 */ /* 0x000fe20000410000 */
[----:B------:R-:W-:Y:S01]  /*17670*/  F2FP.SATFINITE.E4M3.F32.PACK_AB_MERGE_C R156, R169, R168, R156 ;  /* 0x000000a8a99c723e */ /* 0x000fe2000480709c */
[----:B------:R-:W0:Y:S01]  /*17680*/  MUFU.EX2 R158, R158 ;  /* 0x0000009e009e7308 */ /* 0x000e220000000800 */
[----:B----4-:R-:W-:-:S01]  /*17690*/  FFMA.FTZ R0, R11, R0, R154 ;  /* 0x000000000b007223 */ /* 0x010fc2000001009a */
        /* <DEDUP_REMOVED lines=24> */
[----:B------:R-:W-:Y:S01]  /*17820*/  F2FP.SATFINITE.E4M3.F32.PACK_AB_MERGE_C R153, R159, R158, RZ ;  /* 0x0000009e9f99723e */ /* 0x000fe200048070ff */
[-C--:B------:R-:W-:Y:S01]  /*17830*/  FMUL.FTZ R62, R62, R11.reuse ;  /* 0x0000000b3e3e7220 */ /* 0x080fe20000410000 */
[-C--:B------:R-:W-:Y:S01]  /*17840*/  FMUL.FTZ R63, R63, R11.reuse ;  /* 0x0000000b3f3f7220 */ /* 0x080fe20000410000 */
[-C--:B------:R-:W-:Y:S01]  /*17850*/  FMUL.FTZ R66, R66, R11.reuse ;  /* 0x0000000b42427220 */ /* 0x080fe20000410000 */
[----:B------:R-:W-:Y:S01]  /*17860*/  F2FP.SATFINITE.E4M3.F32.PACK_AB_MERGE_C R153, R155, R154, R153 ;  /* 0x0000009a9b99723e */ /* 0x000fe20004807099 */
[----:B------:R-:W-:Y:S01]  /*17870*/  FMUL.FTZ R67, R67, R11 ;  /* 0x0000000b43437220 */ /* 0x000fe20000410000 */
[----:B------:R-:W4:Y:S01]  /*17880*/  MUFU.EX2 R166, R166 ;  /* 0x000000a600a67308 */ /* 0x000f220000000800 */
        /* <DEDUP_REMOVED lines=61> */
[----:B------:R-:W-:Y:S01]  /*17c60*/  FMUL.FTZ R151, R151, R11 ;  /* 0x0000000b97977220 */ /* 0x000fe20000410000 */
[----:B------:R-:W-:Y:S01]  /*17c70*/  F2FP.SATFINITE.E4M3.F32.PACK_AB_MERGE_C R157, R171, R170, R157 ;  /* 0x000000aaab9d723e */ /* 0x000fe2000480709d */
[----:B------:R-:W0:Y:S01]  /*17c80*/  MUFU.EX2 R181, R181 ;  /* 0x000000b500b57308 */ /* 0x000e220000000800 */
[----:B---3--:R-:W-:-:S07]  /*17c90*/  FADD.FTZ R0, R178, R3 ;  /* 0x00000003b2007221 */ /* 0x008fce0000010000 */
[----:B------:R-:W3:Y:S01]  /*17ca0*/  MUFU.EX2 R182, R182 ;  /* 0x000000b600b67308 */ /* 0x000ee20000000800 */
[----:B-1----:R-:W-:-:S07]  /*17cb0*/  FADD.FTZ R21, R179, R0 ;  /* 0x00000000b3157221 */ /* 0x002fce0000010000 */
[----:B------:R-:W1:Y:S01]  /*17cc0*/  MUFU.EX2 R15, R14 ;  /* 0x0000000e000f7308 */ /* 0x000e620000000800 */
[C---:B0-----:R-:W-:Y:S01]  /*17cd0*/  F2FP.SATFINITE.E4M3.F32.PACK_AB_MERGE_C R158, R181.reuse, R180, RZ ;  /* 0x000000b4b59e723e */ /* 0x041fe200048070ff */
[----:B------:R-:W-:-:S03]  /*17ce0*/  FADD.FTZ R3, R181, R20 ;  /* 0x00000014b5037221 */ /* 0x000fc60000010000 */
[----:B------:R-:W-:Y:S01]  /*17cf0*/  F2FP.SATFINITE.E4M3.F32.PACK_AB_MERGE_C R158, R177, R176, R158 ;  /* 0x000000b0b19e723e */ /* 0x000fe2000480709e */
[----:B---3--:R-:W-:-:S01]  /*17d00*/  FADD.FTZ R0, R182, R21 ;  /* 0x00000015b6007221 */ /* 0x008fc20000010000 */
[----:B-1----:R-:W-:-:S03]  /*17d10*/  F2FP.SATFINITE.E4M3.F32.PACK_AB_MERGE_C R159, R15, R182, RZ ;  /* 0x000000b60f9f723e */ /* 0x002fc600048070ff */
[----:B------:R-:W-:Y:S01]  /*17d20*/  FADD.FTZ R0, R15, R0 ;  /* 0x000000000f007221 */ /* 0x000fe20000010000 */
[----:B------:R-:W-:Y:S01]  /*17d30*/  F2FP.SATFINITE.E4M3.F32.PACK_AB_MERGE_C R159, R179, R178, R159 ;  /* 0x000000b2b39f723e */ /* 0x000fe2000480709f */
[----:B------:R-:W-:Y:S06]  /*17d40*/  @!P0 BRA `(.L_x_1908) ;  /* 0x0000000000048947 */ /* 0x000fec0003800000 */
[----:B------:R-:W-:Y:S01]  /*17d50*/  BPT.TRAP 0x1 ;  /* 0x000000040000795c */ /* 0x000fe20000300000 */
.L_x_1908:
[----:B------:R0:W1:Y:S01]  /*17d60*/  SYNCS.PHASECHK.TRANS64.TRYWAIT P2, [R12+URZ+0x28450], R6 ;  /* 0x028450060c0075a7 */ /* 0x000062000804017f */
[----:B------:R-:W-:Y:S05]  /*17d70*/  @!P0 BRA `(.L_x_1909) ;  /* 0x0000000000048947 */ /* 0x000fea0003800000 */
[----:B------:R-:W-:Y:S01]  /*17d80*/  BPT.TRAP 0x1 ;  /* 0x000000040000795c */ /* 0x000fe20000300000 */
.L_x_1909:
[----:B------:R-:W-:Y:S01]  /*17d90*/  BSSY B0, `(.L_x_1910) ;  /* 0x0000006000007945 */ /* 0x000fe20003800000 */
[----:B------:R-:W-:Y:S01]  /*17da0*/  LEA R10, R10, UR43, 0xa ;  /* 0x0000002b0a0a7c11 */ /* 0x000fe2000f8e50ff */
[----:B------:R-:W-:Y:S02]  /*17db0*/  IMAD.MOV.U32 R11, RZ, RZ, -0x7fffffe0 ;  /* 0x80000020ff0b7424 */ /* 0x000fe400078e00ff */
[----:B-1----:R-:W-:Y:S05]  /*17dc0*/  @P2 BRA `(.L_x_1911) ;  /* 0x0000000000082947 */ /* 0x002fea0003800000 */
[----:B------:R-:W1:Y:S02]  /*17dd0*/  SYNCS.PHASECHK.TRANS64.TRYWAIT P2, [R12+URZ+0x28450], R6 ;  /* 0x028450060c0075a7 */ /* 0x000e64000804017f */
[----:B-1----:R-:W-:Y:S05]  /*17de0*/  @!P2 BRA `(.L_x_1912) ;  /* 0x000001000050a947 */ /* 0x002fea0003800000 */
.L_x_1911:
[----:B------:R-:W-:Y:S05]  /*17df0*/  BSYNC B0 ;  /* 0x0000000000007941 */ /* 0x000fea0003800000 */
.L_x_1910:
[----:B------:R-:W3:Y:S01]  /*17e00*/  S2R R13, SR_TID.X ;  /* 0x00000000000d7919 */ /* 0x000ee20000002100 */
[----:B------:R-:W-:Y:S05]  /*17e10*/  WARPSYNC.ALL ;  /* 0x0000000000007948 */ /* 0x000fea0003800000 */
[C---:B------:R-:W-:Y:S01]  /*17e20*/  R2UR UR6, R10.reuse ;  /* 0x000000000a0672ca */ /* 0x040fe200000e0000 */
[----:B------:R-:W-:Y:S01]  /*17e30*/  VIADD R10, R10, 0x2 ;  /* 0x000000020a0a7836 */ /* 0x000fe20000000000 */
[----:B------:R-:W-:Y:S01]  /*17e40*/  R2UR UR7, R11 ;  /* 0x000000000b0772ca */ /* 0x000fe200000e0000 */
[----:B------:R-:W-:Y:S01]  /*17e50*/  IMAD.MOV.U32 R11, RZ, RZ, -0x7fffffe0 ;  /* 0x80000020ff0b7424 */ /* 0x000fe200078e00ff */
[----:B---3--:R-:W-:-:S04]  /*17e60*/  SHF.R.U32.HI R13, RZ, 0x7, R13 ;  /* 0x00000007ff0d7819 */ /* 0x008fc8000001160d */
[----:B01----:R-:W-:-:S05]  /*17e70*/  IADD3 R6, R13, 0x8, RZ ;  /* 0x000000080d067810 */ /* 0x003fca0007ffe0ff */
        /* <DEDUP_REMOVED lines=12> */
.L_x_1913:
[----:B------:R-:W-:Y:S02]  /*17f40*/  VIADD R12, R12, 0x28460 ;  /* 0x000284600c0c7836 */ /* 0x000fe40000000000 */
[----:B------:R-:W-:Y:S02]  /*17f50*/  IMAD.U32 R11, RZ, RZ, UR39 ;  /* 0x00000027ff0b7e24 */ /* 0x000fe4000f8e00ff */
[----:B------:R-:W-:-:S03]  /*17f60*/  IMAD.MOV.U32 R13, RZ, RZ, R4 ;  /* 0x000000ffff0d7224 */ /* 0x000fc600078e0004 */
[----:B------:R-:W-:Y:S01]  /*17f70*/  PRMT R12, R11, 0x654, R12 ;  /* 0x000006540b0c7816 */ /* 0x000fe2000000000c */
[----:B------:R-:W-:-:S03]  /*17f80*/  IMAD.MOV.U32 R11, RZ, RZ, R7 ;  /* 0x000000ffff0b7224 */ /* 0x000fc600078e0007 */
[----:B------:R0:W-:Y:S01]  /*17f90*/  SYNCS.ARRIVE.TRANS64.RED.A1T0 RZ, [R12+URZ], RZ ;  /* 0x000000ff0cff79a7 */ /* 0x0001e2000810043f */
[----:B------:R-:W-:Y:S05]  /*17fa0*/  @P1 BRA `(.L_x_1914) ;  /* 0xffffffe400501947 */ /* 0x000fea000383ffff */
[----:B------:R-:W-:-:S07]  /*17fb0*/  IMAD.MOV.U32 R6, RZ, RZ, R9 ;  /* 0x000000ffff067224 */ /* 0x000fce00078e0009 */
.L_x_1902:
[----:B------:R-:W-:-:S13]  /*17fc0*/  ISETP.GE.AND P1, PT, R6, R208, PT ;  /* 0x000000d00600720c */ /* 0x000fda0003f26270 */
[----:B------:R-:W-:Y:S05]  /*17fd0*/  @!P1 BRA `(.L_x_1915) ;  /* 0x0000002400509947 */ /* 0x000fea0003800000 */
[----:B------:R-:W-:Y:S02]  /*17fe0*/  IMAD.MOV.U32 R13, RZ, RZ, R7 ;  /* 0x000000ffff0d7224 */ /* 0x000fe400078e0007 */
[----:B------:R-:W-:-:S07]  /*17ff0*/  IMAD.MOV.U32 R14, RZ, RZ, R4 ;  /* 0x000000ffff0e7224 */ /* 0x000fce00078e0004 */
.L_x_1935:
[----:B------:R-:W-:Y:S01]  /*18000*/  IADD3 R185, R185, 0x1, RZ ;  /* 0x00000001b9b97810 */ /* 0x000fe20007ffe0ff */
[----:B------:R-:W-:Y:S05]  /*18010*/  YIELD ;  /* 0x0000000000007946 */ /* 0x000fea0003800000 */
[----:B------:R-:W-:-:S04]  /*18020*/  ISETP.NE.AND P1, PT, R185, 0x2, PT ;  /* 0x00000002b900780c */ /* 0x000fc80003f25270 */
[----:B0-----:R-:W-:Y:S02]  /*18030*/  SEL R12, R185, RZ, P1 ;  /* 0x000000ffb90c7207 */ /* 0x001fe40000800000 */
[----:B--23--:R-:W-:-:S03]  /*18040*/  SEL R5, RZ, 0x1, P1 ;  /* 0x00000001ff057807 */ /* 0x00cfc60000800000 */
[----:B------:R-:W-:Y:S01]  /*18050*/  IMAD.MOV.U32 R185, RZ, RZ, R12 ;  /* 0x000000ffffb97224 */ /* 0x000fe200078e000c */
[----:B------:R-:W-:Y:S01]  /*18060*/  LOP3.LUT R188, R188, R5, RZ, 0x3c, !PT ;  /* 0x00000005bcbc7212 */ /* 0x000fe200078e3cff */
[----:B-1----:R-:W-:Y:S06]  /*18070*/  @!P0 BRA `(.L_x_1916) ;  /* 0x0000000000048947 */ /* 0x002fec0003800000 */
[----:B------:R-:W-:Y:S01]  /*18080*/  BPT.TRAP 0x1 ;  /* 0x000000040000795c */ /* 0x000fe20000300000 */
.L_x_1916:
[----:B------:R-:W-:Y:S01]  /*18090*/  IMAD R10, R185, 0x8, R184 ;  /* 0x00000008b90a7824 */ /* 0x000fe200078e02b8 */
[----:B------:R-:W-:-:S04]  /*180a0*/  SHF.L.U32 R11, R188, 0x1f, RZ ;  /* 0x0000001fbc0b7819 */ /* 0x000fc800000006ff */
[----:B------:R0:W1:Y:S01]  /*180b0*/  SYNCS.PHASECHK.TRANS64.TRYWAIT P1, [R10+URZ+0x28430], R11 ;  /* 0x0284300b0a0075a7 */ /* 0x000062000802017f */
[----:B------:R-:W-:Y:S05]  /*180c0*/  @!P0 BRA `(.L_x_1917) ;  /* 0x0000000000048947 */ /* 0x000fea0003800000 */
[----:B------:R-:W-:Y:S01]  /*180d0*/  BPT.TRAP 0x1 ;  /* 0x000000040000795c */ /* 0x000fe20000300000 */
.L_x_1917:
[----:B------:R-:W-:Y:S01]  /*180e0*/  LEA R4, R185, UR60, 0xa ;  /* 0x0000003cb9047c11 */ /* 0x000fe2000f8e50ff */
[----:B------:R-:W-:-:S04]  /*180f0*/  IMAD.MOV.U32 R5, RZ, RZ, 0x40000040 ;  /* 0x40000040ff057424 */ /* 0x000fc800078e00ff */
[C---:B------:R-:W-:Y:S02]  /*18100*/  VIADD R8, R4.reuse, 0x2 ;  /* 0x0000000204087836 */ /* 0x040fe40000000000 */
[----:B------:R-:W-:Y:S01]  /*18110*/  VIADD R7, R4, 0x4 ;  /* 0x0000000404077836 */ /* 0x000fe20000000000 */
[----:B-1----:R-:W-:Y:S06]  /*18120*/  @P1 BRA `(.L_x_1918) ;  /* 0x0000000000081947 */ /* 0x002fec0003800000 */
[----:B------:R-:W1:Y:S02]  /*18130*/  SYNCS.PHASECHK.TRANS64.TRYWAIT P1, [R10+URZ+0x28430], R11 ;  /* 0x0284300b0a0075a7 */ /* 0x000e64000802017f */
[----:B-1----:R-:W-:Y:S05]  /*18140*/  @!P1 BRA `(.L_x_1919) ;  /* 0x000000fc008c9947 */ /* 0x002fea0003800000 */
.L_x_1918:
        /* <DEDUP_REMOVED lines=73> */
.L_x_1920:
[----:B------:R-:W3:Y:S01]  /*185e0*/  @P4 LDC R8, c[0x0][0x44c] ;  /* 0x00011300ff084b82 */ /* 0x000ee20000000800 */
[----:B------:R-:W-:Y:S01]  /*185f0*/  IMAD.IADD R7, R203, 0x1, R202 ;  /* 0x00000001cb077824 */ /* 0x000fe200078e02ca */
[----:B------:R-:W-:-:S06]  /*18600*/  ULOP3.LUT UR4, URZ, UR54, URZ, 0x33, !UPT ;  /* 0x000000363f047292 */ /* 0x000fcc000f8e333f */
[----:B------:R-:W4:Y:S01]  /*18610*/  @P4 LDC R4, c[0x0][0x450] ;  /* 0x00011400ff044b82 */ /* 0x000f220000000800 */
[----:B---3--:R-:W-:-:S05]  /*18620*/  @P4 IMAD.HI.U32 R8, R7, R8, RZ ;  /* 0x0000000807084227 */ /* 0x008fca00078e00ff */
[----:B----4-:R-:W-:Y:S01]  /*18630*/  @P4 SHF.R.U32.HI R7, RZ, R4, R8 ;  /* 0x00000004ff074219 */ /* 0x010fe20000011608 */
[----:B------:R-:W-:Y:S02]  /*18640*/  VIADD R4, R10, 0x28440 ;  /* 0x000284400a047836 */ /* 0x000fe40000000000 */
[----:B------:R-:W-:Y:S02]  /*18650*/  IMAD.U32 R8, RZ, RZ, UR39 ;  /* 0x00000027ff087e24 */ /* 0x000fe4000f8e00ff */
[----:B------:R-:W3:Y:S03]  /*18660*/  SHFL.IDX PT, R225, R7, RZ, 0x1c1f ;  /* 0x001c1fff07e17589 */ /* 0x000ee600000e0000 */
[----:B------:R-:W-:-:S04]  /*18670*/  PRMT R4, R8, 0x654, R4 ;  /* 0x0000065408047816 */ /* 0x000fc80000000004 */
[----:B------:R4:W-:Y:S02]  /*18680*/  SYNCS.ARRIVE.TRANS64.RED.A1T0 RZ, [R4+URZ], RZ ;  /* 0x000000ff04ff79a7 */ /* 0x0009e4000810043f */
[----:B----4-:R-:W-:-:S05]  /*18690*/  IMAD.SHL.U32 R4, R6, 0x40, RZ ;  /* 0x0000004006047824 */ /* 0x010fca00078e00ff */
[----:B------:R-:W-:-:S05]  /*186a0*/  IADD3 R8, -R4, 0x1, RZ ;  /* 0x0000000104087810 */ /* 0x000fca0007ffe1ff */
[----:B------:R-:W-:-:S05]  /*186b0*/  IMAD R8, R193, -0x2, R8 ;  /* 0xfffffffec1087824 */ /* 0x000fca00078e0208 */
[----:B------:R-:W-:-:S04]  /*186c0*/  IADD3 R20, -R190, R8, R192 ;  /* 0x00000008be147210 */ /* 0x000fc80007ffe1c0 */
[C---:B------:R-:W-:Y:S01]  /*186d0*/  IADD3 R15, R20.reuse, UR55, RZ ;  /* 0x00000037140f7c10 */ /* 0x040fe2000fffe0ff */
[----:B------:R-:W-:-:S04]  /*186e0*/  VIADD R20, R20, UR4 ;  /* 0x0000000414147c36 */ /* 0x000fc80008000000 */
[--C-:B---3--:R-:W-:Y:S02]  /*186f0*/  IMAD.IADD R21, R15, 0x1, R225.reuse ;  /* 0x000000010f157824 */ /* 0x108fe400078e02e1 */
[----:B------:R-:W-:Y:S01]  /*18700*/  IMAD.IADD R224, R20, 0x1, R225 ;  /* 0x0000000114e07824 */ /* 0x000fe200078e02e1 */
[----:B------:R-:W-:Y:S06]  /*18710*/  @!P5 BRA `(.L_x_1921) ;  /* 0x000000000058d947 */ /* 0x000fec0003800000 */
        /* <DEDUP_REMOVED lines=12> */
.L_x_1923:
[----:B------:R-:W-:-:S05]  /*187e0*/  IMAD.U32 R226, RZ, RZ, UR51 ;  /* 0x00000033ffe27e24 */ /* 0x000fca000f8e00ff */
[----:B------:R-:W-:-:S13]  /*187f0*/  ISETP.NE.AND P1, PT, R226, 0x1, PT ;  /* 0x00000001e200780c */ /* 0x000fda0003f25270 */
[----:B------:R-:W3:Y:S02]  /*18800*/  @P1 LDC.64 R8, c[0x0][0x9e8] ;  /* 0x00027a00ff081b82 */ /* 0x000ee40000000a00 */
[----:B---3--:R-:W-:-:S05]  /*18810*/  @P1 IMAD.HI.U32 R8, R225, R8, RZ ;  /* 0x00000008e1081227 */ /* 0x008fca00078e00ff */
[----:B------:R-:W-:-:S07]  /*18820*/  @P1 SHF.R.U32.HI R225, RZ, R9, R8 ;  /* 0x00000009ffe11219 */ /* 0x000fce0000011608 */
.L_x_1924:
[----:B------:R-:W-:Y:S05]  /*18830*/  BSYNC B0 ;  /* 0x0000000000007941 */ /* 0x000fea0003800000 */
.L_x_1922:
[----:B------:R-:W-:-:S04]  /*18840*/  IMAD R225, R225, R226, -R4 ;  /* 0x000000e2e1e17224 */ /* 0x000fc800078e0a04 */
[----:B------:R-:W-:-:S05]  /*18850*/  IMAD R225, R193, -0x2, R225 ;  /* 0xfffffffec1e17824 */ /* 0x000fca00078e02e1 */
[----:B------:R-:W-:Y:S02]  /*18860*/  VIMNMX R224, R224, R225, !PT ;  /* 0x000000e1e0e07248 */ /* 0x000fe40007fe0100 */
[----:B------:R-:W-:-:S07]  /*18870*/  VIADDMNMX R21, R225, R226, R21, PT ;  /* 0x000000e2e1157246 */ /* 0x000fce0003800115 */
.L_x_1921:
[----:B------:R-:W-:Y:S01]  /*18880*/  ISETP.GT.AND P1, PT, R6, -0x1, PT ;  /* 0xffffffff0600780c */ /* 0x000fe20003f24270 */
[----:B------:R-:W3:Y:S03]  /*18890*/  SHFL.IDX PT, R7, R7, 0x1, 0x1c1f ;  /* 0x003c1f0007077f89 */ /* 0x000ee600000e0000 */
[C---:B------:R-:W-:Y:S02]  /*188a0*/  ISETP.GT.AND P3, PT, R224.reuse, RZ, P1 ;  /* 0x000000ffe000720c */ /* 0x040fe40000f64270 */
[----:B------:R-:W-:Y:S02]  /*188b0*/  ISETP.GT.AND P2, PT, R224, 0x1, P1 ;  /* 0x00000001e000780c */ /* 0x000fe40000f44270 */
[C---:B------:R-:W-:Y:S02]  /*188c0*/  ISETP.LT.OR P3, PT, R21.reuse, 0x1, P3 ;  /* 0x000000011500780c */ /* 0x040fe40001f61670 */
[----:B------:R-:W-:-:S02]  /*188d0*/  ISETP.LT.OR P2, PT, R21, 0x2, P2 ;  /* 0x000000021500780c */ /* 0x000fc40001741670 */
[----:B------:R-:W-:Y:S02]  /*188e0*/  FSEL R152, R152, -INF , !P3 ;  /* 0xff80000098987808 */ /* 0x000fe40005800000 */
[----:B------:R-:W-:Y:S02]  /*188f0*/  FSEL R153, R153, -INF , !P2 ;  /* 0xff80000099997808 */ /* 0x000fe40005000000 */
[C---:B------:R-:W-:Y:S02]  /*18900*/  ISETP.GT.AND P3, PT, R224.reuse, 0x8, P1 ;  /* 0x00000008e000780c */ /* 0x040fe40000f64270 */
[----:B------:R-:W-:Y:S02]  /*18910*/  ISETP.GT.AND P2, PT, R224, 0x9, P1 ;  /* 0x00000009e000780c */ /* 0x000fe40000f44270 */
[C---:B------:R-:W-:Y:S02]  /*18920*/  ISETP.LT.OR P3, PT, R21.reuse, 0x9, P3 ;  /* 0x000000091500780c */ /* 0x040fe40001f61670 */
[----:B------:R-:W-:-:S02]  /*18930*/  ISETP.LT.OR P2, PT, R21, 0xa, P2 ;  /* 0x0000000a1500780c */ /* 0x000fc40001741670 */
[----:B------:R-:W-:Y:S01]  /*18940*/  FSEL R156, R156, -INF , !P3 ;  /* 0xff8000009c9c7808 */ /* 0x000fe20005800000 */
[--C-:B---3--:R-:W-:Y:S01]  /*18950*/  IMAD.IADD R15, R15, 0x1, R7.reuse ;  /* 0x000000010f0f7824 */ /* 0x108fe200078e0207 */
[----:B------:R-:W-:Y:S01]  /*18960*/  FSEL R157, R157, -INF , !P2 ;  /* 0xff8000009d9d7808 */ /* 0x000fe20005000000 */
[----:B------:R-:W-:Y:S01]  /*18970*/  IMAD.IADD R20, R20, 0x1, R7 ;  /* 0x0000000114147824 */ /* 0x000fe200078e0207 */
[C---:B------:R-:W-:Y:S02]  /*18980*/  ISETP.GT.AND P3, PT, R224.reuse, 0x10, P1 ;  /* 0x00000010e000780c */ /* 0x040fe40000f64270 */
        /* <DEDUP_REMOVED lines=34> */
[----:B------:R-:W-:Y:S01]  /*18bb0*/  FSEL R181, R181, -INF , !P2 ;  /* 0xff800000b5b57808 */ /* 0x000fe20005000000 */
[----:B------:R-:W-:Y:S08]  /*18bc0*/  @!P5 BRA `(.L_x_1925) ;  /* 0x000000000058d947 */ /* 0x000ff00003800000 */
        /* <DEDUP_REMOVED lines=12> */
.L_x_1927:
[----:B------:R-:W-:-:S05]  /*18c90*/  IMAD.U32 R21, RZ, RZ, UR51 ;  /* 0x00000033ff157e24 */ /* 0x000fca000f8e00ff */
[----:B------:R-:W-:-:S13]  /*18ca0*/  ISETP.NE.AND P2, PT, R21, 0x1, PT ;  /* 0x000000011500780c */ /* 0x000fda0003f45270 */
[----:B------:R-:W3:Y:S02]  /*18cb0*/  @P2 LDC.64 R8, c[0x0][0x9e8] ;  /* 0x00027a00ff082b82 */ /* 0x000ee40000000a00 */
[----:B---3--:R-:W-:-:S05]  /*18cc0*/  @P2 IMAD.HI.U32 R8, R7, R8, RZ ;  /* 0x0000000807082227 */ /* 0x008fca00078e00ff */
[----:B------:R-:W-:-:S07]  /*18cd0*/  @P2 SHF.R.U32.HI R7, RZ, R9, R8 ;  /* 0x00000009ff072219 */ /* 0x000fce0000011608 */
.L_x_1928:
[----:B------:R-:W-:Y:S05]  /*18ce0*/  BSYNC B0 ;  /* 0x0000000000007941 */ /* 0x000fea0003800000 */
.L_x_1926:
[----:B------:R-:W-:-:S04]  /*18cf0*/  IMAD R4, R7, R21, -R4 ;  /* 0x0000001507047224 */ /* 0x000fc800078e0a04 */
[----:B------:R-:W-:-:S05]  /*18d00*/  IMAD R4, R193, -0x2, R4 ;  /* 0xfffffffec1047824 */ /* 0x000fca00078e0204 */
[----:B------:R-:W-:Y:S02]  /*18d10*/  VIMNMX R20, R20, R4, !PT ;  /* 0x0000000414147248 */ /* 0x000fe40007fe0100 */
[----:B------:R-:W-:-:S07]  /*18d20*/  VIADDMNMX R15, R4, R21, R15, PT ;  /* 0x00000015040f7246 */ /* 0x000fce000380010f */
.L_x_1925:
[----:B------:R-:W-:Y:S02]  /*18d30*/  FMNMX.FTZ R4, R152, R14, !PT ;  /* 0x0000000e98047209 */ /* 0x000fe40007810000 */
[----:B------:R-:W-:Y:S02]  /*18d40*/  ISETP.GT.AND P3, PT, R20, 0x8, P1 ;  /* 0x000000081400780c */ /* 0x000fe40000f64270 */
[----:B------:R-:W-:Y:S02]  /*18d50*/  FMNMX.FTZ R4, R153, R4, !PT ;  /* 0x0000000499047209 */ /* 0x000fe40007810000 */
[----:B------:R-:W-:Y:S02]  /*18d60*/  ISETP.LT.OR P3, PT, R15, 0x9, P3 ;  /* 0x000000090f00780c */ /* 0x000fe40001f61670 */
[----:B------:R-:W-:Y:S02]  /*18d70*/  FMNMX.FTZ R4, R156, R4, !PT ;  /* 0x000000049c047209 */ /* 0x000fe40007810000 */
[----:B------:R-:W-:-:S02]  /*18d80*/  FSEL R158, R158, -INF , !P3 ;  /* 0xff8000009e9e7808 */ /* 0x000fc40005800000 */
[----:B------:R-:W-:Y:S02]  /*18d90*/  FMNMX.FTZ R4, R157, R4, !PT ;  /* 0x000000049d047209 */ /* 0x000fe40007810000 */
[----:B------:R-:W-:Y:S02]  /*18da0*/  ISETP.GT.AND P3, PT, R20, RZ, P1 ;  /* 0x000000ff1400720c */ /* 0x000fe40000f64270 */
        /* <DEDUP_REMOVED lines=23> */
[----:B------:R-:W-:-:S03]  /*18f20*/  ISETP.GT.AND P3, PT, R20, 0x30, P1 ;  /* 0x000000301400780c */ /* 0x000fc60000f64270 */
[----:B------:R-:W3:Y:S01]  /*18f30*/  SHFL.BFLY PT, R7, R4, 0x2, 0x1f ;  /* 0x0c401f0004077f89 */ /* 0x000ee200000e0000 */
[----:B------:R-:W-:-:S04]  /*18f40*/  ISETP.LT.OR P3, PT, R15, 0x31, P3 ;  /* 0x000000310f00780c */ /* 0x000fc80001f61670 */
[----:B------:R-:W-:Y:S02]  /*18f50*/  FSEL R178, R178, -INF , !P3 ;  /* 0xff800000b2b27808 */ /* 0x000fe40005800000 */
[----:B------:R-:W-:-:S04]  /*18f60*/  ISETP.GT.AND P3, PT, R20, 0x38, P1 ;  /* 0x000000381400780c */ /* 0x000fc80000f64270 */
[----:B------:R-:W-:-:S04]  /*18f70*/  ISETP.LT.OR P3, PT, R15, 0x39, P3 ;  /* 0x000000390f00780c */ /* 0x000fc80001f61670 */
[----:B------:R-:W-:Y:S02]  /*18f80*/  FSEL R182, R182, -INF , !P3 ;  /* 0xff800000b6b67808 */ /* 0x000fe40005800000 */
[----:B---3--:R-:W-:-:S05]  /*18f90*/  FMNMX.FTZ R4, R4, R7, !PT ;  /* 0x0000000704047209 */ /* 0x008fca0007810000 */
[----:B------:R-:W3:Y:S02]  /*18fa0*/  SHFL.BFLY PT, R7, R4, 0x1, 0x1f ;  /* 0x0c201f0004077f89 */ /* 0x000ee400000e0000 */
[----:B---3--:R-:W-:-:S04]  /*18fb0*/  FMNMX.FTZ R4, R4, R7, !PT ;  /* 0x0000000704047209 */ /* 0x008fc80007810000 */
[----:B------:R-:W-:Y:S01]  /*18fc0*/  FSETP.NEU.FTZ.AND P2, PT, R4, -INF , PT ;  /* 0xff8000000400780b */ /* 0x000fe20003f5d000 */
[----:B------:R-:W-:-:S03]  /*18fd0*/  FFMA.FTZ R7, R2, R4, -8 ;  /* 0xc100000002077423 */ /* 0x000fc60000010004 */
[----:B------:R-:W-:Y:S02]  /*18fe0*/  FSEL R8, R4, RZ, P2 ;  /* 0x000000ff04087208 */ /* 0x000fe40001000000 */
[----:B------:R-:W-:Y:S02]  /*18ff0*/  FSEL R7, R7, RZ, P2 ;  /* 0x000000ff07077208 */ /* 0x000fe40001000000 */
[----:B------:R-:W-:Y:S01]  /*19000*/  ISETP.GT.AND P2, PT, R20, 0x1, P1 ;  /* 0x000000011400780c */ /* 0x000fe20000f44270 */
[----:B------:R-:W-:-:S02]  /*19010*/  FADD.FTZ R8, -R8, R14 ;  /* 0x0000000e08087221 */ /* 0x000fc40000010100 */
[C-C-:B------:R-:W-:Y:S01]  /*19020*/  FFMA.FTZ R152, R2.reuse, R152, -R7.reuse ;  /* 0x0000009802987223 */ /* 0x140fe20000010807 */
[----:B------:R-:W-:Y:S01]  /*19030*/  ISETP.LT.OR P2, PT, R15, 0x2, P2 ;  /* 0x000000020f00780c */ /* 0x000fe20001741670 */
[C-C-:B------:R-:W-:Y:S01]  /*19040*/  FFMA.FTZ R153, R2.reuse, R153, -R7.reuse ;  /* 0x0000009902997223 */ /* 0x140fe20000010807 */
[----:B------:R-:W-:-:S01]  /*19050*/  FFMA.FTZ R156, R2, R156, -R7 ;  /* 0x0000009c029c7223 */ /* 0x000fc20000010807 */
[C-C-:B------:R-:W-:Y:S01]  /*19060*/  FFMA.FTZ R157, R2.reuse, R157, -R7.reuse ;  /* 0x0000009d029d7223 */ /* 0x140fe20000010807 */
[----:B------:R-:W-:Y:S01]  /*19070*/  FSEL R155, R155, -INF , !P2 ;  /* 0xff8000009b9b7808 */ /* 0x000fe20005000000 */
[--C-:B------:R-:W-:Y:S01]  /*19080*/  FFMA.FTZ R160, R2, R160, -R7.reuse ;  /* 0x000000a002a07223 */ /* 0x100fe20000010807 */
[----:B------:R-:W-:Y:S01]  /*19090*/  ISETP.GT.AND P2, PT, R20, 0x9, P1 ;  /* 0x000000091400780c */ /* 0x000fe20000f44270 */
[C-C-:B------:R-:W-:Y:S01]  /*190a0*/  FFMA.FTZ R161, R2.reuse, R161, -R7.reuse ;  /* 0x000000a102a17223 */ /* 0x140fe20000010807 */
[----:B------:R-:W-:-:S01]  /*190b0*/  FFMA.FTZ R164, R2, R164, -R7 ;  /* 0x000000a402a47223 */ /* 0x000fc20000010807 */
        /* <DEDUP_REMOVED lines=11> */
[----:B------:R-:W-:-:S01]  /*19170*/  FFMA.FTZ R181, R2, R181, -R7 ;  /* 0x000000b502b57223 */ /* 0x000fc20000010807 */
[----:B------:R-:W-:Y:S01]  /*19180*/  ISETP.LT.OR P2, PT, R15, 0x11, P2 ;  /* 0x000000110f00780c */ /* 0x000fe20001741670 */
[----:B------:R-:W-:Y:S01]  /*19190*/  FMUL.FTZ R8, R2, R8 ;  /* 0x0000000802087220 */ /* 0x000fe20000410000 */
[----:B------:R-:W-:Y:S01]  /*191a0*/  FMNMX.FTZ R7, R154, R13, !PT ;  /* 0x0000000d9a077209 */ /* 0x000fe20007810000 */
[----:B------:R-:W-:Y:S01]  /*191b0*/  MUFU.EX2 R152, R152 ;  /* 0x0000009800987308 */ /* 0x000fe20000000800 */
[----:B------:R-:W-:-:S02]  /*191c0*/  FSEL R162, R162, -INF , !P2 ;  /* 0xff800000a2a27808 */ /* 0x000fc40005000000 */
[----:B------:R-:W-:Y:S02]  /*191d0*/  ISETP.GT.AND P2, PT, R20, 0x11, P1 ;  /* 0x000000111400780c */ /* 0x000fe40000f44270 */
[----:B------:R-:W-:Y:S02]  /*191e0*/  FMNMX.FTZ R7, R155, R7, !PT ;  /* 0x000000079b077209 */ /* 0x000fe40007810000 */
[----:B------:R-:W-:Y:S01]  /*191f0*/  ISETP.LT.OR P2, PT, R15, 0x12, P2 ;  /* 0x000000120f00780c */ /* 0x000fe20001741670 */
[----:B------:R-:W3:Y:S01]  /*19200*/  MUFU.EX2 R8, R8 ;  /* 0x0000000800087308 */ /* 0x000ee20000000800 */
[----:B------:R-:W-:Y:S02]  /*19210*/  FMNMX.FTZ R7, R158, R7, !PT ;  /* 0x000000079e077209 */ /* 0x000fe40007810000 */
[----:B------:R-:W-:Y:S02]  /*19220*/  FSEL R163, R163, -INF , !P2 ;  /* 0xff800000a3a37808 */ /* 0x000fe40005000000 */
[----:B------:R-:W-:-:S02]  /*19230*/  FMNMX.FTZ R7, R159, R7, !PT ;  /* 0x000000079f077209 */ /* 0x000fc40007810000 */
[----:B------:R-:W-:Y:S01]  /*19240*/  ISETP.GT.AND P2, PT, R20, 0x19, P1 ;  /* 0x000000191400780c */ /* 0x000fe20000f44270 */
[----:B------:R-:W4:Y:S01]  /*19250*/  MUFU.EX2 R153, R153 ;  /* 0x0000009900997308 */ /* 0x000f220000000800 */
[----:B------:R-:W-:Y:S02]  /*19260*/  FMNMX.FTZ R7, R162, R7, !PT ;  /* 0x00000007a2077209 */ /* 0x000fe40007810000 */
[----:B------:R-:W-:Y:S02]  /*19270*/  ISETP.LT.OR P2, PT, R15, 0x1a, P2 ;  /* 0x0000001a0f00780c */ /* 0x000fe40001741670 */
[----:B------:R-:W-:Y:S02]  /*19280*/  FMNMX.FTZ R7, R163, R7, !PT ;  /* 0x00000007a3077209 */ /* 0x000fe40007810000 */
[----:B------:R-:W-:Y:S01]  /*19290*/  FSEL R167, R167, -INF , !P2 ;  /* 0xff800000a7a77808 */ /* 0x000fe20005000000 */
[----:B------:R-:W5:Y:S01]  /*192a0*/  MUFU.EX2 R156, R156 ;  /* 0x0000009c009c7308 */ /* 0x000f620000000800 */
[----:B------:R-:W-:Y:S01]  /*192b0*/  ISETP.GT.AND P2, PT, R20, 0x21, P1 ;  /* 0x000000211400780c */ /* 0x000fe20000f44270 */
[----:B---3--:R-:W-:Y:S01]  /*192c0*/  FFMA.FTZ R3, R8, R3, R152 ;  /* 0x0000000308037223 */ /* 0x008fe20000010098 */
[----:B------:R-:W-:Y:S01]  /*192d0*/  FMNMX.FTZ R7, R166, R7, !PT ;  /* 0x00000007a6077209 */ /* 0x000fe20007810000 */
[-C--:B------:R-:W-:Y:S01]  /*192e0*/  FMUL.FTZ R24, R24, R8.reuse ;  /* 0x0000000818187220 */ /* 0x080fe20000410000 */
[----:B------:R-:W-:Y:S01]  /*192f0*/  ISETP.LT.OR P2, PT, R15, 0x22, P2 ;  /* 0x000000220f00780c */ /* 0x000fe20001741670 */
[-C--:B------:R-:W-:Y:S01]  /*19300*/  FMUL.FTZ R25, R25, R8.reuse ;  /* 0x0000000819197220 */ /* 0x080fe20000410000 */
[----:B------:R-:W-:Y:S01]  /*19310*/  FMNMX.FTZ R7, R167, R7, !PT ;  /* 0x00000007a7077209 */ /* 0x000fe20007810000 */
[----:B------:R-:W3:Y:S01]  /*19320*/  MUFU.EX2 R157, R157 ;  /* 0x0000009d009d7308 */ /* 0x000ee20000000800 */
[----:B------:R-:W-:Y:S01]  /*19330*/  FSEL R171, R171, -INF , !P2 ;  /* 0xff800000abab7808 */ /* 0x000fe20005000000 */
[----:B----4-:R-:W-:Y:S01]  /*19340*/  FADD.FTZ R3, R153, R3 ;  /* 0x0000000399037221 */ /* 0x010fe20000010000 */
[----:B------:R-:W-:Y:S01]  /*19350*/  ISETP.GT.AND P2, PT, R20, 0x29, P1 ;  /* 0x000000291400780c */ /* 0x000fe20000f44270 */
[-C--:B------:R-:W-:Y:S01]  /*19360*/  FMUL.FTZ R28, R28, R8.reuse ;  /* 0x000000081c1c7220 */ /* 0x080fe20000410000 */
[----:B------:R-:W-:Y:S01]  /*19370*/  FMNMX.FTZ R7, R170, R7, !PT ;  /* 0x00000007aa077209 */ /* 0x000fe20007810000 */
[-C--:B------:R-:W-:Y:S01]  /*19380*/  FMUL.FTZ R29, R29, R8.reuse ;  /* 0x000000081d1d7220 */ /* 0x080fe20000410000 */
[----:B------:R-:W-:Y:S01]  /*19390*/  ISETP.LT.OR P2, PT, R15, 0x2a, P2 ;  /* 0x0000002a0f00780c */ /* 0x000fe20001741670 */
[----:B------:R-:W4:Y:S01]  /*193a0*/  MUFU.EX2 R160, R160 ;  /* 0x000000a000a07308 */ /* 0x000f220000000800 */
[----:B------:R-:W-:Y:S01]  /*193b0*/  FMNMX.FTZ R7, R171, R7, !PT ;  /* 0x00000007ab077209 */ /* 0x000fe20007810000 */
[----:B-----5:R-:W-:Y:S01]  /*193c0*/  FADD.FTZ R3, R156, R3 ;  /* 0x000000039c037221 */ /* 0x020fe20000010000 */
[----:B------:R-:W-:Y:S01]  /*193d0*/  FSEL R175, R175, -INF , !P2 ;  /* 0xff800000afaf7808 */ /* 0x000fe20005000000 */
[-C--:B------:R-:W-:Y:S01]  /*193e0*/  FMUL.FTZ R32, R32, R8.reuse ;  /* 0x0000000820207220 */ /* 0x080fe20000410000 */
[----:B------:R-:W-:Y:S01]  /*193f0*/  ISETP.GT.AND P2, PT, R20, 0x31, P1 ;  /* 0x000000311400780c */ /* 0x000fe20000f44270 */
[-C--:B------:R-:W-:Y:S01]  /*19400*/  FMUL.FTZ R33, R33, R8.reuse ;  /* 0x0000000821217220 */ /* 0x080fe20000410000 */
[----:B------:R-:W-:Y:S01]  /*19410*/  FMNMX.FTZ R7, R174, R7, !PT ;  /* 0x00000007ae077209 */ /* 0x000fe20007810000 */
[----:B------:R-:W-:Y:S01]  /*19420*/  MUFU.EX2 R164, R164 ;  /* 0x000000a400a47308 */ /* 0x000fe20000000800 */
[----:B------:R-:W-:Y:S01]  /*19430*/  ISETP.LT.OR P2, PT, R15, 0x32, P2 ;  /* 0x000000320f00780c */ /* 0x000fe20001741670 */
[----:B---3--:R-:W-:Y:S01]  /*19440*/  FADD.FTZ R3, R157, R3 ;  /* 0x000000039d037221 */ /* 0x008fe20000010000 */
[----:B------:R-:W-:Y:S01]  /*19450*/  FMNMX.FTZ R7, R175, R7, !PT ;  /* 0x00000007af077209 */ /* 0x000fe20007810000 */
[-C--:B------:R-:W-:Y:S01]  /*19460*/  FMUL.FTZ R36, R36, R8.reuse ;  /* 0x0000000824247220 */ /* 0x080fe20000410000 */
[----:B------:R-:W-:Y:S01]  /*19470*/  ISETP.GT.AND P1, PT, R20, 0x39, P1 ;  /* 0x000000391400780c */ /* 0x000fe20000f24270 */
[-C--:B------:R-:W-:Y:S01]  /*19480*/  FMUL.FTZ R37, R37, R8.reuse ;  /* 0x0000000825257220 */ /* 0x080fe20000410000 */
[----:B------:R-:W-:Y:S01]  /*19490*/  FSEL R179, R179, -INF , !P2 ;  /* 0xff800000b3b37808 */ /* 0x000fe20005000000 */
[----:B------:R-:W-:Y:S01]  /*194a0*/  MUFU.EX2 R165, R165 ;  /* 0x000000a500a57308 */ /* 0x000fe20000000800 */
[----:B------:R-:W-:Y:S01]  /*194b0*/  FMNMX.FTZ R7, R178, R7, !PT ;  /* 0x00000007b2077209 */ /* 0x000fe20007810000 */
[----:B----4-:R-:W-:Y:S01]  /*194c0*/  FADD.FTZ R3, R160, R3 ;  /* 0x00000003a0037221 */ /* 0x010fe20000010000 */
[----:B------:R-:W-:Y:S01]  /*194d0*/  ISETP.LT.OR P1, PT, R15, 0x3a, P1 ;  /* 0x0000003a0f00780c */ /* 0x000fe20000f21670 */
[-C--:B------:R-:W-:Y:S01]  /*194e0*/  FMUL.FTZ R40, R40, R8.reuse ;  /* 0x0000000828287220 */ /* 0x080fe20000410000 */
[----:B------:R-:W-:Y:S01]  /*194f0*/  FMNMX.FTZ R7, R179, R7, !PT ;  /* 0x00000007b3077209 */ /* 0x000fe20007810000 */
[-C--:B------:R-:W-:Y:S01]  /*19500*/  FMUL.FTZ R41, R41, R8.reuse ;  /* 0x0000000829297220 */ /* 0x080fe20000410000 */
[----:B------:R-:W-:Y:S01]  /*19510*/  FSEL R183, R183, -INF , !P1 ;  /* 0xff800000b7b77808 */ /* 0x000fe20004800000 */
[----:B------:R-:W3:Y:S01]  /*19520*/  MUFU.EX2 R161, R161 ;  /* 0x000000a100a17308 */ /* 0x000ee20000000800 */
[----:B------:R-:W-:Y:S01]  /*19530*/  FMNMX.FTZ R7, R182, R7, !PT ;  /* 0x00000007b6077209 */ /* 0x000fe20007810000 */
[----:B------:R-:W-:Y:S01]  /*19540*/  FMUL.FTZ R44, R44, R8 ;  /* 0x000000082c2c7220 */ /* 0x000fe20000410000 */
[----:B------:R-:W-:Y:S01]  /*19550*/  F2FP.SATFINITE.E4M3.F32.PACK_AB_MERGE_C R156, R157, R156, RZ ;  /* 0x0000009c9d9c723e */ /* 0x000fe200048070ff */
[-C--:B------:R-:W-:Y:S01]  /*19560*/  FMUL.FTZ R45, R45, R8.reuse ;  /* 0x000000082d2d7220 */ /* 0x080fe20000410000 */
[----:B------:R-:W-:Y:S01]  /*19570*/  FMNMX.FTZ R9, R183, R7, !PT ;  /* 0x00000007b7097209 */ /* 0x000fe20007810000 */
[----:B------:R-:W-:Y:S01]  /*19580*/  FMUL.FTZ R48, R48, R8 ;  /* 0x0000000830307220 */ /* 0x000fe20000410000 */
[----:B------:R-:W-:Y:S01]  /*19590*/  F2FP.SATFINITE.E4M3.F32.PACK_AB_MERGE_C R152, R153, R152, R156 ;  /* 0x000000989998723e */ /* 0x000fe2000480709c */
[----:B------:R-:W4:Y:S01]  /*195a0*/  MUFU.EX2 R168, R168 ;  /* 0x000000a800a87308 */ /* 0x000f220000000800 */
[-C--:B------:R-:W-:Y:S01]  /*195b0*/  FMUL.FTZ R49, R49, R8.reuse ;  /* 0x0000000831317220 */ /* 0x080fe20000410000 */
[----:B------:R-:W5:Y:S01]  /*195c0*/  SHFL.BFLY PT, R7, R9, 0x2, 0x1f ;  /* 0x0c401f0009077f89 */ /* 0x000f6200000e0000 */
        /* <DEDUP_REMOVED lines=9> */
[----:B------:R-:W-:Y:S01]  /*19660*/  FMUL.FTZ R65, R65, R8 ;  /* 0x0000000841417220 */ /* 0x000fe20000410000 */
[----:B------:R-:W-:-:S01]  /*19670*/  FADD.FTZ R3, R164, R3 ;  /* 0x00000003a4037221 */ /* 0x000fc20000010000 */
[-C--:B------:R-:W-:Y:S01]  /*19680*/  FMUL.FTZ R68, R68, R8.reuse ;  /* 0x0000000844447220 */ /* 0x080fe20000410000 */
[----:B------:R-:W-:Y:S01]  /*19690*/  FMUL.FTZ R69, R69, R8 ;  /* 0x0000000845457220 */ /* 0x000fe20000410000 */
[----:B------:R-:W-:Y:S01]  /*196a0*/  MUFU.EX2 R172, R172 ;  /* 0x000000ac00ac7308 */ /* 0x000fe20000000800 */
[----:B------:R-:W-:-:S01]  /*196b0*/  FADD.FTZ R3, R165, R3 ;  /* 0x00000003a5037221 */ /* 0x000fc20000010000 */
[-C--:B------:R-:W-:Y:S01]  /*196c0*/  FMUL.FTZ R72, R72, R8.reuse ;  /* 0x0000000848487220 */ /* 0x080fe20000410000 */
[-C--:B------:R-:W-:Y:S01]  /*196d0*/  FMUL.FTZ R73, R73, R8.reuse ;  /* 0x0000000849497220 */ /* 0x080fe20000410000 */
[----:B------:R-:W-:Y:S01]  /*196e0*/  FMUL.FTZ R76, R76, R8 ;  /* 0x000000084c4c7220 */ /* 0x000fe20000410000 */
[----:B----4-:R-:W-:-:S01]  /*196f0*/  FADD.FTZ R3, R168, R3 ;  /* 0x00000003a8037221 */ /* 0x010fc20000010000 */
[-C--:B------:R-:W-:Y:S01]  /*19700*/  FMUL.FTZ R77, R77, R8.reuse ;  /* 0x000000084d4d7220 */ /* 0x080fe20000410000 */
[----:B------:R-:W-:Y:S01]  /*19710*/  FMUL.FTZ R80, R80, R8 ;  /* 0x0000000850507220 */ /* 0x000fe20000410000 */
[----:B------:R-:W3:Y:S01]  /*19720*/  MUFU.EX2 R173, R173 ;  /* 0x000000ad00ad7308 */ /* 0x000ee20000000800 */
[----:B0-----:R-:W-:-:S01]  /*19730*/  FADD.FTZ R3, R169, R3 ;  /* 0x00000003a9037221 */ /* 0x001fc20000010000 */
[----:B-----5:R-:W-:Y:S01]  /*19740*/  FMNMX.FTZ R9, R9, R7, !PT ;  /* 0x0000000709097209 */ /* 0x020fe20007810000 */
[-C--:B------:R-:W-:Y:S01]  /*19750*/  FMUL.FTZ R81, R81, R8.reuse ;  /* 0x0000000851517220 */ /* 0x080fe20000410000 */
[-C--:B------:R-:W-:Y:S01]  /*19760*/  FMUL.FTZ R84, R84, R8.reuse ;  /* 0x0000000854547220 */ /* 0x080fe20000410000 */
[-C--:B------:R-:W-:Y:S01]  /*19770*/  FMUL.FTZ R85, R85, R8.reuse ;  /* 0x0000000855557220 */ /* 0x080fe20000410000 */
[-C--:B------:R-:W-:Y:S01]  /*19780*/  FMUL.FTZ R88, R88, R8.reuse ;  /* 0x0000000858587220 */ /* 0x080fe20000410000 */
[----:B------:R-:W0:Y:S01]  /*19790*/  SHFL.BFLY PT, R7, R9, 0x1, 0x1f ;  /* 0x0c201f0009077f89 */ /* 0x000e2200000e0000 */
        /* <DEDUP_REMOVED lines=23> */
[----:B0-----:R-:W-:Y:S01]  /*19910*/  FMNMX.FTZ R7, R9, R7, !PT ;  /* 0x0000000709077209 */ /* 0x001fe20007810000 */
[----:B------:R-:W-:Y:S01]  /*19920*/  MUFU.EX2 R177, R177 ;  /* 0x000000b100b17308 */ /* 0x000fe20000000800 */
[-C--:B------:R-:W-:Y:S01]  /*19930*/  FMUL.FTZ R121, R121, R8.reuse ;  /* 0x0000000879797220 */ /* 0x080fe20000410000 */
[-C--:B------:R-:W-:Y:S01]  /*19940*/  FMUL.FTZ R124, R124, R8.reuse ;  /* 0x000000087c7c7220 */ /* 0x080fe20000410000 */
[----:B------:R-:W-:Y:S01]  /*19950*/  FSETP.NEU.FTZ.AND P1, PT, R7, -INF , PT ;  /* 0xff8000000700780b */ /* 0x000fe20003f3d000 */
[----:B------:R-:W-:Y:S01]  /*19960*/  FFMA.FTZ R9, R2, R7, -8 ;  /* 0xc100000002097423 */ /* 0x000fe20000010007 */
[-C--:B------:R-:W-:Y:S01]  /*19970*/  FMUL.FTZ R125, R125, R8.reuse ;  /* 0x000000087d7d7220 */ /* 0x080fe20000410000 */
[-C--:B------:R-:W-:Y:S01]  /*19980*/  FMUL.FTZ R128, R128, R8.reuse ;  /* 0x0000000880807220 */ /* 0x080fe20000410000 */
[-C--:B------:R-:W-:Y:S01]  /*19990*/  FMUL.FTZ R129, R129, R8.reuse ;  /* 0x0000000881817220 */ /* 0x080fe20000410000 */
[-C--:B------:R-:W-:Y:S01]  /*199a0*/  FMUL.FTZ R132, R132, R8.reuse ;  /* 0x0000000884847220 */ /* 0x080fe20000410000 */
[----:B------:R-:W-:Y:S01]  /*199b0*/  FSEL R9, R9, RZ, P1 ;  /* 0x000000ff09097208 */ /* 0x000fe20000800000 */
[-C--:B------:R-:W-:Y:S01]  /*199c0*/  FMUL.FTZ R133, R133, R8.reuse ;  /* 0x0000000885857220 */ /* 0x080fe20000410000 */
[-C--:B------:R-:W-:Y:S01]  /*199d0*/  FMUL.FTZ R136, R136, R8.reuse ;  /* 0x0000000888887220 */ /* 0x080fe20000410000 */
[-C--:B------:R-:W-:Y:S01]  /*199e0*/  FMUL.FTZ R137, R137, R8.reuse ;  /* 0x0000000889897220 */ /* 0x080fe20000410000 */
[----:B------:R-:W-:Y:S01]  /*199f0*/  FMUL.FTZ R140, R140, R8 ;  /* 0x000000088c8c7220 */ /* 0x000fe20000410000 */
[C-C-:B------:R-:W-:Y:S01]  /*19a00*/  FFMA.FTZ R153, R2.reuse, R154, -R9.reuse ;  /* 0x0000009a02997223 */ /* 0x140fe20000010809 */
        /* <DEDUP_REMOVED lines=22> */
[----:B------:R-:W0:Y:S01]  /*19b70*/  MUFU.EX2 R13, R13 ;  /* 0x0000000d000d7308 */ /* 0x000e220000000800 */
[-C--:B------:R-:W-:Y:S01]  /*19b80*/  FMUL.FTZ R141, R141, R8.reuse ;  /* 0x000000088d8d7220 */ /* 0x080fe20000410000 */
[-C--:B------:R-:W-:Y:S01]  /*19b90*/  FMUL.FTZ R144, R144, R8.reuse ;  /* 0x0000000890907220 */ /* 0x080fe20000410000 */
[-C--:B------:R-:W-:Y:S01]  /*19ba0*/  FMUL.FTZ R145, R145, R8.reuse ;  /* 0x0000000891917220 */ /* 0x080fe20000410000 */
[-C--:B------:R-:W-:Y:S01]  /*19bb0*/  FMUL.FTZ R148, R148, R8.reuse ;  /* 0x0000000894947220 */ /* 0x080fe20000410000 */
[----:B------:R-:W-:-:S03]  /*19bc0*/  FMUL.FTZ R149, R149, R8 ;  /* 0x0000000895957220 */ /* 0x000fc60000410000 */
[----:B------:R-:W3:Y:S08]  /*19bd0*/  MUFU.EX2 R15, R15 ;  /* 0x0000000f000f7308 */ /* 0x000ef00000000800 */
[----:B------:R-:W4:Y:S01]  /*19be0*/  MUFU.EX2 R21, R21 ;  /* 0x0000001500157308 */ /* 0x000f220000000800 */
[----:B0-----:R-:W-:-:S01]  /*19bf0*/  FFMA.FTZ R0, R13, R0, R153 ;  /* 0x000000000d007223 */ /* 0x001fc20000010099 */
[-C--:B------:R-:W-:Y:S01]  /*19c00*/  FMUL.FTZ R26, R26, R13.reuse ;  /* 0x0000000d1a1a7220 */ /* 0x080fe20000410000 */
[-C--:B------:R-:W-:Y:S01]  /*19c10*/  FMUL.FTZ R27, R27, R13.reuse ;  /* 0x0000000d1b1b7220 */ /* 0x080fe20000410000 */
[----:B------:R-:W-:Y:S01]  /*19c20*/  FMUL.FTZ R30, R30, R13 ;  /* 0x0000000d1e1e7220 */ /* 0x000fe20000410000 */
[----:B------:R-:W-:-:S01]  /*19c30*/  FADD.FTZ R0, R14, R0 ;  /* 0x000000000e007221 */ /* 0x000fc20000010000 */
        /* <DEDUP_REMOVED lines=12> */
[----:B------:R-:W-:Y:S01]  /*19d00*/  F2FP.SATFINITE.E4M3.F32.PACK_AB_MERGE_C R15, R21, R15, RZ ;  /* 0x0000000f150f723e */ /* 0x000fe200048070ff */
[-C--:B------:R-:W-:Y:S01]  /*19d10*/  FMUL.FTZ R47, R47, R13.reuse ;  /* 0x0000000d2f2f7220 */ /* 0x080fe20000410000 */
[-C--:B------:R-:W-:Y:S01]  /*19d20*/  FMUL.FTZ R50, R50, R13.reuse ;  /* 0x0000000d32327220 */ /* 0x080fe20000410000 */
[----:B------:R-:W-:Y:S01]  /*19d30*/  FMUL.FTZ R51, R51, R13 ;  /* 0x0000000d33337220 */ /* 0x000fe20000410000 */
[----:B------:R-:W-:Y:S01]  /*19d40*/  F2FP.SATFINITE.E4M3.F32.PACK_AB_MERGE_C R153, R14, R153, R15 ;  /* 0x000000990e99723e */ /* 0x000fe2000480700f */
        /* <DEDUP_REMOVED lines=27> */
[----:B------:R-:W-:Y:S01]  /*19f00*/  F2FP.SATFINITE.E4M3.F32.PACK_AB_MERGE_C R157, R158, R157, RZ ;  /* 0x0000009d9e9d723e */ /* 0x000fe200048070ff */
[-C--:B------:R-:W-:Y:S01]  /*19f10*/  FMUL.FTZ R91, R91, R13.reuse ;  /* 0x0000000d5b5b7220 */ /* 0x080fe20000410000 */
[----:B------:R-:W-:Y:S01]  /*19f20*/  F2FP.SATFINITE.E4M3.F32.PACK_AB_MERGE_C R158, R181, R180, RZ ;  /* 0x000000b4b59e723e */ /* 0x000fe200048070ff */
[----:B------:R-:W-:Y:S01]  /*19f30*/  FMUL.FTZ R94, R94, R13 ;  /* 0x0000000d5e5e7220 */ /* 0x000fe20000410000 */
[----:B------:R-:W-:Y:S01]  /*19f40*/  F2FP.SATFINITE.E4M3.F32.PACK_AB_MERGE_C R155, R20, R155, R157 ;  /* 0x0000009b149b723e */ /* 0x000fe2000480709d */
[----:B------:R-:W-:Y:S01]  /*19f50*/  FMUL.FTZ R95, R95, R13 ;  /* 0x0000000d5f5f7220 */ /* 0x000fe20000410000 */
[----:B------:R-:W0:Y:S01]  /*19f60*/  MUFU.EX2 R174, R174 ;  /* 0x000000ae00ae7308 */ /* 0x000e220000000800 */
[----:B---3--:R-:W-:-:S01]  /*19f70*/  FADD.FTZ R3, R159, R0 ;  /* 0x000000009f037221 */ /* 0x008fc20000010000 */
[----:B------:R-:W-:Y:S01]  /*19f80*/  F2FP.SATFINITE.E4M3.F32.PACK_AB_MERGE_C R158, R177, R176, R158 ;  /* 0x000000b0b19e723e */ /* 0x000fe2000480709e */
        /* <DEDUP_REMOVED lines=22> */
[C---:B---3--:R-:W-:Y:S01]  /*1a0f0*/  F2FP.SATFINITE.E4M3.F32.PACK_AB_MERGE_C R174, R175.reuse, R174, RZ ;  /* 0x000000aeafae723e */ /* 0x048fe200048070ff */
[----:B------:R-:W-:Y:S01]  /*1a100*/  FADD.FTZ R175, R175, R0 ;  /* 0x00000000afaf7221 */ /* 0x000fe20000010000 */
[----:B------:R-:W-:-:S01]  /*1a110*/  FADD.FTZ R0, R176, R173 ;  /* 0x000000adb0007221 */ /* 0x000fc20000010000 */
[----:B------:R-:W-:Y:S01]  /*1a120*/  FMUL.FTZ R131, R131, R13 ;  /* 0x0000000d83837220 */ /* 0x000fe20000410000 */
[----:B------:R-:W-:Y:S01]  /*1a130*/  F2FP.SATFINITE.E4M3.F32.PACK_AB_MERGE_C R157, R160, R159, R174 ;  /* 0x0000009fa09d723e */ /* 0x000fe200048070ae */
[----:B------:R-:W-:Y:S01]  /*1a140*/  FMUL.FTZ R134, R134, R13 ;  /* 0x0000000d86867220 */ /* 0x000fe20000410000 */
[----:B------:R-:W-:-:S01]  /*1a150*/  FADD.FTZ R177, R177, R0 ;  /* 0x00000000b1b17221 */ /* 0x000fc20000010000 */
[----:B------:R-:W3:Y:S01]  /*1a160*/  MUFU.EX2 R182, R182 ;  /* 0x000000b600b67308 */ /* 0x000ee20000000800 */
[----:B----4-:R-:W-:-:S01]  /*1a170*/  FADD.FTZ R0, R178, R175 ;  /* 0x000000afb2007221 */ /* 0x010fc20000010000 */
[----:B------:R-:W-:Y:S01]  /*1a180*/  FMUL.FTZ R135, R135, R13 ;  /* 0x0000000d87877220 */ /* 0x000fe20000410000 */
[----:B------:R-:W-:-:S01]  /*1a190*/  FADD.FTZ R180, R180, R177 ;  /* 0x000000b1b4b47221 */ /* 0x000fc20000010000 */
[-C--:B------:R-:W-:Y:S01]  /*1a1a0*/  FMUL.FTZ R138, R138, R13.reuse ;  /* 0x0000000d8a8a7220 */ /* 0x080fe20000410000 */
[-C--:B------:R-:W-:Y:S01]  /*1a1b0*/  FMUL.FTZ R139, R139, R13.reuse ;  /* 0x0000000d8b8b7220 */ /* 0x080fe20000410000 */
[----:B------:R-:W-:Y:S01]  /*1a1c0*/  FMUL.FTZ R142, R142, R13 ;  /* 0x0000000d8e8e7220 */ /* 0x000fe20000410000 */
[----:B------:R-:W-:-:S01]  /*1a1d0*/  FADD.FTZ R3, R181, R180 ;  /* 0x000000b4b5037221 */ /* 0x000fc20000010000 */
[----:B------:R-:W4:Y:S01]  /*1a1e0*/  MUFU.EX2 R9, R9 ;  /* 0x0000000900097308 */ /* 0x000f220000000800 */
[----:B0-----:R-:W-:-:S01]  /*1a1f0*/  FADD.FTZ R21, R179, R0 ;  /* 0x00000000b3157221 */ /* 0x001fc20000010000 */
[-C--:B------:R-:W-:Y:S01]  /*1a200*/  FMUL.FTZ R143, R143, R13.reuse ;  /* 0x0000000d8f8f7220 */ /* 0x080fe20000410000 */
[-C--:B------:R-:W-:Y:S01]  /*1a210*/  FMUL.FTZ R146, R146, R13.reuse ;  /* 0x0000000d92927220 */ /* 0x080fe20000410000 */
[-C--:B------:R-:W-:Y:S01]  /*1a220*/  FMUL.FTZ R147, R147, R13.reuse ;  /* 0x0000000d93937220 */ /* 0x080fe20000410000 */
[-C--:B------:R-:W-:Y:S01]  /*1a230*/  FMUL.FTZ R150, R150, R13.reuse ;  /* 0x0000000d96967220 */ /* 0x080fe20000410000 */
[----:B------:R-:W-:Y:S01]  /*1a240*/  FMUL.FTZ R151, R151, R13 ;  /* 0x0000000d97977220 */ /* 0x000fe20000410000 */
[----:B---3--:R-:W-:-:S01]  /*1a250*/  FADD.FTZ R0, R182, R21 ;  /* 0x00000015b6007221 */ /* 0x008fc20000010000 */
[----:B----4-:R-:W-:-:S03]  /*1a260*/  F2FP.SATFINITE.E4M3.F32.PACK_AB_MERGE_C R182, R9, R182, RZ ;  /* 0x000000b609b6723e */ /* 0x010fc600048070ff */
[----:B------:R-:W-:Y:S01]  /*1a270*/  FADD.FTZ R0, R9, R0 ;  /* 0x0000000009007221 */ /* 0x000fe20000010000 */
[----:B------:R-:W-:Y:S01]  /*1a280*/  F2FP.SATFINITE.E4M3.F32.PACK_AB_MERGE_C R159, R179, R178, R182 ;  /* 0x000000b2b39f723e */ /* 0x000fe200048070b6 */
[----:B------:R-:W-:Y:S06]  /*1a290*/  @!P0 BRA `(.L_x_1929) ;  /* 0x0000000000048947 */ /* 0x000fec0003800000 */
[----:B------:R-:W-:Y:S01]  /*1a2a0*/  BPT.TRAP 0x1 ;  /* 0x000000040000795c */ /* 0x000fe20000300000 */
.L_x_1929:
[----:B------:R0:W3:Y:S01]  /*1a2b0*/  SYNCS.PHASECHK.TRANS64.TRYWAIT P1, [R10+URZ+0x28450], R11 ;  /* 0x0284500b0a0075a7 */ /* 0x0000e2000802017f */
[----:B------:R-:W-:Y:S05]  /*1a2c0*/  @!P0 BRA `(.L_x_1930) ;  /* 0x0000000000048947 */ /* 0x000fea0003800000 */
[----:B------:R-:W-:Y:S01]  /*1a2d0*/  BPT.TRAP 0x1 ;  /* 0x000000040000795c */ /* 0x000fe20000300000 */
.L_x_1930:
[----:B------:R-:W-:Y:S01]  /*1a2e0*/  BSSY B0, `(.L_x_1931) ;  /* 0x0000006000007945 */ /* 0x000fe20003800000 */
[----:B------:R-:W-:Y:S02]  /*1a2f0*/  LEA R8, R12, UR43, 0xa ;  /* 0x0000002b0c087c11 */ /* 0x000fe4000f8e50ff */
[----:B------:R-:W-:Y:S01]  /*1a300*/  MOV R9, 0x80000020 ;  /* 0x8000002000097802 */ /* 0x000fe20000000f00 */
[----:B---3--:R-:W-:Y:S06]  /*1a310*/  @P1 BRA `(.L_x_1932) ;  /* 0x0000000000081947 */ /* 0x008fec0003800000 */
[----:B------:R-:W3:Y:S02]  /*1a320*/  SYNCS.PHASECHK.TRANS64.TRYWAIT P1, [R10+URZ+0x28450], R11 ;  /* 0x0284500b0a0075a7 */ /* 0x000ee4000802017f */
[----:B---3--:R-:W-:Y:S05]  /*1a330*/  @!P1 BRA `(.L_x_1933) ;  /* 0x000000dc00249947 */ /* 0x008fea0003800000 */
.L_x_1932:
[----:B------:R-:W-:Y:S05]  /*1a340*/  BSYNC B0 ;  /* 0x0000000000007941 */ /* 0x000fea0003800000 */
.L_x_1931:
[----:B------:R-:W4:Y:S01]  /*1a350*/  S2R R12, SR_TID.X ;  /* 0x00000000000c7919 */ /* 0x000f220000002100 */
[----:B------:R-:W-:Y:S05]  /*1a360*/  WARPSYNC.ALL ;  /* 0x0000000000007948 */ /* 0x000fea0003800000 */
[C---:B------:R-:W-:Y:S01]  /*1a370*/  R2UR UR6, R8.reuse ;  /* 0x00000000080672ca */ /* 0x040fe200000e0000 */
[----:B------:R-:W-:Y:S01]  /*1a380*/  VIADD R8, R8, 0x2 ;  /* 0x0000000208087836 */ /* 0x000fe20000000000 */
[----:B------:R-:W-:Y:S01]  /*1a390*/  R2UR UR7, R9 ;  /* 0x00000000090772ca */ /* 0x000fe200000e0000 */
[----:B------:R-:W-:Y:S01]  /*1a3a0*/  IMAD.MOV.U32 R9, RZ, RZ, -0x7fffffe0 ;  /* 0x80000020ff097424 */ /* 0x000fe200078e00ff */
[----:B----4-:R-:W-:-:S05]  /*1a3b0*/  SHF.R.U32.HI R12, RZ, 0x7, R12 ;  /* 0x00000007ff0c7819 */ /* 0x010fca000001160c */
[----:B01-3--:R-:W-:-:S05]  /*1a3c0*/  VIADD R11, R12, 0x8 ;  /* 0x000000080c0b7836 */ /* 0x00bfca0000000000 */
        /* <DEDUP_REMOVED lines=12> */
.L_x_1934:
[----:B------:R-:W-:Y:S01]  /*1a490*/  ISETP.GT.AND P1, PT, R6, R208, PT ;  /* 0x000000d00600720c */ /* 0x000fe20003f24270 */
[----:B------:R-:W-:Y:S02]  /*1a4a0*/  VIADD R10, R10, 0x28460 ;  /* 0x000284600a0a7836 */ /* 0x000fe40000000000 */
[----:B------:R-:W-:Y:S02]  /*1a4b0*/  IMAD.U32 R9, RZ, RZ, UR39 ;  /* 0x00000027ff097e24 */ /* 0x000fe4000f8e00ff */
[----:B------:R-:W-:Y:S02]  /*1a4c0*/  VIADD R6, R6, 0xffffffff ;  /* 0xffffffff06067836 */ /* 0x000fe40000000000 */
[----:B------:R-:W-:Y:S01]  /*1a4d0*/  IMAD.MOV.U32 R13, RZ, RZ, R7 ;  /* 0x000000ffff0d7224 */ /* 0x000fe200078e0007 */
[----:B------:R-:W-:Y:S01]  /*1a4e0*/  PRMT R10, R9, 0x654, R10 ;  /* 0x00000654090a7816 */ /* 0x000fe2000000000a */
[----:B------:R-:W-:-:S03]  /*1a4f0*/  IMAD.MOV.U32 R14, RZ, RZ, R4 ;  /* 0x000000ffff0e7224 */ /* 0x000fc600078e0004 */
[----:B------:R1:W-:Y:S01]  /*1a500*/  SYNCS.ARRIVE.TRANS64.RED.A1T0 RZ, [R10+URZ], RZ ;  /* 0x000000ff0aff79a7 */ /* 0x0003e2000810043f */
[----:B------:R-:W-:Y:S05]  /*1a510*/  @P1 BRA `(.L_x_1935) ;  /* 0xffffffd800b81947 */ /* 0x000fea000383ffff */
.L_x_1915:
[----:B------:R-:W-:Y:S05]  /*1a520*/  WARPSYNC.ALL ;  /* 0x0000000000007948 */ /* 0x000fea0003800000 */
[----:B------:R-:W-:Y:S01]  /*1a530*/  ULDC.64 UR4, c[0x0][0x9a0] ;  /* 0x0002680000047ab9 */ /* 0x000fe20000000a00 */
[----:B0-----:R-:W-:Y:S01]  /*1a540*/  IMAD.MOV.U32 R12, RZ, RZ, 0x3f800000 ;  /* 0x3f800000ff0c7424 */ /* 0x001fe200078e00ff */
[----:B------:R2:W-:Y:S08]  /*1a550*/  BAR.ARV R5, 0x100 ;  /* 0x000400050000751d */ /* 0x0005f00000002000 */
[----:B------:R-:W-:Y:S06]  /*1a560*/  BAR.ARV 0x8, 0x180 ;  /* 0x0206000000007b1d */ /* 0x000fec0000002000 */
[----:B------:R-:W-:-:S04]  /*1a570*/  ISETP.NE.U32.AND P0, PT, RZ, UR4, PT ;  /* 0x00000004ff007c0c */ /* 0x000fc8000bf05070 */
[----:B------:R-:W-:-:S13]  /*1a580*/  ISETP.NE.AND.EX P0, PT, RZ, UR5, PT, P0 ;  /* 0x00000005ff007c0c */ /* 0x000fda000bf05300 */
[----:B-1----:R-:W0:Y:S01]  /*1a590*/  @P0 LDC.64 R10, c[0x0][0x9c8] ;  /* 0x00027200ff0a0b82 */ /* 0x002e220000000a00 */
[----:B------:R-:W-:Y:S02]  /*1a5a0*/  @P0 SHF.R.S32.HI R13, RZ, 0x1f, R23 ;  /* 0x0000001fff0d0819 */ /* 0x000fe40000011417 */
[----:B------:R-:W-:-:S05]  /*1a5b0*/  @P0 SHF.R.S32.HI R15, RZ, 0x1f, R22 ;  /* 0x0000001fff0f0819 */ /* 0x000fca0000011416 */
[----:B------:R-:W1:Y:S01]  /*1a5c0*/  @P0 LDC.64 R8, c[0x0][0x9d0] ;  /* 0x00027400ff080b82 */ /* 0x000e620000000a00 */
[----:B0-----:R-:W-:-:S04]  /*1a5d0*/  @P0 IMAD R6, R13, R10, RZ ;  /* 0x0000000a0d060224 */ /* 0x001fc800078e02ff */
[C---:B------:R-:W-:Y:S02]  /*1a5e0*/  @P0 IMAD R13, R23.reuse, R11, R6 ;  /* 0x0000000b170d0224 */ /* 0x040fe400078e0206 */
[----:B------:R-:W-:-:S04]  /*1a5f0*/  @P0 IMAD.WIDE.U32 R10, R23, R10, RZ ;  /* 0x0000000a170a0225 */ /* 0x000fc800078e00ff */
[-C--:B-1----:R-:W-:Y:S02]  /*1a600*/  @P0 IMAD R6, R15, R8.reuse, RZ ;  /* 0x000000080f060224 */ /* 0x082fe400078e02ff */
[----:B------:R-:W-:Y:S02]  /*1a610*/  @P0 IMAD.IADD R11, R11, 0x1, R13 ;  /* 0x000000010b0b0824 */ /* 0x000fe400078e020d */
[C---:B------:R-:W-:Y:S02]  /*1a620*/  @P0 IMAD R13, R22.reuse, R9, R6 ;  /* 0x00000009160d0224 */ /* 0x040fe400078e0206 */
[----:B------:R-:W-:-:S05]  /*1a630*/  @P0 IMAD.WIDE.U32 R8, R22, R8, R10 ;  /* 0x0000000816080225 */ /* 0x000fca00078e000a */
[----:B------:R-:W-:Y:S02]  /*1a640*/  @P0 IADD3 R9, R9, R13, RZ ;  /* 0x0000000d09090210 */ /* 0x000fe40007ffe0ff */
[----:B------:R-:W-:-:S04]  /*1a650*/  @P0 LEA R10, P1, R8, UR4, 0x2 ;  /* 0x00000004080a0c11 */ /* 0x000fc8000f8210ff */
[----:B------:R-:W-:-:S05]  /*1a660*/  @P0 LEA.HI.X R11, R8, UR5, R9, 0x2, P1 ;  /* 0x00000005080b0c11 */ /* 0x000fca00088f1409 */
[----:B------:R0:W4:Y:S01]  /*1a670*/  @P0 LDG.E R12, desc[UR36][R10.64] ;  /* 0x000000240a0c0981 */ /* 0x000122000c1e1900 */
[----:B--23--:R-:W-:Y:S02]  /*1a680*/  IMAD.MOV.U32 R5, RZ, RZ, RZ ;  /* 0x000000ffff057224 */ /* 0x00cfe400078e00ff */
[----:B------:R-:W-:Y:S01]  /*1a690*/  VIADD R185, R185, 0x1 ;  /* 0x00000001b9b97836 */ /* 0x000fe20000000000 */
[----:B------:R-:W1:Y:S01]  /*1a6a0*/  SHFL.BFLY PT, R6, R3, 0x2, 0x1f ;  /* 0x0c401f0003067f89 */ /* 0x000e6200000e0000 */
[----:B------:R-:W-:-:S03]  /*1a6b0*/  VIADD R217, R217, 0x1 ;  /* 0x00000001d9d97836 */ /* 0x000fc60000000000 */
[----:B------:R-:W2:Y:S01]  /*1a6c0*/  SHFL.BFLY PT, R9, R0, 0x2, 0x1f ;  /* 0x0c401f0000097f89 */ /* 0x000ea200000e0000 */
[----:B------:R-:W-:Y:S01]  /*1a6d0*/  ISETP.NE.AND P3, PT, R185, 0x2, PT ;  /* 0x00000002b900780c */ /* 0x000fe20003f65270 */
[----:B0-----:R-:W-:-:S03]  /*1a6e0*/  IMAD.MOV.U32 R11, RZ, RZ, RZ ;  /* 0x000000ffff0b7224 */ /* 0x001fc600078e00ff */
[----:B------:R-:W-:Y:S01]  /*1a6f0*/  SEL R185, R185, RZ, P3 ;  /* 0x000000ffb9b97207 */ /* 0x000fe20001800000 */
[----:B-1----:R-:W-:Y:S01]  /*1a700*/  FADD.FTZ R6, R6, R3 ;  /* 0x0000000306067221 */ /* 0x002fe20000010000 */
[----:B------:R-:W-:Y:S02]  /*1a710*/  IMAD.MOV.U32 R3, RZ, RZ, -0x800000 ;  /* 0xff800000ff037424 */ /* 0x000fe400078e00ff */
[----:B--2---:R-:W-:Y:S01]  /*1a720*/  FADD.FTZ R8, R9, R0 ;  /* 0x0000000009087221 */ /* 0x004fe20000010000 */
[----:B------:R-:W-:Y:S01]  /*1a730*/  IMAD.MOV.U32 R0, RZ, RZ, -0x800000 ;  /* 0xff800000ff007424 */ /* 0x000fe200078e00ff */
[----:B------:R-:W0:Y:S04]  /*1a740*/  SHFL.BFLY PT, R9, R6, 0x1, 0x1f ;  /* 0x0c201f0006097f89 */ /* 0x000e2800000e0000 */
[----:B------:R-:W1:Y:S01]  /*1a750*/  SHFL.BFLY PT, R13, R8, 0x1, 0x1f ;  /* 0x0c201f00080d7f89 */ /* 0x000e6200000e0000 */
[----:B0-----:R-:W-:-:S04]  /*1a760*/  FADD.FTZ R9, R6, R9 ;  /* 0x0000000906097221 */ /* 0x001fc80000010000 */
[C---:B------:R-:W-:Y:S01]  /*1a770*/  FMUL.FTZ R15, R9.reuse, 0.00390625 ;  /* 0x3b800000090f7820 */ /* 0x040fe20000410000 */
[----:B------:R-:W-:Y:S01]  /*1a780*/  FSETP.NE.FTZ.AND P0, PT, R9, RZ, PT ;  /* 0x000000ff0900720b */ /* 0x000fe20003f15000 */
[----:B-1----:R-:W-:Y:S01]  /*1a790*/  FADD.FTZ R14, R8, R13 ;  /* 0x0000000d080e7221 */ /* 0x002fe20000010000 */
[----:B------:R-:W-:Y:S02]  /*1a7a0*/  SEL R13, RZ, 0x1, P3 ;  /* 0x00000001ff0d7807 */ /* 0x000fe40001800000 */
[----:B------:R-:W-:Y:S01]  /*1a7b0*/  FSETP.NE.FTZ.AND P1, PT, R15, RZ, PT ;  /* 0x000000ff0f00720b */ /* 0x000fe20003f35000 */
[----:B------:R-:W-:Y:S01]  /*1a7c0*/  FMUL.FTZ R10, R14, 0.00390625 ;  /* 0x3b8000000e0a7820 */ /* 0x000fe20000410000 */
[----:B------:R-:W-:-:S04]  /*1a7d0*/  LOP3.LUT R188, R188, R13, RZ, 0x3c, !PT ;  /* 0x0000000dbcbc7212 */ /* 0x000fc800078e3cff */
[----:B------:R-:W-:-:S03]  /*1a7e0*/  FSETP.NE.FTZ.AND P2, PT, R10, RZ, PT ;  /* 0x000000ff0a00720b */ /* 0x000fc60003f55000 */
[----:B------:R0:W-:Y:S01]  /*1a7f0*/  @P0 MUFU.RCP R5, R9 ;  /* 0x0000000900050308 */ /* 0x0001e20000001000 */
[----:B------:R-:W-:-:S07]  /*1a800*/  FSETP.NE.FTZ.AND P0, PT, R14, RZ, PT ;  /* 0x000000ff0e00720b */ /* 0x000fce0003f15000 */
[----:B------:R-:W1:Y:S01]  /*1a810*/  @P1 MUFU.LG2 R6, R15 ;  /* 0x0000000f00061308 */ /* 0x000e620000000c00 */
[C---:B0-----:R-:W-:Y:S01]  /*1a820*/  @P1 FMUL.FTZ R9, R2.reuse, 0.69314718246459960938 ;  /* 0x3f31721802091820 */ /* 0x041fe20000410000 */
[----:B------:R-:W-:-:S06]  /*1a830*/  @P2 FMUL.FTZ R21, R2, 0.69314718246459960938 ;  /* 0x3f31721802152820 */ /* 0x000fcc0000410000 */
[----:B------:R-:W-:Y:S01]  /*1a840*/  @P0 MUFU.RCP R11, R14 ;  /* 0x0000000e000b0308 */ /* 0x000fe20000001000 */
[----:B------:R-:W-:-:S07]  /*1a850*/  PLOP3.LUT P0, PT, PT, PT, PT, 0x8, 0x0 ;  /* 0x000000000000781c */ /* 0x000fce0003f0e170 */
[----:B------:R-:W0:Y:S01]  /*1a860*/  @P2 MUFU.LG2 R8, R10 ;  /* 0x0000000a00082308 */ /* 0x000e220000000c00 */
[----:B-1----:R-:W-:-:S04]  /*1a870*/  @P1 FMUL.FTZ R6, R6, 0.69314718246459960938 ;  /* 0x3f31721806061820 */ /* 0x002fc80000410000 */
[----:B------:R-:W-:Y:S01]  /*1a880*/  @P1 FFMA.FTZ R0, R9, R4, R6 ;  /* 0x0000000409001223 */ /* 0x000fe20000010006 */
[----:B0-----:R-:W-:-:S04]  /*1a890*/  @P2 FMUL.FTZ R8, R8, 0.69314718246459960938 ;  /* 0x3f31721808082820 */ /* 0x001fc80000410000 */
[----:B------:R-:W-:Y:S01]  /*1a8a0*/  @P2 FFMA.FTZ R3, R21, R7, R8 ;  /* 0x0000000715032223 */ /* 0x000fe20000010008 */
[-C--:B----4-:R-:W-:Y:S01]  /*1a8b0*/  FMUL.FTZ R2, R5, R12.reuse ;  /* 0x0000000c05027220 */ /* 0x090fe20000410000 */
[----:B------:R-:W-:-:S03]  /*1a8c0*/  FMUL.FTZ R12, R11, R12 ;  /* 0x0000000c0b0c7220 */ /* 0x000fc60000410000 */
        /* <DEDUP_REMOVED lines=23> */
[----:B------:R-:W-:Y:S01]  /*1aa40*/  FMUL.FTZ R36, R77, R2 ;  /* 0x000000024d247220 */ /* 0x000fe20000410000 */
[----:B------:R-:W-:Y:S01]  /*1aa50*/  FMUL.FTZ R111, R118, R12 ;  /* 0x0000000c766f7220 */ /* 0x000fe20000410000 */
        /* <DEDUP_REMOVED lines=103> */
.L_x_1800:
        /* <DEDUP_REMOVED lines=10> */
[----:B------:R-:W2:Y:S01]  /*1b170*/  LDL R140, [R1+0x18] ;  /* 0x00001800018c7983 */ /* 0x000ea20000100800 */
[----:B-1----:R-:W-:Y:S01]  /*1b180*/  F2FP.BF16.F32.PACK_AB R20, R13, R56 ;  /* 0x000000380d14723e */ /* 0x002fe200000010ff */
[----:B------:R-:W-:Y:S01]  /*1b190*/  ULDC.64 UR4, c[0x4][0x38] ;  /* 0x01000e0000047ab9 */ /* 0x000fe20000000a00 */
[----:B------:R-:W1:Y:S01]  /*1b1a0*/  S2R R13, SR_SWINHI ;  /* 0x00000000000d7919 */ /* 0x000e620000002f00 */
[----:B-----5:R-:W3:Y:S01]  /*1b1b0*/  S2R R39, SR_TID.X ;  /* 0x0000000000277919 */ /* 0x020ee20000002100 */
        /* <DEDUP_REMOVED lines=10> */
[----:B------:R-:W-:Y:S02]  /*1b260*/  MOV R76, R184 ;  /* 0x000000b8004c7202 */ /* 0x000fe40000000f00 */
[----:B-1----:R-:W-:Y:S01]  /*1b270*/  MOV R77, R13 ;  /* 0x0000000d004d7202 */ /* 0x002fe20000000f00 */
[----:B---3--:R-:W-:Y:S01]  /*1b280*/  IMAD.SHL.U32 R2, R39, 0x4, RZ ;  /* 0x0000000427027824 */ /* 0x008fe200078e00ff */
[----:B------:R-:W-:Y:S02]  /*1b290*/  F2FP.BF16.F32.PACK_AB R58, R53, R96 ;  /* 0x00000060353a723e */ /* 0x000fe400000010ff */
[----:B------:R-:W-:Y:S02]  /*1b2a0*/  F2FP.BF16.F32.PACK_AB R104, R61, R104 ;  /* 0x000000683d68723e */ /* 0x000fe400000010ff */
[----:B------:R-:W-:Y:S02]  /*1b2b0*/  LOP3.LUT R2, R2, 0xc, RZ, 0xc0, !PT ;  /* 0x0000000c02027812 */ /* 0x000fe400078ec0ff */
[----:B------:R-:W-:-:S02]  /*1b2c0*/  F2FP.BF16.F32.PACK_AB R11, R11, R48 ;  /* 0x000000300b0b723e */ /* 0x000fc400000010ff */
[----:B------:R-:W-:Y:S02]  /*1b2d0*/  IADD3 R26, P0, R2, UR4, RZ ;  /* 0x00000004021a7c10 */ /* 0x000fe4000ff1e0ff */
[----:B------:R-:W-:Y:S02]  /*1b2e0*/  F2FP.BF16.F32.PACK_AB R47, R47, R50 ;  /* 0x000000322f2f723e */ /* 0x000fe400000010ff */
[----:B------:R-:W-:Y:S02]  /*1b2f0*/  F2FP.BF16.F32.PACK_AB R63, R63, R66 ;  /* 0x000000423f3f723e */ /* 0x000fe400000010ff */
[----:B------:R-:W-:Y:S02]  /*1b300*/  F2FP.BF16.F32.PACK_AB R141, R52, R89 ;  /* 0x00000059348d723e */ /* 0x000fe400000010ff */
[----:B------:R-:W-:Y:S02]  /*1b310*/  F2FP.BF16.F32.PACK_AB R97, R60, R97 ;  /* 0x000000613c61723e */ /* 0x000fe400000010ff */
[----:B------:R-:W-:-:S02]  /*1b320*/  IADD3.X R27, RZ, UR5, RZ, P0, !PT ;  /* 0x00000005ff1b7c10 */ /* 0x000fc400087fe4ff */
[----:B------:R-:W-:Y:S02]  /*1b330*/  F2FP.BF16.F32.PACK_AB R8, R8, R41 ;  /* 0x000000290808723e */ /* 0x000fe400000010ff */
[----:B------:R-:W-:Y:S01]  /*1b340*/  F2FP.BF16.F32.PACK_AB R46, R45, R88 ;  /* 0x000000582d2e723e */ /* 0x000fe200000010ff */
[----:B------:R1:W5:Y:S01]  /*1b350*/  LDG.E.CONSTANT R2, desc[UR36][R26.64] ;  /* 0x000000241a027981 */ /* 0x000362000c1e9900 */
[----:B------:R-:W-:Y:S01]  /*1b360*/  F2FP.BF16.F32.PACK_AB R128, R85, R128 ;  /* 0x000000805580723e */ /* 0x000fe200000010ff */
[----:B------:R-:W-:Y:S01]  /*1b370*/  UMOV UR4, 0xffffffff ;  /* 0xffffffff00047882 */ /* 0x000fe20000000000 */
[----:B------:R-:W-:Y:S02]  /*1b380*/  LOP3.LUT P0, R13, R39, 0x3, RZ, 0xc0, !PT ;  /* 0x00000003270d7812 */ /* 0x000fe4000780c0ff */
[----:B------:R-:W-:Y:S02]  /*1b390*/  F2FP.BF16.F32.PACK_AB R30, R30, R109 ;  /* 0x0000006d1e1e723e */ /* 0x000fe400000010ff */
[----:B------:R-:W-:-:S02]  /*1b3a0*/  F2FP.BF16.F32.PACK_AB R62, R62, R59 ;  /* 0x0000003b3e3e723e */ /* 0x000fc400000010ff */
[----:B------:R-:W-:Y:S02]  /*1b3b0*/  F2FP.BF16.F32.PACK_AB R12, R38, R35 ;  /* 0x00000023260c723e */ /* 0x000fe400000010ff */
[----:B-1----:R-:W-:Y:S02]  /*1b3c0*/  F2FP.BF16.F32.PACK_AB R26, R37, R80 ;  /* 0x00000050251a723e */ /* 0x002fe400000010ff */
        /* <DEDUP_REMOVED lines=9> */
[----:B------:R-:W-:-:S02]  /*1b460*/  ISETP.EQ.OR P0, PT, R13, 0x3, !P0 ;  /* 0x000000030d00780c */ /* 0x000fc40004702670 */
[----:B------:R-:W-:Y:S02]  /*1b470*/  F2FP.BF16.F32.PACK_AB R7, R7, R32 ;  /* 0x000000200707723e */ /* 0x000fe400000010ff */
[----:B------:R-:W-:Y:S02]  /*1b480*/  F2FP.BF16.F32.PACK_AB R117, R117, R34 ;  /* 0x000000227575723e */ /* 0x000fe400000010ff */
[----:B------:R-:W-:Y:S02]  /*1b490*/  F2FP.BF16.F32.PACK_AB R57, R14, R57 ;  /* 0x000000390e39723e */ /* 0x000fe400000010ff */
[----:B------:R-:W-:Y:S02]  /*1b4a0*/  F2FP.BF16.F32.PACK_AB R65, R28, R65 ;  /* 0x000000411c41723e */ /* 0x000fe400000010ff */
[----:B------:R-:W-:Y:S02]  /*1b4b0*/  SEL R13, R5, R4, P0 ;  /* 0x00000004050d7207 */ /* 0x000fe40000000000 */
[----:B------:R-:W-:-:S02]  /*1b4c0*/  SEL R4, R4, R5, P0 ;  /* 0x0000000504047207 */ /* 0x000fc40000000000 */
        /* <DEDUP_REMOVED lines=25> */
[----:B------:R-:W-:Y:S01]  /*1b660*/  F2FP.BF16.F32.PACK_AB R134, R134, R147 ;  /* 0x000000938686723e */ /* 0x000fe200000010ff */
        /* <DEDUP_REMOVED lines=27> */
[C---:B------:R-:W-:Y:S02]  /*1b820*/  IADD3 R85, P2, R42.reuse, 0x8020, RZ ;  /* 0x000080202a557810 */ /* 0x040fe40007f5e0ff */
[C---:B------:R-:W-:Y:S02]  /*1b830*/  IADD3 R41, P1, R42.reuse, 0x8000, RZ ;  /* 0x000080002a297810 */ /* 0x040fe40007f3e0ff */
[C---:B------:R-:W-:Y:S02]  /*1b840*/  IADD3 R39, P5, R42.reuse, 0x4060, RZ ;  /* 0x000040602a277810 */ /* 0x040fe40007fbe0ff */
[----:B------:R-:W-:Y:S02]  /*1b850*/  IADD3 R37, P4, R42, 0x4040, RZ ;  /* 0x000040402a257810 */ /* 0x000fe40007f9e0ff */
[----:B------:R-:W-:Y:S02]  /*1b860*/  LOP3.LUT R44, R45, 0x380, RZ, 0xc0, !PT ;  /* 0x000003802d2c7812 */ /* 0x000fe400078ec0ff */
[----:B------:R-:W-:-:S02]  /*1b870*/  LOP3.LUT R84, R85, 0x380, RZ, 0xc0, !PT ;  /* 0x0000038055547812 */ /* 0x000fc400078ec0ff */
[----:B------:R-:W-:Y:S02]  /*1b880*/  LOP3.LUT R40, R41, 0x380, RZ, 0xc0, !PT ;  /* 0x0000038029287812 */ /* 0x000fe400078ec0ff */
[----:B------:R-:W-:Y:S02]  /*1b890*/  LOP3.LUT R38, R39, 0x380, RZ, 0xc0, !PT ;  /* 0x0000038027267812 */ /* 0x000fe400078ec0ff */
[----:B------:R-:W-:Y:S02]  /*1b8a0*/  LOP3.LUT R36, R37, 0x380, RZ, 0xc0, !PT ;  /* 0x0000038025247812 */ /* 0x000fe400078ec0ff */
[----:B------:R-:W-:Y:S02]  /*1b8b0*/  SHF.R.U64 R44, R44, 0x3, RZ ;  /* 0x000000032c2c7819 */ /* 0x000fe400000012ff */
[----:B------:R-:W-:Y:S02]  /*1b8c0*/  SHF.R.U64 R84, R84, 0x3, RZ ;  /* 0x0000000354547819 */ /* 0x000fe400000012ff */
[----:B------:R-:W-:-:S02]  /*1b8d0*/  SHF.R.U64 R40, R40, 0x3, RZ ;  /* 0x0000000328287819 */ /* 0x000fc400000012ff */
        /* <DEDUP_REMOVED lines=11> */
[----:B------:R-:W-:Y:S02]  /*1b990*/  IADD3.X R37, RZ, R43, RZ, P4, !PT ;  /* 0x0000002bff257210 */ /* 0x000fe400027fe4ff */
[C---:B------:R-:W-:Y:S02]  /*1b9a0*/  IADD3 R15, P3, R42.reuse, 0x4020, RZ ;  /* 0x000040202a0f7810 */ /* 0x040fe40007f7e0ff */
[C---:B------:R-:W-:Y:S02]  /*1b9b0*/  IADD3 R25, P2, R42.reuse, 0x4000, RZ ;  /* 0x000040002a197810 */ /* 0x040fe40007f5e0ff */
[C---:B------:R-:W-:Y:S02]  /*1b9c0*/  IADD3 R29, P1, R42.reuse, 0x60, RZ ;  /* 0x000000602a1d7810 */ /* 0x040fe40007f3e0ff */
[C---:B------:R-:W-:Y:S02]  /*1b9d0*/  IADD3 R33, P5, R42.reuse, 0x40, RZ ;  /* 0x000000402a217810 */ /* 0x040fe40007fbe0ff */
[----:B------:R-:W-:-:S02]  /*1b9e0*/  IADD3 R35, P4, R42, 0x20, RZ ;  /* 0x000000202a237810 */ /* 0x000fc40007f9e0ff */
[----:B------:R-:W-:Y:S02]  /*1b9f0*/  LOP3.LUT R14, R15, 0x380, RZ, 0xc0, !PT ;  /* 0x000003800f0e7812 */ /* 0x000fe400078ec0ff */
[----:B------:R-:W-:Y:S02]  /*1ba00*/  LOP3.LUT R24, R25, 0x380, RZ, 0xc0, !PT ;  /* 0x0000038019187812 */ /* 0x000fe400078ec0ff */
[----:B------:R-:W-:Y:S02]  /*1ba10*/  LOP3.LUT R28, R29, 0x380, RZ, 0xc0, !PT ;  /* 0x000003801d1c7812 */ /* 0x000fe400078ec0ff */
[----:B------:R-:W-:Y:S02]  /*1ba20*/  LOP3.LUT R32, R33, 0x380, RZ, 0xc0, !PT ;  /* 0x0000038021207812 */ /* 0x000fe400078ec0ff */
[----:B------:R-:W-:Y:S02]  /*1ba30*/  LOP3.LUT R34, R35, 0x380, RZ, 0xc0, !PT ;  /* 0x0000038023227812 */ /* 0x000fe400078ec0ff */
[----:B------:R-:W-:-:S02]  /*1ba40*/  LOP3.LUT R5, R42, 0x380, RZ, 0xc0, !PT ;  /* 0x000003802a057812 */ /* 0x000fc400078ec0ff */
[----:B------:R-:W-:Y:S02]  /*1ba50*/  SHF.R.U64 R14, R14, 0x3, RZ ;  /* 0x000000030e0e7819 */ /* 0x000fe400000012ff */
[----:B------:R-:W-:Y:S02]  /*1ba60*/  SHF.R.U64 R24, R24, 0x3, RZ ;  /* 0x0000000318187819 */ /* 0x000fe400000012ff */
[----:B------:R-:W-:Y:S02]  /*1ba70*/  SHF.R.U64 R28, R28, 0x3, RZ ;  /* 0x000000031c1c7819 */ /* 0x000fe400000012ff */
[----:B------:R-:W-:Y:S02]  /*1ba80*/  SHF.R.U64 R32, R32, 0x3, RZ ;  /* 0x0000000320207819 */ /* 0x000fe400000012ff */
[----:B------:R-:W-:Y:S02]  /*1ba90*/  SHF.R.U64 R34, R34, 0x3, RZ ;  /* 0x0000000322227819 */ /* 0x000fe400000012ff */
[----:B------:R-:W-:-:S02]  /*1baa0*/  SHF.R.U64 R5, R5, 0x3, RZ ;  /* 0x0000000305057819 */ /* 0x000fc400000012ff */
        /* <DEDUP_REMOVED lines=26> */
[----:B------:R-:W-:Y:S01]  /*1bc50*/  MOV R96, R34 ;  /* 0x0000002200607202 */ /* 0x000fe20000000f00 */
[----:B------:R-:W-:Y:S06]  /*1bc60*/  BRA.DIV UR4, `(.L_x_1938) ;  /* 0x000000c204ec7947 */ /* 0x000fec000b800000 */
[----:B------:R-:W-:Y:S01]  /*1bc70*/  SEL R29, R7, R6, P0 ;  /* 0x00000006071d7207 */ /* 0x000fe20000000000 */
[----:B-----5:R-:W-:Y:S01]  /*1bc80*/  SHFL.IDX PT, R25, R13, R2, 0x1c1f ;  /* 0x001c1f020d197589 */ /* 0x020fe200000e0000 */
[----:B------:R-:W-:Y:S02]  /*1bc90*/  SEL R6, R6, R7, P0 ;  /* 0x0000000706067207 */ /* 0x000fe40000000000 */
[----:B------:R-:W-:Y:S01]  /*1bca0*/  SEL R33, R9, R8, P0 ;  /* 0x0000000809217207 */ /* 0x000fe20000000000 */
[----:B------:R-:W-:Y:S01]  /*1bcb0*/  SHFL.IDX PT, R45, R29, R2, 0x1c1f ;  /* 0x001c1f021d2d7589 */ /* 0x000fe200000e0000 */
[----:B------:R-:W-:Y:S02]  /*1bcc0*/  SEL R7, R8, R9, P0 ;  /* 0x0000000908077207 */ /* 0x000fe40000000000 */
[----:B------:R-:W-:Y:S01]  /*1bcd0*/  SEL R51, R26, R109, P0 ;  /* 0x0000006d1a337207 */ /* 0x000fe20000000000 */
[----:B------:R-:W-:Y:S01]  /*1bce0*/  SHFL.IDX PT, R49, R33, R2, 0x1c1f ;  /* 0x001c1f0221317589 */ /* 0x000fe200000e0000 */
[----:B------:R-:W-:-:S02]  /*1bcf0*/  SEL R35, R11, R10, P0 ;  /* 0x0000000a0b237207 */ /* 0x000fc40000000000 */
[----:B------:R-:W-:Y:S02]  /*1bd00*/  SEL R8, R10, R11, P0 ;  /* 0x0000000b0a087207 */ /* 0x000fe40000000000 */
[----:B------:R-:W-:Y:S01]  /*1bd10*/  SEL R26, R109, R26, P0 ;  /* 0x0000001a6d1a7207 */ /* 0x000fe20000000000 */
[----:B------:R-:W-:Y:S01]  /*1bd20*/  SHFL.IDX PT, R53, R35, R2, 0x1c1f ;  /* 0x001c1f0223357589 */ /* 0x000fe200000e0000 */
[----:B------:R-:W-:Y:S02]  /*1bd30*/  LOP3.LUT R9, R2, 0x2, RZ, 0x3c, !PT ;  /* 0x0000000202097812 */ /* 0x000fe400078e3cff */
        /* <DEDUP_REMOVED lines=11> */
[----:B------:R-:W1:Y:S01]  /*1bdf0*/  SHFL.IDX PT, R30, R4, R9, 0x1c1f ;  /* 0x001c1f09041e7589 */ /* 0x000e6200000e0000 */
        /* <DEDUP_REMOVED lines=11> */
[----:B------:R2:W-:Y:S01]  /*1beb0*/  SHFL.IDX PT, R52, R6, R9, 0x1c1f ;  /* 0x001c1f0906347589 */ /* 0x0005e200000e0000 */
        /* <DEDUP_REMOVED lines=23> */
[----:B------:R-:W3:Y:S01]  /*1c030*/  SHFL.IDX PT, R64, R10, R9, 0x1c1f ;  /* 0x001c1f090a407589 */ /* 0x000ee200000e0000 */
        /* <DEDUP_REMOVED lines=26> */
[----:B------:R4:W0:Y:S01]  /*1c1e0*/  SHFL.IDX PT, R68, R24, R9, 0x1c1f ;  /* 0x001c1f0918447589 */ /* 0x00082200000e0000 */
[----:B------:R-:W-:-:S02]  /*1c1f0*/  SEL R125, R27, R86, P0 ;  /* 0x000000561b7d7207 */ /* 0x000fc40000000000 */
[----:B------:R-:W-:Y:S01]  /*1c200*/  SEL R129, R95, R102, P0 ;  /* 0x000000665f817207 */ /* 0x000fe20000000000 */
[----:B------:R-:W-:Y:S01]  /*1c210*/  SHFL.IDX PT, R86, R59, R2, 0x1c1f ;  /* 0x001c1f023b567589 */ /* 0x000fe200000e0000 */
[----:B------:R-:W-:Y:S02]  /*1c220*/  SEL R75, R135, R134, P0 ;  /* 0x00000086874b7207 */ /* 0x000fe40000000000 */
[----:B------:R-:W-:Y:S01]  /*1c230*/  SEL R5, R134, R135, P0 ;  /* 0x0000008786057207 */ /* 0x000fe20000000000 */
[----:B------:R0:W-:Y:S01]  /*1c240*/  SHFL.IDX PT, R102, R36, R9, 0x1c1f ;  /* 0x001c1f0924667589 */ /* 0x0001e200000e0000 */
[----:B-1----:R-:W-:Y:S02]  /*1c250*/  SEL R4, R25, R30, P0 ;  /* 0x0000001e19047207 */ /* 0x002fe40000000000 */
[----:B--2---:R-:W-:Y:S01]  /*1c260*/  SEL R6, R30, R25, P0 ;  /* 0x000000191e067207 */ /* 0x004fe20000000000 */
[----:B------:R-:W-:Y:S01]  /*1c270*/  SHFL.IDX PT, R70, R105, R2, 0x1c1f ;  /* 0x001c1f0269467589 */ /* 0x000fe200000e0000 */
[----:B---3--:R-:W-:-:S02]  /*1c280*/  SEL R30, R64, R57, P0 ;  /* 0x00000039401e7207 */ /* 0x008fc40000000000 */
[----:B----4-:R-:W-:Y:S01]  /*1c290*/  SEL R24, R53, R60, P0 ;  /* 0x0000003c35187207 */ /* 0x010fe20000000000 */
        /* <DEDUP_REMOVED lines=8> */
[----:B0-----:R-:W-:Y:S01]  /*1c320*/  SEL R36, R65, R68, P0 ;  /* 0x0000004441247207 */ /* 0x001fe20000000000 */
[----:B------:R-:W-:Y:S01]  /*1c330*/  SHFL.IDX PT, R43, R125, R2, 0x1c1f ;  /* 0x001c1f027d2b7589 */ /* 0x000fe200000e0000 */
[----:B------:R-:W-:Y:S02]  /*1c340*/  SEL R42, R72, R69, P0 ;  /* 0x00000045482a7207 */ /* 0x000fe40000000000 */
[----:B------:R-:W-:Y:S01]  /*1c350*/  SEL R60, R41, R100, P0 ;  /* 0x00000064293c7207 */ /* 0x000fe20000000000 */
[----:B------:R-:W-:Y:S01]  /*1c360*/  SHFL.IDX PT, R47, R47, R2, 0x1c1f ;  /* 0x001c1f022f2f7589 */ /* 0x000fe200000e0000 */
[----:B------:R-:W-:Y:S02]  /*1c370*/  SEL R11, R104, R33, P0 ;  /* 0x00000021680b7207 */ /* 0x000fe40000000000 */
[----:B------:R-:W-:Y:S01]  /*1c380*/  SEL R13, R29, R106, P0 ;  /* 0x0000006a1d0d7207 */ /* 0x000fe20000000000 */
[----:B------:R-:W-:Y:S01]  /*1c390*/  SHFL.IDX PT, R51, R129, R2, 0x1c1f ;  /* 0x001c1f0281337589 */ /* 0x000fe200000e0000 */
[----:B------:R-:W-:-:S03]  /*1c3a0*/  SEL R15, R106, R29, P0 ;  /* 0x0000001d6a0f7207 */ /* 0x000fc60000000000 */
[----:B------:R-:W-:Y:S04]  /*1c3b0*/  SHFL.IDX PT, R55, R55, R2, 0x1c1f ;  /* 0x001c1f0237377589 */ /* 0x000fe800000e0000 */
[----:B------:R-:W-:Y:S04]  /*1c3c0*/  SHFL.IDX PT, R59, R131, R2, 0x1c1f ;  /* 0x001c1f02833b7589 */ /* 0x000fe800000e0000 */
[----:B------:R-:W-:Y:S04]  /*1c3d0*/  SHFL.IDX PT, R63, R63, R2, 0x1c1f ;  /* 0x001c1f023f3f7589 */ /* 0x000fe800000e0000 */
[----:B------:R-:W-:Y:S04]  /*1c3e0*/  SHFL.IDX PT, R67, R111, R2, 0x1c1f ;  /* 0x001c1f026f437589 */ /* 0x000fe800000e0000 */
[----:B------:R-:W-:Y:S04]  /*1c3f0*/  SHFL.IDX PT, R71, R71, R2, 0x1c1f ;  /* 0x001c1f0247477589 */ /* 0x000fe800000e0000 */
[----:B------:R-:W0:Y:S04]  /*1c400*/  SHFL.IDX PT, R99, R46, R9, 0x1c1f ;  /* 0x001c1f092e637589 */ /* 0x000e2800000e0000 */
[----:B------:R1:W2:Y:S04]  /*1c410*/  SHFL.IDX PT, R101, R38, R9, 0x1c1f ;  /* 0x001c1f0926657589 */ /* 0x0002a800000e0000 */
[----:B------:R3:W-:Y:S04]  /*1c420*/  SHFL.IDX PT, R103, R32, R9, 0x1c1f ;  /* 0x001c1f0920677589 */ /* 0x0007e800000e0000 */
[----:B------:R-:W4:Y:S01]  /*1c430*/  SHFL.IDX PT, R108, R54, R9, 0x1c1f ;  /* 0x001c1f09366c7589 */ /* 0x000f2200000e0000 */
[----:B-1----:R-:W-:-:S03]  /*1c440*/  SEL R38, R68, R65, P0 ;  /* 0x0000004144267207 */ /* 0x002fc60000000000 */
[----:B------:R1:W4:Y:S01]  /*1c450*/  SHFL.IDX PT, R110, R62, R9, 0x1c1f ;  /* 0x001c1f093e6e7589 */ /* 0x00032200000e0000 */
[----:B---3--:R-:W-:-:S03]  /*1c460*/  SEL R32, R61, R20, P0 ;  /* 0x000000143d207207 */ /* 0x008fc60000000000 */
[----:B------:R-:W-:Y:S04]  /*1c470*/  SHFL.IDX PT, R112, R112, R9, 0x1c1f ;  /* 0x001c1f0970707589 */ /* 0x000fe800000e0000 */
[----:B------:R-:W-:Y:S01]  /*1c480*/  SHFL.IDX PT, R114, R114, R9, 0x1c1f ;  /* 0x001c1f0972727589 */ /* 0x000fe200000e0000 */
[----:B0-----:R-:W-:Y:S02]  /*1c490*/  SEL R56, R58, R99, P0 ;  /* 0x000000633a387207 */ /* 0x001fe40000000000 */
[----:B-1----:R-:W-:Y:S01]  /*1c4a0*/  SEL R62, R100, R41, P0 ;  /* 0x00000029643e7207 */ /* 0x002fe20000000000 */
[----:B------:R-:W0:Y:S01]  /*1c4b0*/  SHFL.IDX PT, R116, R116, R9, 0x1c1f ;  /* 0x001c1f0974747589 */ /* 0x000e2200000e0000 */
[----:B--2---:R-:W-:Y:S02]  /*1c4c0*/  SEL R68, R70, R101, P0 ;  /* 0x0000006546447207 */ /* 0x004fe40000000000 */
[----:B------:R-:W-:Y:S01]  /*1c4d0*/  SEL R58, R99, R58, P0 ;  /* 0x0000003a633a7207 */ /* 0x000fe20000000000 */
[----:B------:R-:W1:Y:S01]  /*1c4e0*/  SHFL.IDX PT, R120, R120, R9, 0x1c1f ;  /* 0x001c1f0978787589 */ /* 0x000e6200000e0000 */
[----:B------:R-:W-:-:S03]  /*1c4f0*/  SEL R70, R101, R70, P0 ;  /* 0x0000004665467207 */ /* 0x000fc60000000000 */
[----:B------:R-:W2:Y:S01]  /*1c500*/  SHFL.IDX PT, R122, R122, R9, 0x1c1f ;  /* 0x001c1f097a7a7589 */ /* 0x000ea200000e0000 */
[----:B----4-:R-:W-:Y:S02]  /*1c510*/  SEL R25, R27, R108, P0 ;  /* 0x0000006c1b197207 */ /* 0x010fe40000000000 */
[----:B------:R-:W-:Y:S01]  /*1c520*/  SEL R27, R108, R27, P0 ;  /* 0x0000001b6c1b7207 */ /* 0x000fe20000000000 */
[----:B------:R-:W3:Y:S01]  /*1c530*/  SHFL.IDX PT, R128, R128, R9, 0x1c1f ;  /* 0x001c1f0980807589 */ /* 0x000ee200000e0000 */
[----:B------:R-:W-:Y:S02]  /*1c540*/  SEL R29, R31, R110, P0 ;  /* 0x0000006e1f1d7207 */ /* 0x000fe40000000000 */
[----:B------:R-:W-:Y:S01]  /*1c550*/  SEL R31, R110, R31, P0 ;  /* 0x0000001f6e1f7207 */ /* 0x000fe20000000000 */
[----:B------:R-:W4:Y:S04]  /*1c560*/  SHFL.IDX PT, R118, R118, R9, 0x1c1f ;  /* 0x001c1f0976767589 */ /* 0x000f2800000e0000 */
[----:B------:R-:W4:Y:S04]  /*1c570*/  SHFL.IDX PT, R124, R124, R9, 0x1c1f ;  /* 0x001c1f097c7c7589 */ /* 0x000f2800000e0000 */
[----:B------:R-:W4:Y:S01]  /*1c580*/  SHFL.IDX PT, R126, R126, R9, 0x1c1f ;  /* 0x001c1f097e7e7589 */ /* 0x000f2200000e0000 */
[----:B0-----:R-:W-:-:S02]  /*1c590*/  SEL R41, R43, R116, P0 ;  /* 0x000000742b297207 */ /* 0x001fc40000000000 */
[----:B------:R-:W-:Y:S01]  /*1c5a0*/  SEL R43, R116, R43, P0 ;  /* 0x0000002b742b7207 */ /* 0x000fe20000000000 */
[----:B------:R-:W0:Y:S01]  /*1c5b0*/  SHFL.IDX PT, R132, R132, R9, 0x1c1f ;  /* 0x001c1f0984847589 */ /* 0x000e2200000e0000 */
[----:B-1----:R-:W-:Y:S02]  /*1c5c0*/  SEL R45, R47, R120, P0 ;  /* 0x000000782f2d7207 */ /* 0x002fe40000000000 */
[----:B------:R-:W-:Y:S01]  /*1c5d0*/  SEL R47, R120, R47, P0 ;  /* 0x0000002f782f7207 */ /* 0x000fe20000000000 */
[----:B------:R-:W-:Y:S01]  /*1c5e0*/  SHFL.IDX PT, R97, R97, R2, 0x1c1f ;  /* 0x001c1f0261617589 */ /* 0x000fe200000e0000 */
[----:B--2---:R-:W-:Y:S02]  /*1c5f0*/  SEL R49, R51, R122, P0 ;  /* 0x0000007a33317207 */ /* 0x004fe40000000000 */
[----:B------:R-:W-:Y:S01]  /*1c600*/  SEL R51, R122, R51, P0 ;  /* 0x000000337a337207 */ /* 0x000fe20000000000 */
[----:B------:R1:W2:Y:S01]  /*1c610*/  SHFL.IDX PT, R91, R28, R9, 0x1c1f ;  /* 0x001c1f091c5b7589 */ /* 0x0002a200000e0000 */
[----:B---3--:R-:W-:-:S02]  /*1c620*/  SEL R53, R55, R128, P0 ;  /* 0x0000008037357207 */ /* 0x008fc40000000000 */
[----:B------:R-:W-:Y:S01]  /*1c630*/  SEL R55, R128, R55, P0 ;  /* 0x0000003780377207 */ /* 0x000fe20000000000 */
[----:B------:R3:W2:Y:S04]  /*1c640*/  SHFL.IDX PT, R95, R34, R9, 0x1c1f ;  /* 0x001c1f09225f7589 */ /* 0x0006a800000e0000 */
[----:B------:R4:W2:Y:S01]  /*1c650*/  SHFL.IDX PT, R98, R40, R9, 0x1c1f ;  /* 0x001c1f0928627589 */ /* 0x0008a200000e0000 */
[----:B-1----:R-:W-:-:S03]  /*1c660*/  SEL R28, R57, R64, P0 ;  /* 0x00000040391c7207 */ /* 0x002fc60000000000 */
[----:B------:R-:W1:Y:S01]  /*1c670*/  SHFL.IDX PT, R75, R75, R2, 0x1c1f ;  /* 0x001c1f024b4b7589 */ /* 0x000e6200000e0000 */
[----:B------:R-:W-:Y:S02]  /*1c680*/  SEL R64, R66, R7, P0 ;  /* 0x0000000742407207 */ /* 0x000fe40000000000 */
[----:B------:R-:W-:Y:S01]  /*1c690*/  SEL R66, R7, R66, P0 ;  /* 0x0000004207427207 */ /* 0x000fe20000000000 */
[----:B------:R0:W1:Y:S01]  /*1c6a0*/  SHFL.IDX PT, R2, R5, R9, 0x1c1f ;  /* 0x001c1f0905027589 */ /* 0x00006200000e0000 */
[----:B---3--:R-:W-:Y:S01]  /*1c6b0*/  SEL R34, R20, R61, P0 ;  /* 0x0000003d14227207 */ /* 0x008fe20000000000 */
[----:B------:R-:W-:Y:S01]  /*1c6c0*/  IMAD.MOV.U32 R20, RZ, RZ, RZ ;  /* 0x000000ffff147224 */ /* 0x000fe200078e00ff */
[----:B----4-:R-:W-:Y:S02]  /*1c6d0*/  SEL R40, R69, R72, P0 ;  /* 0x0000004845287207 */ /* 0x010fe40000000000 */
[----:B------:R-:W-:Y:S02]  /*1c6e0*/  SEL R7, R102, R37, P0 ;  /* 0x0000002566077207 */ /* 0x000fe40000000000 */
[----:B------:R-:W-:-:S02]  /*1c6f0*/  SEL R72, R74, R103, P0 ;  /* 0x000000674a487207 */ /* 0x000fc40000000000 */
[----:B------:R-:W-:Y:S02]  /*1c700*/  SEL R57, R59, R118, P0 ;  /* 0x000000763b397207 */ /* 0x000fe40000000000 */
[----:B0-----:R-:W-:Y:S02]  /*1c710*/  SEL R5, R37, R102, P0 ;  /* 0x0000006625057207 */ /* 0x001fe40000000000 */
[----:B------:R-:W-:Y:S02]  /*1c720*/  SEL R9, R33, R104, P0 ;  /* 0x0000006821097207 */ /* 0x000fe40000000000 */
[----:B------:R-:W-:Y:S02]  /*1c730*/  SEL R33, R35, R112, P0 ;  /* 0x0000007023217207 */ /* 0x000fe40000000000 */
[----:B------:R-:W-:Y:S02]  /*1c740*/  SEL R37, R39, R114, P0 ;  /* 0x0000007227257207 */ /* 0x000fe40000000000 */
[----:B------:R-:W-:-:S02]  /*1c750*/  SEL R61, R63, R124, P0 ;  /* 0x0000007c3f3d7207 */ /* 0x000fc40000000000 */
[----:B------:R-:W-:Y:S02]  /*1c760*/  SEL R65, R67, R126, P0 ;  /* 0x0000007e43417207 */ /* 0x000fe40000000000 */
[----:B------:R-:W-:Y:S02]  /*1c770*/  SEL R69, R71, R132, P0 ;  /* 0x0000008447457207 */ /* 0x000fe40000000000 */
[----:B--2---:R-:W-:Y:S02]  /*1c780*/  SEL R44, R86, R91, P0 ;  /* 0x0000005b562c7207 */ /* 0x004fe40000000000 */
        /* <DEDUP_REMOVED lines=11> */
[----:B-1----:R-:W-:-:S07]  /*1c840*/  SEL R71, R132, R71, P0 ;  /* 0x0000004784477207 */ /* 0x002fce0000000000 */
.L_x_2256:
[----:B------:R-:W-:Y:S05]  /*1c850*/  WARPSYNC.ALL ;  /* 0x0000000000007948 */ /* 0x000fea0003800000 */
[----:B------:R-:W-:Y:S06]  /*1c860*/  BAR.SYNC.DEFER_BLOCKING 0x1, 0x100 ;  /* 0x0044000000007b1d */ /* 0x000fec0000010000 */
[----:B------:R-:W-:-:S02]  /*1c870*/  ULDC.64 UR4, c[0x0][0xc00] ;  /* 0x0003000000047ab9 */ /* 0x000fc40000000a00 */
[----:B------:R-:W0:Y:S01]  /*1c880*/  LDC.64 R90, c[0x0][0xc00] ;  /* 0x00030000ff5a7b82 */ /* 0x000e220000000a00 */
[----:B------:R-:W-:-:S04]  /*1c890*/  ISETP.NE.U32.AND P2, PT, RZ, UR4, PT ;  /* 0x00000004ff007c0c */ /* 0x000fc8000bf45070 */
[----:B------:R-:W-:Y:S01]  /*1c8a0*/  ISETP.NE.AND.EX P2, PT, RZ, UR5, PT, P2 ;  /* 0x00000005ff007c0c */ /* 0x000fe2000bf45320 */
[----:B------:R-:W-:Y:S01]  /*1c8b0*/  ULDC.64 UR4, c[0x0][0xc08] ;  /* 0x0003020000047ab9 */ /* 0x000fe20000000a00 */
[----:B------:R1:W-:Y:S04]  /*1c8c0*/  STSM.16.M88.4 [R73], R4 ;  /* 0x0000000449007844 */ /* 0x0003e80000000200 */
[----:B------:R-:W-:Y:S01]  /*1c8d0*/  STSM.16.M88.4 [R96], R8 ;  /* 0x0000000860007844 */ /* 0x000fe20000000200 */
[----:B0-----:R-:W-:-:S03]  /*1c8e0*/  IMAD.WIDE R90, R216, 0x4, R90 ;  /* 0x00000004d85a7825 */ /* 0x001fc600078e025a */
[----:B------:R-:W-:Y:S04]  /*1c8f0*/  STSM.16.M88.4 [R94], R12 ;  /* 0x0000000c5e007844 */ /* 0x000fe80000000200 */
[----:B------:R-:W-:Y:S01]  /*1c900*/  STSM.16.M88.4 [R93], R24 ;  /* 0x000000185d007844 */ /* 0x000fe20000000200 */
[----:B-1----:R-:W-:-:S03]  /*1c910*/  SEL R73, R75, R2, P0 ;  /* 0x000000024b497207 */ /* 0x002fc60000000000 */
[----:B------:R-:W-:Y:S01]  /*1c920*/  STSM.16.M88.4 [R92], R28 ;  /* 0x0000001c5c007844 */ /* 0x000fe20000000200 */
[----:B------:R-:W-:Y:S02]  /*1c930*/  SEL R75, R2, R75, P0 ;  /* 0x0000004b024b7207 */ /* 0x000fe40000000000 */
[----:B------:R-:W-:Y:S01]  /*1c940*/  ISETP.NE.U32.AND P0, PT, RZ, UR4, PT ;  /* 0x00000004ff007c0c */ /* 0x000fe2000bf05070 */
[----:B------:R-:W-:Y:S03]  /*1c950*/  STSM.16.M88.4 [R89], R32 ;  /* 0x0000002059007844 */ /* 0x000fe60000000200 */
[----:B------:R-:W-:Y:S01]  /*1c960*/  ISETP.NE.AND.EX P0, PT, RZ, UR5, PT, P0 ;  /* 0x00000005ff007c0c */ /* 0x000fe2000bf05300 */
[----:B------:R-:W-:Y:S04]  /*1c970*/  STSM.16.M88.4 [R88], R36 ;  /* 0x0000002458007844 */ /* 0x000fe80000000200 */
[----:B------:R-:W-:Y:S04]  /*1c980*/  STSM.16.M88.4 [R87], R40 ;  /* 0x0000002857007844 */ /* 0x000fe80000000200 */
[----:B------:R-:W-:Y:S04]  /*1c990*/  STSM.16.M88.4 [R85], R44 ;  /* 0x0000002c55007844 */ /* 0x000fe80000000200 */
[----:B------:R-:W-:Y:S01]  /*1c9a0*/  STSM.16.M88.4 [R84], R48 ;  /* 0x0000003054007844 */ /* 0x000fe20000000200 */
[----:B------:R-:W0:Y:S03]  /*1c9b0*/  @P0 LDC.64 R4, c[0x0][0xc08] ;  /* 0x00030200ff040b82 */ /* 0x000e260000000a00 */
[----:B------:R1:W-:Y:S04]  /*1c9c0*/  STSM.16.M88.4 [R82], R52 ;  /* 0x0000003452007844 */ /* 0x0003e80000000200 */
[----:B------:R2:W-:Y:S04]  /*1c9d0*/  STSM.16.M88.4 [R83], R56 ;  /* 0x0000003853007844 */ /* 0x0005e80000000200 */
[----:B------:R2:W-:Y:S04]  /*1c9e0*/  STSM.16.M88.4 [R78], R60 ;  /* 0x0000003c4e007844 */ /* 0x0005e80000000200 */
[----:B------:R2:W-:Y:S04]  /*1c9f0*/  STSM.16.M88.4 [R79], R64 ;  /* 0x000000404f007844 */ /* 0x0005e80000000200 */
[----:B------:R2:W-:Y:S01]  /*1ca00*/  STSM.16.M88.4 [R80], R68 ;  /* 0x0000004450007844 */ /* 0x0005e20000000200 */
[----:B------:R-:W-:Y:S01]  /*1ca10*/  ULDC UR4, c[0x0][0xa88] ;  /* 0x0002a20000047ab9 */ /* 0x000fe20000000800 */
[----:B-1----:R-:W1:Y:S02]  /*1ca20*/  LDC R82, c[0x0][0xbe8] ;  /* 0x0002fa00ff527b82 */ /* 0x002e640000000800 */
[----:B------:R2:W-:Y:S06]  /*1ca30*/  STSM.16.M88.4 [R81], R72 ;  /* 0x0000004851007844 */ /* 0x0005ec0000000200 */
[----:B------:R-:W-:Y:S01]  /*1ca40*/  BAR.SYNC.DEFER_BLOCKING 0x1, 0x100 ;  /* 0x0044000000007b1d */ /* 0x000fe20000010000 */
[----:B------:R-:W-:-:S02]  /*1ca50*/  IMAD.U32 R7, RZ, RZ, UR4 ;  /* 0x00000004ff077e24 */ /* 0x000fc4000f8e00ff */
[----:B0-----:R-:W-:-:S03]  /*1ca60*/  @P0 IMAD.WIDE R4, R216, 0x4, R4 ;  /* 0x00000004d8040825 */ /* 0x001fc600078e0204 */
[----:B------:R2:W5:Y:S01]  /*1ca70*/  @P2 LDG.E R20, desc[UR36][R90.64] ;  /* 0x000000245a142981 */ /* 0x000562000c1e1900 */
[----:B-1----:R-:W-:Y:S01]  /*1ca80*/  ISETP.NE.AND P1, PT, R82, 0x1, PT ;  /* 0x000000015200780c */ /* 0x002fe20003f25270 */
[----:B------:R-:W-:Y:S02]  /*1ca90*/  IMAD.IADD R25, R203, 0x1, R202 ;  /* 0x00000001cb197824 */ /* 0x000fe400078e02ca */
[----:B------:R2:W5:Y:S10]  /*1caa0*/  @P0 LDG.E R7, desc[UR36][R4.64] ;  /* 0x0000002404070981 */ /* 0x000574000c1e1900 */
[----:B------:R-:W0:Y:S08]  /*1cab0*/  @P1 LDC R2, c[0x0][0xbec] ;  /* 0x0002fb00ff021b82 */ /* 0x000e300000000800 */
[----:B------:R-:W1:Y:S01]  /*1cac0*/  @P1 LDC R11, c[0x0][0xbf0] ;  /* 0x0002fc00ff0b1b82 */ /* 0x000e620000000800 */
[----:B--2---:R-:W-:Y:S05]  /*1cad0*/  @P0 BRA `(.L_x_1939) ;  /* 0x0000000000100947 */ /* 0x004fea0003800000 */
[----:B------:R-:W-:Y:S05]  /*1cae0*/  @!P2 BRA `(.L_x_1939) ;  /* 0x00000000000ca947 */ /* 0x000fea0003800000 */
[----:B------:R-:W2:Y:S04]  /*1caf0*/  LDG.E R4, desc[UR36][R90.64] ;  /* 0x000000245a047981 */ /* 0x000ea8000c1e1900 */
[----:B-----5:R-:W2:Y:S02]  /*1cb00*/  LDG.E R7, desc[UR36][R90.64+0x4] ;  /* 0x000004245a077981 */ /* 0x020ea4000c1e1900 */
[----:B--2---:R-:W-:-:S07]  /*1cb10*/  IMAD.IADD R7, R7, 0x1, -R4 ;  /* 0x0000000107077824 */ /* 0x004fce00078e0a04 */
.L_x_1939:
[----:B------:R-:W2:Y:S01]  /*1cb20*/  LDL R10, [R1+0x14] ;  /* 0x00001400010a7983 */ /* 0x000ea20000100800 */
[----:B------:R-:W-:Y:S01]  /*1cb30*/  SHF.R.S32.HI R81, RZ, 0x1f, R215 ;  /* 0x0000001fff517819 */ /* 0x000fe200000114d7 */
[----:B0-----:R-:W-:Y:S01]  /*1cb40*/  @P1 IMAD.HI.U32 R2, R25, R2, RZ ;  /* 0x0000000219021227 */ /* 0x001fe200078e00ff */
[--C-:B-----5:R-:W-:Y:S01]  /*1cb50*/  SHF.R.S32.HI R79, RZ, 0x1f, R20.reuse ;  /* 0x0000001fff4f7819 */ /* 0x120fe20000011414 */
[----:B------:R-:W-:Y:S01]  /*1cb60*/  ULDC.64 UR4, c[0x0][0xb90] ;  /* 0x0002e40000047ab9 */ /* 0x000fe20000000a00 */
[----:B------:R-:W-:Y:S01]  /*1cb70*/  MOV R9, R25 ;  /* 0x0000001900097202 */ /* 0x000fe20000000f00 */
[----:B------:R-:W-:Y:S01]  /*1cb80*/  IMAD.MOV.U32 R78, RZ, RZ, R20 ;  /* 0x000000ffff4e7224 */ /* 0x000fe200078e0014 */
[----:B-1----:R-:W-:Y:S01]  /*1cb90*/  @P1 SHF.R.U32.HI R9, RZ, R11, R2 ;  /* 0x0000000bff091219 */ /* 0x002fe20000011602 */
[----:B------:R-:W-:Y:S01]  /*1cba0*/  IMAD R6, R81, UR4, RZ ;  /* 0x0000000451067c24 */ /* 0x000fe2000f8e02ff */
[----:B------:R-:W-:Y:S01]  /*1cbb0*/  SEL R80, R216, RZ, !P2 ;  /* 0x000000ffd8507207 */ /* 0x000fe20005000000 */
[C---:B------:R-:W-:Y:S01]  /*1cbc0*/  IMAD.WIDE.U32 R4, R215.reuse, UR4, R78 ;  /* 0x00000004d7047c25 */ /* 0x040fe2000f8e004e */
[----:B------:R-:W-:Y:S01]  /*1cbd0*/  SHF.R.S32.HI R78, RZ, 0x1f, R216 ;  /* 0x0000001fff4e7819 */ /* 0x000fe200000114d8 */
[----:B------:R-:W0:Y:S02]  /*1cbe0*/  @P1 LDC R83, c[0x0][0xbec] ;  /* 0x0002fb00ff531b82 */ /* 0x000e240000000800 */
[----:B------:R-:W-:Y:S01]  /*1cbf0*/  IMAD R11, R215, UR5, R6 ;  /* 0x00000005d70b7c24 */ /* 0x000fe2000f8e0206 */
[----:B------:R-:W-:Y:S01]  /*1cc00*/  SEL R78, R78, RZ, !P2 ;  /* 0x000000ff4e4e7207 */ /* 0x000fe20005000000 */
[----:B------:R-:W-:Y:S01]  /*1cc10*/  IMAD.MOV R15, RZ, RZ, -R9 ;  /* 0x000000ffff0f7224 */ /* 0x000fe200078e0a09 */
[----:B------:R-:W-:Y:S01]  /*1cc20*/  ULDC.64 UR4, c[0x0][0xb98] ;  /* 0x0002e60000047ab9 */ /* 0x000fe20000000a00 */
[----:B------:R-:W-:-:S02]  /*1cc30*/  IMAD.IADD R5, R5, 0x1, R11 ;  /* 0x0000000105057824 */ /* 0x000fc400078e020b */
[----:B------:R-:W-:Y:S01]  /*1cc40*/  IMAD R11, R82, R15, R25 ;  /* 0x0000000f520b7224 */ /* 0x000fe200078e0219 */
[----:B------:R-:W1:Y:S01]  /*1cc50*/  @P1 LDC R85, c[0x0][0xbf0] ;  /* 0x0002fc00ff551b82 */ /* 0x000e620000000800 */
[----:B------:R-:W-:Y:S02]  /*1cc60*/  IMAD R13, R189, 0x40, R18 ;  /* 0x00000040bd0d7824 */ /* 0x000fe400078e0212 */
[----:B------:R-:W-:Y:S01]  /*1cc70*/  IMAD R15, R78, UR4, RZ ;  /* 0x000000044e0f7c24 */ /* 0x000fe2000f8e02ff */
[----:B------:R-:W-:Y:S01]  /*1cc80*/  SHF.R.S32.HI R2, RZ, 0x1f, R11 ;  /* 0x0000001fff027819 */ /* 0x000fe2000001140b */
[----:B------:R-:W-:-:S04]  /*1cc90*/  IMAD.WIDE.U32 R4, R80, UR4, R4 ;  /* 0x0000000450047c25 */ /* 0x000fc8000f8e0004 */
[----:B------:R-:W-:Y:S01]  /*1cca0*/  IMAD.WIDE R76, R13, 0x2, R76 ;  /* 0x000000020d4c7825 */ /* 0x000fe200078e024c */
[----:B------:R-:W-:Y:S02]  /*1ccb0*/  SHF.R.S32.HI R13, RZ, 0x1f, R9 ;  /* 0x0000001fff0d7819 */ /* 0x000fe40000011409 */
[----:B------:R-:W-:Y:S01]  /*1ccc0*/  IADD3 R4, P0, R9, R4, RZ ;  /* 0x0000000409047210 */ /* 0x000fe20007f1e0ff */
[----:B------:R-:W-:Y:S01]  /*1ccd0*/  IMAD R15, R80, UR5, R15 ;  /* 0x00000005500f7c24 */ /* 0x000fe2000f8e020f */
[----:B------:R-:W-:Y:S01]  /*1cce0*/  ULDC.64 UR4, c[0x0][0xb88] ;  /* 0x0002e20000047ab9 */ /* 0x000fe20000000a00 */
[----:B------:R-:W-:Y:S01]  /*1ccf0*/  IADD3 R9, P2, R76, 0x1000, RZ ;  /* 0x000010004c097810 */ /* 0x000fe20007f5e0ff */
[----:B------:R-:W-:Y:S01]  /*1cd00*/  IMAD R2, R2, UR4, RZ ;  /* 0x0000000402027c24 */ /* 0x000fe2000f8e02ff */
[C---:B------:R-:W-:Y:S02]  /*1cd10*/  IADD3 R25, P5, R76.reuse, 0x3000, RZ ;  /* 0x000030004c197810 */ /* 0x040fe40007fbe0ff */
[----:B------:R-:W-:Y:S01]  /*1cd20*/  IADD3.X R5, R13, R5, R15, P0, !PT ;  /* 0x000000050d057210 */ /* 0x000fe200007fe40f */
[----:B------:R-:W-:Y:S01]  /*1cd30*/  IMAD R13, R11, UR5, R2 ;  /* 0x000000050b0d7c24 */ /* 0x000fe2000f8e0202 */
[----:B------:R-:W-:Y:S01]  /*1cd40*/  LOP3.LUT R8, R9, 0x380, RZ, 0xc0, !PT ;  /* 0x0000038009087812 */ /* 0x000fe200078ec0ff */
[----:B------:R-:W-:Y:S01]  /*1cd50*/  IMAD R2, R7, R82, RZ ;  /* 0x0000005207027224 */ /* 0x000fe200078e02ff */
[----:B------:R-:W-:Y:S01]  /*1cd60*/  IADD3 R33, P4, R76, 0x5000, RZ ;  /* 0x000050004c217810 */ /* 0x000fe20007f9e0ff */
[----:B------:R-:W-:Y:S01]  /*1cd70*/  IMAD.WIDE.U32 R4, R11, UR4, R4 ;  /* 0x000000040b047c25 */ /* 0x000fe2000f8e0004 */
[----:B------:R-:W-:Y:S01]  /*1cd80*/  ULDC.64 UR4, c[0x0][0xb50] ;  /* 0x0002d40000047ab9 */ /* 0x000fe20000000a00 */
[----:B------:R-:W-:-:S02]  /*1cd90*/  SHF.R.U64 R8, R8, 0x3, RZ ;  /* 0x0000000308087819 */ /* 0x000fc400000012ff */
[----:B------:R-:W-:Y:S01]  /*1cda0*/  IMAD.IADD R5, R5, 0x1, R13 ;  /* 0x0000000105057824 */ /* 0x000fe200078e020d */
[----:B------:R-:W-:Y:S02]  /*1cdb0*/  LEA R6, P0, R4, UR4, 0x2 ;  /* 0x0000000404067c11 */ /* 0x000fe4000f8010ff */
[----:B------:R-:W-:Y:S02]  /*1cdc0*/  IADD3 R13, P3, R76, 0x2000, RZ ;  /* 0x000020004c0d7810 */ /* 0x000fe40007f7e0ff */
[----:B------:R-:W-:Y:S01]  /*1cdd0*/  LEA.HI.X R4, R4, UR5, R5, 0x2, P0 ;  /* 0x0000000504047c11 */ /* 0x000fe200080f1405 */
[----:B------:R-:W-:Y:S01]  /*1cde0*/  SHFL.IDX PT, R50, R6, RZ, 0x1c1f ;  /* 0x001c1fff06327589 */ /* 0x000fe200000e0000 */
[----:B------:R-:W-:Y:S01]  /*1cdf0*/  IADD3 R29, P0, R76, 0x4000, RZ ;  /* 0x000040004c1d7810 */ /* 0x000fe20007f1e0ff */
[----:B------:R-:W-:Y:S01]  /*1ce00*/  ULDC.64 UR4, c[0x0][0xaa0] ;  /* 0x0002a80000047ab9 */ /* 0x000fe20000000a00 */
[----:B------:R-:W-:Y:S01]  /*1ce10*/  LOP3.LUT R8, R8, R9, RZ, 0x3c, !PT ;  /* 0x0000000908087212 */ /* 0x000fe200078e3cff */
[----:B------:R-:W-:Y:S01]  /*1ce20*/  IMAD.X R9, RZ, RZ, R77, P2 ;  /* 0x000000ffff097224 */ /* 0x000fe200010e064d */
[----:B------:R-:W-:Y:S01]  /*1ce30*/  LOP3.LUT R12, R13, 0x380, RZ, 0xc0, !PT ;  /* 0x000003800d0c7812 */ /* 0x000fe200078ec0ff */
[----:B------:R-:W3:Y:S01]  /*1ce40*/  SHFL.IDX PT, R51, R4, RZ, 0x1c1f ;  /* 0x001c1fff04337589 */ /* 0x000ee200000e0000 */
[----:B------:R-:W-:-:S02]  /*1ce50*/  LOP3.LUT R28, R29, 0x380, RZ, 0xc0, !PT ;  /* 0x000003801d1c7812 */ /* 0x000fc400078ec0ff */
[----:B------:R-:W-:Y:S01]  /*1ce60*/  IADD3 R37, P2, R76, 0x6000, RZ ;  /* 0x000060004c257810 */ /* 0x000fe20007f5e0ff */
[----:B------:R-:W-:Y:S01]  /*1ce70*/  SHFL.IDX PT, R54, R6, 0x1, 0x1c1f ;  /* 0x003c1f0006367f89 */ /* 0x000fe200000e0000 */
[----:B------:R-:W-:Y:S02]  /*1ce80*/  SHF.R.U64 R12, R12, 0x3, RZ ;  /* 0x000000030c0c7819 */ /* 0x000fe400000012ff */
[----:B------:R-:W-:Y:S01]  /*1ce90*/  SHF.R.U64 R28, R28, 0x3, RZ ;  /* 0x000000031c1c7819 */ /* 0x000fe200000012ff */
[----:B------:R4:W0:Y:S01]  /*1cea0*/  SHFL.IDX PT, R55, R4, 0x1, 0x1c1f ;  /* 0x003c1f0004377f89 */ /* 0x00082200000e0000 */
[----:B------:R-:W-:Y:S02]  /*1ceb0*/  LOP3.LUT R36, R37, 0x380, RZ, 0xc0, !PT ;  /* 0x0000038025247812 */ /* 0x000fe400078ec0ff */
[----:B------:R-:W-:Y:S01]  /*1cec0*/  LOP3.LUT R12, R12, R13, RZ, 0x3c, !PT ;  /* 0x0000000d0c0c7212 */ /* 0x000fe200078e3cff */
[--C-:B------:R-:W-:Y:S01]  /*1ced0*/  IMAD.X R13, RZ, RZ, R77.reuse, P3 ;  /* 0x000000ffff0d7224 */ /* 0x100fe200018e064d */
[----:B------:R-:W-:Y:S01]  /*1cee0*/  LOP3.LUT R28, R28, R29, RZ, 0x3c, !PT ;  /* 0x0000001d1c1c7212 */ /* 0x000fe200078e3cff */
[----:B------:R-:W-:Y:S01]  /*1cef0*/  IMAD.X R29, RZ, RZ, R77, P0 ;  /* 0x000000ffff1d7224 */ /* 0x000fe200000e064d */
[----:B------:R-:W-:-:S02]  /*1cf00*/  SHF.R.U64 R36, R36, 0x3, RZ ;  /* 0x0000000324247819 */ /* 0x000fc400000012ff */
[C---:B------:R-:W-:Y:S02]  /*1cf10*/  IADD3 R41, P3, R76.reuse, 0x7000, RZ ;  /* 0x000070004c297810 */ /* 0x040fe40007f7e0ff */
[----:B------:R-:W-:Y:S02]  /*1cf20*/  IADD3 R49, P0, R76, 0x9000, RZ ;  /* 0x000090004c317810 */ /* 0x000fe40007f1e0ff */
[----:B------:R-:W-:Y:S01]  /*1cf30*/  LOP3.LUT R36, R36, R37, RZ, 0x3c, !PT ;  /* 0x0000002524247212 */ /* 0x000fe200078e3cff */
[----:B------:R-:W-:Y:S01]  /*1cf40*/  IMAD.X R37, RZ, RZ, R77, P2 ;  /* 0x000000ffff257224 */ /* 0x000fe200010e064d */
[----:B------:R-:W-:Y:S02]  /*1cf50*/  LOP3.LUT R40, R41, 0x380, RZ, 0xc0, !PT ;  /* 0x0000038029287812 */ /* 0x000fe400078ec0ff */
[----:B------:R-:W-:Y:S02]  /*1cf60*/  LOP3.LUT R24, R25, 0x380, RZ, 0xc0, !PT ;  /* 0x0000038019187812 */ /* 0x000fe400078ec0ff */
[----:B------:R-:W-:-:S02]  /*1cf70*/  LOP3.LUT R32, R33, 0x380, RZ, 0xc0, !PT ;  /* 0x0000038021207812 */ /* 0x000fc400078ec0ff */
[----:B------:R-:W-:Y:S02]  /*1cf80*/  LOP3.LUT R48, R49, 0x380, RZ, 0xc0, !PT ;  /* 0x0000038031307812 */ /* 0x000fe400078ec0ff */
[----:B------:R-:W-:Y:S02]  /*1cf90*/  IADD3 R57, P2, R76, 0xb000, RZ ;  /* 0x0000b0004c397810 */ /* 0x000fe40007f5e0ff */
[----:B------:R-:W-:Y:S02]  /*1cfa0*/  SHF.R.U64 R40, R40, 0x3, RZ ;  /* 0x0000000328287819 */ /* 0x000fe400000012ff */
[----:B------:R-:W-:Y:S02]  /*1cfb0*/  SHF.R.U64 R24, R24, 0x3, RZ ;  /* 0x0000000318187819 */ /* 0x000fe400000012ff */
[----:B------:R-:W-:Y:S02]  /*1cfc0*/  SHF.R.U64 R32, R32, 0x3, RZ ;  /* 0x0000000320207819 */ /* 0x000fe400000012ff */
[----:B------:R-:W-:-:S02]  /*1cfd0*/  SHF.R.U64 R48, R48, 0x3, RZ ;  /* 0x0000000330307819 */ /* 0x000fc400000012ff */
[----:B------:R-:W-:Y:S02]  /*1cfe0*/  LOP3.LUT R56, R57, 0x380, RZ, 0xc0, !PT ;  /* 0x0000038039387812 */ /* 0x000fe400078ec0ff */
[----:B------:R-:W-:Y:S01]  /*1cff0*/  LOP3.LUT R40, R40, R41, RZ, 0x3c, !PT ;  /* 0x0000002928287212 */ /* 0x000fe200078e3cff */
[--C-:B------:R-:W-:Y:S01]  /*1d000*/  IMAD.X R41, RZ, RZ, R77.reuse, P3 ;  /* 0x000000ffff297224 */ /* 0x100fe200018e064d */
[----:B------:R-:W-:Y:S01]  /*1d010*/  LOP3.LUT R24, R24, R25, RZ, 0x3c, !PT ;  /* 0x0000001918187212 */ /* 0x000fe200078e3cff */
[--C-:B------:R-:W-:Y:S01]  /*1d020*/  IMAD.X R25, RZ, RZ, R77.reuse, P5 ;  /* 0x000000ffff197224 */ /* 0x100fe200028e064d */
[----:B------:R-:W-:Y:S02]  /*1d030*/  LOP3.LUT R32, R32, R33, RZ, 0x3c, !PT ;  /* 0x0000002120207212 */ /* 0x000fe400078e3cff */
[----:B------:R-:W-:Y:S01]  /*1d040*/  LOP3.LUT R48, R48, R49, RZ, 0x3c, !PT ;  /* 0x0000003130307212 */ /* 0x000fe200078e3cff */
[----:B------:R-:W-:Y:S01]  /*1d050*/  IMAD.X R49, RZ, RZ, R77, P0 ;  /* 0x000000ffff317224 */ /* 0x000fe200000e064d */
[----:B------:R-:W-:-:S02]  /*1d060*/  SHF.R.U64 R56, R56, 0x3, RZ ;  /* 0x0000000338387819 */ /* 0x000fc400000012ff */
[----:B------:R-:W-:Y:S02]  /*1d070*/  IADD3.X R33, RZ, R77, RZ, P4, !PT ;  /* 0x0000004dff217210 */ /* 0x000fe400027fe4ff */
[C---:B------:R-:W-:Y:S02]  /*1d080*/  IADD3 R61, P3, R76.reuse, 0xc000, RZ ;  /* 0x0000c0004c3d7810 */ /* 0x040fe40007f7e0ff */
[C---:B------:R-:W-:Y:S02]  /*1d090*/  IADD3 R45, P5, R76.reuse, 0x8000, RZ ;  /* 0x000080004c2d7810 */ /* 0x040fe40007fbe0ff */
[----:B------:R-:W-:Y:S02]  /*1d0a0*/  IADD3 R53, P4, R76, 0xa000, RZ ;  /* 0x0000a0004c357810 */ /* 0x000fe40007f9e0ff */
[----:B------:R-:W-:Y:S02]  /*1d0b0*/  LOP3.LUT P0, RZ, R220, 0x3, RZ, 0xc0, !PT ;  /* 0x00000003dcff7812 */ /* 0x000fe4000780c0ff */
[----:B------:R-:W-:Y:S01]  /*1d0c0*/  LOP3.LUT R56, R56, R57, RZ, 0x3c, !PT ;  /* 0x0000003938387212 */ /* 0x000fe200078e3cff */
[----:B------:R-:W-:Y:S01]  /*1d0d0*/  IMAD.X R57, RZ, RZ, R77, P2 ;  /* 0x000000ffff397224 */ /* 0x000fe200010e064d */
[----:B------:R-:W-:-:S02]  /*1d0e0*/  LOP3.LUT R60, R61, 0x380, RZ, 0xc0, !PT ;  /* 0x000003803d3c7812 */ /* 0x000fc400078ec0ff */
[----:B------:R-:W-:Y:S02]  /*1d0f0*/  LOP3.LUT R44, R45, 0x380, RZ, 0xc0, !PT ;  /* 0x000003802d2c7812 */ /* 0x000fe400078ec0ff */
[----:B------:R-:W-:Y:S02]  /*1d100*/  LOP3.LUT R52, R53, 0x380, RZ, 0xc0, !PT ;  /* 0x0000038035347812 */ /* 0x000fe400078ec0ff */
        /* <DEDUP_REMOVED lines=11> */
[C---:B------:R-:W-:Y:S01]  /*1d1c0*/  IADD3 R69, P4, R76.reuse, 0xe000, RZ ;  /* 0x0000e0004c457810 */ /* 0x040fe20007f9e0ff */
[----:B------:R-:W-:Y:S01]  /*1d1d0*/  IMAD.X R73, RZ, RZ, R77, P3 ;  /* 0x000000ffff497224 */ /* 0x000fe200018e064d */
[----:B------:R-:W-:Y:S02]  /*1d1e0*/  LOP3.LUT R11, R76, 0x380, RZ, 0xc0, !PT ;  /* 0x000003804c0b7812 */ /* 0x000fe400078ec0ff */
[----:B----4-:R-:W-:Y:S02]  /*1d1f0*/  LOP3.LUT R4, R7, 0x380, RZ, 0xc0, !PT ;  /* 0x0000038007047812 */ /* 0x010fe400078ec0ff */
[----:B------:R-:W-:Y:S02]  /*1d200*/  LOP3.LUT R64, R65, 0x380, RZ, 0xc0, !PT ;  /* 0x0000038041407812 */ /* 0x000fe400078ec0ff */
[----:B------:R-:W-:-:S02]  /*1d210*/  LOP3.LUT R68, R69, 0x380, RZ, 0xc0, !PT ;  /* 0x0000038045447812 */ /* 0x000fc400078ec0ff */
[----:B------:R-:W-:Y:S02]  /*1d220*/  SHF.R.U64 R11, R11, 0x3, RZ ;  /* 0x000000030b0b7819 */ /* 0x000fe400000012ff */
[----:B------:R-:W-:Y:S02]  /*1d230*/  SHF.R.U64 R4, R4, 0x3, RZ ;  /* 0x0000000304047819 */ /* 0x000fe400000012ff */
[----:B------:R-:W-:Y:S02]  /*1d240*/  SHF.R.U64 R64, R64, 0x3, RZ ;  /* 0x0000000340407819 */ /* 0x000fe400000012ff */
[----:B------:R-:W-:Y:S02]  /*1d250*/  SHF.R.U64 R68, R68, 0x3, RZ ;  /* 0x0000000344447819 */ /* 0x000fe400000012ff */
[----:B------:R-:W-:Y:S02]  /*1d260*/  LOP3.LUT R76, R11, R76, RZ, 0x3c, !PT ;  /* 0x0000004c0b4c7212 */ /* 0x000fe400078e3cff */
[----:B------:R-:W-:-:S02]  /*1d270*/  LOP3.LUT R64, R64, R65, RZ, 0x3c, !PT ;  /* 0x0000004140407212 */ /* 0x000fc400078e3cff */
[----:B------:R-:W-:Y:S01]  /*1d280*/  LOP3.LUT R68, R68, R69, RZ, 0x3c, !PT ;  /* 0x0000004544447212 */ /* 0x000fe200078e3cff */
[----:B------:R-:W-:Y:S01]  /*1d290*/  IMAD.X R69, RZ, RZ, R77, P4 ;  /* 0x000000ffff457224 */ /* 0x000fe200020e064d */
[----:B------:R-:W-:Y:S02]  /*1d2a0*/  LOP3.LUT R72, R4, R7, RZ, 0x3c, !PT ;  /* 0x0000000704487212 */ /* 0x000fe400078e3cff */
[----:B------:R-:W-:Y:S01]  /*1d2b0*/  IADD3.X R65, RZ, R77, RZ, P5, !PT ;  /* 0x0000004dff417210 */ /* 0x000fe20002ffe4ff */
[----:B------:R-:W-:Y:S01]  /*1d2c0*/  BSSY B1, `(.L_x_1940) ;  /* 0x000005e000017945 */ /* 0x000fe20003800000 */
[----:B--2---:R-:W-:-:S05]  /*1d2d0*/  IMAD.IADD R5, R10, 0x1, R202 ;  /* 0x000000010a057824 */ /* 0x004fca00078e02ca */
[C---:B------:R-:W-:Y:S01]  /*1d2e0*/  ISETP.GE.OR P2, PT, R5.reuse, R2, P0 ;  /* 0x000000020500720c */ /* 0x040fe20000746670 */
[----:B------:R-:W-:-:S05]  /*1d2f0*/  VIADD R5, R5, 0x8 ;  /* 0x0000000805057836 */ /* 0x000fca0000000000 */
[----:B------:R-:W-:-:S07]  /*1d300*/  ISETP.GE.OR P0, PT, R5, R2, P0 ;  /* 0x000000020500720c */ /* 0x000fce0000706670 */
[----:B---3--:R-:W-:Y:S06]  /*1d310*/  @!P2 ST.E desc[UR36][R50.64], R0 ;  /* 0x000000003200a985 */ /* 0x008fec000c101924 */
[----:B0-----:R0:W-:Y:S04]  /*1d320*/  @!P0 ST.E desc[UR36][R54.64], R3 ;  /* 0x0000000336008985 */ /* 0x0011e8000c101924 */
[----:B------:R2:W5:Y:S04]  /*1d330*/  LD.E.128 R4, desc[UR36][R76.64] ;  /* 0x000000244c047980 */ /* 0x000568000c101d00 */
[----:B------:R-:W5:Y:S01]  /*1d340*/  LD.E.128 R8, desc[UR36][R8.64] ;  /* 0x0000002408087980 */ /* 0x000f62000c101d00 */
[----:B0-----:R-:W-:-:S03]  /*1d350*/  IMAD R3, R79, UR4, RZ ;  /* 0x000000044f037c24 */ /* 0x001fc6000f8e02ff */
[----:B------:R-:W5:Y:S01]  /*1d360*/  LD.E.128 R12, desc[UR36][R12.64] ;  /* 0x000000240c0c7980 */ /* 0x000f62000c101d00 */
[----:B--2---:R-:W-:-:S03]  /*1d370*/  IMAD.WIDE.U32 R76, R20, UR4, RZ ;  /* 0x00000004144c7c25 */ /* 0x004fc6000f8e00ff */
[----:B------:R-:W5:Y:S01]  /*1d380*/  LD.E.128 R24, desc[UR36][R24.64] ;  /* 0x0000002418187980 */ /* 0x000f62000c101d00 */
[----:B------:R-:W-:Y:S01]  /*1d390*/  IMAD R3, R20, UR5, R3 ;  /* 0x0000000514037c24 */ /* 0x000fe2000f8e0203 */
[----:B------:R-:W-:Y:S02]  /*1d3a0*/  ULDC.64 UR4, c[0x0][0xae8] ;  /* 0x0002ba0000047ab9 */ /* 0x000fe40000000a00 */
[----:B------:R-:W5:Y:S01]  /*1d3b0*/  LD.E.128 R28, desc[UR36][R28.64] ;  /* 0x000000241c1c7980 */ /* 0x000f62000c101d00 */
[----:B------:R-:W-:Y:S02]  /*1d3c0*/  IMAD.IADD R77, R77, 0x1, R3 ;  /* 0x000000014d4d7824 */ /* 0x000fe400078e0203 */
[----:B------:R-:W-:Y:S01]  /*1d3d0*/  IMAD R3, R214, 0x20, R189 ;  /* 0x00000020d6037824 */ /* 0x000fe200078e02bd */
[----:B------:R-:W5:Y:S01]  /*1d3e0*/  LD.E.128 R32, desc[UR36][R32.64] ;  /* 0x0000002420207980 */ /* 0x000f62000c101d00 */
[----:B------:R-:W-:Y:S02]  /*1d3f0*/  IMAD R0, R81, UR4, RZ ;  /* 0x0000000451007c24 */ /* 0x000fe4000f8e02ff */
[----:B------:R-:W-:Y:S01]  /*1d400*/  IMAD.IADD R20, R202, 0x1, R3 ;  /* 0x00000001ca147824 */ /* 0x000fe200078e0203 */
[----:B------:R-:W5:Y:S01]  /*1d410*/  LD.E.128 R36, desc[UR36][R36.64] ;  /* 0x0000002424247980 */ /* 0x000f62000c101d00 */
[----:B------:R-:W-:-:S02]  /*1d420*/  IMAD R3, R215, UR5, R0 ;  /* 0x00000005d7037c24 */ /* 0x000fc4000f8e0200 */
[----:B------:R-:W-:Y:S01]  /*1d430*/  IMAD.WIDE.U32 R76, R215, UR4, R76 ;  /* 0x00000004d74c7c25 */ /* 0x000fe2000f8e004c */
[----:B------:R-:W-:Y:S01]  /*1d440*/  ULDC.64 UR4, c[0x0][0xaf0] ;  /* 0x0002bc0000047ab9 */ /* 0x000fe20000000a00 */
[----:B------:R-:W5:Y:S02]  /*1d450*/  LD.E.128 R40, desc[UR36][R40.64] ;  /* 0x0000002428287980 */ /* 0x000f64000c101d00 */
[----:B------:R-:W-:Y:S02]  /*1d460*/  @P1 IMAD.HI.U32 R0, R20, R83, RZ ;  /* 0x0000005314001227 */ /* 0x000fe400078e00ff */
[----:B------:R-:W5:Y:S02]  /*1d470*/  LD.E.128 R44, desc[UR36][R44.64] ;  /* 0x000000242c2c7980 */ /* 0x000f64000c101d00 */
[----:B------:R-:W-:Y:S02]  /*1d480*/  IMAD.IADD R77, R77, 0x1, R3 ;  /* 0x000000014d4d7824 */ /* 0x000fe400078e0203 */
[----:B------:R-:W-:Y:S01]  /*1d490*/  IMAD.MOV.U32 R3, RZ, RZ, R20 ;  /* 0x000000ffff037224 */ /* 0x000fe200078e0014 */
[----:B-1----:R-:W-:Y:S01]  /*1d4a0*/  @P1 SHF.R.U32.HI R3, RZ, R85, R0 ;  /* 0x00000055ff031219 */ /* 0x002fe20000011600 */
[----:B------:R-:W-:Y:S01]  /*1d4b0*/  IMAD R79, R78, UR4, RZ ;  /* 0x000000044e4f7c24 */ /* 0x000fe2000f8e02ff */
[----:B------:R-:W5:Y:S02]  /*1d4c0*/  LD.E.128 R48, desc[UR36][R48.64] ;  /* 0x0000002430307980 */ /* 0x000f64000c101d00 */
[----:B------:R-:W-:Y:S01]  /*1d4d0*/  SHF.R.S32.HI R0, RZ, 0x1f, R3 ;  /* 0x0000001fff007819 */ /* 0x000fe20000011403 */
[C---:B------:R-:W-:Y:S01]  /*1d4e0*/  IMAD R79, R80.reuse, UR5, R79 ;  /* 0x00000005504f7c24 */ /* 0x040fe2000f8e024f */
[----:B------:R-:W5:Y:S01]  /*1d4f0*/  LD.E.128 R52, desc[UR36][R52.64] ;  /* 0x0000002434347980 */ /* 0x000f62000c101d00 */
[----:B------:R-:W-:Y:S01]  /*1d500*/  IMAD.WIDE.U32 R80, R80, UR4, R76 ;  /* 0x0000000450507c25 */ /* 0x000fe2000f8e004c */
[----:B------:R-:W-:-:S02]  /*1d510*/  ULDC.64 UR4, c[0x0][0xae0] ;  /* 0x0002b80000047ab9 */ /* 0x000fc40000000a00 */
[----:B------:R-:W5:Y:S01]  /*1d520*/  LD.E.128 R56, desc[UR36][R56.64] ;  /* 0x0000002438387980 */ /* 0x000f62000c101d00 */
[----:B------:R-:W-:Y:S02]  /*1d530*/  IMAD.MOV R77, RZ, RZ, -R3 ;  /* 0x000000ffff4d7224 */ /* 0x000fe400078e0a03 */
[----:B------:R-:W-:Y:S01]  /*1d540*/  IMAD.IADD R81, R81, 0x1, R79 ;  /* 0x0000000151517824 */ /* 0x000fe200078e024f */
[----:B------:R-:W5:Y:S01]  /*1d550*/  LD.E.128 R60, desc[UR36][R60.64] ;  /* 0x000000243c3c7980 */ /* 0x000f62000c101d00 */
[----:B------:R-:W-:Y:S02]  /*1d560*/  IMAD R0, R0, UR4, RZ ;  /* 0x0000000400007c24 */ /* 0x000fe4000f8e02ff */
[----:B------:R-:W-:Y:S01]  /*1d570*/  IMAD R79, R82, R77, R20 ;  /* 0x0000004d524f7224 */ /* 0x000fe200078e0214 */
[----:B------:R-:W5:Y:S01]  /*1d580*/  LD.E.128 R64, desc[UR36][R64.64] ;  /* 0x0000002440407980 */ /* 0x000f62000c101d00 */
[----:B------:R-:W-:-:S03]  /*1d590*/  IMAD R83, R3, UR5, R0 ;  /* 0x0000000503537c24 */ /* 0x000fc6000f8e0200 */
[----:B------:R-:W5:Y:S01]  /*1d5a0*/  LD.E.128 R68, desc[UR36][R68.64] ;  /* 0x0000002444447980 */ /* 0x000f62000c101d00 */
[----:B------:R-:W-:-:S03]  /*1d5b0*/  SHF.R.S32.HI R0, RZ, 0x1f, R79 ;  /* 0x0000001fff007819 */ /* 0x000fc6000001144f */
[----:B------:R-:W5:Y:S01]  /*1d5c0*/  LD.E.128 R72, desc[UR36][R72.64] ;  /* 0x0000002448487980 */ /* 0x000f62000c101d00 */
[----:B------:R-:W-:Y:S01]  /*1d5d0*/  IMAD.WIDE.U32 R76, R3, UR4, R80 ;  /* 0x00000004034c7c25 */ /* 0x000fe2000f8e0050 */
[----:B------:R-:W-:Y:S01]  /*1d5e0*/  ULDC.64 UR4, c[0x0][0xad8] ;  /* 0x0002b60000047ab9 */ /* 0x000fe20000000a00 */
[----:B------:R-:W-:Y:S01]  /*1d5f0*/  IADD3 R85, R189, R202, RZ ;  /* 0x000000cabd557210 */ /* 0x000fe20007ffe0ff */
[----:B------:R-:W-:Y:S01]  /*1d600*/  @!PT LDS RZ, [RZ] ;  /* 0x00000000fffff984 */ /* 0x000fe20000000800 */
[----:B------:R-:W-:Y:S01]  /*1d610*/  @!PT LDS RZ, [RZ] ;  /* 0x00000000fffff984 */ /* 0x000fe20000000800 */
[----:B------:R-:W-:Y:S01]  /*1d620*/  @!PT LDS RZ, [RZ] ;  /* 0x00000000fffff984 */ /* 0x000fe20000000800 */
[----:B------:R-:W-:Y:S01]  /*1d630*/  @!PT LDS RZ, [RZ] ;  /* 0x00000000fffff984 */ /* 0x000fe20000000800 */
[----:B------:R0:W-:Y:S06]  /*1d640*/  MEMBAR.ALL.CTA ;  /* 0x0000000000007992 */ /* 0x0001ec0000008000 */
[----:B0-----:R-:W0:Y:S01]  /*1d650*/  FENCE.VIEW.ASYNC.S ;  /* 0x00000000000073c6 */ /* 0x001e220000000000 */
[----:B------:R-:W-:-:S02]  /*1d660*/  IMAD.IADD R77, R77, 0x1, R83 ;  /* 0x000000014d4d7824 */ /* 0x000fc400078e0253 */
[----:B------:R-:W-:Y:S01]  /*1d670*/  IMAD R0, R0, UR4, RZ ;  /* 0x0000000400007c24 */ /* 0x000fe2000f8e02ff */
[----:B------:R-:W-:Y:S01]  /*1d680*/  ISETP.GE.AND P2, PT, R85, R2, PT ;  /* 0x000000025500720c */ /* 0x000fe20003f46270 */
[----:B------:R-:W-:-:S04]  /*1d690*/  IMAD.WIDE.U32 R76, R79, UR4, R76 ;  /* 0x000000044f4c7c25 */ /* 0x000fc8000f8e004c */
[----:B------:R-:W-:Y:S01]  /*1d6a0*/  IMAD R81, R79, UR5, R0 ;  /* 0x000000054f517c24 */ /* 0x000fe2000f8e0200 */
[----:B------:R-:W-:Y:S01]  /*1d6b0*/  ULDC.64 UR4, c[0x0][0xa80] ;  /* 0x0002a00000047ab9 */ /* 0x000fe20000000a00 */
[----:B------:R-:W-:Y:S01]  /*1d6c0*/  VIADD R0, R184, 0x28420 ;  /* 0x00028420b8007836 */ /* 0x000fe20000000000 */
[C---:B------:R-:W-:Y:S01]  /*1d6d0*/  LEA R20, P3, R76.reuse, UR4, 0x1 ;  /* 0x000000044c147c11 */ /* 0x040fe2000f8608ff */
[----:B------:R-:W-:Y:S02]  /*1d6e0*/  IMAD.IADD R77, R77, 0x1, R81 ;  /* 0x000000014d4d7824 */ /* 0x000fe400078e0251 */
[----:B------:R-:W-:Y:S01]  /*1d6f0*/  VIADD R3, R85, 0x20 ;  /* 0x0000002055037836 */ /* 0x000fe20000000000 */
[----:B------:R-:W-:Y:S01]  /*1d700*/  PRMT R0, RZ, 0x654, R0 ;  /* 0x00000654ff007816 */ /* 0x000fe20000000000 */
[----:B0-----:R0:W1:Y:S01]  /*1d710*/  SHFL.IDX PT, R82, R20, RZ, 0x181f ;  /* 0x00181fff14527589 */ /* 0x00106200000e0000 */
[----:B------:R-:W-:Y:S02]  /*1d720*/  LEA.HI.X R84, R76, UR5, R77, 0x1, P3 ;  /* 0x000000054c547c11 */ /* 0x000fe400098f0c4d */
[-C--:B------:R-:W-:Y:S01]  /*1d730*/  ISETP.GE.AND P1, PT, R3, R2.reuse, PT ;  /* 0x000000020300720c */ /* 0x080fe20003f26270 */
[----:B------:R-:W-:Y:S01]  /*1d740*/  VIADD R3, R85, 0x40 ;  /* 0x0000004055037836 */ /* 0x000fe20000000000 */
[----:B------:R2:W-:Y:S04]  /*1d750*/  SYNCS.ARRIVE.TRANS64.RED.A1T0 RZ, [R0+URZ], RZ ;  /* 0x000000ff00ff79a7 */ /* 0x0005e8000810043f */
[----:B------:R-:W-:Y:S01]  /*1d760*/  ISETP.GE.AND P0, PT, R3, R2, PT ;  /* 0x000000020300720c */ /* 0x000fe20003f06270 */
[----:B--2---:R0:W2:Y:S01]  /*1d770*/  SHFL.IDX PT, R0, R84, RZ, 0x181f ;  /* 0x00181fff54007589 */ /* 0x0040a200000e0000 */
[----:B------:R-:W-:Y:S11]  /*1d780*/  @P2 BRA `(.L_x_1941) ;  /* 0x0000000000442947 */ /* 0x000ff60003800000 */
        /* <DEDUP_REMOVED lines=17> */
.L_x_1941:
[----:B------:R-:W-:Y:S05]  /*1d8a0*/  BSYNC B1 ;  /* 0x0000000000017941 */ /* 0x000fea0003800000 */
.L_x_1940:
[----:B--2---:R2:W4:Y:S01]  /*1d8b0*/  SHFL.IDX PT, R0, R84, 0x1, 0x181f ;  /* 0x00381f0054007f89 */ /* 0x00452200000e0000 */
[----:B------:R-:W-:Y:S03]  /*1d8c0*/  BSSY B1, `(.L_x_1942) ;  /* 0x0000014000017945 */ /* 0x000fe60003800000 */
[----:B---3-5:R2:W3:Y:S01]  /*1d8d0*/  SHFL.IDX PT, R30, R20, 0x1, 0x181f ;  /* 0x00381f00141e7f89 */ /* 0x0284e200000e0000 */
[----:B------:R-:W-:Y:S05]  /*1d8e0*/  @P1 BRA `(.L_x_1943) ;  /* 0x0000000000441947 */ /* 0x000fea0003800000 */
[----:B------:R-:W-:Y:S02]  /*1d8f0*/  ULDC UR4, c[0x0][0xac8] ;  /* 0x0002b20000047ab9 */ /* 0x000fe40000000800 */
[----:B------:R-:W-:Y:S02]  /*1d900*/  ISETP.GE.AND P4, PT, R18, UR4, PT ;  /* 0x0000000412007c0c */ /* 0x000fe4000bf86270 */
[----:B------:R-:W-:Y:S02]  /*1d910*/  ISETP.GE.AND P3, PT, R191, UR4, PT ;  /* 0x00000004bf007c0c */ /* 0x000fe4000bf66270 */
[----:B------:R-:W-:Y:S02]  /*1d920*/  ISETP.GE.AND P2, PT, R205, UR4, PT ;  /* 0x00000004cd007c0c */ /* 0x000fe4000bf46270 */
[----:B------:R-:W-:-:S07]  /*1d930*/  ISETP.GE.AND P1, PT, R207, UR4, PT ;  /* 0x00000004cf007c0c */ /* 0x000fce000bf26270 */
[----:B---3--:R-:W-:-:S04]  /*1d940*/  @!P4 LEA R4, P5, R18, R30, 0x1 ;  /* 0x0000001e1204c211 */ /* 0x008fc800078a08ff */
        /* <DEDUP_REMOVED lines=11> */
.L_x_1943:
[----:B------:R-:W-:Y:S05]  /*1da00*/  BSYNC B1 ;  /* 0x0000000000017941 */ /* 0x000fea0003800000 */
.L_x_1942:
[----:B----4-:R4:W0:Y:S01]  /*1da10*/  SHFL.IDX PT, R0, R84, 0x2, 0x181f ;  /* 0x00581f0054007f89 */ /* 0x01082200000e0000 */
[----:B------:R-:W-:Y:S03]  /*1da20*/  BSSY B1, `(.L_x_1944) ;  /* 0x0000014000017945 */ /* 0x000fe60003800000 */
[----:B---3--:R4:W3:Y:S01]  /*1da30*/  SHFL.IDX PT, R10, R20, 0x2, 0x181f ;  /* 0x00581f00140a7f89 */ /* 0x0088e200000e0000 */
[----:B------:R-:W-:Y:S05]  /*1da40*/  @P0 BRA `(.L_x_1945) ;  /* 0x0000000000440947 */ /* 0x000fea0003800000 */
[----:B------:R-:W-:Y:S02]  /*1da50*/  ULDC UR4, c[0x0][0xac8] ;  /* 0x0002b20000047ab9 */ /* 0x000fe40000000800 */
[----:B------:R-:W-:Y:S02]  /*1da60*/  ISETP.GE.AND P3, PT, R18, UR4, PT ;  /* 0x0000000412007c0c */ /* 0x000fe4000bf66270 */
[----:B------:R-:W-:Y:S02]  /*1da70*/  ISETP.GE.AND P2, PT, R191, UR4, PT ;  /* 0x00000004bf007c0c */ /* 0x000fe4000bf46270 */
[----:B------:R-:W-:Y:S02]  /*1da80*/  ISETP.GE.AND P1, PT, R205, UR4, PT ;  /* 0x00000004cd007c0c */ /* 0x000fe4000bf26270 */
[----:B------:R-:W-:-:S07]  /*1da90*/  ISETP.GE.AND P0, PT, R207, UR4, PT ;  /* 0x00000004cf007c0c */ /* 0x000fce000bf06270 */
[CC--:B---3--:R-:W-:Y:S02]  /*1daa0*/  @!P3 LEA R4, P5, R18.reuse, R10.reuse, 0x1 ;  /* 0x0000000a1204b211 */ /* 0x0c8fe400078a08ff */
[----:B------:R-:W-:Y:S02]  /*1dab0*/  @!P2 LEA R6, P4, R191, R10, 0x1 ;  /* 0x0000000abf06a211 */ /* 0x000fe400078808ff */
[----:B0-----:R-:W-:Y:S02]  /*1dac0*/  @!P3 LEA.HI.X R5, R18, R0, R19, 0x1, P5 ;  /* 0x000000001205b211 */ /* 0x001fe400028f0c13 */
        /* <DEDUP_REMOVED lines=9> */
.L_x_1945:
[----:B------:R-:W-:Y:S05]  /*1db60*/  BSYNC B1 ;  /* 0x0000000000017941 */ /* 0x000fea0003800000 */
.L_x_1944:
[----:B------:R-:W-:Y:S01]  /*1db70*/  VIADD R3, R85, 0x60 ;  /* 0x0000006055037836 */ /* 0x000fe20000000000 */
[----:B0-2-4-:R-:W0:Y:S04]  /*1db80*/  SHFL.IDX PT, R84, R84, 0x3, 0x181f ;  /* 0x00781f0054547f89 */ /* 0x015e2800000e0000 */
[----:B------:R-:W-:Y:S01]  /*1db90*/  ISETP.GE.AND P0, PT, R3, R2, PT ;  /* 0x000000020300720c */ /* 0x000fe20003f06270 */
[----:B------:R-:W2:-:S12]  /*1dba0*/  SHFL.IDX PT, R20, R20, 0x3, 0x181f ;  /* 0x00781f0014147f89 */ /* 0x000e9800000e0000 */
[----:B------:R-:W-:Y:S05]  /*1dbb0*/  @P0 BRA `(.L_x_1946) ;  /* 0x0000000c00a40947 */ /* 0x000fea0003800000 */
[----:B------:R-:W-:Y:S02]  /*1dbc0*/  ULDC UR4, c[0x0][0xac8] ;  /* 0x0002b20000047ab9 */ /* 0x000fe40000000800 */
[----:B------:R-:W-:Y:S02]  /*1dbd0*/  ISETP.GE.AND P3, PT, R18, UR4, PT ;  /* 0x0000000412007c0c */ /* 0x000fe4000bf66270 */
[----:B------:R-:W-:Y:S02]  /*1dbe0*/  ISETP.GE.AND P4, PT, R191, UR4, PT ;  /* 0x00000004bf007c0c */ /* 0x000fe4000bf86270 */
[----:B------:R-:W-:-:S09]  /*1dbf0*/  ISETP.GE.AND P5, PT, R205, UR4, PT ;  /* 0x00000004cd007c0c */ /* 0x000fd2000bfa6270 */
[CC--:B--2---:R-:W-:Y:S02]  /*1dc00*/  @!P3 LEA R2, P0, R18.reuse, R20.reuse, 0x1 ;  /* 0x000000141202b211 */ /* 0x0c4fe400078008ff */
[-C--:B------:R-:W-:Y:S02]  /*1dc10*/  @!P4 LEA R4, P1, R191, R20.reuse, 0x1 ;  /* 0x00000014bf04c211 */ /* 0x080fe400078208ff */
[----:B------:R-:W-:Y:S02]  /*1dc20*/  @!P5 LEA R6, P2, R205, R20, 0x1 ;  /* 0x00000014cd06d211 */ /* 0x000fe400078408ff */
[-C--:B0-----:R-:W-:Y:S02]  /*1dc30*/  @!P3 LEA.HI.X R3, R18, R84.reuse, R19, 0x1, P0 ;  /* 0x000000541203b211 */ /* 0x081fe400000f0c13 */
[-C--:B------:R-:W-:Y:S02]  /*1dc40*/  @!P4 LEA.HI.X R5, R191, R84.reuse, R213, 0x1, P1 ;  /* 0x00000054bf05c211 */ /* 0x080fe400008f0cd5 */
[----:B------:R-:W-:Y:S01]  /*1dc50*/  @!P5 LEA.HI.X R7, R205, R84, R219, 0x1, P2 ;  /* 0x00000054cd07d211 */ /* 0x000fe200010f0cdb */
[----:B------:R4:W-:Y:S01]  /*1dc60*/  @!P3 ST.E.128 desc[UR36][R2.64], R24 ;  /* 0x000000180200b985 */ /* 0x0009e2000c101d24 */
[----:B------:R-:W-:-:S03]  /*1dc70*/  ISETP.GE.AND P0, PT, R207, UR4, PT ;  /* 0x00000004cf007c0c */ /* 0x000fc6000bf06270 */
[----:B------:R4:W-:Y:S04]  /*1dc80*/  @!P4 ST.E.128 desc[UR36][R4.64], R40 ;  /* 0x000000280400c985 */ /* 0x0009e8000c101d24 */
[----:B------:R4:W-:Y:S06]  /*1dc90*/  @!P5 ST.E.128 desc[UR36][R6.64], R56 ;  /* 0x000000380600d985 */ /* 0x0009ec000c101d24 */
[----:B------:R-:W-:Y:S05]  /*1dca0*/  @P0 BRA `(.L_x_1946) ;  /* 0x0000000c00680947 */ /* 0x000fea0003800000 */
[----:B----4-:R-:W-:-:S04]  /*1dcb0*/  LEA R2, P0, R207, R20, 0x1 ;  /* 0x00000014cf027211 */ /* 0x010fc800078008ff */
[----:B------:R-:W-:-:S05]  /*1dcc0*/  LEA.HI.X R3, R207, R84, R218, 0x1, P0 ;  /* 0x00000054cf037211 */ /* 0x000fca00000f0cda */
[----:B------:R0:W-:Y:S01]  /*1dcd0*/  ST.E.128 desc[UR36][R2.64], R72 ;  /* 0x0000004802007985 */ /* 0x0001e2000c101d24 */
[----:B------:R-:W-:Y:S05]  /*1dce0*/  BRA `(.L_x_1946) ;  /* 0x0000000c00587947 */ /* 0x000fea0003800000 */
.L_x_1937:
[----:B------:R-:W-:Y:S01]  /*1dcf0*/  ULDC.64 UR4, c[0x0][0xc00] ;  /* 0x0003000000047ab9 */ /* 0x000fe20000000a00 */
[----:B------:R-:W2:Y:S01]  /*1dd00*/  LDC.64 R2, c[0x0][0xc00] ;  /* 0x00030000ff027b82 */ /* 0x000ea20000000a00 */
[----:B------:R-:W-:Y:S01]  /*1dd10*/  ISETP.NE.U32.AND P0, PT, RZ, UR4, PT ;  /* 0x00000004ff007c0c */ /* 0x000fe2000bf05070 */
[----:B------:R-:W-:-:S03]  /*1dd20*/  IMAD.MOV.U32 R0, RZ, RZ, RZ ;  /* 0x000000ffff007224 */ /* 0x000fc600078e00ff */
[----:B------:R-:W-:Y:S01]  /*1dd30*/  ISETP.NE.AND.EX P0, PT, RZ, UR5, PT, P0 ;  /* 0x00000005ff007c0c */ /* 0x000fe2000bf05300 */
[----:B------:R-:W-:Y:S02]  /*1dd40*/  ULDC.64 UR4, c[0x0][0xc08] ;  /* 0x0003020000047ab9 */ /* 0x000fe40000000a00 */
[----:B------:R-:W-:Y:S01]  /*1dd50*/  ISETP.NE.U32.AND P1, PT, RZ, UR4, PT ;  /* 0x00000004ff007c0c */ /* 0x000fe2000bf25070 */
[----:B------:R-:W3:Y:S03]  /*1dd60*/  LDC R25, c[0x0][0xbe8] ;  /* 0x0002fa00ff197b82 */ /* 0x000ee60000000800 */
[----:B------:R-:W-:Y:S01]  /*1dd70*/  ISETP.NE.AND.EX P1, PT, RZ, UR5, PT, P1 ;  /* 0x00000005ff007c0c */ /* 0x000fe2000bf25310 */
[----:B--2---:R-:W-:-:S12]  /*1dd80*/  IMAD.WIDE R2, R216, 0x4, R2 ;  /* 0x00000004d8027825 */ /* 0x004fd800078e0202 */
[----:B------:R-:W2:Y:S01]  /*1dd90*/  @P1 LDC.64 R4, c[0x0][0xc08] ;  /* 0x00030200ff041b82 */ /* 0x000ea20000000a00 */
[----:B------:R-:W-:Y:S02]  /*1dda0*/  ULDC UR4, c[0x0][0xa88] ;  /* 0x0002a20000047ab9 */ /* 0x000fe40000000800 */
[----:B------:R-:W-:Y:S01]  /*1ddb0*/  IMAD.U32 R6, RZ, RZ, UR4 ;  /* 0x00000004ff067e24 */ /* 0x000fe2000f8e00ff */
[----:B------:R4:W5:Y:S01]  /*1ddc0*/  @P0 LDG.E R0, desc[UR36][R2.64] ;  /* 0x0000002402000981 */ /* 0x000962000c1e1900 */
[----:B------:R-:W0:Y:S01]  /*1ddd0*/  S2R R7, SR_TID.X ;  /* 0x0000000000077919 */ /* 0x000e220000002100 */
[----:B--2---:R-:W-:-:S05]  /*1dde0*/  @P1 IMAD.WIDE R4, R216, 0x4, R4 ;  /* 0x00000004d8041825 */ /* 0x004fca00078e0204 */
[----:B------:R4:W5:Y:S01]  /*1ddf0*/  @P1 LDG.E R6, desc[UR36][R4.64] ;  /* 0x0000002404061981 */ /* 0x000962000c1e1900 */
[----:B---3--:R-:W-:Y:S01]  /*1de00*/  ISETP.NE.AND P2, PT, R25, 0x1, PT ;  /* 0x000000011900780c */ /* 0x008fe20003f45270 */
[----:B0-----:R-:W-:-:S12]  /*1de10*/  VIADD R7, R7, 0xffffff80 ;  /* 0xffffff8007077836 */ /* 0x001fd80000000000 */
[----:B-1----:R-:W0:Y:S01]  /*1de20*/  @P2 LDC R20, c[0x0][0xbec] ;  /* 0x0002fb00ff142b82 */ /* 0x002e220000000800 */
[----:B------:R-:W-:Y:S02]  /*1de30*/  ISETP.GE.AND P3, PT, R7, 0x80, PT ;  /* 0x000000800700780c */ /* 0x000fe40003f66270 */
[----:B------:R-:W-:-:S05]  /*1de40*/  SHF.R.S32.HI R7, RZ, 0x1f, R216 ;  /* 0x0000001fff077819 */ /* 0x000fca00000114d8 */
[----:B------:R-:W1:Y:S01]  /*1de50*/  @P2 LDC R27, c[0x0][0xbf0] ;  /* 0x0002fc00ff1b2b82 */ /* 0x000e620000000800 */
[----:B----4-:R-:W-:Y:S05]  /*1de60*/  @P1 BRA `(.L_x_1947) ;  /* 0x0000000000101947 */ /* 0x010fea0003800000 */
[----:B------:R-:W-:Y:S05]  /*1de70*/  @!P0 BRA `(.L_x_1947) ;  /* 0x00000000000c8947 */ /* 0x000fea0003800000 */
[----:B------:R-:W2:Y:S04]  /*1de80*/  LDG.E R5, desc[UR36][R2.64] ;  /* 0x0000002402057981 */ /* 0x000ea8000c1e1900 */
[----:B-----5:R-:W2:Y:S02]  /*1de90*/  LDG.E R6, desc[UR36][R2.64+0x4] ;  /* 0x0000042402067981 */ /* 0x020ea4000c1e1900 */
[----:B--2---:R-:W-:-:S07]  /*1dea0*/  IADD3 R6, -R5, R6, RZ ;  /* 0x0000000605067210 */ /* 0x004fce0007ffe1ff */
.L_x_1947:
[----:B------:R-:W-:Y:S01]  /*1deb0*/  BSSY B1, `(.L_x_1948) ;  /* 0x000002d000017945 */ /* 0x000fe20003800000 */
[----:B------:R-:W-:Y:S02]  /*1dec0*/  SHF.R.S32.HI R10, RZ, 0x1f, R215 ;  /* 0x0000001fff0a7819 */ /* 0x000fe400000114d7 */
[----:B------:R-:W-:Y:S02]  /*1ded0*/  SEL R13, R216, RZ, !P0 ;  /* 0x000000ffd80d7207 */ /* 0x000fe40004000000 */
[----:B------:R-:W-:Y:S02]  /*1dee0*/  SEL R12, R7, RZ, !P0 ;  /* 0x000000ff070c7207 */ /* 0x000fe40004000000 */
[----:B-----5:R-:W-:Y:S01]  /*1def0*/  SHF.R.S32.HI R11, RZ, 0x1f, R0 ;  /* 0x0000001fff0b7819 */ /* 0x020fe20000011400 */
[----:B------:R-:W-:Y:S06]  /*1df00*/  @P3 BRA `(.L_x_1949) ;  /* 0x00000000009c3947 */ /* 0x000fec0003800000 */
[----:B------:R-:W2:Y:S01]  /*1df10*/  S2R R3, SR_TID.X ;  /* 0x0000000000037919 */ /* 0x000ea20000002100 */
[----:B------:R-:W3:Y:S02]  /*1df20*/  LDC R14, c[0x0][0xbe8] ;  /* 0x0002fa00ff0e7b82 */ /* 0x000ee40000000800 */
[----:B---3--:R-:W-:Y:S01]  /*1df30*/  IMAD R2, R6, R14, RZ ;  /* 0x0000000e06027224 */ /* 0x008fe200078e02ff */
[----:B--2---:R-:W-:-:S04]  /*1df40*/  IADD3 R9, R202, -0x80, R3 ;  /* 0xffffff80ca097810 */ /* 0x004fc80007ffe003 */
[----:B------:R-:W-:-:S13]  /*1df50*/  ISETP.GE.AND P0, PT, R9, R2, PT ;  /* 0x000000020900720c */ /* 0x000fda0003f06270 */
[----:B------:R-:W-:Y:S05]  /*1df60*/  @P0 BRA `(.L_x_1949) ;  /* 0x0000000000840947 */ /* 0x000fea0003800000 */
[----:B------:R-:W-:Y:S01]  /*1df70*/  ISETP.NE.AND P0, PT, R14, 0x1, PT ;  /* 0x000000010e00780c */ /* 0x000fe20003f05270 */
[----:B------:R-:W-:Y:S01]  /*1df80*/  ULDC.64 UR4, c[0x0][0xb90] ;  /* 0x0002e40000047ab9 */ /* 0x000fe20000000a00 */
[----:B------:R-:W-:Y:S02]  /*1df90*/  IMAD.MOV.U32 R2, RZ, RZ, R0 ;  /* 0x000000ffff027224 */ /* 0x000fe400078e0000 */
[----:B------:R-:W-:Y:S02]  /*1dfa0*/  IMAD R8, R10, UR4, RZ ;  /* 0x000000040a087c24 */ /* 0x000fe4000f8e02ff */
[----:B------:R-:W-:Y:S02]  /*1dfb0*/  IMAD.MOV.U32 R3, RZ, RZ, R11 ;  /* 0x000000ffff037224 */ /* 0x000fe400078e000b */
[----:B------:R-:W-:Y:S02]  /*1dfc0*/  IMAD.MOV.U32 R5, RZ, RZ, R9 ;  /* 0x000000ffff057224 */ /* 0x000fe400078e0009 */
[----:B------:R-:W-:-:S03]  /*1dfd0*/  IMAD.WIDE.U32 R2, R215, UR4, R2 ;  /* 0x00000004d7027c25 */ /* 0x000fc6000f8e0002 */
[----:B------:R-:W2:Y:S01]  /*1dfe0*/  @P0 LDC R4, c[0x0][0xbec] ;  /* 0x0002fb00ff040b82 */ /* 0x000ea20000000800 */
[----:B------:R-:W-:Y:S01]  /*1dff0*/  IMAD R7, R215, UR5, R8 ;  /* 0x00000005d7077c24 */ /* 0x000fe2000f8e0208 */
[----:B------:R-:W-:-:S03]  /*1e000*/  ULDC.64 UR4, c[0x0][0xb98] ;  /* 0x0002e60000047ab9 */ /* 0x000fc60000000a00 */
[----:B------:R-:W-:-:S03]  /*1e010*/  IMAD.IADD R3, R3, 0x1, R7 ;  /* 0x0000000103037824 */ /* 0x000fc600078e0207 */
[----:B------:R-:W3:Y:S01]  /*1e020*/  @P0 LDC R15, c[0x0][0xbf0] ;  /* 0x0002fc00ff0f0b82 */ /* 0x000ee20000000800 */
[----:B------:R-:W-:-:S04]  /*1e030*/  IMAD.WIDE.U32 R2, R13, UR4, R2 ;  /* 0x000000040d027c25 */ /* 0x000fc8000f8e0002 */
[----:B--2---:R-:W-:-:S05]  /*1e040*/  @P0 IMAD.HI.U32 R4, R9, R4, RZ ;  /* 0x0000000409040227 */ /* 0x004fca00078e00ff */
[----:B---3--:R-:W-:Y:S01]  /*1e050*/  @P0 SHF.R.U32.HI R5, RZ, R15, R4 ;  /* 0x0000000fff050219 */ /* 0x008fe20000011604 */
[----:B------:R-:W-:-:S03]  /*1e060*/  IMAD R4, R12, UR4, RZ ;  /* 0x000000040c047c24 */ /* 0x000fc6000f8e02ff */
[----:B------:R-:W-:Y:S01]  /*1e070*/  IADD3 R2, P0, R5, R2, RZ ;  /* 0x0000000205027210 */ /* 0x000fe20007f1e0ff */
[----:B------:R-:W-:Y:S02]  /*1e080*/  IMAD.MOV R7, RZ, RZ, -R5 ;  /* 0x000000ffff077224 */ /* 0x000fe400078e0a05 */
[----:B------:R-:W-:Y:S01]  /*1e090*/  IMAD R8, R13, UR5, R4 ;  /* 0x000000050d087c24 */ /* 0x000fe2000f8e0204 */
[----:B------:R-:W-:Y:S01]  /*1e0a0*/  ULDC.64 UR4, c[0x0][0xb88] ;  /* 0x0002e20000047ab9 */ /* 0x000fe20000000a00 */
[----:B------:R-:W-:Y:S01]  /*1e0b0*/  IMAD R7, R14, R7, R9 ;  /* 0x000000070e077224 */ /* 0x000fe200078e0209 */
[----:B------:R-:W-:-:S04]  /*1e0c0*/  SHF.R.S32.HI R9, RZ, 0x1f, R5 ;  /* 0x0000001fff097819 */ /* 0x000fc80000011405 */
[----:B------:R-:W-:Y:S02]  /*1e0d0*/  SHF.R.S32.HI R4, RZ, 0x1f, R7 ;  /* 0x0000001fff047819 */ /* 0x000fe40000011407 */
[----:B------:R-:W-:-:S03]  /*1e0e0*/  IADD3.X R3, R9, R3, R8, P0, !PT ;  /* 0x0000000309037210 */ /* 0x000fc600007fe408 */
[----:B------:R-:W-:Y:S02]  /*1e0f0*/  IMAD R4, R4, UR4, RZ ;  /* 0x0000000404047c24 */ /* 0x000fe4000f8e02ff */
[----:B------:R-:W-:-:S04]  /*1e100*/  IMAD.WIDE.U32 R2, R7, UR4, R2 ;  /* 0x0000000407027c25 */ /* 0x000fc8000f8e0002 */
[----:B------:R-:W-:Y:S01]  /*1e110*/  IMAD R5, R7, UR5, R4 ;  /* 0x0000000507057c24 */ /* 0x000fe2000f8e0204 */
[----:B------:R-:W-:Y:S02]  /*1e120*/  ULDC.64 UR4, c[0x0][0xb50] ;  /* 0x0002d40000047ab9 */ /* 0x000fe40000000a00 */
[----:B------:R-:W-:Y:S01]  /*1e130*/  LEA R4, P0, R2, UR4, 0x2 ;  /* 0x0000000402047c11 */ /* 0x000fe2000f8010ff */
[----:B------:R-:W-:-:S05]  /*1e140*/  IMAD.IADD R3, R3, 0x1, R5 ;  /* 0x0000000103037824 */ /* 0x000fca00078e0205 */
[----:B------:R-:W-:Y:S01]  /*1e150*/  LEA.HI.X R5, R2, UR5, R3, 0x2, P0 ;  /* 0x0000000502057c11 */ /* 0x000fe200080f1403 */
[----:B------:R-:W-:-:S05]  /*1e160*/  IMAD.MOV.U32 R3, RZ, RZ, -0x800000 ;  /* 0xff800000ff037424 */ /* 0x000fca00078e00ff */
[----:B------:R2:W-:Y:S02]  /*1e170*/  STG.E desc[UR36][R4.64], R3 ;  /* 0x0000000304007986 */ /* 0x0005e4000c101924 */
.L_x_1949:
[----:B------:R-:W-:Y:S05]  /*1e180*/  BSYNC B1 ;  /* 0x0000000000017941 */ /* 0x000fea0003800000 */
.L_x_1948:
[----:B------:R-:W-:Y:S01]  /*1e190*/  ULDC.64 UR4, c[0x0][0xaa0] ;  /* 0x0002a80000047ab9 */ /* 0x000fe20000000a00 */
[----:B------:R-:W-:Y:S02]  /*1e1a0*/  IMAD R7, R214, 0x20, R189 ;  /* 0x00000020d6077824 */ /* 0x000fe400078e02bd */
[----:B--2---:R-:W-:-:S03]  /*1e1b0*/  IMAD R3, R11, UR4, RZ ;  /* 0x000000040b037c24 */ /* 0x004fc6000f8e02ff */
[----:B------:R-:W-:Y:S01]  /*1e1c0*/  IADD3 R9, R202, R7, RZ ;  /* 0x00000007ca097210 */ /* 0x000fe20007ffe0ff */
[C---:B------:R-:W-:Y:S02]  /*1e1d0*/  IMAD R5, R0.reuse, UR5, R3 ;  /* 0x0000000500057c24 */ /* 0x040fe4000f8e0203 */
[----:B------:R-:W-:Y:S01]  /*1e1e0*/  IMAD.WIDE.U32 R2, R0, UR4, RZ ;  /* 0x0000000400027c25 */ /* 0x000fe2000f8e00ff */
[----:B------:R-:W-:-:S03]  /*1e1f0*/  ULDC.64 UR4, c[0x0][0xae8] ;  /* 0x0002ba0000047ab9 */ /* 0x000fc60000000a00 */
[----:B------:R-:W-:Y:S02]  /*1e200*/  IMAD.IADD R3, R3, 0x1, R5 ;  /* 0x0000000103037824 */ /* 0x000fe400078e0205 */
[----:B------:R-:W-:Y:S02]  /*1e210*/  IMAD R4, R10, UR4, RZ ;  /* 0x000000040a047c24 */ /* 0x000fe4000f8e02ff */
[----:B0-----:R-:W-:-:S04]  /*1e220*/  @P2 IMAD.HI.U32 R0, R9, R20, RZ ;  /* 0x0000001409002227 */ /* 0x001fc800078e00ff */
[C---:B------:R-:W-:Y:S02]  /*1e230*/  IMAD R7, R215.reuse, UR5, R4 ;  /* 0x00000005d7077c24 */ /* 0x040fe4000f8e0204 */
[----:B------:R-:W-:Y:S01]  /*1e240*/  IMAD.WIDE.U32 R2, R215, UR4, R2 ;  /* 0x00000004d7027c25 */ /* 0x000fe2000f8e0002 */
[----:B------:R-:W-:-:S03]  /*1e250*/  ULDC.64 UR4, c[0x0][0xaf0] ;  /* 0x0002bc0000047ab9 */ /* 0x000fc60000000a00 */
[----:B------:R-:W-:Y:S01]  /*1e260*/  IMAD.MOV.U32 R5, RZ, RZ, R9 ;  /* 0x000000ffff057224 */ /* 0x000fe200078e0009 */
[----:B-1----:R-:W-:Y:S01]  /*1e270*/  @P2 SHF.R.U32.HI R5, RZ, R27, R0 ;  /* 0x0000001bff052219 */ /* 0x002fe20000011600 */
[----:B------:R-:W-:Y:S02]  /*1e280*/  IMAD R4, R12, UR4, RZ ;  /* 0x000000040c047c24 */ /* 0x000fe4000f8e02ff */
[----:B------:R-:W-:Y:S01]  /*1e290*/  IMAD.IADD R3, R3, 0x1, R7 ;  /* 0x0000000103037824 */ /* 0x000fe200078e0207 */
[----:B------:R-:W-:Y:S01]  /*1e2a0*/  SHF.R.S32.HI R0, RZ, 0x1f, R5 ;  /* 0x0000001fff007819 */ /* 0x000fe20000011405 */
[C---:B------:R-:W-:Y:S02]  /*1e2b0*/  IMAD R7, R13.reuse, UR5, R4 ;  /* 0x000000050d077c24 */ /* 0x040fe4000f8e0204 */
[----:B------:R-:W-:Y:S01]  /*1e2c0*/  IMAD.WIDE.U32 R2, R13, UR4, R2 ;  /* 0x000000040d027c25 */ /* 0x000fe2000f8e0002 */
[----:B------:R-:W-:-:S03]  /*1e2d0*/  ULDC.64 UR4, c[0x0][0xae0] ;  /* 0x0002b80000047ab9 */ /* 0x000fc60000000a00 */
[----:B------:R-:W-:Y:S02]  /*1e2e0*/  IMAD.MOV R4, RZ, RZ, -R5 ;  /* 0x000000ffff047224 */ /* 0x000fe400078e0a05 */
[----:B------:R-:W-:Y:S02]  /*1e2f0*/  IMAD.IADD R3, R3, 0x1, R7 ;  /* 0x0000000103037824 */ /* 0x000fe400078e0207 */
[----:B------:R-:W-:Y:S02]  /*1e300*/  IMAD R0, R0, UR4, RZ ;  /* 0x0000000400007c24 */ /* 0x000fe4000f8e02ff */
[----:B------:R-:W-:Y:S02]  /*1e310*/  IMAD R7, R25, R4, R9 ;  /* 0x0000000419077224 */ /* 0x000fe400078e0209 */
[C---:B------:R-:W-:Y:S02]  /*1e320*/  IMAD R9, R5.reuse, UR5, R0 ;  /* 0x0000000505097c24 */ /* 0x040fe4000f8e0200 */
[----:B------:R-:W-:Y:S01]  /*1e330*/  IMAD.WIDE.U32 R2, R5, UR4, R2 ;  /* 0x0000000405027c25 */ /* 0x000fe2000f8e0002 */
[----:B------:R-:W-:Y:S01]  /*1e340*/  SHF.R.S32.HI R0, RZ, 0x1f, R7 ;  /* 0x0000001fff007819 */ /* 0x000fe20000011407 */
[----:B------:R-:W-:-:S02]  /*1e350*/  ULDC.64 UR4, c[0x0][0xad8] ;  /* 0x0002b60000047ab9 */ /* 0x000fc40000000a00 */
[----:B------:R-:W-:Y:S02]  /*1e360*/  IMAD.IADD R3, R3, 0x1, R9 ;  /* 0x0000000103037824 */ /* 0x000fe400078e0209 */
[----:B------:R-:W-:Y:S02]  /*1e370*/  IMAD R0, R0, UR4, RZ ;  /* 0x0000000400007c24 */ /* 0x000fe4000f8e02ff */
[----:B------:R-:W-:-:S04]  /*1e380*/  IMAD.WIDE.U32 R4, R7, UR4, R2 ;  /* 0x0000000407047c25 */ /* 0x000fc8000f8e0002 */
[----:B------:R-:W-:Y:S01]  /*1e390*/  IMAD R3, R7, UR5, R0 ;  /* 0x0000000507037c24 */ /* 0x000fe2000f8e0200 */
[----:B------:R-:W-:Y:S01]  /*1e3a0*/  ULDC.64 UR4, c[0x0][0xa80] ;  /* 0x0002a00000047ab9 */ /* 0x000fe20000000a00 */
[----:B------:R-:W-:Y:S01]  /*1e3b0*/  IMAD.IADD R202, R189, 0x1, R202 ;  /* 0x00000001bdca7824 */ /* 0x000fe200078e02ca */
[----:B------:R-:W-:Y:S01]  /*1e3c0*/  LEA R2, P0, R4, UR4, 0x1 ;  /* 0x0000000404027c11 */ /* 0x000fe2000f8008ff */
[----:B------:R-:W-:Y:S01]  /*1e3d0*/  IMAD.IADD R3, R5, 0x1, R3 ;  /* 0x0000000105037824 */ /* 0x000fe200078e0203 */
[----:B------:R-:W-:-:S04]  /*1e3e0*/  UMOV UR4, 0xffffffff ;  /* 0xffffffff00047882 */ /* 0x000fc80000000000 */
[----:B------:R-:W-:Y:S01]  /*1e3f0*/  LEA.HI.X R3, R4, UR5, R3, 0x1, P0 ;  /* 0x0000000504037c11 */ /* 0x000fe200080f0c03 */
[----:B------:R-:W-:Y:S06]  /*1e400*/  BRA.DIV UR4, `(.L_x_1950) ;  /* 0x000000be04047947 */ /* 0x000fec000b800000 */
[----:B------:R0:W1:Y:S04]  /*1e410*/  SHFL.IDX PT, R0, R3, RZ, 0x181f ;  /* 0x00181fff03007589 */ /* 0x00006800000e0000 */
[----:B------:R0:W2:Y:S02]  /*1e420*/  SHFL.IDX PT, R14, R2, RZ, 0x181f ;  /* 0x00181fff020e7589 */ /* 0x0000a400000e0000 */
.L_x_2259:
        /* <DEDUP_REMOVED lines=9> */
[CC--:B--2---:R-:W-:Y:S02]  /*1e4c0*/  @!P3 LEA R4, P5, R18.reuse, R14.reuse, 0x1 ;  /* 0x0000000e1204b211 */ /* 0x0c4fe400078a08ff */
[----:B------:R-:W-:Y:S02]  /*1e4d0*/  @!P2 LEA R6, P4, R191, R14, 0x1 ;  /* 0x0000000ebf06a211 */ /* 0x000fe400078808ff */
[----:B-1----:R-:W-:Y:S02]  /*1e4e0*/  @!P3 LEA.HI.X R5, R18, R0, R19, 0x1, P5 ;  /* 0x000000001205b211 */ /* 0x002fe400028f0c13 */
        /* <DEDUP_REMOVED lines=9> */
.L_x_1952:
[----:B------:R-:W-:Y:S05]  /*1e580*/  BSYNC B1 ;  /* 0x0000000000017941 */ /* 0x000fea0003800000 */
.L_x_1951:
[----:B------:R-:W-:-:S03]  /*1e590*/  UMOV UR4, 0xffffffff ;  /* 0xffffffff00047882 */ /* 0x000fc60000000000 */
[----:B------:R-:W-:Y:S05]  /*1e5a0*/  BRA.DIV UR4, `(.L_x_1953) ;  /* 0x000000ba04d07947 */ /* 0x000fea000b800000 */
[----:B-1----:R1:W4:Y:S04]  /*1e5b0*/  SHFL.IDX PT, R0, R3, 0x1, 0x181f ;  /* 0x00381f0003007f89 */ /* 0x00232800000e0000 */
[----:B--23--:R1:W2:Y:S02]  /*1e5c0*/  SHFL.IDX PT, R14, R2, 0x1, 0x181f ;  /* 0x00381f00020e7f89 */ /* 0x00c2a400000e0000 */
.L_x_2263:
        /* <DEDUP_REMOVED lines=21> */
.L_x_1955:
[----:B------:R-:W-:Y:S05]  /*1e720*/  BSYNC B1 ;  /* 0x0000000000017941 */ /* 0x000fea0003800000 */
.L_x_1954:
[----:B------:R-:W-:-:S03]  /*1e730*/  UMOV UR4, 0xffffffff ;  /* 0xffffffff00047882 */ /* 0x000fc60000000000 */
[----:B------:R-:W-:Y:S05]  /*1e740*/  BRA.DIV UR4, `(.L_x_1956) ;  /* 0x000000ba04b07947 */ /* 0x000fea000b800000 */
[----:B----4-:R4:W0:Y:S04]  /*1e750*/  SHFL.IDX PT, R0, R3, 0x2, 0x181f ;  /* 0x00581f0003007f89 */ /* 0x01082800000e0000 */
[----:B--23--:R4:W2:Y:S02]  /*1e760*/  SHFL.IDX PT, R14, R2, 0x2, 0x181f ;  /* 0x00581f00020e7f89 */ /* 0x00c8a400000e0000 */
.L_x_2267:
        /* <DEDUP_REMOVED lines=11> */
[----:B0-----:R-:W-:Y:S02]  /*1e820*/  @!P3 LEA.HI.X R5, R18, R0, R19, 0x1, P5 ;  /* 0x000000001205b211 */ /* 0x001fe400028f0c13 */
        /* <DEDUP_REMOVED lines=9> */
.L_x_1958:
[----:B------:R-:W-:Y:S05]  /*1e8c0*/  BSYNC B1 ;  /* 0x0000000000017941 */ /* 0x000fea0003800000 */
.L_x_1957:
[----:B------:R-:W-:-:S03]  /*1e8d0*/  UMOV UR4, 0xffffffff ;  /* 0xffffffff00047882 */ /* 0x000fc60000000000 */
[----:B------:R-:W-:Y:S05]  /*1e8e0*/  BRA.DIV UR4, `(.L_x_1959) ;  /* 0x000000ba04907947 */ /* 0x000fea000b800000 */
[----:B0-----:R0:W0:Y:S04]  /*1e8f0*/  SHFL.IDX PT, R0, R3, 0x3, 0x181f ;  /* 0x00781f0003007f89 */ /* 0x00102800000e0000 */
[----:B--23--:R2:W3:Y:S02]  /*1e900*/  SHFL.IDX PT, R14, R2, 0x3, 0x181f ;  /* 0x00781f00020e7f89 */ /* 0x00c4e400000e0000 */
.L_x_2271:
[----:B-12-4-:R-:W-:-:S04]  /*1e910*/  IADD3 R2, R202, 0x60, RZ ;  /* 0x00000060ca027810 */ /* 0x016fc80007ffe0ff */
[----:B------:R-:W-:-:S13]  /*1e920*/  ISETP.GE.AND P0, PT, R2, R25, PT ;  /* 0x000000190200720c */ /* 0x000fda0003f06270 */
        /* <DEDUP_REMOVED lines=18> */
.L_x_1946:
[----:B------:R-:W-:Y:S05]  /*1ea50*/  BSYNC B0 ;  /* 0x0000000000007941 */ /* 0x000fea0003800000 */
.L_x_1936:
[----:B------:R-:W-:Y:S02]  /*1ea60*/  ULDC UR4, c[0x0][0xc3c] ;  /* 0x00030f0000047ab9 */ /* 0x000fe40000000800 */
[----:B------:R-:W-:-:S13]  /*1ea70*/  ISETP.GE.AND P0, PT, R23, UR4, PT ;  /* 0x0000000417007c0c */ /* 0x000fda000bf06270 */
[----:B------:R-:W-:Y:S05]  /*1ea80*/  @!P0 BRA `(.L_x_1960) ;  /* 0xfffffe2400e88947 */ /* 0x000fea000383ffff */
[----:B------:R-:W-:Y:S05]  /*1ea90*/  BRA `(.L_x_1720) ;  /* 0x0000007800447947 */ /* 0x000fea0003800000 */
.L_x_1718:
        /* <DEDUP_REMOVED lines=26> */
[C---:B------:R-:W-:Y:S01]  /*1ec40*/  ISETP.GE.U32.AND P2, PT, R5.reuse, 0x2, PT ;  /* 0x000000020500780c */ /* 0x040fe20003f46070 */
[----:B-1----:R-:W-:Y:S01]  /*1ec50*/  IMAD.MOV.U32 R16, RZ, RZ, RZ ;  /* 0x000000ffff107224 */ /* 0x002fe200078e00ff */
        /* <DEDUP_REMOVED lines=28> */
.L_x_1966:
[----:B------:R-:W-:Y:S01]  /*1ee20*/  UIADD3 UR4, UR4, 0x1f, URZ ;  /* 0x0000001f04047890 */ /* 0x000fe2000fffe03f */
[----:B------:R-:W-:-:S05]  /*1ee30*/  MOV R19, UR7 ;  /* 0x0000000700137c02 */ /* 0x000fca0008000f00 */
[----:B0-----:R-:W-:-:S13]  /*1ee40*/  ISETP.LE.AND P6, PT, R10, UR4, PT ;  /* 0x000000040a007c0c */ /* 0x001fda000bfc3270 */
[----:B------:R-:W-:Y:S05]  /*1ee50*/  @P6 BRA `(.L_x_1963) ;  /* 0x0000000400b46947 */ /* 0x000fea0003800000 */
[----:B------:R-:W-:Y:S01]  /*1ee60*/  VIADD R7, R5, UR4 ;  /* 0x0000000405077c36 */ /* 0x000fe20008000000 */
[----:B------:R-:W-:Y:S01]  /*1ee70*/  BSSY B0, `(.L_x_1964) ;  /* 0x0000007000007945 */ /* 0x000fe20003800000 */
[----:B------:R-:W-:-:S03]  /*1ee80*/  IMAD.MOV.U32 R0, RZ, RZ, RZ ;  /* 0x000000ffff007224 */ /* 0x000fc600078e00ff */
[----:B------:R-:W-:-:S13]  /*1ee90*/  ISETP.GE.OR P6, PT, R7, R10, !P0 ;  /* 0x0000000a0700720c */ /* 0x000fda00047c6670 */
[----:B------:R-:W-:Y:S05]  /*1eea0*/  @P6 BRA `(.L_x_1965) ;  /* 0x00000000000c6947 */ /* 0x000fea0003800000 */
[----:B------:R-:W0:Y:S02]  /*1eeb0*/  LDC.64 R2, c[0x0][0xc80] ;  /* 0x00032000ff027b82 */ /* 0x000e240000000a00 */
[----:B0-----:R-:W-:-:S05]  /*1eec0*/  IMAD.WIDE R2, R7, 0x4, R2 ;  /* 0x0000000407027825 */ /* 0x001fca00078e0202 */
[----:B------:R0:W5:Y:S02]  /*1eed0*/  LDG.E R0, desc[UR36][R2.64] ;  /* 0x0000002402007981 */ /* 0x000164000c1e1900 */
.L_x_1965:
[----:B------:R-:W-:Y:S05]  /*1eee0*/  BSYNC B0 ;  /* 0x0000000000007941 */ /* 0x000fea0003800000 */
.L_x_1964:
        /* <DEDUP_REMOVED lines=20> */
.L_x_1962:
[----:B------:R-:W-:-:S04]  /*1f030*/  IMAD.IADD R11, R4, 0x1, -R3 ;  /* 0x00000001040b7824 */ /* 0x000fc800078e0a03 */
[----:B------:R-:W-:-:S05]  /*1f040*/  IMAD R2, R6, UR5, R11 ;  /* 0x0000000506027c24 */ /* 0x000fca000f8e020b */
[----:B------:R-:W-:Y:S02]  /*1f050*/  ISETP.GT.AND P0, PT, R2, UR6, PT ;  /* 0x0000000602007c0c */ /* 0x000fe4000bf04270 */
[----:B------:R-:W0:Y:S11]  /*1f060*/  LDC.64 R2, c[0x0][0xc90] ;  /* 0x00032400ff027b82 */ /* 0x000e360000000a00 */
[----:B------:R-:W-:-:S04]  /*1f070*/  VOTE.ANY R8, PT, !P0 ;  /* 0x0000000000087806 */ /* 0x000fc800040e0100 */
[----:B------:R-:W1:Y:S02]  /*1f080*/  POPC R13, R8 ;  /* 0x00000008000d7309 */ /* 0x000e640000000000 */
[----:B-1----:R-:W-:-:S05]  /*1f090*/  IADD3 R19, R13, UR4, RZ ;  /* 0x000000040d137c10 */ /* 0x002fca000fffe0ff */
[----:B0-----:R-:W-:-:S05]  /*1f0a0*/  IMAD.WIDE R2, R19, 0x4, R2 ;  /* 0x0000000413027825 */ /* 0x001fca00078e0202 */
[----:B------:R-:W2:Y:S01]  /*1f0b0*/  LDG.E R7, desc[UR36][R2.64] ;  /* 0x0000002402077981 */ /* 0x000ea2000c1e1900 */
[----:B------:R-:W-:-:S03]  /*1f0c0*/  ISETP.NE.AND P0, PT, R8, RZ, PT ;  /* 0x000000ff0800720c */ /* 0x000fc60003f05270 */
[----:B------:R-:W2:Y:S02]  /*1f0d0*/  SHFL.IDX PT, R0, R0, R13, 0x1f ;  /* 0x00001f0d00007589 */ /* 0x000ea400000e0000 */
[----:B--2---:R-:W-:-:S05]  /*1f0e0*/  IMAD R4, R0, R7, RZ ;  /* 0x0000000700047224 */ /* 0x004fca00078e02ff */
        /* <DEDUP_REMOVED lines=8> */
.L_x_1967:
[----:B-1----:R-:W-:Y:S02]  /*1f170*/  IMAD.MOV R2, RZ, RZ, -R3 ;  /* 0x000000ffff027224 */ /* 0x002fe400078e0a03 */
[----:B---3--:R-:W-:Y:S02]  /*1f180*/  IMAD R16, R16, UR5, R11 ;  /* 0x0000000510107c24 */ /* 0x008fe4000f8e020b */
[----:B------:R-:W-:Y:S01]  /*1f190*/  IMAD.MOV.U32 R11, RZ, RZ, R2 ;  /* 0x000000ffff0b7224 */ /* 0x000fe200078e0002 */
[----:B------:R-:W-:Y:S02]  /*1f1a0*/  IABS R2, R4 ;  /* 0x0000000400027213 */ /* 0x000fe40000000000 */
[----:B--2---:R-:W-:Y:S01]  /*1f1b0*/  IADD3 R9, -R16, UR6, RZ ;  /* 0x0000000610097c10 */ /* 0x004fe2000fffe1ff */
[----:B------:R-:W-:Y:S02]  /*1f1c0*/  IMAD R11, R11, R12, RZ ;  /* 0x0000000c0b0b7224 */ /* 0x000fe400078e02ff */
[----:B------:R-:W-:Y:S01]  /*1f1d0*/  IMAD.MOV R8, RZ, RZ, -R2 ;  /* 0x000000ffff087224 */ /* 0x000fe200078e0a02 */
        /* <DEDUP_REMOVED lines=8> */
[----:B------:R-:W-:Y:S01]  /*1f260*/  @!P1 IMAD.IADD R3, R3, 0x1, -R12 ;  /* 0x0000000103039824 */ /* 0x000fe200078e0a0c */
[----:B------:R-:W-:Y:S02]  /*1f270*/  @!P1 IADD3 R2, R2, 0x1, RZ ;  /* 0x0000000102029810 */ /* 0x000fe40007ffe0ff */
        /* <DEDUP_REMOVED lines=10> */
[----:B------:R-:W-:Y:S02]  /*1f320*/  IMAD R13, R4, R2, R9 ;  /* 0x00000002040d7224 */ /* 0x000fe400078e0209 */
[----:B------:R-:W-:Y:S01]  /*1f330*/  IMAD.MOV.U32 R2, RZ, RZ, RZ ;  /* 0x000000ffff027224 */ /* 0x000fe200078e00ff */
[----:B------:R-:W-:Y:S02]  /*1f340*/  VIADDMNMX R18, R8, UR5, R7, PT ;  /* 0x0000000508127c46 */ /* 0x000fe4000b800107 */
[----:B------:R-:W-:-:S02]  /*1f350*/  IABS R11, R13 ;  /* 0x0000000d000b7213 */ /* 0x000fc40000000000 */
[-C--:B------:R-:W-:Y:S02]  /*1f360*/  IABS R8, R18.reuse ;  /* 0x0000001200087213 */ /* 0x080fe40000000000 */
[----:B------:R-:W-:Y:S02]  /*1f370*/  IABS R4, R18 ;  /* 0x0000001200047213 */ /* 0x000fe40000000000 */
[----:B------:R-:W1:Y:S08]  /*1f380*/  I2F.RP R7, R8 ;  /* 0x0000000800077306 */ /* 0x000e700000209400 */
[----:B-1----:R-:W1:Y:S02]  /*1f390*/  MUFU.RCP R7, R7 ;  /* 0x0000000700077308 */ /* 0x002e640000001000 */
[----:B-1----:R-:W-:-:S06]  /*1f3a0*/  VIADD R3, R7, 0xffffffe ;  /* 0x0ffffffe07037836 */ /* 0x002fcc0000000000 */
[----:B------:R-:W0:Y:S02]  /*1f3b0*/  F2I.FTZ.U32.TRUNC.NTZ R3, R3 ;  /* 0x0000000300037305 */ /* 0x000e24000021f000 */
[----:B0-----:R-:W-:-:S04]  /*1f3c0*/  IMAD.MOV R10, RZ, RZ, -R3 ;  /* 0x000000ffff0a7224 */ /* 0x001fc800078e0a03 */
[----:B------:R-:W-:-:S04]  /*1f3d0*/  IMAD.MOV.U32 R9, RZ, RZ, R10 ;  /* 0x000000ffff097224 */ /* 0x000fc800078e000a */
[----:B------:R-:W-:-:S04]  /*1f3e0*/  IMAD R9, R9, R8, RZ ;  /* 0x0000000809097224 */ /* 0x000fc800078e02ff */
[----:B------:R-:W-:-:S04]  /*1f3f0*/  IMAD.HI.U32 R2, R3, R9, R2 ;  /* 0x0000000903027227 */ /* 0x000fc800078e0002 */
[----:B------:R-:W-:Y:S02]  /*1f400*/  IMAD.MOV R3, RZ, RZ, -R4 ;  /* 0x000000ffff037224 */ /* 0x000fe400078e0a04 */
[----:B------:R-:W-:-:S04]  /*1f410*/  IMAD.HI.U32 R2, R2, R11, RZ ;  /* 0x0000000b02027227 */ /* 0x000fc800078e00ff */
[----:B------:R-:W-:-:S05]  /*1f420*/  IMAD R3, R2, R3, R11 ;  /* 0x0000000302037224 */ /* 0x000fca00078e020b */
[----:B------:R-:W-:-:S13]  /*1f430*/  ISETP.GT.U32.AND P1, PT, R8, R3, PT ;  /* 0x000000030800720c */ /* 0x000fda0003f24070 */
[-C--:B------:R-:W-:Y:S01]  /*1f440*/  @!P1 IADD3 R3, R3, -R8.reuse, RZ ;  /* 0x8000000803039210 */ /* 0x080fe20007ffe0ff */
[----:B------:R-:W-:Y:S01]  /*1f450*/  @!P1 VIADD R2, R2, 0x1 ;  /* 0x0000000102029836 */ /* 0x000fe20000000000 */
[----:B------:R-:W-:Y:S02]  /*1f460*/  ISETP.NE.AND P1, PT, R18, RZ, PT ;  /* 0x000000ff1200720c */ /* 0x000fe40003f25270 */
[----:B------:R-:W-:Y:S02]  /*1f470*/  ISETP.GE.U32.AND P0, PT, R3, R8, PT ;  /* 0x000000080300720c */ /* 0x000fe40003f06070 */
[----:B------:R-:W-:-:S04]  /*1f480*/  LOP3.LUT R3, R13, R18, RZ, 0x3c, !PT ;  /* 0x000000120d037212 */ /* 0x000fc800078e3cff */
[----:B------:R-:W-:Y:S01]  /*1f490*/  ISETP.GE.AND P2, PT, R3, RZ, PT ;  /* 0x000000ff0300720c */ /* 0x000fe20003f46270 */
[----:B------:R-:W-:-:S06]  /*1f4a0*/  IMAD.IADD R3, R13, 0x1, R6 ;  /* 0x000000010d037824 */ /* 0x000fcc00078e0206 */
[----:B------:R-:W-:-:S06]  /*1f4b0*/  @P0 VIADD R2, R2, 0x1 ;  /* 0x0000000102020836 */ /* 0x000fcc0000000000 */
[----:B------:R-:W-:Y:S01]  /*1f4c0*/  @!P2 IMAD.MOV R2, RZ, RZ, -R2 ;  /* 0x000000ffff02a224 */ /* 0x000fe200078e0a02 */
[----:B------:R-:W-:Y:S01]  /*1f4d0*/  @!P1 LOP3.LUT R2, RZ, R18, RZ, 0x33, !PT ;  /* 0x00000012ff029212 */ /* 0x000fe200078e33ff */
[----:B------:R-:W-:-:S03]  /*1f4e0*/  IMAD.MOV R18, RZ, RZ, -R18 ;  /* 0x000000ffff127224 */ /* 0x000fc600078e0a12 */
[----:B------:R-:W-:Y:S01]  /*1f4f0*/  LOP3.LUT R17, RZ, R2, RZ, 0x33, !PT ;  /* 0x00000002ff117212 */ /* 0x000fe200078e33ff */
[----:B------:R-:W-:-:S04]  /*1f500*/  IMAD R18, R2, R18, R3 ;  /* 0x0000001202127224 */ /* 0x000fc800078e0203 */
[----:B------:R-:W-:Y:S01]  /*1f510*/  IMAD.IADD R17, R0, 0x1, R17 ;  /* 0x0000000100117824 */ /* 0x000fe200078e0211 */
[----:B------:R-:W-:Y:S06]  /*1f520*/  BRA `(.L_x_1968) ;  /* 0x00000000000c7947 */ /* 0x000fec0003800000 */
.L_x_1963:
[----:B------:R-:W-:Y:S01]  /*1f530*/  IMAD.MOV.U32 R17, RZ, RZ, RZ ;  /* 0x000000ffff117224 */ /* 0x000fe200078e00ff */
[----:B------:R-:W-:Y:S01]  /*1f540*/  MOV R18, RZ ;  /* 0x000000ff00127202 */ /* 0x000fe20000000f00 */
[----:B------:R-:W-:-:S07]  /*1f550*/  IMAD.U32 R16, RZ, RZ, UR6 ;  /* 0x00000006ff107e24 */ /* 0x000fce000f8e00ff */
.L_x_1968:
[----:B------:R-:W-:-:S13]  /*1f560*/  ISETP.NE.AND P0, PT, R5, RZ, PT ;  /* 0x000000ff0500720c */ /* 0x000fda0003f05270 */
[----:B------:R-:W0:Y:S01]  /*1f570*/  @!P0 S2R R3, SR_CgaCtaId ;  /* 0x0000000000038919 */ /* 0x000e220000008800 */
[----:B------:R-:W-:-:S04]  /*1f580*/  @!P0 MOV R0, 0x400 ;  /* 0x0000040000008802 */ /* 0x000fc80000000f00 */
[----:B0-----:R-:W-:-:S05]  /*1f590*/  @!P0 LEA R0, R3, R0, 0x18 ;  /* 0x0000000003008211 */ /* 0x001fca00078ec0ff */
[----:B------:R2:W-:Y:S01]  /*1f5a0*/  @!P0 STS.128 [R0+0x284d0], R16 ;  /* 0x0284d01000008388 */ /* 0x0005e20000000c00 */
[----:B------:R-:W-:Y:S06]  /*1f5b0*/  BAR.ARV 0x5, 0x180 ;  /* 0x0146000000007b1d */ /* 0x000fec0000002000 */
.L_x_1961:
[----:B------:R3:W-:Y:S01]  /*1f5c0*/  STL [R1+0x20], RZ ;  /* 0x000020ff01007387 */ /* 0x0007e20000100800 */
[----:B------:R-:W-:Y:S01]  /*1f5d0*/  ULDC UR4, c[0x0][0xc3c] ;  /* 0x00030f0000047ab9 */ /* 0x000fe20000000800 */
[----:B------:R-:W-:Y:S01]  /*1f5e0*/  IMAD.MOV.U32 R30, RZ, RZ, 0x1 ;  /* 0x00000001ff1e7424 */ /* 0x000fe200078e00ff */
[----:B-1----:R-:W-:Y:S01]  /*1f5f0*/  ISETP.GE.AND P0, PT, R19, UR4, PT ;  /* 0x0000000413007c0c */ /* 0x002fe2000bf06270 */
[----:B------:R-:W-:-:S12]  /*1f600*/  IMAD.MOV.U32 R28, RZ, RZ, RZ ;  /* 0x000000ffff1c7224 */ /* 0x000fd800078e00ff */
[----:B---3--:R-:W-:Y:S05]  /*1f610*/  @P0 BRA `(.L_x_1969) ;  /* 0x0000006800600947 */ /* 0x008fea0003800000 */
[----:B--2---:R-:W2:Y:S01]  /*1f620*/  LDL R0, [R1+0x2c] ;  /* 0x00002c0001007983 */ /* 0x004ea20000100800 */
[----:B------:R-:W1:Y:S01]  /*1f630*/  S2UR UR4, SR_CgaCtaId ;  /* 0x00000000000479c3 */ /* 0x000e620000008800 */
[----:B------:R-:W-:Y:S01]  /*1f640*/  MOV R23, 0x400 ;  /* 0x0000040000177802 */ /* 0x000fe20000000f00 */
[----:B------:R-:W-:Y:S01]  /*1f650*/  BSSY B7, `(.L_x_1969) ;  /* 0x0000694000077945 */ /* 0x000fe20003800000 */
[----:B------:R-:W3:Y:S01]  /*1f660*/  S2R R13, SR_TID.X ;  /* 0x00000000000d7919 */ /* 0x000ee20000002100 */
[----:B------:R-:W-:Y:S01]  /*1f670*/  IMAD.MOV.U32 R31, RZ, RZ, 0x1 ;  /* 0x00000001ff1f7424 */ /* 0x000fe200078e00ff */
[----:B------:R-:W-:Y:S01]  /*1f680*/  CS2R R28, SRZ ;  /* 0x00000000001c7805 */ /* 0x000fe2000001ff00 */
[----:B------:R-:W-:Y:S01]  /*1f690*/  IMAD.MOV.U32 R30, RZ, RZ, 0x1 ;  /* 0x00000001ff1e7424 */ /* 0x000fe200078e00ff */
[----:B------:R-:W-:Y:S01]  /*1f6a0*/  ULDC.64 UR40, c[0x0][0x198] ;  /* 0x0000660000287ab9 */ /* 0x000fe20000000a00 */
[----:B------:R-:W-:Y:S01]  /*1f6b0*/  ULDC UR39, c[0x0][0xc] ;  /* 0x0000030000277ab9 */ /* 0x000fe20000000800 */
[C---:B---3--:R-:W-:Y:S01]  /*1f6c0*/  LOP3.LUT R12, R13.reuse, 0x7f, RZ, 0xc0, !PT ;  /* 0x0000007f0d0c7812 */ /* 0x048fe200078ec0ff */
[C---:B------:R-:W-:Y:S01]  /*1f6d0*/  IMAD.SHL.U32 R5, R13.reuse, 0x40, RZ ;  /* 0x000000400d057824 */ /* 0x040fe200078e00ff */
[----:B------:R-:W-:Y:S01]  /*1f6e0*/  SHF.R.U32.HI R4, RZ, 0x1, R13 ;  /* 0x00000001ff047819 */ /* 0x000fe2000001160d */
[C---:B0-----:R-:W-:Y:S01]  /*1f6f0*/  IMAD.SHL.U32 R2, R13.reuse, 0x80, RZ ;  /* 0x000000800d027824 */ /* 0x041fe200078e00ff */
[----:B------:R-:W-:Y:S01]  /*1f700*/  LOP3.LUT P0, RZ, R13, 0x4, RZ, 0xc0, !PT ;  /* 0x000000040dff7812 */ /* 0x000fe2000780c0ff */
[----:B------:R-:W-:Y:S01]  /*1f710*/  IMAD.SHL.U32 R7, R12, 0x20, RZ ;  /* 0x000000200c077824 */ /* 0x000fe200078e00ff */
[----:B------:R-:W-:Y:S01]  /*1f720*/  LOP3.LUT R6, R5, 0x180, RZ, 0xc0, !PT ;  /* 0x0000018005067812 */ /* 0x000fe200078ec0ff */
[C---:B------:R-:W-:Y:S01]  /*1f730*/  IMAD.SHL.U32 R10, R13.reuse, 0x2, RZ ;  /* 0x000000020d0a7824 */ /* 0x040fe200078e00ff */
[----:B------:R-:W-:Y:S01]  /*1f740*/  LOP3.LUT R3, R2, 0x380, RZ, 0xc0, !PT ;  /* 0x0000038002037812 */ /* 0x000fe200078ec0ff */
[----:B------:R-:W-:Y:S01]  /*1f750*/  IMAD.SHL.U32 R9, R13, 0x8, RZ ;  /* 0x000000080d097824 */ /* 0x000fe200078e00ff */
[----:B------:R-:W-:-:S02]  /*1f760*/  LOP3.LUT R8, R7, 0xc00, RZ, 0xc0, !PT ;  /* 0x00000c0007087812 */ /* 0x000fc400078ec0ff */
[----:B------:R-:W-:Y:S02]  /*1f770*/  LOP3.LUT R6, R6, 0x10, R13, 0xf8, !PT ;  /* 0x0000001006067812 */ /* 0x000fe400078ef80d */
[----:B------:R-:W-:Y:S02]  /*1f780*/  LOP3.LUT R8, R8, 0x40, R5, 0xf8, !PT ;  /* 0x0000004008087812 */ /* 0x000fe400078ef805 */
[----:B------:R-:W-:Y:S02]  /*1f790*/  LOP3.LUT R3, R3, 0x30, R4, 0xf8, !PT ;  /* 0x0000003003037812 */ /* 0x000fe400078ef804 */
[----:B------:R-:W-:Y:S02]  /*1f7a0*/  SHF.L.U32 R4, R12, 0x4, RZ ;  /* 0x000000040c047819 */ /* 0x000fe400000006ff */
[----:B------:R-:W-:Y:S02]  /*1f7b0*/  LOP3.LUT R6, R6, 0x30, R9, 0x78, !PT ;  /* 0x0000003006067812 */ /* 0x000fe400078e7809 */
[----:B------:R-:W-:-:S02]  /*1f7c0*/  LOP3.LUT R5, R8, 0x200, R5, 0xf8, !PT ;  /* 0x0000020008057812 */ /* 0x000fc400078ef805 */
[----:B--2---:R-:W-:Y:S01]  /*1f7d0*/  R2UR UR5, R0 ;  /* 0x00000000000572ca */ /* 0x004fe200000e0000 */
[----:B------:R-:W-:-:S05]  /*1f7e0*/  IMAD.SHL.U32 R0, R13, 0x10, RZ ;  /* 0x000000100d007824 */ /* 0x000fca00078e00ff */
[----:B------:R-:W-:Y:S02]  /*1f7f0*/  LOP3.LUT R7, R0, 0x3f0, RZ, 0xc0, !PT ;  /* 0x000003f000077812 */ /* 0x000fe400078ec0ff */
[----:B------:R-:W-:Y:S02]  /*1f800*/  LOP3.LUT R3, R3, 0x70, R0, 0x78, !PT ;  /* 0x0000007003037812 */ /* 0x000fe400078e7800 */
[----:B------:R-:W-:Y:S02]  /*1f810*/  LOP3.LUT R7, R7, 0x70, R10, 0x78, !PT ;  /* 0x0000007007077812 */ /* 0x000fe400078e780a */
[----:B------:R-:W-:Y:S01]  /*1f820*/  LOP3.LUT R2, R3, 0xc00, R2, 0xf8, !PT ;  /* 0x00000c0003027812 */ /* 0x000fe200078ef802 */
[----:B------:R-:W-:Y:S01]  /*1f830*/  IMAD.MOV.U32 R3, RZ, RZ, 0x20 ;  /* 0x00000020ff037424 */ /* 0x000fe200078e00ff */
[----:B------:R-:W-:Y:S01]  /*1f840*/  LOP3.LUT R11, R7, 0x400, R4, 0xf8, !PT ;  /* 0x00000400070b7812 */ /* 0x000fe200078ef804 */
[----:B------:R-:W-:Y:S01]  /*1f850*/  ULOP3.LUT UR42, UR5, 0x2, URZ, 0xfc, !UPT ;  /* 0x00000002052a7892 */ /* 0x000fe2000f8efc3f */
[----:B------:R-:W-:Y:S01]  /*1f860*/  LOP3.LUT R4, R5, R6, RZ, 0xfc, !PT ;  /* 0x0000000605047212 */ /* 0x000fe200078efcff */
[----:B------:R-:W-:Y:S01]  /*1f870*/  ULOP3.LUT UR38, UR5, 0x1, URZ, 0xfc, !UPT ;  /* 0x0000000105267892 */ /* 0x000fe2000f8efc3f */
[----:B------:R-:W-:-:S02]  /*1f880*/  SHF.R.U32.HI R5, RZ, 0x3, R12 ;  /* 0x00000003ff057819 */ /* 0x000fc4000001160c */
[----:B------:R-:W-:Y:S01]  /*1f890*/  LOP3.LUT R34, R0, 0x70, RZ, 0xc0, !PT ;  /* 0x0000007000227812 */ /* 0x000fe200078ec0ff */
[----:B------:R1:W-:Y:S01]  /*1f8a0*/  STL [R1+0x8], R4 ;  /* 0x0000080401007387 */ /* 0x0003e20000100800 */
[----:B------:R-:W-:-:S03]  /*1f8b0*/  LOP3.LUT R0, R5, 0x70, R0, 0xf8, !PT ;  /* 0x0000007005007812 */ /* 0x000fc600078ef800 */
[----:B------:R-:W-:Y:S04]  /*1f8c0*/  STL [R1+0x4], R11 ;  /* 0x0000040b01007387 */ /* 0x000fe80000100800 */
[----:B------:R0:W-:Y:S01]  /*1f8d0*/  STL [R1+0x10], R2 ;  /* 0x0000100201007387 */ /* 0x0001e20000100800 */
[----:B-1----:R-:W-:-:S03]  /*1f8e0*/  IMAD.U32 R4, RZ, RZ, UR4 ;  /* 0x00000004ff047e24 */ /* 0x002fc6000f8e00ff */
[----:B------:R1:W-:Y:S02]  /*1f8f0*/  STL [R1+0x20], RZ ;  /* 0x000020ff01007387 */ /* 0x0003e40000100800 */
[----:B------:R-:W-:Y:S02]  /*1f900*/  LEA R23, R4, R23, 0x18 ;  /* 0x0000001704177211 */ /* 0x000fe400078ec0ff */
[----:B------:R1:W-:Y:S01]  /*1f910*/  STL [R1], R4 ;  /* 0x0000000401007387 */ /* 0x0003e20000100800 */
[----:B0-----:R-:W-:Y:S02]  /*1f920*/  IMAD.MOV.U32 R2, RZ, RZ, 0x40 ;  /* 0x00000040ff027424 */ /* 0x001fe400078e00ff */
[----:B------:R-:W-:-:S03]  /*1f930*/  IMAD.IADD R0, R23, 0x1, R11 ;  /* 0x0000000117007824 */ /* 0x000fc600078e020b */
[----:B------:R-:W-:Y:S02]  /*1f940*/  SEL R6, R2, 0xffffffc0, !P0 ;  /* 0xffffffc002067807 */ /* 0x000fe40004000000 */
[----:B------:R1:W-:Y:S01]  /*1f950*/  STL [R1+0x18], R0 ;  /* 0x0000180001007387 */ /* 0x0003e20000100800 */
[----:B------:R-:W-:Y:S02]  /*1f960*/  SEL R2, R3, 0xffffffe0, !P0 ;  /* 0xffffffe003027807 */ /* 0x000fe40004000000 */
[----:B------:R-:W-:-:S07]  /*1f970*/  LOP3.LUT R2, R34, 0x80, RZ, 0xfc, !PT ;  /* 0x0000008022027812 */ /* 0x000fce00078efcff */
.L_x_2099:
[----:B------:R-:W-:Y:S05]  /*1f980*/  YIELD ;  /* 0x0000000000007946 */ /* 0x000fea0003800000 */
[----:B------:R-:W-:Y:S01]  /*1f990*/  ULDC.64 UR4, c[0x0][0xa28] ;  /* 0x00028a0000047ab9 */ /* 0x000fe20000000a00 */
[----:B------:R-:W-:Y:S01]  /*1f9a0*/  IMAD.MOV.U32 R35, RZ, RZ, RZ ;  /* 0x000000ffff237224 */ /* 0x000fe200078e00ff */
[----:B------:R-:W-:Y:S01]  /*1f9b0*/  ISETP.NE.U32.AND P0, PT, RZ, UR4, PT ;  /* 0x00000004ff007c0c */ /* 0x000fe2000bf05070 */
[----:B-1----:R-:W0:Y:S01]  /*1f9c0*/  LDC.64 R4, c[0x0][0xa00] ;  /* 0x00028000ff047b82 */ /* 0x002e220000000a00 */
[----:B------:R-:W-:Y:S02]  /*1f9d0*/  ULDC.64 UR6, c[0x0][0xa10] ;  /* 0x0002840000067ab9 */ /* 0x000fe40000000a00 */
[----:B------:R-:W-:Y:S01]  /*1f9e0*/  ISETP.NE.AND.EX P0, PT, RZ, UR5, PT, P0 ;  /* 0x00000005ff007c0c */ /* 0x000fe2000bf05300 */
[----:B------:R-:W-:-:S12]  /*1f9f0*/  ULDC.64 UR4, c[0x0][0xa18] ;  /* 0x0002860000047ab9 */ /* 0x000fd80000000a00 */
[----:B--2---:R-:W1:Y:S01]  /*1fa00*/  @P0 LDC.64 R2, c[0x0][0xa28] ;  /* 0x00028a00ff020b82 */ /* 0x004e620000000a00 */
[----:B------:R-:W-:Y:S01]  /*1fa10*/  ISETP.NE.U32.AND P1, PT, RZ, UR6, PT ;  /* 0x00000006ff007c0c */ /* 0x000fe2000bf25070 */
[----:B-1----:R-:W-:-:S05]  /*1fa20*/  @P0 IMAD.WIDE R2, R19, 0x4, R2 ;  /* 0x0000000413020825 */ /* 0x002fca00078e0202 */
[----:B------:R1:W5:Y:S01]  /*1fa30*/  @P0 LDG.E R35, desc[UR36][R2.64] ;  /* 0x0000002402230981 */ /* 0x000362000c1e1900 */
[----:B------:R-:W-:Y:S01]  /*1fa40*/  ISETP.NE.U32.AND P0, PT, RZ, UR4, PT ;  /* 0x00000004ff007c0c */ /* 0x000fe2000bf05070 */
[----:B------:R-:W-:Y:S01]  /*1fa50*/  IMAD.MOV.U32 R26, RZ, RZ, RZ ;  /* 0x000000ffff1a7224 */ /* 0x000fe200078e00ff */
[----:B------:R-:W-:Y:S01]  /*1fa60*/  ISETP.NE.AND.EX P1, PT, RZ, UR7, PT, P1 ;  /* 0x00000007ff007c0c */ /* 0x000fe2000bf25310 */
[----:B0-----:R-:W-:Y:S01]  /*1fa70*/  IMAD.WIDE R4, R19, 0x4, R4 ;  /* 0x0000000413047825 */ /* 0x001fe200078e0204 */
[----:B------:R-:W-:Y:S01]  /*1fa80*/  ISETP.NE.AND.EX P2, PT, RZ, UR5, PT, P0 ;  /* 0x00000005ff007c0c */ /* 0x000fe2000bf45300 */
[----:B------:R-:W-:Y:S01]  /*1fa90*/  ULDC.64 UR4, c[0x0][0xa00] ;  /* 0x0002800000047ab9 */ /* 0x000fe20000000a00 */
[----:B------:R-:W-:Y:S02]  /*1faa0*/  MOV R0, RZ ;  /* 0x000000ff00007202 */ /* 0x000fe40000000f00 */
[----:B------:R-:W-:Y:S01]  /*1fab0*/  ISETP.NE.U32.AND P0, PT, RZ, UR4, PT ;  /* 0x00000004ff007c0c */ /* 0x000fe2000bf05070 */
[----:B-1----:R-:W0:Y:S03]  /*1fac0*/  LDC.64 R2, c[0x0][0xa10] ;  /* 0x00028400ff027b82 */ /* 0x002e260000000a00 */
[----:B------:R-:W-:-:S05]  /*1fad0*/  ISETP.NE.AND.EX P0, PT, RZ, UR5, PT, P0 ;  /* 0x00000005ff007c0c */ /* 0x000fca000bf05300 */
[----:B------:R-:W1:Y:S08]  /*1fae0*/  @P2 LDC.64 R6, c[0x0][0xa18] ;  /* 0x00028600ff062b82 */ /* 0x000e700000000a00 */
[----:B------:R-:W5:Y:S01]  /*1faf0*/  @P0 LDG.E R26, desc[UR36][R4.64] ;  /* 0x00000024041a0981 */ /* 0x000f62000c1e1900 */
[----:B0-----:R-:W-:-:S05]  /*1fb00*/  IMAD.WIDE R2, R19, 0x4, R2 ;  /* 0x0000000413027825 */ /* 0x001fca00078e0202 */
[----:B------:R-:W5:Y:S01]  /*1fb10*/  @P1 LDG.E R0, desc[UR36][R2.64] ;  /* 0x0000002402001981 */ /* 0x000f62000c1e1900 */
[----:B------:R-:W-:Y:S02]  /*1fb20*/  ULDC UR4, c[0x0][0x288] ;  /* 0x0000a20000047ab9 */ /* 0x000fe40000000800 */
[----:B------:R-:W-:Y:S01]  /*1fb30*/  IMAD.U32 R25, RZ, RZ, UR4 ;  /* 0x00000004ff197e24 */ /* 0x000fe2000f8e00ff */
[----:B------:R-:W-:Y:S02]  /*1fb40*/  ULDC.64 UR4, c[0x0][0x418] ;  /* 0x0001060000047ab9 */ /* 0x000fe40000000a00 */
[----:B------:R-:W-:-:S03]  /*1fb50*/  UISETP.NE.U32.AND UP0, UPT, UR4, URZ, UPT ;  /* 0x0000003f0400728c */ /* 0x000fc6000bf05070 */
[----:B------:R-:W-:Y:S01]  /*1fb60*/  ULDC UR4, c[0x0][0x424] ;  /* 0x0001090000047ab9 */ /* 0x000fe20000000800 */
[----:B------:R-:W-:Y:S01]  /*1fb70*/  UISETP.NE.AND.EX UP0, UPT, UR5, URZ, UPT, UP0 ;  /* 0x0000003f0500728c */ /* 0x000fe2000bf05300 */
[----:B-1----:R-:W-:Y:S02]  /*1fb80*/  @P2 IMAD.WIDE R6, R19, 0x4, R6 ;  /* 0x0000000413062825 */ /* 0x002fe400078e0206 */
[----:B------:R-:W-:Y:S01]  /*1fb90*/  ULDC UR5, c[0x0][0x2f0] ;  /* 0x0000bc0000057ab9 */ /* 0x000fe20000000800 */
[----:B------:R-:W-:Y:S02]  /*1fba0*/  USEL UR4, UR4, 0x1, UP0 ;  /* 0x0000000104047887 */ /* 0x000fe40008000000 */
[----:B------:R0:W5:Y:S02]  /*1fbb0*/  @P2 LDG.E R25, desc[UR36][R6.64] ;  /* 0x0000002406192981 */ /* 0x000164000c1e1900 */
[----:B------:R-:W-:-:S03]  /*1fbc0*/  UIMAD UR4, UR4, UR5, URZ ;  /* 0x00000005040472a4 */ /* 0x000fc6000f8e023f */
[----:B------:R-:W-:-:S03]  /*1fbd0*/  ULDC UR5, c[0x0][0x348] ;  /* 0x0000d20000057ab9 */ /* 0x000fc60000000800 */
[----:B------:R-:W-:Y:S02]  /*1fbe0*/  IMAD.U32 R9, RZ, RZ, UR4 ;  /* 0x00000004ff097e24 */ /* 0x000fe4000f8e00ff */
[----:B0-----:R-:W-:Y:S01]  /*1fbf0*/  IMAD.U32 R6, RZ, RZ, UR5 ;  /* 0x00000005ff067e24 */ /* 0x001fe2000f8e00ff */
[----:B------:R-:W-:Y:S06]  /*1fc00*/  @P2 BRA `(.L_x_1970) ;  /* 0x0000000000102947 */ /* 0x000fec0003800000 */
[----:B------:R-:W-:Y:S05]  /*1fc10*/  @!P0 BRA `(.L_x_1970) ;  /* 0x00000000000c8947 */ /* 0x000fea0003800000 */
[----:B------:R-:W2:Y:S04]  /*1fc20*/  LDG.E R8, desc[UR36][R4.64] ;  /* 0x0000002404087981 */ /* 0x000ea8000c1e1900 */
[----:B-----5:R-:W2:Y:S02]  /*1fc30*/  LDG.E R25, desc[UR36][R4.64+0x4] ;  /* 0x0000042404197981 */ /* 0x020ea4000c1e1900 */
[----:B--2---:R-:W-:-:S07]  /*1fc40*/  IMAD.IADD R25, R25, 0x1, -R8 ;  /* 0x0000000119197824 */ /* 0x004fce00078e0a08 */
.L_x_1970:
[----:B------:R-:W-:Y:S02]  /*1fc50*/  ULDC.64 UR4, c[0x0][0xa20] ;  /* 0x0002880000047ab9 */ /* 0x000fe40000000a00 */
[----:B------:R-:W-:-:S04]  /*1fc60*/  ISETP.NE.U32.AND P0, PT, RZ, UR4, PT ;  /* 0x00000004ff007c0c */ /* 0x000fc8000bf05070 */
[----:B------:R-:W-:-:S13]  /*1fc70*/  ISETP.NE.AND.EX P0, PT, RZ, UR5, PT, P0 ;  /* 0x00000005ff007c0c */ /* 0x000fda000bf05300 */
[----:B------:R-:W-:Y:S05]  /*1fc80*/  @!P0 BRA `(.L_x_1971) ;  /* 0x0000000000108947 */ /* 0x000fea0003800000 */
[----:B------:R-:W0:Y:S02]  /*1fc90*/  LDC.64 R4, c[0x0][0xa20] ;  /* 0x00028800ff047b82 */ /* 0x000e240000000a00 */
[----:B0-----:R-:W-:-:S05]  /*1fca0*/  IMAD.WIDE R4, R19, 0x4, R4 ;  /* 0x0000000413047825 */ /* 0x001fca00078e0204 */
[----:B------:R0:W5:Y:S01]  /*1fcb0*/  LDG.E R9, desc[UR36][R4.64] ;  /* 0x0000002404097981 */ /* 0x000162000c1e1900 */
[----:B------:R-:W-:Y:S05]  /*1fcc0*/  BRA `(.L_x_1972) ;  /* 0x0000000000247947 */ /* 0x000fea0003800000 */
.L_x_1971:
[----:B------:R-:W-:Y:S02]  /*1fcd0*/  ULDC.64 UR4, c[0x0][0xa08] ;  /* 0x0002820000047ab9 */ /* 0x000fe40000000a00 */
[----:B------:R-:W-:-:S04]  /*1fce0*/  ISETP.NE.U32.AND P0, PT, RZ, UR4, PT ;  /* 0x00000004ff007c0c */ /* 0x000fc8000bf05070 */
[----:B------:R-:W-:-:S13]  /*1fcf0*/  ISETP.NE.AND.EX P0, PT, RZ, UR5, PT, P0 ;  /* 0x00000005ff007c0c */ /* 0x000fda000bf05300 */
[----:B------:R-:W-:Y:S05]  /*1fd00*/  @!P0 BRA `(.L_x_1972) ;  /* 0x0000000000148947 */ /* 0x000fea0003800000 */
[----:B------:R-:W0:Y:S02]  /*1fd10*/  LDC.64 R4, c[0x0][0xa08] ;  /* 0x00028200ff047b82 */ /* 0x000e240000000a00 */
[----:B0-----:R-:W-:-:S05]  /*1fd20*/  IMAD.WIDE R4, R19, 0x4, R4 ;  /* 0x0000000413047825 */ /* 0x001fca00078e0204 */
[----:B------:R-:W2:Y:S04]  /*1fd30*/  LDG.E R9, desc[UR36][R4.64] ;  /* 0x0000002404097981 */ /* 0x000ea8000c1e1900 */
[----:B------:R-:W2:Y:S02]  /*1fd40*/  LDG.E R8, desc[UR36][R4.64+0x4] ;  /* 0x0000042404087981 */ /* 0x000ea4000c1e1900 */
[----:B--2---:R-:W-:-:S07]  /*1fd50*/  IMAD.IADD R9, R8, 0x1, -R9 ;  /* 0x0000000108097824 */ /* 0x004fce00078e0a09 */
.L_x_1972:
[----:B0-----:R-:W2:Y:S01]  /*1fd60*/  @P1 LDG.E R4, desc[UR36][R2.64] ;  /* 0x0000002402041981 */ /* 0x001ea2000c1e1900 */
[----:B------:R-:W0:Y:S03]  /*1fd70*/  LDC R5, c[0x0][0x448] ;  /* 0x00011200ff057b82 */ /* 0x000e260000000800 */
[----:B------:R-:W2:Y:S01]  /*1fd80*/  @P1 LDG.E R11, desc[UR36][R2.64+0x4] ;  /* 0x00000424020b1981 */ /* 0x000ea2000c1e1900 */
[----:B-----5:R-:W-:Y:S02]  /*1fd90*/  IMAD.IADD R9, R9, 0x1, -R35 ;  /* 0x0000000109097824 */ /* 0x020fe400078e0a23 */
[----:B------:R-:W-:Y:S01]  /*1fda0*/  IMAD.SHL.U32 R17, R17, 0x80, RZ ;  /* 0x0000008011117824 */ /* 0x000fe200078e00ff */
[----:B0-----:R-:W-:-:S13]  /*1fdb0*/  ISETP.NE.AND P2, PT, R5, 0x1, PT ;  /* 0x000000010500780c */ /* 0x001fda0003f45270 */
[----:B------:R-:W0:Y:S08]  /*1fdc0*/  @P2 LDC R7, c[0x0][0x44c] ;  /* 0x00011300ff072b82 */ /* 0x000e300000000800 */
[----:B------:R-:W1:Y:S01]  /*1fdd0*/  @P2 LDC R5, c[0x0][0x450] ;  /* 0x00011400ff052b82 */ /* 0x000e620000000800 */
[----:B--2---:R-:W-:Y:S02]  /*1fde0*/  @P1 IMAD.IADD R6, R11, 0x1, -R4 ;  /* 0x000000010b061824 */ /* 0x004fe400078e0a04 */
[----:B------:R-:W-:-:S02]  /*1fdf0*/  VIADD R4, R17, 0x7f ;  /* 0x0000007f11047836 */ /* 0x000fc40000000000 */
[----:B------:R-:W-:Y:S02]  /*1fe00*/  IMAD.IADD R24, R9, 0x1, R6 ;  /* 0x0000000109187824 */ /* 0x000fe400078e0206 */
[----:B0-----:R-:W-:Y:S01]  /*1fe10*/  @P2 IMAD.HI.U32 R8, R4, R7, RZ ;  /* 0x0000000704082227 */ /* 0x001fe200078e00ff */
[----:B------:R-:W-:-:S03]  /*1fe20*/  MOV R7, R4 ;  /* 0x0000000400077202 */ /* 0x000fc60000000f00 */
[C---:B------:R-:W-:Y:S01]  /*1fe30*/  VIADD R10, R24.reuse, 0x3f ;  /* 0x0000003f180a7836 */ /* 0x040fe20000000000 */
[----:B-1----:R-:W-:Y:S02]  /*1fe40*/  @P2 SHF.R.U32.HI R7, RZ, R5, R8 ;  /* 0x00000005ff072219 */ /* 0x002fe40000011608 */
[----:B------:R-:W-:Y:S02]  /*1fe50*/  IADD3 R8, R24, 0x1, -R25 ;  /* 0x0000000118087810 */ /* 0x000fe40007ffe819 */
[----:B------:R-:W-:-:S03]  /*1fe60*/  SHF.R.S32.HI R3, RZ, 0x1f, R10 ;  /* 0x0000001fff037819 */ /* 0x000fc6000001140a */
[----:B------:R-:W-:Y:S01]  /*1fe70*/  IMAD.IADD R7, R8, 0x1, R7 ;  /* 0x0000000108077824 */ /* 0x000fe200078e0207 */
[----:B------:R-:W-:Y:S02]  /*1fe80*/  LEA.HI R10, R3, R10, RZ, 0x6 ;  /* 0x0000000a030a7211 */ /* 0x000fe400078f30ff */
[----:B------:R-:W0:Y:S02]  /*1fe90*/  LDC.64 R2, c[0x0][0x9e0] ;  /* 0x00027800ff027b82 */ /* 0x000e240000000a00 */
[----:B------:R-:W-:Y:S02]  /*1fea0*/  SHF.R.S32.HI R10, RZ, 0x6, R10 ;  /* 0x00000006ff0a7819 */ /* 0x000fe4000001140a */
[----:B0-----:R-:W-:Y:S01]  /*1feb0*/  ISETP.GE.AND P3, PT, R3, 0x1, PT ;  /* 0x000000010300780c */ /* 0x001fe20003f66270 */
[----:B------:R-:W-:-:S12]  /*1fec0*/  IMAD.IADD R2, R7, 0x1, R2 ;  /* 0x0000000107027824 */ /* 0x000fd800078e0202 */
[----:B------:R-:W-:Y:S05]  /*1fed0*/  @!P3 BRA `(.L_x_1973) ;  /* 0x000000000048b947 */ /* 0x000fea0003800000 */
        /* <DEDUP_REMOVED lines=11> */
.L_x_1975:
[----:B------:R-:W-:-:S13]  /*1ff90*/  ISETP.NE.AND P0, PT, R3, 0x1, PT ;  /* 0x000000010300780c */ /* 0x000fda0003f05270 */
[----:B------:R-:W0:Y:S02]  /*1ffa0*/  @P0 LDC.64 R4, c[0x0][0x9e8] ;  /* 0x00027a00ff040b82 */ /* 0x000e240000000a00 */
[----:B0-----:R-:W-:-:S05]  /*1ffb0*/  @P0 IMAD.HI.U32 R4, R11, R4, RZ ;  /* 0x000000040b040227 */ /* 0x001fca00078e00ff */
[----:B------:R-:W-:-:S07]  /*1ffc0*/  @P0 SHF.R.U32.HI R11, RZ, R5, R4 ;  /* 0x00000005ff0b0219 */ /* 0x000fce0000011604 */
.L_x_1976:
[----:B------:R-:W-:Y:S05]  /*1ffd0*/  BSYNC B0 ;  /* 0x0000000000007941 */ /* 0x000fea0003800000 */
.L_x_1974:
[----:B------:R-:W-:-:S05]  /*1ffe0*/  IMAD R11, R11, R3, R3 ;  /* 0x000000030b0b7224 */ /* 0x000fca00078e0203 */
[----:B------:R-:W-:-:S07]  /*1fff0*/  VIMNMX R2, R2, R11, PT ;  /* 0x0000000b02027248 */ /* 0x000fce0003fe0100 */
.L_x_1973:
[----:B------:R-:W0:Y:S01]  /*20000*/  @P2 LDC R7, c[0x0][0x44c] ;  /* 0x00011300ff072b82 */ /* 0x000e220000000800 */
[----:B------:R-:W-:Y:S01]  /*20010*/  IMAD.MOV.U32 R4, RZ, RZ, R17 ;  /* 0x000000ffff047224 */ /* 0x000fe200078e0011 */
[----:B------:R-:W-:-:S06]  /*20020*/  ULDC UR4, c[0x0][0x9dc] ;  /* 0x0002770000047ab9 */ /* 0x000fcc0000000800 */
[----:B------:R-:W1:Y:S01]  /*20030*/  @P2 LDC R5, c[0x0][0x450] ;  /* 0x00011400ff052b82 */ /* 0x000e620000000800 */
[----:B0-----:R-:W-:-:S05]  /*20040*/  @P2 IMAD.HI.U32 R7, R17, R7, RZ ;  /* 0x0000000711072227 */ /* 0x001fca00078e00ff */
[----:B-1----:R-:W-:Y:S02]  /*20050*/  @P2 SHF.R.U32.HI R4, RZ, R5, R7 ;  /* 0x00000005ff042219 */ /* 0x002fe40000011607 */
[----:B------:R-:W-:-:S05]  /*20060*/  IADD3 R7, R24, -R25, RZ ;  /* 0x8000001918077210 */ /* 0x000fca0007ffe0ff */
[----:B------:R-:W-:-:S04]  /*20070*/  IMAD.IADD R12, R7, 0x1, R4 ;  /* 0x00000001070c7824 */ /* 0x000fc800078e0204 */
        /* <DEDUP_REMOVED lines=12> */
.L_x_1979:
[----:B------:R-:W-:-:S13]  /*20140*/  ISETP.NE.AND P0, PT, R3, 0x1, PT ;  /* 0x000000010300780c */ /* 0x000fda0003f05270 */
[----:B------:R-:W0:Y:S02]  /*20150*/  @P0 LDC.64 R4, c[0x0][0x9e8] ;  /* 0x00027a00ff040b82 */ /* 0x000e240000000a00 */
[----:B0-----:R-:W-:-:S05]  /*20160*/  @P0 IMAD.HI.U32 R4, R12, R4, RZ ;  /* 0x000000040c040227 */ /* 0x001fca00078e00ff */
[----:B------:R-:W-:-:S07]  /*20170*/  @P0 SHF.R.U32.HI R12, RZ, R5, R4 ;  /* 0x00000005ff0c0219 */ /* 0x000fce0000011604 */
.L_x_1980:
[----:B------:R-:W-:Y:S05]  /*20180*/  BSYNC B0 ;  /* 0x0000000000007941 */ /* 0x000fea0003800000 */
.L_x_1978:
[----:B------:R-:W-:-:S05]  /*20190*/  IMAD R3, R12, R3, RZ ;  /* 0x000000030c037224 */ /* 0x000fca00078e02ff */
[----:B------:R-:W-:-:S07]  /*201a0*/  VIMNMX R11, R11, R3, !PT ;  /* 0x000000030b0b7248 */ /* 0x000fce0007fe0100 */
.L_x_1977:
[----:B------:R-:W-:Y:S01]  /*201b0*/  VIADD R2, R2, 0x3f ;  /* 0x0000003f02027836 */ /* 0x000fe20000000000 */
[----:B------:R-:W-:Y:S04]  /*201c0*/  BSSY B0, `(.L_x_1981) ;  /* 0x0000119000007945 */ /* 0x000fe80003800000 */
[----:B------:R-:W-:-:S04]  /*201d0*/  SHF.R.S32.HI R3, RZ, 0x1f, R2 ;  /* 0x0000001fff037819 */ /* 0x000fc80000011402 */
[----:B------:R-:W-:Y:S02]  /*201e0*/  LEA.HI R3, R3, R2, RZ, 0x6 ;  /* 0x0000000203037211 */ /* 0x000fe400078f30ff */
[----:B------:R-:W-:Y:S02]  /*201f0*/  SHF.R.S32.HI R2, RZ, 0x1f, R11 ;  /* 0x0000001fff027819 */ /* 0x000fe4000001140b */
[----:B------:R-:W-:Y:S02]  /*20200*/  SHF.R.S32.HI R3, RZ, 0x6, R3 ;  /* 0x00000006ff037819 */ /* 0x000fe40000011403 */
[----:B------:R-:W-:Y:S02]  /*20210*/  LEA.HI R2, R2, R11, RZ, 0x6 ;  /* 0x0000000b02027211 */ /* 0x000fe400078f30ff */
[----:B------:R-:W-:Y:S02]  /*20220*/  VIMNMX R3, R10, R3, PT ;  /* 0x000000030a037248 */ /* 0x000fe40003fe0100 */
[----:B------:R-:W-:-:S03]  /*20230*/  SHF.R.S32.HI R2, RZ, 0x6, R2 ;  /* 0x00000006ff027819 */ /* 0x000fc60000011402 */
[----:B------:R-:W-:Y:S01]  /*20240*/  IMAD R3, R3, 0x40, -R9 ;  /* 0x0000004003037824 */ /* 0x000fe200078e0a09 */
[----:B------:R-:W-:-:S04]  /*20250*/  VIMNMX R2, RZ, R2, !PT ;  /* 0x00000002ff027248 */ /* 0x000fc80007fe0100 */
[----:B------:R-:W-:Y:S01]  /*20260*/  VIMNMX R3, R3, R6, PT ;  /* 0x0000000603037248 */ /* 0x000fe20003fe0100 */
[----:B------:R-:W-:-:S05]  /*20270*/  IMAD R2, R2, 0x40, -R9 ;  /* 0x0000004002027824 */ /* 0x000fca00078e0a09 */
[----:B------:R-:W-:-:S04]  /*20280*/  VIMNMX R4, RZ, R2, !PT ;  /* 0x00000002ff047248 */ /* 0x000fc80007fe0100 */
        /* <DEDUP_REMOVED lines=13> */
[----:B------:R-:W0:Y:S02]  /*20360*/  S2R R5, SR_TID.X ;  /* 0x0000000000057919 */ /* 0x000e240000002100 */
[----:B0-----:R-:W-:-:S04]  /*20370*/  SHF.R.U32.HI R5, RZ, 0x5, R5 ;  /* 0x00000005ff057819 */ /* 0x001fc80000011605 */
[----:B------:R-:W-:-:S05]  /*20380*/  LOP3.LUT R5, R5, 0x3, RZ, 0xc0, !PT ;  /* 0x0000000305057812 */ /* 0x000fca00078ec0ff */
[----:B------:R0:W1:Y:S02]  /*20390*/  SHFL.IDX PT, R14, R5, RZ, 0x1f ;  /* 0x00001fff050e7589 */ /* 0x00006400000e0000 */
.L_x_2274:
[----:B-1----:R-:W-:Y:S02]  /*203a0*/  ISETP.NE.AND P0, PT, R14, RZ, PT ;  /* 0x000000ff0e00720c */ /* 0x002fe40003f05270 */
[----:B------:R-:W-:-:S11]  /*203b0*/  PLOP3.LUT P6, PT, PT, PT, PT, 0x8, 0x0 ;  /* 0x000000000000781c */ /* 0x000fd60003fce170 */
[----:B------:R-:W-:Y:S05]  /*203c0*/  @P0 BRA `(.L_x_1984) ;  /* 0x00000000000c0947 */ /* 0x000fea0003800000 */
[----:B------:R-:W-:-:S03]  /*203d0*/  UMOV UR4, 0xffffffff ;  /* 0xffffffff00047882 */ /* 0x000fc60000000000 */
[----:B------:R-:W-:Y:S05]  /*203e0*/  BRA.DIV UR4, `(.L_x_1985) ;  /* 0x000000a2044c7947 */ /* 0x000fea000b800000 */
[----:B------:R-:W-:-:S13]  /*203f0*/  ELECT P6, URZ, PT ;  /* 0x00000000003f782f */ /* 0x000fda00038c0000 */
.L_x_1984:
[----:B0-----:R-:W2:Y:S01]  /*20400*/  LDL R5, [R1+0x20] ;  /* 0x0000200001057983 */ /* 0x001ea20000100800 */
[----:B------:R-:W-:Y:S01]  /*20410*/  BSSY B1, `(.L_x_1986) ;  /* 0x0000008000017945 */ /* 0x000fe20003800000 */
[----:B--2---:R-:W-:-:S05]  /*20420*/  VIADD R5, R5, 0x1 ;  /* 0x0000000105057836 */ /* 0x004fca0000000000 */
[----:B------:R-:W-:-:S04]  /*20430*/  LEA.HI R6, R5, R5, RZ, 0x1 ;  /* 0x0000000505067211 */ /* 0x000fc800078f08ff */
[----:B------:R-:W-:-:S04]  /*20440*/  LOP3.LUT R6, R6, 0xfffffffe, RZ, 0xc0, !PT ;  /* 0xfffffffe06067812 */ /* 0x000fc800078ec0ff */
[----:B------:R-:W-:-:S04]  /*20450*/  IADD3 R5, R5, -R6, RZ ;  /* 0x8000000605057210 */ /* 0x000fc80007ffe0ff */
[----:B------:R-:W-:-:S04]  /*20460*/  SHF.L.U32 R5, R5, 0x1f, RZ ;  /* 0x0000001f05057819 */ /* 0x000fc800000006ff */
[----:B------:R-:W0:Y:S02]  /*20470*/  SYNCS.PHASECHK.TRANS64.TRYWAIT P0, [R23+URZ+0x28420], R5 ;  /* 0x02842005170075a7 */ /* 0x000e24000800017f */
[----:B0-----:R-:W-:Y:S05]  /*20480*/  @!P0 BRA `(.L_x_1987) ;  /* 0x000000a000448947 */ /* 0x001fea0003800000 */
.L_x_2277:
[----:B------:R-:W-:Y:S05]  /*20490*/  BSYNC B1 ;  /* 0x0000000000017941 */ /* 0x000fea0003800000 */
.L_x_1986:
[----:B------:R-:W-:Y:S04]  /*204a0*/  BSSY B1, `(.L_x_1988) ;  /* 0x000006c000017945 */ /* 0x000fe80003800000 */
[----:B------:R-:W-:Y:S05]  /*204b0*/  @!P6 BRA `(.L_x_1989) ;  /* 0x0000000400a8e947 */ /* 0x000fea0003800000 */
[----:B------:R-:W-:Y:S01]  /*204c0*/  IMAD R12, R29, 0x8, R23 ;  /* 0x000000081d0c7824 */ /* 0x000fe200078e0217 */
[----:B------:R-:W-:Y:S01]  /*204d0*/  SHF.L.U32 R11, R31, 0x1f, RZ ;  /* 0x0000001f1f0b7819 */ /* 0x000fe200000006ff */
[----:B------:R-:W1:Y:S01]  /*204e0*/  S2R R6, SR_TID.X ;  /* 0x0000000000067919 */ /* 0x000e620000002100 */
[----:B------:R-:W-:Y:S02]  /*204f0*/  BSSY B2, `(.L_x_1990) ;  /* 0x0000005000027945 */ /* 0x000fe40003800000 */
[----:B------:R-:W2:Y:S01]  /*20500*/  SYNCS.PHASECHK.TRANS64.TRYWAIT P0, [R12+URZ+0x284a0], R11 ;  /* 0x0284a00b0c0075a7 */ /* 0x000ea2000800017f */
[----:B-1----:R-:W-:-:S04]  /*20510*/  LOP3.LUT R6, R6, 0x7f, RZ, 0xc0, !PT ;  /* 0x0000007f06067812 */ /* 0x002fc800078ec0ff */
[----:B------:R-:W-:Y:S01]  /*20520*/  ISETP.NE.AND P1, PT, R6, RZ, PT ;  /* 0x000000ff0600720c */ /* 0x000fe20003f25270 */
[----:B--2---:R-:W-:-:S12]  /*20530*/  @!P0 BRA `(.L_x_1991) ;  /* 0x000000a0002c8947 */ /* 0x004fd80003800000 */
.L_x_2278:
[----:B------:R-:W-:Y:S05]  /*20540*/  BSYNC B2 ;  /* 0x0000000000027941 */ /* 0x000fea0003800000 */
.L_x_1990:
[----:B------:R-:W-:Y:S04]  /*20550*/  BSSY B2, `(.L_x_1992) ;  /* 0x0000009000027945 */ /* 0x000fe80003800000 */
[----:B------:R-:W-:Y:S05]  /*20560*/  @P1 BRA `(.L_x_1993) ;  /* 0x00000000001c1947 */ /* 0x000fea0003800000 */
[----:B0-----:R-:W0:Y:S02]  /*20570*/  S2R R5, SR_TID.X ;  /* 0x0000000000057919 */ /* 0x001e240000002100 */
[----:B0-----:R-:W-:Y:S01]  /*20580*/  LOP3.LUT R6, R5, 0x1f, RZ, 0xc0, !PT ;  /* 0x0000001f05067812 */ /* 0x001fe200078ec0ff */
[----:B------:R-:W-:-:S03]  /*20590*/  IMAD.MOV.U32 R5, RZ, RZ, 0x4000 ;  /* 0x00004000ff057424 */ /* 0x000fc600078e00ff */
[----:B------:R-:W-:Y:S01]  /*205a0*/  ISETP.NE.AND P0, PT, R6, RZ, PT ;  /* 0x000000ff0600720c */ /* 0x000fe20003f05270 */
[----:B------:R2:W-:-:S12]  /*205b0*/  SYNCS.ARRIVE.TRANS64 RZ, [R12+URZ+0x28490], R5 ;  /* 0x028490050cff79a7 */ /* 0x0005d8000800003f */
[----:B--2---:R-:W-:Y:S05]  /*205c0*/  @!P0 BRA `(.L_x_1993) ;  /* 0x0000000000048947 */ /* 0x004fea0003800000 */
[----:B------:R-:W-:Y:S01]  /*205d0*/  BPT.TRAP 0x1 ;  /* 0x000000040000795c */ /* 0x000fe20000300000 */
.L_x_1993:
[----:B------:R-:W-:Y:S05]  /*205e0*/  BSYNC B2 ;  /* 0x0000000000027941 */ /* 0x000fea0003800000 */
.L_x_1992:
[----:B------:R-:W-:Y:S01]  /*205f0*/  IMAD.MOV.U32 R21, RZ, RZ, RZ ;  /* 0x000000ffff157224 */ /* 0x000fe200078e00ff */
[----:B------:R-:W-:Y:S01]  /*20600*/  UIADD3 UR4, UP0, UR40, 0x570, URZ ;  /* 0x0000057028047890 */ /* 0x000fe2000ff1e03f */
[----:B------:R-:W-:Y:S01]  /*20610*/  IMAD R6, R3, 0x40, R0 ;  /* 0x0000004003067824 */ /* 0x000fe200078e0200 */
[----:B------:R-:W-:Y:S01]  /*20620*/  PLOP3.LUT P0, PT, PT, PT, PT, 0x80, 0x0 ;  /* 0x000000000000781c */ /* 0x000fe20003f0f070 */
[----:B------:R-:W-:Y:S01]  /*20630*/  IMAD R9, R29, 0x4000, R23 ;  /* 0x000040001d097824 */ /* 0x000fe200078e0217 */
[----:B------:R-:W-:Y:S01]  /*20640*/  R2UR UR10, R21 ;  /* 0x00000000150a72ca */ /* 0x000fe200000e0000 */
[----:B------:R-:W-:Y:S01]  /*20650*/  VIADD R6, R6, 0xffffffc0 ;  /* 0xffffffc006067836 */ /* 0x000fe20000000000 */
[----:B------:R-:W-:Y:S01]  /*20660*/  UIADD3.X UR5, URZ, UR41, URZ, UP0, !UPT ;  /* 0x000000293f057290 */ /* 0x000fe200087fe43f */
[----:B0-----:R-:W-:Y:S01]  /*20670*/  VIADD R5, R12, 0x28490 ;  /* 0x000284900c057836 */ /* 0x001fe20000000000 */
[----:B------:R-:W-:Y:S01]  /*20680*/  UMOV UR6, 0x0 ;  /* 0x0000000000067882 */ /* 0x000fe20000000000 */
[----:B------:R-:W-:Y:S01]  /*20690*/  VIADD R13, R9, 0x20000 ;  /* 0x00020000090d7836 */ /* 0x000fe20000000000 */
[----:B------:R-:W-:-:S09]  /*206a0*/  UMOV UR7, 0x12f00000 ;  /* 0x12f0000000077882 */ /* 0x000fd20000000000 */
.L_x_1994:
        /* <DEDUP_REMOVED lines=10> */
[----:B------:R-:W-:Y:S01]  /*20750*/  MOV R20, 0x80 ;  /* 0x0000008000147802 */ /* 0x000fe20000000f00 */
[----:B------:R-:W-:Y:S01]  /*20760*/  VIADD R13, R9, 0x22000 ;  /* 0x00022000090d7836 */ /* 0x000fe20000000000 */
[----:B------:R-:W-:Y:S01]  /*20770*/  PLOP3.LUT P0, PT, PT, PT, PT, 0x80, 0x0 ;  /* 0x000000000000781c */ /* 0x000fe20003f0f070 */
[----:B------:R-:W-:Y:S01]  /*20780*/  UMOV UR6, 0x0 ;  /* 0x0000000000067882 */ /* 0x000fe20000000000 */
[----:B------:R-:W-:Y:S01]  /*20790*/  R2UR UR10, R20 ;  /* 0x00000000140a72ca */ /* 0x000fe200000e0000 */
[----:B------:R-:W-:-:S14]  /*207a0*/  UMOV UR7, 0x12f00000 ;  /* 0x12f0000000077882 */ /* 0x000fdc0000000000 */
.L_x_1995:
        /* <DEDUP_REMOVED lines=10> */
[----:B------:R-:W0:Y:S01]  /*20850*/  SYNCS.PHASECHK.TRANS64.TRYWAIT P0, [R12+URZ+0x284c0], R11 ;  /* 0x0284c00b0c0075a7 */ /* 0x000e22000800017f */
[----:B------:R-:W-:Y:S04]  /*20860*/  BSSY B2, `(.L_x_1996) ;  /* 0x0000002000027945 */ /* 0x000fe80003800000 */
[----:B0-----:R-:W-:Y:S05]  /*20870*/  @!P0 BRA `(.L_x_1997) ;  /* 0x0000009c00708947 */ /* 0x001fea0003800000 */
.L_x_2279:
[----:B------:R-:W-:Y:S05]  /*20880*/  BSYNC B2 ;  /* 0x0000000000027941 */ /* 0x000fea0003800000 */
.L_x_1996:
[----:B------:R-:W-:Y:S01]  /*20890*/  BSSY B2, `(.L_x_1998) ;  /* 0x000000b000027945 */ /* 0x000fe20003800000 */
[----:B------:R-:W-:Y:S02]  /*208a0*/  IMAD.MOV.U32 R14, RZ, RZ, 0x0 ;  /* 0x00000000ff0e7424 */ /* 0x000fe400078e00ff */
[----:B------:R-:W-:Y:S01]  /*208b0*/  IMAD.MOV.U32 R15, RZ, RZ, 0x12f00000 ;  /* 0x12f00000ff0f7424 */ /* 0x000fe200078e00ff */
[----:B------:R-:W-:Y:S06]  /*208c0*/  @P1 BRA `(.L_x_1999) ;  /* 0x00000000001c1947 */ /* 0x000fec0003800000 */
[----:B------:R-:W2:Y:S02]  /*208d0*/  S2R R5, SR_TID.X ;  /* 0x0000000000057919 */ /* 0x000ea40000002100 */
[----:B--2---:R-:W-:Y:S01]  /*208e0*/  LOP3.LUT R13, R5, 0x1f, RZ, 0xc0, !PT ;  /* 0x0000001f050d7812 */ /* 0x004fe200078ec0ff */
[----:B------:R-:W-:-:S03]  /*208f0*/  IMAD.MOV.U32 R5, RZ, RZ, 0x4000 ;  /* 0x00004000ff057424 */ /* 0x000fc600078e00ff */
[----:B------:R-:W-:Y:S01]  /*20900*/  ISETP.NE.AND P0, PT, R13, RZ, PT ;  /* 0x000000ff0d00720c */ /* 0x000fe20003f05270 */
[----:B------:R2:W-:-:S12]  /*20910*/  SYNCS.ARRIVE.TRANS64 RZ, [R12+URZ+0x284b0], R5 ;  /* 0x0284b0050cff79a7 */ /* 0x0005d8000800003f */
[----:B--2---:R-:W-:Y:S05]  /*20920*/  @!P0 BRA `(.L_x_1999) ;  /* 0x0000000000048947 */ /* 0x004fea0003800000 */
[----:B------:R-:W-:Y:S01]  /*20930*/  BPT.TRAP 0x1 ;  /* 0x000000040000795c */ /* 0x000fe20000300000 */
.L_x_1999:
[----:B------:R-:W-:Y:S05]  /*20940*/  BSYNC B2 ;  /* 0x0000000000027941 */ /* 0x000fea0003800000 */
.L_x_1998:
        /* <DEDUP_REMOVED lines=8> */
.L_x_2000:
        /* <DEDUP_REMOVED lines=15> */
.L_x_2001:
        /* <DEDUP_REMOVED lines=10> */
.L_x_1989:
[----:B------:R-:W-:Y:S05]  /*20b60*/  BSYNC B1 ;  /* 0x0000000000017941 */ /* 0x000fea0003800000 */
.L_x_1988:
[----:B------:R-:W-:Y:S01]  /*20b70*/  IADD3 R12, R3, -0x2, RZ ;  /* 0xfffffffe030c7810 */ /* 0x000fe20007ffe0ff */
[----:B------:R-:W-:Y:S01]  /*20b80*/  VIADD R29, R29, 0x1 ;  /* 0x000000011d1d7836 */ /* 0x000fe20000000000 */
[----:B------:R-:W-:Y:S02]  /*20b90*/  PLOP3.LUT P0, PT, PT, PT, PT, 0x8, 0x0 ;  /* 0x000000000000781c */ /* 0x000fe40003f0e170 */
[----:B------:R-:W-:Y:S02]  /*20ba0*/  ISETP.GE.AND P2, PT, R12, R4, PT ;  /* 0x000000040c00720c */ /* 0x000fe40003f46270 */
[----:B------:R-:W-:-:S04]  /*20bb0*/  ISETP.NE.AND P1, PT, R29, 0x2, PT ;  /* 0x000000021d00780c */ /* 0x000fc80003f25270 */
[----:B------:R-:W-:Y:S02]  /*20bc0*/  SEL R3, RZ, 0x1, P1 ;  /* 0x00000001ff037807 */ /* 0x000fe40000800000 */
[----:B------:R-:W-:Y:S02]  /*20bd0*/  SEL R29, R29, RZ, P1 ;  /* 0x000000ff1d1d7207 */ /* 0x000fe40000800000 */
[----:B------:R-:W-:-:S03]  /*20be0*/  LOP3.LUT R31, R31, R3, RZ, 0x3c, !PT ;  /* 0x000000031f1f7212 */ /* 0x000fc600078e3cff */
[----:B------:R-:W-:Y:S05]  /*20bf0*/  @!P2 BRA `(.L_x_1982) ;  /* 0x0000000400d4a947 */ /* 0x000fea0003800000 */
.L_x_2016:
[----:B------:R-:W-:Y:S05]  /*20c00*/  YIELD ;  /* 0x0000000000007946 */ /* 0x000fea0003800000 */
        /* <DEDUP_REMOVED lines=10> */
.L_x_2280:
[----:B------:R-:W-:Y:S05]  /*20cb0*/  BSYNC B2 ;  /* 0x0000000000027941 */ /* 0x000fea0003800000 */
.L_x_2004:
[----:B------:R-:W-:Y:S04]  /*20cc0*/  BSSY B2, `(.L_x_2006) ;  /* 0x0000009000027945 */ /* 0x000fe80003800000 */
[----:B------:R-:W-:Y:S05]  /*20cd0*/  @P2 BRA `(.L_x_2007) ;  /* 0x00000000001c2947 */ /* 0x000fea0003800000 */
[----:B------:R-:W0:Y:S02]  /*20ce0*/  S2R R3, SR_TID.X ;  /* 0x0000000000037919 */ /* 0x000e240000002100 */
[----:B0-----:R-:W-:Y:S01]  /*20cf0*/  LOP3.LUT R5, R3, 0x1f, RZ, 0xc0, !PT ;  /* 0x0000001f03057812 */ /* 0x001fe200078ec0ff */
[----:B------:R-:W-:-:S03]  /*20d00*/  IMAD.MOV.U32 R3, RZ, RZ, 0x4000 ;  /* 0x00004000ff037424 */ /* 0x000fc600078e00ff */
[----:B------:R-:W-:Y:S01]  /*20d10*/  ISETP.NE.AND P1, PT, R5, RZ, PT ;  /* 0x000000ff0500720c */ /* 0x000fe20003f25270 */
[----:B------:R2:W-:-:S12]  /*20d20*/  SYNCS.ARRIVE.TRANS64 RZ, [R11+URZ+0x28490], R3 ;  /* 0x028490030bff79a7 */ /* 0x0005d8000800003f */
[----:B--2---:R-:W-:Y:S05]  /*20d30*/  @!P1 BRA `(.L_x_2007) ;  /* 0x0000000000049947 */ /* 0x004fea0003800000 */
[----:B------:R-:W-:Y:S01]  /*20d40*/  BPT.TRAP 0x1 ;  /* 0x000000040000795c */ /* 0x000fe20000300000 */
.L_x_2007:
[----:B------:R-:W-:Y:S05]  /*20d50*/  BSYNC B2 ;  /* 0x0000000000027941 */ /* 0x000fea0003800000 */
.L_x_2006:
[----:B------:R-:W-:Y:S01]  /*20d60*/  IMAD.MOV.U32 R20, RZ, RZ, RZ ;  /* 0x000000ffff147224 */ /* 0x000fe200078e00ff */
[----:B------:R-:W-:Y:S01]  /*20d70*/  UIADD3 UR4, UP0, UR40, 0x570, URZ ;  /* 0x0000057028047890 */ /* 0x000fe2000ff1e03f */
[----:B------:R-:W-:Y:S01]  /*20d80*/  IMAD R6, R29, 0x4000, R23 ;  /* 0x000040001d067824 */ /* 0x000fe200078e0217 */
[----:B------:R-:W-:Y:S01]  /*20d90*/  PLOP3.LUT P1, PT, PT, PT, PT, 0x80, 0x0 ;  /* 0x000000000000781c */ /* 0x000fe20003f2f070 */
[----:B0-----:R-:W-:Y:S01]  /*20da0*/  IMAD R5, R12, 0x40, R0 ;  /* 0x000000400c057824 */ /* 0x001fe200078e0200 */
[----:B------:R-:W-:Y:S01]  /*20db0*/  R2UR UR10, R20 ;  /* 0x00000000140a72ca */ /* 0x000fe200000e0000 */
[----:B------:R-:W-:Y:S01]  /*20dc0*/  VIADD R3, R11, 0x28490 ;  /* 0x000284900b037836 */ /* 0x000fe20000000000 */
[----:B------:R-:W-:Y:S01]  /*20dd0*/  UIADD3.X UR5, URZ, UR41, URZ, UP0, !UPT ;  /* 0x000000293f057290 */ /* 0x000fe200087fe43f */
[----:B------:R-:W-:Y:S01]  /*20de0*/  VIADD R13, R6, 0x20000 ;  /* 0x00020000060d7836 */ /* 0x000fe20000000000 */
[----:B------:R-:W-:Y:S01]  /*20df0*/  UMOV UR6, 0x0 ;  /* 0x0000000000067882 */ /* 0x000fe20000000000 */
[----:B------:R-:W-:-:S10]  /*20e00*/  UMOV UR7, 0x12f00000 ;  /* 0x12f0000000077882 */ /* 0x000fd40000000000 */
.L_x_2008:
        /* <DEDUP_REMOVED lines=10> */
[----:B------:R-:W-:Y:S01]  /*20eb0*/  IMAD.MOV.U32 R21, RZ, RZ, 0x80 ;  /* 0x00000080ff157424 */ /* 0x000fe200078e00ff */
[----:B------:R-:W-:Y:S01]  /*20ec0*/  PLOP3.LUT P1, PT, PT, PT, PT, 0x80, 0x0 ;  /* 0x000000000000781c */ /* 0x000fe20003f2f070 */
[----:B------:R-:W-:Y:S01]  /*20ed0*/  UMOV UR6, 0x0 ;  /* 0x0000000000067882 */ /* 0x000fe20000000000 */
[----:B------:R-:W-:Y:S01]  /*20ee0*/  IADD3 R13, R6, 0x22000, RZ ;  /* 0x00022000060d7810 */ /* 0x000fe20007ffe0ff */
[----:B------:R-:W-:Y:S01]  /*20ef0*/  UMOV UR7, 0x12f00000 ;  /* 0x12f0000000077882 */ /* 0x000fe20000000000 */
[----:B------:R-:W-:-:S15]  /*20f00*/  R2UR UR10, R21 ;  /* 0x00000000150a72ca */ /* 0x000fde00000e0000 */
.L_x_2009:
        /* <DEDUP_REMOVED lines=13> */
.L_x_2281:
[----:B------:R-:W-:Y:S05]  /*20fe0*/  BSYNC B2 ;  /* 0x0000000000027941 */ /* 0x000fea0003800000 */
.L_x_2010:
        /* <DEDUP_REMOVED lines=11> */
.L_x_2013:
[----:B------:R-:W-:Y:S05]  /*210a0*/  BSYNC B2 ;  /* 0x0000000000027941 */ /* 0x000fea0003800000 */
.L_x_2012:
        /* <DEDUP_REMOVED lines=8> */
.L_x_2014:
        /* <DEDUP_REMOVED lines=15> */
.L_x_2015:
        /* <DEDUP_REMOVED lines=10> */
.L_x_2003:
[----:B------:R-:W-:Y:S05]  /*212c0*/  BSYNC B1 ;  /* 0x0000000000017941 */ /* 0x000fea0003800000 */
.L_x_2002:
        /* <DEDUP_REMOVED lines=8> */
.L_x_1982:
[----:B------:R-:W-:Y:S05]  /*21350*/  BSYNC B0 ;  /* 0x0000000000007941 */ /* 0x000fea0003800000 */
.L_x_1981:
[----:B------:R-:W1:Y:S01]  /*21360*/  LDC R0, c[0x0][0x448] ;  /* 0x00011200ff007b82 */ /* 0x000e620000000800 */
[----:B0-----:R-:W-:Y:S01]  /*21370*/  IADD3 R5, R17, 0x7f, RZ ;  /* 0x0000007f11057810 */ /* 0x001fe20007ffe0ff */
[----:B------:R-:W-:Y:S06]  /*21380*/  @!P0 WARPSYNC.ALL ;  /* 0x0000000000008948 */ /* 0x000fec0003800000 */
[----:B------:R-:W-:Y:S01]  /*21390*/  @!P0 BAR.SYNC.DEFER_BLOCKING 0xc, 0x180 ;  /* 0x0306000000008b1d */ /* 0x000fe20000010000 */
[----:B-1----:R-:W-:-:S13]  /*213a0*/  ISETP.NE.AND P1, PT, R0, 0x1, PT ;  /* 0x000000010000780c */ /* 0x002fda0003f25270 */
[----:B------:R-:W0:Y:S08]  /*213b0*/  @P1 LDC R2, c[0x0][0x44c] ;  /* 0x00011300ff021b82 */ /* 0x000e300000000800 */
[----:B------:R-:W1:Y:S01]  /*213c0*/  @P1 LDC R0, c[0x0][0x450] ;  /* 0x00011400ff001b82 */ /* 0x000e620000000800 */
[----:B0-----:R-:W-:-:S05]  /*213d0*/  @P1 IMAD.HI.U32 R3, R5, R2, RZ ;  /* 0x0000000205031227 */ /* 0x001fca00078e00ff */
[----:B-1----:R-:W-:Y:S02]  /*213e0*/  @P1 SHF.R.U32.HI R5, RZ, R0, R3 ;  /* 0x00000000ff051219 */ /* 0x002fe40000011603 */
[----:B------:R-:W0:Y:S03]  /*213f0*/  LDC.64 R2, c[0x0][0x9e0] ;  /* 0x00027800ff027b82 */ /* 0x000e260000000a00 */
[----:B------:R-:W-:Y:S01]  /*21400*/  IMAD.IADD R8, R8, 0x1, R5 ;  /* 0x0000000108087824 */ /* 0x000fe200078e0205 */
[----:B0-----:R-:W-:-:S03]  /*21410*/  ISETP.GE.AND P2, PT, R3, 0x1, PT ;  /* 0x000000010300780c */ /* 0x001fc60003f46270 */
[----:B------:R-:W-:-:S10]  /*21420*/  IMAD.IADD R2, R8, 0x1, R2 ;  /* 0x0000000108027824 */ /* 0x000fd400078e0202 */
        /* <DEDUP_REMOVED lines=12> */
.L_x_2019:
[----:B------:R-:W-:-:S13]  /*214f0*/  ISETP.NE.AND P0, PT, R3, 0x1, PT ;  /* 0x000000010300780c */ /* 0x000fda0003f05270 */
[----:B------:R-:W0:Y:S02]  /*21500*/  @P0 LDC.64 R4, c[0x0][0x9e8] ;  /* 0x00027a00ff040b82 */ /* 0x000e240000000a00 */
[----:B0-----:R-:W-:-:S05]  /*21510*/  @P0 IMAD.HI.U32 R4, R0, R4, RZ ;  /* 0x0000000400040227 */ /* 0x001fca00078e00ff */
[----:B------:R-:W-:-:S07]  /*21520*/  @P0 SHF.R.U32.HI R0, RZ, R5, R4 ;  /* 0x00000005ff000219 */ /* 0x000fce0000011604 */
.L_x_2020:
[----:B------:R-:W-:Y:S05]  /*21530*/  BSYNC B0 ;  /* 0x0000000000007941 */ /* 0x000fea0003800000 */
.L_x_2018:
[----:B------:R-:W-:-:S05]  /*21540*/  IMAD R5, R0, R3, R3 ;  /* 0x0000000300057224 */ /* 0x000fca00078e0203 */
[----:B------:R-:W-:-:S07]  /*21550*/  VIMNMX R2, R2, R5, PT ;  /* 0x0000000502027248 */ /* 0x000fce0003fe0100 */
.L_x_2017:
[----:B------:R-:W-:Y:S01]  /*21560*/  VIADD R2, R2, 0x3f ;  /* 0x0000003f02027836 */ /* 0x000fe20000000000 */
[----:B------:R-:W0:Y:S01]  /*21570*/  @P1 LDC R0, c[0x0][0x44c] ;  /* 0x00011300ff001b82 */ /* 0x000e220000000800 */
[----:B------:R-:W-:-:S03]  /*21580*/  ULDC UR4, c[0x0][0x9dc] ;  /* 0x0002770000047ab9 */ /* 0x000fc60000000800 */
[----:B------:R-:W-:-:S04]  /*21590*/  SHF.R.S32.HI R5, RZ, 0x1f, R2 ;  /* 0x0000001fff057819 */ /* 0x000fc80000011402 */
[----:B------:R-:W-:Y:S02]  /*215a0*/  LEA.HI R5, R5, R2, RZ, 0x6 ;  /* 0x0000000205057211 */ /* 0x000fe400078f30ff */
[----:B------:R-:W1:Y:S02]  /*215b0*/  @P1 LDC R2, c[0x0][0x450] ;  /* 0x00011400ff021b82 */ /* 0x000e640000000800 */
[----:B------:R-:W-:-:S04]  /*215c0*/  SHF.R.S32.HI R5, RZ, 0x6, R5 ;  /* 0x00000006ff057819 */ /* 0x000fc80000011405 */
[----:B------:R-:W-:-:S05]  /*215d0*/  VIMNMX R27, R10, R5, PT ;  /* 0x000000050a1b7248 */ /* 0x000fca0003fe0100 */
[----:B------:R2:W-:Y:S01]  /*215e0*/  STL [R1+0x1c], R27 ;  /* 0x00001c1b01007387 */ /* 0x0005e20000100800 */
[----:B0-----:R-:W-:-:S04]  /*215f0*/  @P1 IMAD.HI.U32 R5, R17, R0, RZ ;  /* 0x0000000011051227 */ /* 0x001fc800078e00ff */
[----:B------:R-:W-:Y:S01]  /*21600*/  IMAD.MOV.U32 R0, RZ, RZ, R17 ;  /* 0x000000ffff007224 */ /* 0x000fe200078e0011 */
[----:B-1----:R-:W-:-:S05]  /*21610*/  @P1 SHF.R.U32.HI R0, RZ, R2, R5 ;  /* 0x00000002ff001219 */ /* 0x002fca0000011605 */
[----:B------:R-:W-:-:S04]  /*21620*/  IMAD.IADD R2, R7, 0x1, R0 ;  /* 0x0000000107027824 */ /* 0x000fc800078e0200 */
[----:B------:R-:W-:Y:S01]  /*21630*/  VIADD R0, R2, -UR4 ;  /* 0x8000000402007c36 */ /* 0x000fe20008000000 */
[----:B--2---:R-:W-:Y:S06]  /*21640*/  @!P2 BRA `(.L_x_2021) ;  /* 0x000000000044a947 */ /* 0x004fec0003800000 */
        /* <DEDUP_REMOVED lines=10> */
.L_x_2023:
[----:B------:R-:W-:-:S13]  /*216f0*/  ISETP.NE.AND P0, PT, R3, 0x1, PT ;  /* 0x000000010300780c */ /* 0x000fda0003f05270 */
[----:B------:R-:W0:Y:S02]  /*21700*/  @P0 LDC.64 R4, c[0x0][0x9e8] ;  /* 0x00027a00ff040b82 */ /* 0x000e240000000a00 */
[----:B0-----:R-:W-:-:S05]  /*21710*/  @P0 IMAD.HI.U32 R4, R2, R4, RZ ;  /* 0x0000000402040227 */ /* 0x001fca00078e00ff */
[----:B------:R-:W-:-:S07]  /*21720*/  @P0 SHF.R.U32.HI R2, RZ, R5, R4 ;  /* 0x00000005ff020219 */ /* 0x000fce0000011604 */
.L_x_2024:
[----:B------:R-:W-:Y:S05]  /*21730*/  BSYNC B0 ;  /* 0x0000000000007941 */ /* 0x000fea0003800000 */
.L_x_2022:
[----:B------:R-:W-:-:S05]  /*21740*/  IMAD R3, R2, R3, RZ ;  /* 0x0000000302037224 */ /* 0x000fca00078e02ff */
[----:B------:R-:W-:-:S07]  /*21750*/  VIMNMX R0, R0, R3, !PT ;  /* 0x0000000300007248 */ /* 0x000fce0007fe0100 */
.L_x_2021:
[----:B------:R-:W-:-:S04]  /*21760*/  SHF.R.S32.HI R3, RZ, 0x1f, R0 ;  /* 0x0000001fff037819 */ /* 0x000fc80000011400 */
[----:B------:R-:W-:-:S04]  /*21770*/  LEA.HI R3, R3, R0, RZ, 0x6 ;  /* 0x0000000003037211 */ /* 0x000fc800078f30ff */
[----:B------:R-:W-:-:S04]  /*21780*/  SHF.R.S32.HI R3, RZ, 0x6, R3 ;  /* 0x00000006ff037819 */ /* 0x000fc80000011403 */
[----:B------:R-:W-:-:S04]  /*21790*/  VIMNMX R36, RZ, R3, !PT ;  /* 0x00000003ff247248 */ /* 0x000fc80007fe0100 */
[----:B------:R-:W-:-:S13]  /*217a0*/  ISETP.GT.AND P0, PT, R27, R36, PT ;  /* 0x000000241b00720c */ /* 0x000fda0003f04270 */
        /* <DEDUP_REMOVED lines=18> */
.L_x_2025:
        /* <DEDUP_REMOVED lines=9> */
[----:B------:R-:W-:Y:S01]  /*21960*/  MOV R13, RZ ;  /* 0x000000ff000d7202 */ /* 0x000fe20000000f00 */
[----:B------:R-:W0:Y:S01]  /*21970*/  LDC.64 R2, c[0x4][R2] ;  /* 0x0100000002027b82 */ /* 0x000e220000000a00 */
[----:B------:R-:W-:Y:S02]  /*21980*/  IMAD.U32 R5, RZ, RZ, UR7 ;  /* 0x00000007ff057e24 */ /* 0x000fe4000f8e00ff */
[----:B------:R-:W-:Y:S02]  /*21990*/  IMAD.U32 R6, RZ, RZ, UR8 ;  /* 0x00000008ff067e24 */ /* 0x000fe4000f8e00ff */
[----:B------:R-:W-:-:S02]  /*219a0*/  IMAD.U32 R7, RZ, RZ, UR9 ;  /* 0x00000009ff077e24 */ /* 0x000fc4000f8e00ff */
[----:B------:R-:W-:Y:S02]  /*219b0*/  IMAD.U32 R10, RZ, RZ, UR4 ;  /* 0x00000004ff0a7e24 */ /* 0x000fe4000f8e00ff */
[----:B------:R-:W-:Y:S02]  /*219c0*/  IMAD.U32 R11, RZ, RZ, UR5 ;  /* 0x00000005ff0b7e24 */ /* 0x000fe4000f8e00ff */
[----:B------:R-:W-:Y:S02]  /*219d0*/  IMAD.MOV.U32 R8, RZ, RZ, 0x70 ;  /* 0x00000070ff087424 */ /* 0x000fe400078e00ff */
[----:B------:R-:W-:-:S07]  /*219e0*/  IMAD.MOV.U32 R12, RZ, RZ, 0x1 ;  /* 0x00000001ff0c7424 */ /* 0x000fce00078e00ff */
[----:B------:R-:W-:-:S07]  /*219f0*/  LEPC R20, `(.L_x_2028) ;  /* 0x000000001014794e */ /* 0x000fce0000000000 */
[----:B0-----:R-:W-:Y:S05]  /*21a00*/  CALL.ABS.NOINC R2 ;  /* 0x0000000002007343 */ /* 0x001fea0003c00000 */
.L_x_2028:
[----:B------:R-:W-:Y:S05]  /*21a10*/  BSYNC B6 ;  /* 0x0000000000067941 */ /* 0x000fea0003800000 */
.L_x_2027:
        /* <DEDUP_REMOVED lines=11> */
[----:B------:R-:W-:Y:S01]  /*21ad0*/  MOV R12, 0x1 ;  /* 0x00000001000c7802 */ /* 0x000fe20000000f00 */
[----:B------:R-:W0:Y:S01]  /*21ae0*/  LDC.64 R2, c[0x4][R2] ;  /* 0x0100000002027b82 */ /* 0x000e220000000a00 */
[----:B------:R-:W-:Y:S02]  /*21af0*/  IMAD.U32 R5, RZ, RZ, UR7 ;  /* 0x00000007ff057e24 */ /* 0x000fe4000f8e00ff */
[----:B------:R-:W-:Y:S02]  /*21b00*/  IMAD.U32 R6, RZ, RZ, UR8 ;  /* 0x00000008ff067e24 */ /* 0x000fe4000f8e00ff */
[----:B------:R-:W-:-:S02]  /*21b10*/  IMAD.U32 R7, RZ, RZ, UR9 ;  /* 0x00000009ff077e24 */ /* 0x000fc4000f8e00ff */
[----:B------:R-:W-:Y:S02]  /*21b20*/  IMAD.U32 R10, RZ, RZ, UR4 ;  /* 0x00000004ff0a7e24 */ /* 0x000fe4000f8e00ff */
[----:B------:R-:W-:Y:S02]  /*21b30*/  IMAD.U32 R11, RZ, RZ, UR5 ;  /* 0x00000005ff0b7e24 */ /* 0x000fe4000f8e00ff */
[----:B------:R-:W-:Y:S02]  /*21b40*/  IMAD.MOV.U32 R8, RZ, RZ, 0x70 ;  /* 0x00000070ff087424 */ /* 0x000fe400078e00ff */
[----:B------:R-:W-:-:S07]  /*21b50*/  IMAD.MOV.U32 R13, RZ, RZ, RZ ;  /* 0x000000ffff0d7224 */ /* 0x000fce00078e00ff */
[----:B------:R-:W-:-:S07]  /*21b60*/  LEPC R20, `(.L_x_2030) ;  /* 0x000000001014794e */ /* 0x000fce0000000000 */
[----:B0-----:R-:W-:Y:S05]  /*21b70*/  CALL.ABS.NOINC R2 ;  /* 0x0000000002007343 */ /* 0x001fea0003c00000 */
.L_x_2030:
[----:B------:R-:W-:Y:S05]  /*21b80*/  BSYNC B6 ;  /* 0x0000000000067941 */ /* 0x000fea0003800000 */
.L_x_2029:
        /* <DEDUP_REMOVED lines=20> */
.L_x_2032:
[----:B------:R-:W-:Y:S05]  /*21cd0*/  BSYNC B6 ;  /* 0x0000000000067941 */ /* 0x000fea0003800000 */
.L_x_2031:
        /* <DEDUP_REMOVED lines=19> */
.L_x_2034:
[----:B------:R-:W-:Y:S05]  /*21e10*/  BSYNC B6 ;  /* 0x0000000000067941 */ /* 0x000fea0003800000 */
.L_x_2033:
[----:B------:R-:W-:Y:S01]  /*21e20*/  ULDC.64 UR4, c[0x0][0x9f8] ;  /* 0x00027e0000047ab9 */ /* 0x000fe20000000a00 */
[----:B------:R-:W-:Y:S01]  /*21e30*/  IMAD.MOV.U32 R32, RZ, RZ, R19 ;  /* 0x000000ffff207224 */ /* 0x000fe200078e0013 */
[----:B------:R-:W-:Y:S01]  /*21e40*/  ISETP.NE.U32.AND P0, PT, RZ, UR4, PT ;  /* 0x00000004ff007c0c */ /* 0x000fe2000bf05070 */
[----:B------:R-:W0:Y:S01]  /*21e50*/  S2R R20, SR_TID.X ;  /* 0x0000000000147919 */ /* 0x000e220000002100 */
[----:B------:R-:W1:Y:S02]  /*21e60*/  S2R R21, SR_TID.X ;  /* 0x0000000000157919 */ /* 0x000e640000002100 */
[----:B------:R-:W-:Y:S01]  /*21e70*/  ISETP.NE.AND.EX P0, PT, RZ, UR5, PT, P0 ;  /* 0x00000005ff007c0c */ /* 0x000fe2000bf05300 */
[----:B------:R-:W2:-:S12]  /*21e80*/  LDC R9, c[0x0][0x2f4] ;  /* 0x0000bd00ff097b82 */ /* 0x000e980000000800 */
[----:B------:R-:W3:Y:S01]  /*21e90*/  @P0 LDC.64 R2, c[0x0][0x9f8] ;  /* 0x00027e00ff020b82 */ /* 0x000ee20000000a00 */
[----:B------:R-:W-:Y:S02]  /*21ea0*/  LEA R8, R27, 0xffffffc0, 0x6 ;  /* 0xffffffc01b087811 */ /* 0x000fe400078e30ff */
[----:B0-----:R-:W-:Y:S01]  /*21eb0*/  LOP3.LUT R20, R20, 0x7f, RZ, 0xc0, !PT ;  /* 0x0000007f14147812 */ /* 0x001fe200078ec0ff */
[----:B---3--:R-:W-:-:S05]  /*21ec0*/  @P0 IMAD.WIDE R2, R19, 0x4, R2 ;  /* 0x0000000413020825 */ /* 0x008fca00078e0202 */
[----:B------:R0:W3:Y:S01]  /*21ed0*/  @P0 LDG.E R32, desc[UR36][R2.64] ;  /* 0x0000002402200981 */ /* 0x0000e2000c1e1900 */
[----:B-1----:R-:W-:Y:S01]  /*21ee0*/  IMAD.SHL.U32 R21, R21, 0x10, RZ ;  /* 0x0000001015157824 */ /* 0x002fe200078e00ff */
[----:B------:R-:W-:-:S04]  /*21ef0*/  SHF.R.U32.HI R20, RZ, 0x3, R20 ;  /* 0x00000003ff147819 */ /* 0x000fc80000011614 */
[----:B------:R-:W-:Y:S01]  /*21f00*/  LOP3.LUT R21, R20, 0x70, R21, 0xf8, !PT ;  /* 0x0000007014157812 */ /* 0x000fe200078ef815 */
[----:B0-----:R-:W0:Y:S04]  /*21f10*/  LDC R2, c[0x0][0x430] ;  /* 0x00010c00ff027b82 */ /* 0x001e280000000800 */
[----:B------:R-:W-:-:S04]  /*21f20*/  IMAD.IADD R5, R21, 0x1, R8 ;  /* 0x0000000115057824 */ /* 0x000fc800078e0208 */
[C---:B------:R-:W-:Y:S01]  /*21f30*/  IMAD.IADD R3, R5.reuse, 0x1, R35 ;  /* 0x0000000105037824 */ /* 0x040fe200078e0223 */
[----:B------:R-:W-:-:S03]  /*21f40*/  ISETP.GE.AND P0, PT, R5, R24, PT ;  /* 0x000000180500720c */ /* 0x000fc60003f06270 */
[----:B------:R-:W-:Y:S01]  /*21f50*/  IMAD.MOV.U32 R6, RZ, RZ, R3 ;  /* 0x000000ffff067224 */ /* 0x000fe200078e0003 */
[----:B------:R-:W-:Y:S02]  /*21f60*/  ISETP.GT.U32.OR P0, PT, R21, 0x3f, P0 ;  /* 0x0000003f1500780c */ /* 0x000fe40000704470 */
[----:B0-----:R-:W-:-:S13]  /*21f70*/  ISETP.NE.AND P1, PT, R2, 0x1, PT ;  /* 0x000000010200780c */ /* 0x001fda0003f25270 */
[----:B------:R-:W0:Y:S08]  /*21f80*/  @P1 LDC R4, c[0x0][0x434] ;  /* 0x00010d00ff041b82 */ /* 0x000e300000000800 */
[----:B------:R-:W1:Y:S01]  /*21f90*/  @P1 LDC R0, c[0x0][0x438] ;  /* 0x00010e00ff001b82 */ /* 0x000e620000000800 */
[----:B0-----:R-:W-:-:S05]  /*21fa0*/  @P1 IMAD.HI.U32 R4, R3, R4, RZ ;  /* 0x0000000403041227 */ /* 0x001fca00078e00ff */
[----:B-1----:R-:W-:Y:S02]  /*21fb0*/  @P1 SHF.R.U32.HI R6, RZ, R0, R4 ;  /* 0x00000000ff061219 */ /* 0x002fe40000011604 */
[----:B------:R-:W0:Y:S02]  /*21fc0*/  @!P0 LDC.64 R4, c[0x0][0x418] ;  /* 0x00010600ff048b82 */ /* 0x000e240000000a00 */
[--C-:B------:R-:W-:Y:S01]  /*21fd0*/  @!P0 SHF.R.S32.HI R7, RZ, 0x1f, R6.reuse ;  /* 0x0000001fff078819 */ /* 0x100fe20000011406 */
[----:B------:R-:W-:-:S04]  /*21fe0*/  IMAD.MOV R0, RZ, RZ, -R6 ;  /* 0x000000ffff007224 */ /* 0x000fc800078e0a06 */
[----:B------:R-:W-:Y:S02]  /*21ff0*/  IMAD R0, R2, R0, R3 ;  /* 0x0000000002007224 */ /* 0x000fe400078e0203 */
[----:B------:R-:W1:Y:S01]  /*22000*/  @!P0 LDC.64 R2, c[0x0][0x428] ;  /* 0x00010a00ff028b82 */ /* 0x000e620000000a00 */
[----:B------:R-:W-:Y:S02]  /*22010*/  ISETP.GT.U32.AND P3, PT, R21, 0x3f, PT ;  /* 0x0000003f1500780c */ /* 0x000fe40003f64070 */
[----:B------:R-:W-:Y:S02]  /*22020*/  LOP3.LUT R22, R22, 0xfffffffb, RZ, 0xc0, !PT ;  /* 0xfffffffb16167812 */ /* 0x000fe400078ec0ff */
[----:B------:R-:W-:-:S09]  /*22030*/  LOP3.LUT R20, R34, 0x80, RZ, 0xfc, !PT ;  /* 0x0000008022147812 */ /* 0x000fd200078efcff */
[----:B------:R-:W-:-:S04]  /*22040*/  @P3 LOP3.LUT R22, R22, 0x4, RZ, 0xfc, !PT ;  /* 0x0000000416163812 */ /* 0x000fc800078efcff */
[----:B------:R-:W-:-:S04]  /*22050*/  LOP3.LUT R22, R22, 0xfffffff7, RZ, 0xc0, !PT ;  /* 0xfffffff716167812 */ /* 0x000fc800078ec0ff */
[----:B------:R-:W-:Y:S01]  /*22060*/  LOP3.LUT R22, R22, 0xfffffffd, RZ, 0xc0, !PT ;  /* 0xfffffffd16167812 */ /* 0x000fe200078ec0ff */
[----:B------:R-:W-:Y:S01]  /*22070*/  UMOV UR4, 0xffffffff ;  /* 0xffffffff00047882 */ /* 0x000fe20000000000 */
[----:B---3--:R-:W-:Y:S01]  /*22080*/  SHF.R.S32.HI R37, RZ, 0x1f, R32 ;  /* 0x0000001fff257819 */ /* 0x008fe20000011420 */
[----:B-1----:R-:W-:-:S04]  /*22090*/  @!P0 IMAD.WIDE.U32 R6, R32, R2, R6 ;  /* 0x0000000220068225 */ /* 0x002fc800078e0006 */
[----:B------:R-:W-:-:S04]  /*220a0*/  @!P0 IMAD R2, R37, R2, RZ ;  /* 0x0000000225028224 */ /* 0x000fc800078e02ff */
[----:B------:R-:W-:Y:S01]  /*220b0*/  @!P0 IMAD R3, R32, R3, R2 ;  /* 0x0000000320038224 */ /* 0x000fe200078e0202 */
[----:B0-----:R-:W-:Y:S01]  /*220c0*/  @!P0 LEA R2, P1, R6, R4, 0x2 ;  /* 0x0000000406028211 */ /* 0x001fe200078210ff */
[----:B------:R-:W-:-:S03]  /*220d0*/  IMAD.MOV.U32 R4, RZ, RZ, RZ ;  /* 0x000000ffff047224 */ /* 0x000fc600078e00ff */
[----:B------:R-:W-:-:S04]  /*220e0*/  @!P0 IADD3 R3, R7, R3, RZ ;  /* 0x0000000307038210 */ /* 0x000fc80007ffe0ff */
[----:B------:R-:W-:Y:S02]  /*220f0*/  @!P0 LEA.HI.X R3, R6, R5, R3, 0x2, P1 ;  /* 0x0000000506038211 */ /* 0x000fe400008f1403 */
[----:B--2---:R-:W-:-:S03]  /*22100*/  ISETP.GE.AND P1, PT, R34, R9, PT ;  /* 0x000000092200720c */ /* 0x004fc60003f26270 */
[----:B------:R0:W5:Y:S01]  /*22110*/  @!P0 LDG.E R4, desc[UR36][R2.64] ;  /* 0x0000002402048981 */ /* 0x000162000c1e1900 */
[----:B------:R-:W-:Y:S01]  /*22120*/  ISETP.GE.AND P0, PT, R20, R9, PT ;  /* 0x000000091400720c */ /* 0x000fe20003f06270 */
[----:B0-----:R-:W-:-:S08]  /*22130*/  IMAD.U32 R2, RZ, RZ, UR42 ;  /* 0x0000002aff027e24 */ /* 0x001fd0000f8e00ff */
[----:B------:R-:W-:Y:S02]  /*22140*/  @P1 LOP3.LUT R22, R22, 0x2, RZ, 0xfc, !PT ;  /* 0x0000000216161812 */ /* 0x000fe400078efcff */
[----:B------:R-:W-:-:S13]  /*22150*/  ISETP.NE.AND P2, PT, R2, 0x3, PT ;  /* 0x000000030200780c */ /* 0x000fda0003f45270 */
[----:B------:R-:W-:-:S04]  /*22160*/  @P2 LOP3.LUT R22, R22, 0x8, RZ, 0xfc, !PT ;  /* 0x0000000816162812 */ /* 0x000fc800078efcff */
[----:B------:R-:W-:-:S04]  /*22170*/  LOP3.LUT R22, R22, 0xfffffffe, RZ, 0xc0, !PT ;  /* 0xfffffffe16167812 */ /* 0x000fc800078ec0ff */
[----:B------:R-:W-:Y:S01]  /*22180*/  @P0 LOP3.LUT R22, R22, 0x1, RZ, 0xfc, !PT ;  /* 0x0000000116160812 */ /* 0x000fe200078efcff */
[----:B------:R-:W-:Y:S06]  /*22190*/  BRA.DIV UR4, `(.L_x_2035) ;  /* 0x0000008604647947 */ /* 0x000fec000b800000 */
.L_x_2284:
[----:B------:R-:W-:Y:S01]  /*221a0*/  SHF.R.S32.HI R33, RZ, 0x1f, R18 ;  /* 0x0000001fff217819 */ /* 0x000fe20000011412 */
[----:B------:R-:W-:Y:S06]  /*221b0*/  @!P2 BRA `(.L_x_2036) ;  /* 0x000000000004a947 */ /* 0x000fec0003800000 */
[----:B------:R-:W-:Y:S01]  /*221c0*/  BPT.TRAP 0x1 ;  /* 0x000000040000795c */ /* 0x000fe20000300000 */
.L_x_2036:
[----:B------:R-:W-:Y:S01]  /*221d0*/  IMAD R6, R28, 0x8, R23 ;  /* 0x000000081c067824 */ /* 0x000fe200078e0217 */
[----:B------:R-:W-:Y:S01]  /*221e0*/  SHF.L.U32 R21, R30, 0x1f, RZ ;  /* 0x0000001f1e157819 */ /* 0x000fe200000006ff */
[----:B------:R-:W0:Y:S01]  /*221f0*/  S2R R2, SR_TID.X ;  /* 0x0000000000027919 */ /* 0x000e220000002100 */
[----:B------:R-:W-:Y:S01]  /*22200*/  BSSY B0, `(.L_x_2037) ;  /* 0x0000007000007945 */ /* 0x000fe20003800000 */
[----:B------:R-:W-:Y:S01]  /*22210*/  SHF.R.S32.HI R10, RZ, 0x1f, R0 ;  /* 0x0000001fff0a7819 */ /* 0x000fe20000011400 */
[----:B------:R-:W1:Y:S01]  /*22220*/  SYNCS.PHASECHK.TRANS64.TRYWAIT P0, [R6+URZ+0x28480], R21 ;  /* 0x02848015060075a7 */ /* 0x000e62000800017f */
[----:B0-----:R-:W-:-:S04]  /*22230*/  LOP3.LUT R2, R2, 0x7f, RZ, 0xc0, !PT ;  /* 0x0000007f02027812 */ /* 0x001fc800078ec0ff */
[----:B------:R-:W-:-:S04]  /*22240*/  SHF.R.U32.HI R2, RZ, 0x3, R2 ;  /* 0x00000003ff027819 */ /* 0x000fc80000011602 */
[----:B------:R-:W-:Y:S01]  /*22250*/  IADD3 R24, -R2, R24, -R8 ;  /* 0x0000001802187210 */ /* 0x000fe20007ffe908 */
[----:B-1----:R-:W-:Y:S06]  /*22260*/  @!P0 BRA `(.L_x_2038) ;  /* 0x0000008400648947 */ /* 0x002fec0003800000 */
.L_x_2285:
[----:B------:R-:W-:Y:S05]  /*22270*/  BSYNC B0 ;  /* 0x0000000000007941 */ /* 0x000fea0003800000 */
.L_x_2037:
[----:B------:R-:W2:Y:S01]  /*22280*/  LDL R7, [R1+0x4] ;  /* 0x0000040001077983 */ /* 0x000ea20000100800 */
[----:B------:R-:W-:Y:S01]  /*22290*/  ULDC.64 UR4, c[0x0][0x328] ;  /* 0x0000ca0000047ab9 */ /* 0x000fe20000000a00 */
[----:B-----5:R-:W-:Y:S01]  /*222a0*/  SHF.R.S32.HI R20, RZ, 0x1f, R4 ;  /* 0x0000001fff147819 */ /* 0x020fe20000011404 */
[----:B------:R-:W-:Y:S01]  /*222b0*/  IMAD R5, R10, UR4, RZ ;  /* 0x000000040a057c24 */ /* 0x000fe2000f8e02ff */
[----:B------:R-:W-:Y:S01]  /*222c0*/  ISETP.GE.AND P4, PT, R24, 0x1, PT ;  /* 0x000000011800780c */ /* 0x000fe20003f86270 */
        /* <DEDUP_REMOVED lines=12> */
[----:B------:R-:W-:Y:S02]  /*22390*/  ULDC.64 UR4, c[0x0][0x318] ;  /* 0x0000c60000047ab9 */ /* 0x000fe40000000a00 */
[----:B------:R-:W-:Y:S01]  /*223a0*/  IADD3 R2, P0, R2, UR4, RZ ;  /* 0x0000000402027c10 */ /* 0x000fe2000ff1e0ff */
[----:B------:R-:W-:-:S03]  /*223b0*/  UMOV UR4, 0xffffffff ;  /* 0xffffffff00047882 */ /* 0x000fc60000000000 */
[----:B------:R-:W-:Y:S01]  /*223c0*/  IADD3.X R3, R3, UR5, R5, P0, !PT ;  /* 0x0000000503037c10 */ /* 0x000fe200087fe405 */
[----:B--2---:R-:W-:Y:S01]  /*223d0*/  IMAD R7, R28, 0x4000, R7 ;  /* 0x000040001c077824 */ /* 0x004fe200078e0207 */
[----:B------:R-:W-:Y:S07]  /*223e0*/  BRA.DIV UR4, `(.L_x_2039) ;  /* 0x0000008604187947 */ /* 0x000fee000b800000 */
[----:B------:R-:W1:Y:S01]  /*223f0*/  LDC R12, c[0x0][0x2f4] ;  /* 0x0000bd00ff0c7b82 */ /* 0x000e620000000800 */
[----:B------:R-:W2:Y:S01]  /*22400*/  SHFL.IDX PT, R8, R2, RZ, 0x181f ;  /* 0x00181fff02087589 */ /* 0x000ea200000e0000 */
[----:B------:R-:W-:Y:S02]  /*22410*/  LOP3.LUT R11, R34, 0x80, RZ, 0xfc, !PT ;  /* 0x00000080220b7812 */ /* 0x000fe400078efcff */
[C---:B------:R-:W-:Y:S01]  /*22420*/  ISETP.GE.AND P3, PT, R24.reuse, 0x11, PT ;  /* 0x000000111800780c */ /* 0x040fe20003f66270 */
[----:B------:R-:W3:Y:S01]  /*22430*/  SHFL.IDX PT, R5, R3, RZ, 0x181f ;  /* 0x00181fff03057589 */ /* 0x000ee200000e0000 */
[----:B------:R-:W-:Y:S02]  /*22440*/  ISETP.GE.AND P5, PT, R24, 0x31, PT ;  /* 0x000000311800780c */ /* 0x000fe40003fa6270 */
[C---:B-1----:R-:W-:Y:S02]  /*22450*/  ISETP.GE.AND P2, PT, R34.reuse, R12, PT ;  /* 0x0000000c2200720c */ /* 0x042fe40003f46270 */
[----:B--2---:R-:W-:-:S02]  /*22460*/  IADD3 R8, P0, R34, R8, RZ ;  /* 0x0000000822087210 */ /* 0x004fc40007f1e0ff */
[----:B------:R-:W-:-:S03]  /*22470*/  ISETP.LT.OR P1, PT, R24, 0x1, P2 ;  /* 0x000000011800780c */ /* 0x000fc60001721670 */
[----:B---3--:R-:W-:Y:S01]  /*22480*/  IMAD.X R9, RZ, RZ, R5, P0 ;  /* 0x000000ffff097224 */ /* 0x008fe200000e0605 */
[----:B------:R-:W-:Y:S01]  /*22490*/  ISETP.GE.AND P0, PT, R11, R12, PT ;  /* 0x0000000c0b00720c */ /* 0x000fe20003f06270 */
[----:B------:R-:W-:Y:S02]  /*224a0*/  IMAD.IADD R5, R23, 0x1, R7 ;  /* 0x0000000117057824 */ /* 0x000fe400078e0207 */
[----:B------:R-:W-:Y:S06]  /*224b0*/  SHFL.IDX PT, R7, R3, 0x1, 0x181f ;  /* 0x00381f0003077f89 */ /* 0x000fec00000e0000 */
[----:B------:R-:W-:Y:S01]  /*224c0*/  LDGSTS.E.BYPASS.LTC128B.128 [R5+0x10000], desc[UR36][R8.64], !P1 ;  /* 0x1000000008057fae */ /* 0x000fe2000c901d64 */
[----:B------:R-:W-:-:S13]  /*224d0*/  ISETP.LT.OR P1, PT, R24, 0x1, P0 ;  /* 0x000000011800780c */ /* 0x000fda0000721670 */
[----:B------:R1:W-:Y:S04]  /*224e0*/  LDGSTS.E.BYPASS.LTC128B.128 [R5+0x12000], desc[UR36][R8.64+0x80], !P1 ;  /* 0x1200008008057fae */ /* 0x0003e8000c901d64 */
[----:B-1----:R-:W1:Y:S02]  /*224f0*/  SHFL.IDX PT, R8, R2, 0x1, 0x181f ;  /* 0x00381f0002087f89 */ /* 0x002e6400000e0000 */
[----:B-1----:R-:W-:-:S04]  /*22500*/  IADD3 R8, P1, R34, R8, RZ ;  /* 0x0000000822087210 */ /* 0x002fc80007f3e0ff */
[----:B------:R-:W-:Y:S02]  /*22510*/  IADD3.X R9, RZ, R7, RZ, P1, !PT ;  /* 0x00000007ff097210 */ /* 0x000fe40000ffe4ff */
[C---:B------:R-:W-:Y:S01]  /*22520*/  ISETP.LT.OR P1, PT, R24.reuse, 0x11, P2 ;  /* 0x000000111800780c */ /* 0x040fe20001721670 */
[----:B------:R-:W-:Y:S04]  /*22530*/  SHFL.IDX PT, R7, R3, 0x2, 0x181f ;  /* 0x00581f0003077f89 */ /* 0x000fe800000e0000 */
[----:B------:R-:W-:Y:S08]  /*22540*/  SHFL.IDX PT, R3, R3, 0x3, 0x181f ;  /* 0x00781f0003037f89 */ /* 0x000ff000000e0000 */
[----:B------:R-:W-:Y:S01]  /*22550*/  LDGSTS.E.BYPASS.LTC128B.128 [R5+0x10800], desc[UR36][R8.64], !P1 ;  /* 0x1080000008057fae */ /* 0x000fe2000c901d64 */
[----:B------:R-:W-:-:S13]  /*22560*/  ISETP.LT.OR P1, PT, R24, 0x11, P0 ;  /* 0x000000111800780c */ /* 0x000fda0000721670 */
[----:B------:R1:W-:Y:S04]  /*22570*/  LDGSTS.E.BYPASS.LTC128B.128 [R5+0x12800], desc[UR36][R8.64+0x80], !P1 ;  /* 0x1280008008057fae */ /* 0x0003e8000c901d64 */
[----:B-1----:R-:W1:Y:S04]  /*22580*/  SHFL.IDX PT, R8, R2, 0x2, 0x181f ;  /* 0x00581f0002087f89 */ /* 0x002e6800000e0000 */
[----:B------:R-:W2:Y:S01]  /*22590*/  SHFL.IDX PT, R2, R2, 0x3, 0x181f ;  /* 0x00781f0002027f89 */ /* 0x000ea200000e0000 */
[----:B-1----:R-:W-:-:S05]  /*225a0*/  IADD3 R8, P1, R34, R8, RZ ;  /* 0x0000000822087210 */ /* 0x002fca0007f3e0ff */
[----:B------:R-:W-:Y:S01]  /*225b0*/  IMAD.X R9, RZ, RZ, R7, P1 ;  /* 0x000000ffff097224 */ /* 0x000fe200008e0607 */
[----:B------:R-:W-:-:S13]  /*225c0*/  ISETP.LT.OR P1, PT, R24, 0x21, P2 ;  /* 0x000000211800780c */ /* 0x000fda0001721670 */
[----:B------:R1:W-:Y:S01]  /*225d0*/  LDGSTS.E.BYPASS.LTC128B.128 [R5+0x11000], desc[UR36][R8.64], !P1 ;  /* 0x1100000008057fae */ /* 0x0003e2000c901d64 */
[----:B------:R-:W-:-:S13]  /*225e0*/  ISETP.LT.OR P1, PT, R24, 0x21, P0 ;  /* 0x000000211800780c */ /* 0x000fda0000721670 */
[----:B------:R1:W-:Y:S01]  /*225f0*/  LDGSTS.E.BYPASS.LTC128B.128 [R5+0x13000], desc[UR36][R8.64+0x80], !P1 ;  /* 0x1300008008057fae */ /* 0x0003e2000c901d64 */
[----:B--2---:R-:W-:-:S13]  /*22600*/  ISETP.GE.AND P1, PT, R24, 0x21, PT ;  /* 0x000000211800780c */ /* 0x004fda0003f26270 */
.L_x_2295:
[C---:B------:R-:W-:Y:S02]  /*22610*/  ISETP.LT.OR P2, PT, R24.reuse, 0x31, P2 ;  /* 0x000000311800780c */ /* 0x040fe40001741670 */
[----:B------:R-:W-:Y:S02]  /*22620*/  ISETP.LT.OR P0, PT, R24, 0x31, P0 ;  /* 0x000000311800780c */ /* 0x000fe40000701670 */
[----:B------:R-:W-:-:S05]  /*22630*/  IADD3 R2, P6, R34, R2, RZ ;  /* 0x0000000222027210 */ /* 0x000fca0007fde0ff */
        /* <DEDUP_REMOVED lines=8> */
.L_x_2040:
        /* <DEDUP_REMOVED lines=10> */
.L_x_2041:
[----:B------:R4:W-:Y:S01]  /*22760*/  SYNCS.ARRIVE.TRANS64.A1T0 RZ, [R6+URZ+0x28470], RZ ;  /* 0x028470ff06ff79a7 */ /* 0x0009e2000810003f */
[----:B------:R-:W-:Y:S05]  /*22770*/  @!P6 BRA `(.L_x_2042) ;  /* 0x000000000004e947 */ /* 0x000fea0003800000 */
[----:B------:R-:W-:Y:S01]  /*22780*/  BPT.TRAP 0x1 ;  /* 0x000000040000795c */ /* 0x000fe20000300000 */
.L_x_2042:
[----:B------:R-:W5:Y:S01]  /*22790*/  SYNCS.PHASECHK.TRANS64.TRYWAIT P0, [R6+URZ+0x28440], R21 ;  /* 0x02844015060075a7 */ /* 0x000f62000800017f */
[----:B------:R-:W-:Y:S04]  /*227a0*/  BSSY B0, `(.L_x_2043) ;  /* 0x0000002000007945 */ /* 0x000fe80003800000 */
[----:B-----5:R-:W-:Y:S05]  /*227b0*/  @!P0 BRA `(.L_x_2044) ;  /* 0x00000084009c8947 */ /* 0x020fea0003800000 */
.L_x_2296:
[----:B------:R-:W-:Y:S05]  /*227c0*/  BSYNC B0 ;  /* 0x0000000000007941 */ /* 0x000fea0003800000 */
.L_x_2043:
[----:B------:R-:W-:Y:S01]  /*227d0*/  ULDC.64 UR4, c[0x0][0x300] ;  /* 0x0000c00000047ab9 */ /* 0x000fe20000000a00 */
[----:B-12---:R-:W1:Y:S01]  /*227e0*/  LDC R8, c[0x0][0x2f4] ;  /* 0x0000bd00ff087b82 */ /* 0x006e620000000800 */
[----:B------:R-:W-:Y:S01]  /*227f0*/  IMAD R7, R10, UR4, RZ ;  /* 0x000000040a077c24 */ /* 0x000fe2000f8e02ff */
[----:B------:R-:W-:Y:S01]  /*22800*/  ULDC.64 UR6, c[0x0][0x2e8] ;  /* 0x0000ba0000067ab9 */ /* 0x000fe20000000a00 */
[----:B---3--:R-:W-:Y:S01]  /*22810*/  IMAD.WIDE.U32 R2, R0, UR4, RZ ;  /* 0x0000000400027c25 */ /* 0x008fe2000f8e00ff */
        /* <DEDUP_REMOVED lines=12> */
[----:B-1----:R-:W-:Y:S02]  /*228e0*/  ISETP.GE.AND P2, PT, R9, R8, PT ;  /* 0x000000080900720c */ /* 0x002fe40003f46270 */
[----:B------:R-:W-:Y:S01]  /*228f0*/  IMAD R0, R18, UR5, R0 ;  /* 0x0000000512007c24 */ /* 0x000fe2000f8e0200 */
[----:B------:R-:W-:-:S04]  /*22900*/  IADD3 R4, P0, R2, UR6, RZ ;  /* 0x0000000602047c10 */ /* 0x000fc8000ff1e0ff */
[----:B------:R-:W-:Y:S01]  /*22910*/  IADD3.X R0, R3, UR7, R0, P0, !PT ;  /* 0x0000000703007c10 */ /* 0x000fe200087fe400 */
[----:B------:R-:W-:Y:S08]  /*22920*/  BRA.DIV UR4, `(.L_x_2045) ;  /* 0x0000008604547947 */ /* 0x000ff0000b800000 */
[----:B------:R-:W1:Y:S01]  /*22930*/  SHFL.IDX PT, R3, R4, RZ, 0x181f ;  /* 0x00181fff04037589 */ /* 0x000e6200000e0000 */
[----:B------:R-:W-:-:S03]  /*22940*/  ISETP.GE.AND P6, PT, R34, R8, PT ;  /* 0x000000082200720c */ /* 0x000fc60003fc6270 */
[----:B------:R-:W2:Y:S01]  /*22950*/  SHFL.IDX PT, R2, R0, RZ, 0x181f ;  /* 0x00181fff00027589 */ /* 0x000ea200000e0000 */
[----:B-1----:R-:W-:-:S05]  /*22960*/  @P4 IADD3 R3, P0, R34, R3, RZ ;  /* 0x0000000322034210 */ /* 0x002fca0007f1e0ff */
[----:B--2---:R-:W-:-:S05]  /*22970*/  @P4 IMAD.X R2, RZ, RZ, R2, P0 ;  /* 0x000000ffff024224 */ /* 0x004fca00000e0602 */
[----:B------:R-:W-:-:S04]  /*22980*/  @P4 LOP3.LUT R3, R3, R2, RZ, 0x3c, !PT ;  /* 0x0000000203034212 */ /* 0x000fc800078e3cff */
[----:B------:R-:W-:-:S04]  /*22990*/  @P4 LOP3.LUT R2, R3, R2, RZ, 0x3c, !PT ;  /* 0x0000000203024212 */ /* 0x000fc800078e3cff */
[----:B------:R-:W-:-:S05]  /*229a0*/  @P4 LOP3.LUT R3, R3, R2, RZ, 0x3c, !PT ;  /* 0x0000000203034212 */ /* 0x000fca00078e3cff */
[----:B------:R-:W-:Y:S01]  /*229b0*/  @!PT LDS RZ, [RZ] ;  /* 0x00000000fffff984 */ /* 0x000fe20000000800 */
[----:B------:R-:W-:Y:S04]  /*229c0*/  @P4 LDGSTS.E.BYPASS.LTC128B.128 [R5+0x20000], desc[UR36][R2.64], !P6 ;  /* 0x2000000002054fae */ /* 0x000fe8000f101d64 */
[----:B------:R1:W-:Y:S04]  /*229d0*/  @P4 LDGSTS.E.BYPASS.LTC128B.128 [R5+0x22000], desc[UR36][R2.64+0x80], !P2 ;  /* 0x2200008002054fae */ /* 0x0003e8000d101d64 */
[----:B-1----:R-:W1:Y:S04]  /*229e0*/  SHFL.IDX PT, R3, R4, 0x1, 0x181f ;  /* 0x00381f0004037f89 */ /* 0x002e6800000e0000 */
[----:B------:R-:W2:Y:S01]  /*229f0*/  SHFL.IDX PT, R2, R0, 0x1, 0x181f ;  /* 0x00381f0000027f89 */ /* 0x000ea200000e0000 */
[----:B-1----:R-:W-:-:S05]  /*22a00*/  @P3 IADD3 R3, P0, R34, R3, RZ ;  /* 0x0000000322033210 */ /* 0x002fca0007f1e0ff */
[----:B--2---:R-:W-:-:S05]  /*22a10*/  @P3 IMAD.X R2, RZ, RZ, R2, P0 ;  /* 0x000000ffff023224 */ /* 0x004fca00000e0602 */
[----:B------:R-:W-:-:S04]  /*22a20*/  @P3 LOP3.LUT R3, R3, R2, RZ, 0x3c, !PT ;  /* 0x0000000203033212 */ /* 0x000fc800078e3cff */
[----:B------:R-:W-:-:S04]  /*22a30*/  @P3 LOP3.LUT R2, R3, R2, RZ, 0x3c, !PT ;  /* 0x0000000203023212 */ /* 0x000fc800078e3cff */
[----:B------:R-:W-:-:S05]  /*22a40*/  @P3 LOP3.LUT R3, R3, R2, RZ, 0x3c, !PT ;  /* 0x0000000203033212 */ /* 0x000fca00078e3cff */
[----:B------:R-:W-:Y:S04]  /*22a50*/  @P3 LDGSTS.E.BYPASS.LTC128B.128 [R5+0x20800], desc[UR36][R2.64], !P6 ;  /* 0x2080000002053fae */ /* 0x000fe8000f101d64 */
[----:B------:R1:W-:Y:S04]  /*22a60*/  @P3 LDGSTS.E.BYPASS.LTC128B.128 [R5+0x22800], desc[UR36][R2.64+0x80], !P2 ;  /* 0x2280008002053fae */ /* 0x0003e8000d101d64 */
[----:B-1----:R-:W1:Y:S04]  /*22a70*/  SHFL.IDX PT, R3, R4, 0x2, 0x181f ;  /* 0x00581f0004037f89 */ /* 0x002e6800000e0000 */
[----:B------:R-:W2:Y:S04]  /*22a80*/  SHFL.IDX PT, R2, R0, 0x2, 0x181f ;  /* 0x00581f0000027f89 */ /* 0x000ea800000e0000 */
[----:B------:R-:W3:Y:S04]  /*22a90*/  SHFL.IDX PT, R4, R4, 0x3, 0x181f ;  /* 0x00781f0004047f89 */ /* 0x000ee800000e0000 */
[----:B------:R-:W0:Y:S01]  /*22aa0*/  SHFL.IDX PT, R0, R0, 0x3, 0x181f ;  /* 0x00781f0000007f89 */ /* 0x000e2200000e0000 */
[----:B-1----:R-:W-:-:S05]  /*22ab0*/  @P1 IADD3 R3, P0, R34, R3, RZ ;  /* 0x0000000322031210 */ /* 0x002fca0007f1e0ff */
[----:B--2---:R-:W-:-:S05]  /*22ac0*/  @P1 IMAD.X R2, RZ, RZ, R2, P0 ;  /* 0x000000ffff021224 */ /* 0x004fca00000e0602 */
[----:B------:R-:W-:-:S04]  /*22ad0*/  @P1 LOP3.LUT R3, R3, R2, RZ, 0x3c, !PT ;  /* 0x0000000203031212 */ /* 0x000fc800078e3cff */
[----:B------:R-:W-:-:S04]  /*22ae0*/  @P1 LOP3.LUT R2, R3, R2, RZ, 0x3c, !PT ;  /* 0x0000000203021212 */ /* 0x000fc800078e3cff */
[----:B------:R-:W-:-:S05]  /*22af0*/  @P1 LOP3.LUT R3, R3, R2, RZ, 0x3c, !PT ;  /* 0x0000000203031212 */ /* 0x000fca00078e3cff */
[----:B------:R1:W-:Y:S04]  /*22b00*/  @P1 LDGSTS.E.BYPASS.LTC128B.128 [R5+0x21000], desc[UR36][R2.64], !P6 ;  /* 0x2100000002051fae */ /* 0x0003e8000f101d64 */
[----:B0--3--:R1:W-:Y:S02]  /*22b10*/  @P1 LDGSTS.E.BYPASS.LTC128B.128 [R5+0x23000], desc[UR36][R2.64+0x80], !P2 ;  /* 0x2300008002051fae */ /* 0x0093e4000d101d64 */
.L_x_2306:
[C---:B01----:R-:W-:Y:S02]  /*22b20*/  @P5 IADD3 R2, P0, R34.reuse, R4, RZ ;  /* 0x0000000422025210 */ /* 0x043fe40007f1e0ff */
[----:B------:R-:W-:-:S03]  /*22b30*/  ISETP.GE.AND P1, PT, R34, R8, PT ;  /* 0x000000082200720c */ /* 0x000fc60003f26270 */
[----:B------:R-:W-:Y:S01]  /*22b40*/  @P5 IMAD.X R0, RZ, RZ, R0, P0 ;  /* 0x000000ffff005224 */ /* 0x000fe200000e0600 */
[----:B------:R-:W-:-:S04]  /*22b50*/  PLOP3.LUT P0, PT, PT, PT, PT, 0x80, 0x0 ;  /* 0x000000000000781c */ /* 0x000fc80003f0f070 */
[----:B------:R-:W-:-:S05]  /*22b60*/  @P5 MOV R3, R0 ;  /* 0x0000000000035202 */ /* 0x000fca0000000f00 */
[----:B------:R-:W-:Y:S01]  /*22b70*/  @!PT LDS RZ, [RZ] ;  /* 0x00000000fffff984 */ /* 0x000fe20000000800 */
[----:B------:R-:W-:Y:S01]  /*22b80*/  @!PT LDS RZ, [RZ] ;  /* 0x00000000fffff984 */ /* 0x000fe20000000800 */
[----:B------:R-:W-:Y:S01]  /*22b90*/  @!PT LDS RZ, [RZ] ;  /* 0x00000000fffff984 */ /* 0x000fe20000000800 */
[----:B------:R0:W-:Y:S04]  /*22ba0*/  @P5 LDGSTS.E.BYPASS.LTC128B.128 [R5+0x21800], desc[UR36][R2.64], !P1 ;  /* 0x2180000002055fae */ /* 0x0001e8000c901d64 */
[----:B------:R0:W-:Y:S01]  /*22bb0*/  @P5 LDGSTS.E.BYPASS.LTC128B.128 [R5+0x23800], desc[UR36][R2.64+0x80], !P2 ;  /* 0x2380008002055fae */ /* 0x0001e2000d101d64 */
[----:B------:R-:W-:Y:S01]  /*22bc0*/  NOP ;  /* 0x0000000000007918 */ /* 0x000fe20000000000 */
.L_x_2046:
        /* <DEDUP_REMOVED lines=10> */
.L_x_2047:
[----:B------:R-:W-:Y:S01]  /*22c70*/  SHF.R.S32.HI R0, RZ, 0x1f, R26 ;  /* 0x0000001fff007819 */ /* 0x000fe2000001141a */
[----:B------:R1:W-:Y:S06]  /*22c80*/  SYNCS.ARRIVE.TRANS64.A1T0 RZ, [R6+URZ+0x28430], RZ ;  /* 0x028430ff06ff79a7 */ /* 0x0003ec000810003f */
[----:B------:R-:W-:Y:S05]  /*22c90*/  WARPSYNC.ALL ;  /* 0x0000000000007948 */ /* 0x000fea0003800000 */
[----:B------:R-:W-:Y:S01]  /*22ca0*/  ULDC.64 UR4, c[0x0][0x298] ;  /* 0x0000a60000047ab9 */ /* 0x000fe20000000a00 */
[----:B------:R-:W-:Y:S01]  /*22cb0*/  ULDC.64 UR6, c[0x0][0xa00] ;  /* 0x0002800000067ab9 */ /* 0x000fe20000000a00 */
[----:B0-----:R-:W-:Y:S01]  /*22cc0*/  VIADD R2, R23, 0x18000 ;  /* 0x0001800017027836 */ /* 0x001fe20000000000 */
[----:B------:R-:W-:Y:S01]  /*22cd0*/  BAR.SYNC.DEFER_BLOCKING 0x8, 0x180 ;  /* 0x0206000000007b1d */ /* 0x000fe20000010000 */
[----:B------:R-:W-:Y:S01]  /*22ce0*/  IMAD R3, R0, UR4, RZ ;  /* 0x0000000400037c24 */ /* 0x000fe2000f8e02ff */
[----:B------:R-:W-:-:S02]  /*22cf0*/  ISETP.NE.U32.AND P0, PT, RZ, UR6, PT ;  /* 0x00000006ff007c0c */ /* 0x000fc4000bf05070 */
[----:B------:R-:W-:Y:S01]  /*22d00*/  LOP3.LUT P1, RZ, R2, 0x3ff, RZ, 0xc0, !PT ;  /* 0x000003ff02ff7812 */ /* 0x000fe2000782c0ff */
[C---:B------:R-:W-:Y:S01]  /*22d10*/  IMAD R0, R26.reuse, UR5, R3 ;  /* 0x000000051a007c24 */ /* 0x040fe2000f8e0203 */
[----:B------:R-:W-:Y:S01]  /*22d20*/  ISETP.NE.AND.EX P0, PT, RZ, UR7, PT, P0 ;  /* 0x00000007ff007c0c */ /* 0x000fe2000bf05300 */
[----:B------:R-:W-:Y:S01]  /*22d30*/  IMAD.WIDE.U32 R26, R26, UR4, RZ ;  /* 0x000000041a1a7c25 */ /* 0x000fe2000f8e00ff */
[----:B------:R-:W-:Y:S01]  /*22d40*/  SHF.R.S32.HI R2, RZ, 0x1f, R19 ;  /* 0x0000001fff027819 */ /* 0x000fe20000011413 */
[----:B------:R-:W-:Y:S01]  /*22d50*/  BSSY B6, `(.L_x_2048) ;  /* 0x0000017000067945 */ /* 0x000fe20003800000 */
[----:B------:R-:W-:Y:S01]  /*22d60*/  SEL R24, R19, RZ, !P0 ;  /* 0x000000ff13187207 */ /* 0x000fe20004000000 */
[----:B------:R-:W-:Y:S01]  /*22d70*/  IMAD.IADD R3, R27, 0x1, R0 ;  /* 0x000000011b037824 */ /* 0x000fe200078e0200 */
[----:B------:R-:W-:-:S04]  /*22d80*/  SEL R0, R2, RZ, !P0 ;  /* 0x000000ff02007207 */ /* 0x000fc80004000000 */
[----:B------:R0:W-:Y:S04]  /*22d90*/  STL [R1+0x24], R3 ;  /* 0x0000240301007387 */ /* 0x0001e80000100800 */
[----:B------:R0:W-:Y:S01]  /*22da0*/  STL [R1+0x28], R0 ;  /* 0x0000280001007387 */ /* 0x0001e20000100800 */
[----:B------:R-:W-:Y:S05]  /*22db0*/  @!P1 BRA `(.L_x_2049) ;  /* 0x0000000000409947 */ /* 0x000fea0003800000 */
[----:B------:R-:W-:Y:S01]  /*22dc0*/  MOV R2, 0x0 ;  /* 0x0000000000027802 */ /* 0x000fe20000000f00 */
[----:B------:R-:W-:Y:S01]  /*22dd0*/  ULDC.64 UR4, c[0x4][0xc0] ;  /* 0x0100300000047ab9 */ /* 0x000fe20000000a00 */
[----:B------:R-:W-:Y:S01]  /*22de0*/  ULDC.64 UR6, c[0x4][0xc8] ;  /* 0x0100320000067ab9 */ /* 0x000fe20000000a00 */
[----:B------:R-:W-:Y:S01]  /*22df0*/  ULDC.64 UR8, c[0x4][0x28] ;  /* 0x01000a0000087ab9 */ /* 0x000fe20000000a00 */
[----:B------:R-:W-:Y:S01]  /*22e00*/  IMAD.U32 R4, RZ, RZ, UR4 ;  /* 0x00000004ff047e24 */ /* 0x000fe2000f8e00ff */
[----:B------:R-:W-:Y:S01]  /*22e10*/  MOV R8, 0x70 ;  /* 0x0000007000087802 */ /* 0x000fe20000000f00 */
[----:B0-----:R-:W0:Y:S01]  /*22e20*/  LDC.64 R2, c[0x4][R2] ;  /* 0x0100000002027b82 */ /* 0x001e220000000a00 */
[----:B------:R-:W-:Y:S02]  /*22e30*/  IMAD.U32 R5, RZ, RZ, UR5 ;  /* 0x00000005ff057e24 */ /* 0x000fe4000f8e00ff */
[----:B-1--4-:R-:W-:Y:S02]  /*22e40*/  IMAD.U32 R6, RZ, RZ, UR6 ;  /* 0x00000006ff067e24 */ /* 0x012fe4000f8e00ff */
[----:B------:R-:W-:-:S02]  /*22e50*/  IMAD.U32 R7, RZ, RZ, UR7 ;  /* 0x00000007ff077e24 */ /* 0x000fc4000f8e00ff */
[----:B------:R-:W-:Y:S02]  /*22e60*/  IMAD.U32 R10, RZ, RZ, UR8 ;  /* 0x00000008ff0a7e24 */ /* 0x000fe4000f8e00ff */
[----:B------:R-:W-:Y:S02]  /*22e70*/  IMAD.U32 R11, RZ, RZ, UR9 ;  /* 0x00000009ff0b7e24 */ /* 0x000fe4000f8e00ff */
[----:B------:R-:W-:Y:S02]  /*22e80*/  IMAD.MOV.U32 R12, RZ, RZ, 0x1 ;  /* 0x00000001ff0c7424 */ /* 0x000fe400078e00ff */
[----:B------:R-:W-:-:S07]  /*22e90*/  IMAD.MOV.U32 R13, RZ, RZ, RZ ;  /* 0x000000ffff0d7224 */ /* 0x000fce00078e00ff */
[----:B------:R-:W-:-:S07]  /*22ea0*/  LEPC R20, `(.L_x_2049) ;  /* 0x000000001014794e */ /* 0x000fce0000000000 */
[----:B0-----:R-:W-:Y:S05]  /*22eb0*/  CALL.ABS.NOINC R2 ;  /* 0x0000000002007343 */ /* 0x001fea0003c00000 */
.L_x_2049:
[----:B------:R-:W-:Y:S05]  /*22ec0*/  BSYNC B6 ;  /* 0x0000000000067941 */ /* 0x000fea0003800000 */
.L_x_2048:
[----:B------:R-:W2:Y:S01]  /*22ed0*/  LDL.LU R20, [R1+0x28] ;  /* 0x0000280001147983 */ /* 0x000ea20000300800 */
[----:B------:R-:W3:Y:S01]  /*22ee0*/  LDC R7, c[0x0][0x448] ;  /* 0x00011200ff077b82 */ /* 0x000ee20000000800 */
[----:B------:R-:W-:Y:S02]  /*22ef0*/  ULDC.64 UR4, c[0x0][0x2d8] ;  /* 0x0000b60000047ab9 */ /* 0x000fe40000000a00 */
[----:B------:R-:W2:Y:S01]  /*22f00*/  LDL.LU R2, [R1+0x24] ;  /* 0x0000240001027983 */ /* 0x000ea20000300800 */
[----:B0-----:R-:W-:-:S03]  /*22f10*/  IMAD R0, R33, UR4, RZ ;  /* 0x0000000421007c24 */ /* 0x001fc6000f8e02ff */
[----:B------:R0:W5:Y:S01]  /*22f20*/  LDL R8, [R1+0x18] ;  /* 0x0000180001087983 */ /* 0x0001620000100800 */
[----:B------:R-:W-:Y:S01]  /*22f30*/  IMAD R0, R18, UR5, R0 ;  /* 0x0000000512007c24 */ /* 0x000fe2000f8e0200 */
[----:B---3--:R-:W-:-:S13]  /*22f40*/  ISETP.NE.AND P0, PT, R7, 0x1, PT ;  /* 0x000000010700780c */ /* 0x008fda0003f05270 */
[----:B-1--4-:R-:W1:Y:S01]  /*22f50*/  @P0 LDC R6, c[0x0][0x44c] ;  /* 0x00011300ff060b82 */ /* 0x012e620000000800 */
[----:B------:R-:W-:Y:S01]  /*22f60*/  LOP3.LUT R9, R34, 0x80, RZ, 0xfc, !PT ;  /* 0x0000008022097812 */ /* 0x000fe200078efcff */
[----:B--2---:R-:W-:Y:S02]  /*22f70*/  IMAD.MOV.U32 R21, RZ, RZ, R20 ;  /* 0x000000ffff157224 */ /* 0x004fe400078e0014 */
[----:B------:R-:W2:Y:S01]  /*22f80*/  S2R R20, SR_TID.X ;  /* 0x0000000000147919 */ /* 0x000ea20000002100 */
[----:B------:R-:W-:Y:S02]  /*22f90*/  IMAD.MOV.U32 R3, RZ, RZ, R2 ;  /* 0x000000ffff037224 */ /* 0x000fe400078e0002 */
[----:B------:R-:W-:-:S04]  /*22fa0*/  IMAD.MOV.U32 R2, RZ, RZ, R26 ;  /* 0x000000ffff027224 */ /* 0x000fc800078e001a */
[----:B------:R-:W-:Y:S01]  /*22fb0*/  IMAD.WIDE.U32 R2, R18, UR4, R2 ;  /* 0x0000000412027c25 */ /* 0x000fe2000f8e0002 */
[----:B------:R-:W-:-:S03]  /*22fc0*/  ULDC.64 UR4, c[0x0][0x2e0] ;  /* 0x0000b80000047ab9 */ /* 0x000fc60000000a00 */
[----:B------:R-:W-:Y:S02]  /*22fd0*/  IMAD.IADD R3, R3, 0x1, R0 ;  /* 0x0000000103037824 */ /* 0x000fe400078e0200 */
[----:B------:R-:W-:Y:S02]  /*22fe0*/  IMAD R0, R21, UR4, RZ ;  /* 0x0000000415007c24 */ /* 0x000fe4000f8e02ff */
[----:B------:R-:W-:-:S04]  /*22ff0*/  IMAD.WIDE.U32 R2, R24, UR4, R2 ;  /* 0x0000000418027c25 */ /* 0x000fc8000f8e0002 */
[----:B------:R-:W-:Y:S01]  /*23000*/  IMAD R0, R24, UR5, R0 ;  /* 0x0000000518007c24 */ /* 0x000fe2000f8e0200 */
[----:B------:R-:W-:-:S03]  /*23010*/  ULDC.64 UR4, c[0x0][0x2d0] ;  /* 0x0000b40000047ab9 */ /* 0x000fc60000000a00 */
[----:B------:R-:W-:Y:S02]  /*23020*/  IMAD.IADD R3, R3, 0x1, R0 ;  /* 0x0000000103037824 */ /* 0x000fe400078e0200 */
[----:B------:R-:W3:Y:S01]  /*23030*/  @P0 LDC R0, c[0x0][0x450] ;  /* 0x00011400ff000b82 */ /* 0x000ee20000000800 */
[C---:B--2---:R-:W-:Y:S01]  /*23040*/  LOP3.LUT R21, R20.reuse, 0x7f, RZ, 0xc0, !PT ;  /* 0x0000007f14157812 */ /* 0x044fe200078ec0ff */
[----:B------:R-:W-:-:S03]  /*23050*/  IMAD.SHL.U32 R20, R20, 0x10, RZ ;  /* 0x0000001014147824 */ /* 0x000fc600078e00ff */
[----:B------:R-:W-:-:S04]  /*23060*/  SHF.R.U32.HI R21, RZ, 0x3, R21 ;  /* 0x00000003ff157819 */ /* 0x000fc80000011615 */
[----:B------:R-:W-:-:S04]  /*23070*/  LOP3.LUT R20, R21, 0x70, R20, 0xf8, !PT ;  /* 0x0000007015147812 */ /* 0x000fc800078ef814 */
[----:B------:R-:W-:-:S05]  /*23080*/  IADD3 R5, R20, R17, RZ ;  /* 0x0000001114057210 */ /* 0x000fca0007ffe0ff */
[----:B-1----:R-:W-:-:S04]  /*23090*/  @P0 IMAD.HI.U32 R6, R5, R6, RZ ;  /* 0x0000000605060227 */ /* 0x002fc800078e00ff */
[----:B------:R-:W-:Y:S01]  /*230a0*/  IMAD.MOV.U32 R4, RZ, RZ, R5 ;  /* 0x000000ffff047224 */ /* 0x000fe200078e0005 */
[----:B---3--:R-:W-:Y:S01]  /*230b0*/  @P0 SHF.R.U32.HI R4, RZ, R0, R6 ;  /* 0x00000000ff040219 */ /* 0x008fe20000011606 */
[----:B------:R-:W1:Y:S04]  /*230c0*/  S2R R20, SR_TID.X ;  /* 0x0000000000147919 */ /* 0x000e680000002100 */
        /* <DEDUP_REMOVED lines=16> */
[----:B------:R-:W-:Y:S02]  /*231d0*/  IADD3.X R4, R3, UR5, R4, P0, !PT ;  /* 0x0000000503047c10 */ /* 0x000fe400087fe404 */
[----:B------:R-:W-:Y:S01]  /*231e0*/  ISETP.GE.AND P0, PT, R34, UR4, PT ;  /* 0x0000000422007c0c */ /* 0x000fe2000bf06270 */
[----:B------:R-:W-:Y:S01]  /*231f0*/  UMOV UR4, 0xffffffff ;  /* 0xffffffff00047882 */ /* 0x000fe20000000000 */
[----:B-1----:R-:W-:-:S04]  /*23200*/  LOP3.LUT R20, R20, 0x7f, RZ, 0xc0, !PT ;  /* 0x0000007f14147812 */ /* 0x002fc800078ec0ff */
[----:B------:R-:W-:Y:S01]  /*23210*/  SHF.R.U32.HI R9, RZ, 0x3, R20 ;  /* 0x00000003ff097819 */ /* 0x000fe20000011614 */
[----:B0-----:R-:W-:Y:S06]  /*23220*/  BRA.DIV UR4, `(.L_x_2050) ;  /* 0x0000008204707947 */ /* 0x001fec000b800000 */
[----:B------:R-:W0:Y:S01]  /*23230*/  SHFL.IDX PT, R3, R0, RZ, 0x181f ;  /* 0x00181fff00037589 */ /* 0x000e2200000e0000 */
[----:B------:R-:W-:Y:S02]  /*23240*/  IMAD R25, R25, R7, RZ ;  /* 0x0000000719197224 */ /* 0x000fe400078e02ff */
[----:B------:R-:W-:Y:S01]  /*23250*/  IMAD.IADD R17, R9, 0x1, R17 ;  /* 0x0000000109117824 */ /* 0x000fe200078e0211 */
[----:B------:R-:W1:Y:S03]  /*23260*/  SHFL.IDX PT, R2, R4, RZ, 0x181f ;  /* 0x00181fff04027589 */ /* 0x000e6600000e0000 */
[C---:B------:R-:W-:Y:S01]  /*23270*/  VIADD R6, R17.reuse, 0x10 ;  /* 0x0000001011067836 */ /* 0x040fe20000000000 */
[----:B------:R-:W-:Y:S01]  /*23280*/  ISETP.GE.AND P2, PT, R17, R25, PT ;  /* 0x000000191100720c */ /* 0x000fe20003f46270 */
[----:B------:R-:W-:-:S12]  /*23290*/  SHFL.IDX PT, R14, R0, 0x7, 0x181f ;  /* 0x00f81f00000e7f89 */ /* 0x000fd800000e0000 */
[----:B0-----:R-:W-:-:S05]  /*232a0*/  @!P2 IADD3 R3, P3, R34, R3, RZ ;  /* 0x000000032203a210 */ /* 0x001fca0007f7e0ff */
[----:B-1----:R-:W-:-:S05]  /*232b0*/  @!P2 IMAD.X R2, RZ, RZ, R2, P3 ;  /* 0x000000ffff02a224 */ /* 0x002fca00018e0602 */
[----:B------:R-:W-:-:S04]  /*232c0*/  @!P2 LOP3.LUT R3, R3, R2, RZ, 0x3c, !PT ;  /* 0x000000020303a212 */ /* 0x000fc800078e3cff */
[----:B------:R-:W-:-:S04]  /*232d0*/  @!P2 LOP3.LUT R2, R3, R2, RZ, 0x3c, !PT ;  /* 0x000000020302a212 */ /* 0x000fc800078e3cff */
[----:B------:R-:W-:-:S05]  /*232e0*/  @!P2 LOP3.LUT R3, R3, R2, RZ, 0x3c, !PT ;  /* 0x000000020303a212 */ /* 0x000fca00078e3cff */
[----:B-----5:R-:W-:Y:S04]  /*232f0*/  @!P2 LDGSTS.E.BYPASS.LTC128B.128 [R8+0x18000], desc[UR36][R2.64], !P0 ;  /* 0x180000000208afae */ /* 0x020fe8000c101d64 */
        /* <DEDUP_REMOVED lines=16> */
[----:B0-----:R-:W-:-:S04]  /*23400*/  @!P2 IADD3 R3, P3, R34, R3, RZ ;  /* 0x000000032203a210 */ /* 0x001fc80007f7e0ff */
[----:B-1----:R-:W-:-:S04]  /*23410*/  @!P2 IADD3.X R2, RZ, R2, RZ, P3, !PT ;  /* 0x00000002ff02a210 */ /* 0x002fc80001ffe4ff */
        /* <DEDUP_REMOVED lines=49> */
.L_x_2323:
[----:B------:R-:W-:Y:S01]  /*23730*/  IADD3 R0, R17, 0x70, RZ ;  /* 0x0000007011007810 */ /* 0x000fe20007ffe0ff */
[----:B------:R-:W-:Y:S03]  /*23740*/  BSSY B0, `(.L_x_2051) ;  /* 0x000000a000007945 */ /* 0x000fe60003800000 */
[----:B------:R-:W-:-:S13]  /*23750*/  ISETP.GE.AND P2, PT, R0, R25, PT ;  /* 0x000000190000720c */ /* 0x000fda0003f46270 */
[----:B------:R-:W-:Y:S05]  /*23760*/  @P2 BRA `(.L_x_2052) ;  /* 0x00000000001c2947 */ /* 0x000fea0003800000 */
[----:B0-----:R-:W-:-:S05]  /*23770*/  IADD3 R2, P2, R34, R14, RZ ;  /* 0x0000000e22027210 */ /* 0x001fca0007f5e0ff */
[----:B------:R-:W-:-:S05]  /*23780*/  IMAD.X R3, RZ, RZ, R4, P2 ;  /* 0x000000ffff037224 */ /* 0x000fca00010e0604 */
[----:B------:R-:W-:Y:S01]  /*23790*/  @!PT LDS RZ, [RZ] ;  /* 0x00000000fffff984 */ /* 0x000fe20000000800 */
[----:B------:R-:W-:Y:S01]  /*237a0*/  @!PT LDS RZ, [RZ] ;  /* 0x00000000fffff984 */ /* 0x000fe20000000800 */
[----:B------:R-:W-:Y:S01]  /*237b0*/  @!PT LDS RZ, [RZ] ;  /* 0x00000000fffff984 */ /* 0x000fe20000000800 */
[----:B------:R1:W-:Y:S04]  /*237c0*/  LDGSTS.E.BYPASS.LTC128B.128 [R8+0x1b800], desc[UR36][R2.64], !P0 ;  /* 0x1b80000002087fae */ /* 0x0003e8000c101d64 */
[----:B------:R1:W-:Y:S02]  /*237d0*/  LDGSTS.E.BYPASS.LTC128B.128 [R8+0x1f800], desc[UR36][R2.64+0x80], !P1 ;  /* 0x1f80008002087fae */ /* 0x0003e4000c901d64 */
.L_x_2052:
[----:B------:R-:W-:Y:S05]  /*237e0*/  BSYNC B0 ;  /* 0x0000000000007941 */ /* 0x000fea0003800000 */
.L_x_2051:
[----:B------:R-:W-:Y:S01]  /*237f0*/  NOP ;  /* 0x0000000000007918 */ /* 0x000fe20000000000 */
[----:B------:R-:W-:-:S13]  /*23800*/  PLOP3.LUT P0, PT, PT, PT, PT, 0x80, 0x0 ;  /* 0x000000000000781c */ /* 0x000fda0003f0f070 */
.L_x_2053:
[----:B------:R-:W-:Y:S02]  /*23810*/  PLOP3.LUT P1, PT, P1, P0, PT, 0xa2, 0x0 ;  /* 0x000000000000781c */ /* 0x000fe40000f21472 */
[----:B------:R-:W-:-:S08]  /*23820*/  @P0 R2UR P1, UR4, R23 ;  /* 0x00000000170402ca */ /* 0x000fd00000020000 */
[----:B------:R-:W-:-:S05]  /*23830*/  @P0 PLOP3.LUT P0, PT, P1, PT, PT, 0x80, 0x0 ;  /* 0x000000000000081c */ /* 0x000fca0000f0f070 */
[----:B------:R-:W-:Y:S01]  /*23840*/  @!P1 SYNCS.ARRIVE.TRANS64.RED.A0T1 RZ, [UR4+0x28400], RZ ;  /* 0x028400ffffff99a7 */ /* 0x000fe20008200404 */
[----:B------:R-:W-:Y:S07]  /*23850*/  @!P1 ARRIVES.LDGSTSBAR.64.TRANSCNT [UR4+0x28400] ;  /* 0x02840000ff0099b0 */ /* 0x000fee0008000a84 */
[----:B------:R-:W-:Y:S05]  /*23860*/  @P0 BRA.U.ANY `(.L_x_2053) ;  /* 0xfffffffd00e80947 */ /* 0x000fea000393ffff */
[----:B01----:R-:W2:Y:S02]  /*23870*/  LDL.LU R2, [R1+0x20] ;  /* 0x0000200001027983 */ /* 0x003ea40000300800 */
[----:B--2---:R-:W-:-:S05]  /*23880*/  VIADD R2, R2, 0x1 ;  /* 0x0000000102027836 */ /* 0x004fca0000000000 */
[----:B------:R0:W-:Y:S01]  /*23890*/  STL [R1+0x20], R2 ;  /* 0x0000200201007387 */ /* 0x0001e20000100800 */
[----:B------:R-:W-:-:S04]  /*238a0*/  LEA.HI R0, R2, R2, RZ, 0x1 ;  /* 0x0000000202007211 */ /* 0x000fc800078f08ff */
[----:B------:R-:W-:-:S05]  /*238b0*/  LOP3.LUT R0, R0, 0xfffffffe, RZ, 0xc0, !PT ;  /* 0xfffffffe00007812 */ /* 0x000fca00078ec0ff */
[----:B------:R-:W-:-:S05]  /*238c0*/  IMAD.IADD R0, R2, 0x1, -R0 ;  /* 0x0000000102007824 */ /* 0x000fca00078e0a00 */
[----:B------:R-:W-:Y:S01]  /*238d0*/  SHF.L.U32 R0, R0, 0x1f, RZ ;  /* 0x0000001f00007819 */ /* 0x000fe200000006ff */
[----:B------:R-:W-:Y:S01]  /*238e0*/  NOP ;  /* 0x0000000000007918 */ /* 0x000fe20000000000 */
[----:B0-----:R-:W2:Y:S01]  /*238f0*/  LDL.LU R2, [R1+0x1c] ;  /* 0x00001c0001027983 */ /* 0x001ea20000300800 */
[----:B------:R0:W-:Y:S01]  /*23900*/  SYNCS.ARRIVE.TRANS64.A1T0 RZ, [R23+URZ+0x28400], RZ ;  /* 0x028400ff17ff79a7 */ /* 0x0001e2000810003f */
[----:B------:R-:W-:Y:S01]  /*23910*/  BSSY B0, `(.L_x_2054) ;  /* 0x0000005000007945 */ /* 0x000fe20003800000 */
[----:B------:R-:W1:Y:S01]  /*23920*/  SYNCS.PHASECHK.TRANS64.TRYWAIT P1, [R23+URZ+0x28420], R0 ;  /* 0x02842000170075a7 */ /* 0x000e62000802017f */
[----:B--2---:R-:W-:-:S05]  /*23930*/  VIADD R20, R2, 0xfffffffe ;  /* 0xfffffffe02147836 */ /* 0x004fca0000000000 */
[----:B------:R-:W-:Y:S01]  /*23940*/  ISETP.GE.AND P0, PT, R20, R36, PT ;  /* 0x000000241400720c */ /* 0x000fe20003f06270 */
[----:B01----:R-:W-:-:S12]  /*23950*/  @!P1 BRA `(.L_x_2055) ;  /* 0x0000008400609947 */ /* 0x003fd80003800000 */
.L_x_2324:
[----:B------:R-:W-:Y:S05]  /*23960*/  BSYNC B0 ;  /* 0x0000000000007941 */ /* 0x000fea0003800000 */
.L_x_2054:
[----:B------:R-:W-:Y:S05]  /*23970*/  @!P0 BRA `(.L_x_2056) ;  /* 0x0000001000888947 */ /* 0x000fea0003800000 */
[----:B------:R-:W-:Y:S02]  /*23980*/  IMAD.MOV.U32 R5, RZ, RZ, R28 ;  /* 0x000000ffff057224 */ /* 0x000fe400078e001c */
[----:B------:R-:W-:-:S07]  /*23990*/  IMAD.MOV.U32 R6, RZ, RZ, R30 ;  /* 0x000000ffff067224 */ /* 0x000fce00078e001e */
.L_x_2076:
[----:B01----:R-:W0:Y:S01]  /*239a0*/  S2R R0, SR_TID.X ;  /* 0x0000000000007919 */ /* 0x003e220000002100 */
[----:B------:R-:W1:Y:S01]  /*239b0*/  LDC R7, c[0x0][0x430] ;  /* 0x00010c00ff077b82 */ /* 0x000e620000000800 */
[----:B------:R-:W-:Y:S01]  /*239c0*/  IMAD R4, R20, 0x40, R35 ;  /* 0x0000004014047824 */ /* 0x000fe200078e0223 */
[----:B------:R-:W-:Y:S01]  /*239d0*/  LOP3.LUT P2, RZ, R22, 0x8, RZ, 0xc0, !PT ;  /* 0x0000000816ff7812 */ /* 0x000fe2000784c0ff */
[----:B------:R-:W2:Y:S01]  /*239e0*/  S2R R2, SR_TID.X ;  /* 0x0000000000027919 */ /* 0x000ea20000002100 */
[----:B-1----:R-:W-:Y:S02]  /*239f0*/  ISETP.NE.AND P0, PT, R7, 0x1, PT ;  /* 0x000000010700780c */ /* 0x002fe40003f05270 */
[----:B0-----:R-:W-:Y:S01]  /*23a00*/  LOP3.LUT R0, R0, 0x7f, RZ, 0xc0, !PT ;  /* 0x0000007f00007812 */ /* 0x001fe200078ec0ff */
[----:B--2---:R-:W-:-:S03]  /*23a10*/  IMAD.SHL.U32 R8, R2, 0x10, RZ ;  /* 0x0000001002087824 */ /* 0x004fc600078e00ff */
[----:B------:R-:W-:-:S07]  /*23a20*/  SHF.R.U32.HI R0, RZ, 0x3, R0 ;  /* 0x00000003ff007819 */ /* 0x000fce0000011600 */
[----:B------:R-:W0:Y:S01]  /*23a30*/  @P0 LDC R3, c[0x0][0x434] ;  /* 0x00010d00ff030b82 */ /* 0x000e220000000800 */
[----:B------:R-:W-:-:S04]  /*23a40*/  LOP3.LUT R8, R0, 0x70, R8, 0xf8, !PT ;  /* 0x0000007000087812 */ /* 0x000fc800078ef808 */
[----:B------:R-:W-:-:S03]  /*23a50*/  ISETP.GT.U32.AND P1, PT, R8, 0x3f, PT ;  /* 0x0000003f0800780c */ /* 0x000fc60003f24070 */
[----:B------:R-:W1:Y:S01]  /*23a60*/  @P0 LDC R0, c[0x0][0x438] ;  /* 0x00010e00ff000b82 */ /* 0x000e620000000800 */
[----:B------:R-:W-:-:S05]  /*23a70*/  IADD3 R4, R8, R4, RZ ;  /* 0x0000000408047210 */ /* 0x000fca0007ffe0ff */
[----:B------:R-:W-:-:S04]  /*23a80*/  IMAD.MOV.U32 R2, RZ, RZ, R4 ;  /* 0x000000ffff027224 */ /* 0x000fc800078e0004 */
[----:B------:R-:W2:Y:S01]  /*23a90*/  @!P1 LDC.64 R8, c[0x0][0x428] ;  /* 0x00010a00ff089b82 */ /* 0x000ea20000000a00 */
[----:B0-----:R-:W-:-:S07]  /*23aa0*/  @P0 IMAD.HI.U32 R3, R4, R3, RZ ;  /* 0x0000000304030227 */ /* 0x001fce00078e00ff */
[----:B------:R-:W0:Y:S01]  /*23ab0*/  @!P1 LDC.64 R10, c[0x0][0x418] ;  /* 0x00010600ff0a9b82 */ /* 0x000e220000000a00 */
[----:B-1----:R-:W-:-:S04]  /*23ac0*/  @P0 SHF.R.U32.HI R2, RZ, R0, R3 ;  /* 0x00000000ff020219 */ /* 0x002fc80000011603 */
[--C-:B------:R-:W-:Y:S01]  /*23ad0*/  @!P1 SHF.R.S32.HI R3, RZ, 0x1f, R2.reuse ;  /* 0x0000001fff039819 */ /* 0x100fe20000011402 */
[----:B------:R-:W-:-:S04]  /*23ae0*/  IMAD.MOV R0, RZ, RZ, -R2 ;  /* 0x000000ffff007224 */ /* 0x000fc800078e0a02 */
[----:B------:R-:W-:Y:S02]  /*23af0*/  IMAD R7, R7, R0, R4 ;  /* 0x0000000007077224 */ /* 0x000fe400078e0204 */
[-C--:B--2---:R-:W-:Y:S02]  /*23b00*/  @!P1 IMAD R0, R37, R8.reuse, RZ ;  /* 0x0000000825009224 */ /* 0x084fe400078e02ff */
[----:B------:R-:W-:-:S04]  /*23b10*/  @!P1 IMAD.WIDE.U32 R2, R32, R8, R2 ;  /* 0x0000000820029225 */ /* 0x000fc800078e0002 */
[----:B------:R-:W-:Y:S01]  /*23b20*/  @!P1 IMAD R0, R32, R9, R0 ;  /* 0x0000000920009224 */ /* 0x000fe200078e0200 */
[----:B0-----:R-:W-:Y:S01]  /*23b30*/  @!P1 LEA R10, P0, R2, R10, 0x2 ;  /* 0x0000000a020a9211 */ /* 0x001fe200078010ff */
[----:B------:R-:W-:Y:S02]  /*23b40*/  VIADD R28, R5, 0x1 ;  /* 0x00000001051c7836 */ /* 0x000fe40000000000 */
[----:B------:R-:W-:Y:S02]  /*23b50*/  @!P1 IMAD.IADD R0, R0, 0x1, R3 ;  /* 0x0000000100009824 */ /* 0x000fe400078e0203 */
[----:B------:R-:W-:-:S03]  /*23b60*/  IMAD.MOV.U32 R8, RZ, RZ, RZ ;  /* 0x000000ffff087224 */ /* 0x000fc600078e00ff */
[----:B------:R-:W-:Y:S02]  /*23b70*/  @!P1 LEA.HI.X R11, R2, R11, R0, 0x2, P0 ;  /* 0x0000000b020b9211 */ /* 0x000fe400000f1400 */
[----:B------:R-:W-:Y:S01]  /*23b80*/  ISETP.NE.AND P0, PT, R28, 0x2, PT ;  /* 0x000000021c00780c */ /* 0x000fe20003f05270 */
[----:B------:R-:W-:Y:S05]  /*23b90*/  YIELD ;  /* 0x0000000000007946 */ /* 0x000fea0003800000 */
[----:B------:R-:W-:Y:S01]  /*23ba0*/  SEL R3, RZ, 0x1, P0 ;  /* 0x00000001ff037807 */ /* 0x000fe20000000000 */
[----:B------:R0:W5:Y:S01]  /*23bb0*/  @!P1 LDG.E R8, desc[UR36][R10.64] ;  /* 0x000000240a089981 */ /* 0x000162000c1e1900 */
[C---:B------:R-:W-:Y:S01]  /*23bc0*/  ISETP.GT.AND P1, PT, R20.reuse, R36, PT ;  /* 0x000000241400720c */ /* 0x040fe20003f24270 */
[----:B------:R-:W-:Y:S01]  /*23bd0*/  VIADD R20, R20, 0xffffffff ;  /* 0xffffffff14147836 */ /* 0x000fe20000000000 */
[----:B------:R-:W-:-:S02]  /*23be0*/  SEL R28, R28, RZ, P0 ;  /* 0x000000ff1c1c7207 */ /* 0x000fc40000000000 */
[----:B------:R-:W-:Y:S01]  /*23bf0*/  LOP3.LUT R30, R6, R3, RZ, 0x3c, !PT ;  /* 0x00000003061e7212 */ /* 0x000fe200078e3cff */
[----:B------:R-:W-:Y:S08]  /*23c00*/  @!P2 BRA `(.L_x_2057) ;  /* 0x000000000004a947 */ /* 0x000ff00003800000 */
[----:B------:R-:W-:Y:S01]  /*23c10*/  BPT.TRAP 0x1 ;  /* 0x000000040000795c */ /* 0x000fe20000300000 */
.L_x_2057:
[----:B------:R-:W-:Y:S01]  /*23c20*/  IMAD R0, R28, 0x8, R23 ;  /* 0x000000081c007824 */ /* 0x000fe200078e0217 */
[----:B------:R-:W-:Y:S01]  /*23c30*/  SHF.L.U32 R17, R30, 0x1f, RZ ;  /* 0x0000001f1e117819 */ /* 0x000fe200000006ff */
[----:B------:R-:W-:Y:S01]  /*23c40*/  BSSY B0, `(.L_x_2058) ;  /* 0x0000004000007945 */ /* 0x000fe20003800000 */
[----:B------:R-:W-:Y:S02]  /*23c50*/  SHF.R.S32.HI R9, RZ, 0x1f, R7 ;  /* 0x0000001fff097819 */ /* 0x000fe40000011407 */
[----:B------:R-:W1:Y:S02]  /*23c60*/  SYNCS.PHASECHK.TRANS64.TRYWAIT P0, [R0+URZ+0x28480], R17 ;  /* 0x02848011000075a7 */ /* 0x000e64000800017f */
[----:B-1----:R-:W-:Y:S05]  /*23c70*/  @!P0 BRA `(.L_x_2059) ;  /* 0x0000008000ac8947 */ /* 0x002fea0003800000 */
.L_x_2325:
[----:B------:R-:W-:Y:S05]  /*23c80*/  BSYNC B0 ;  /* 0x0000000000007941 */ /* 0x000fea0003800000 */
.L_x_2058:
[----:B------:R-:W2:Y:S01]  /*23c90*/  LDL R13, [R1+0x4] ;  /* 0x00000400010d7983 */ /* 0x000ea20000100800 */
[----:B------:R-:W-:Y:S01]  /*23ca0*/  ULDC.64 UR4, c[0x0][0x328] ;  /* 0x0000ca0000047ab9 */ /* 0x000fe20000000a00 */
[----:B0----5:R-:W-:Y:S01]  /*23cb0*/  SHF.R.S32.HI R10, RZ, 0x1f, R8 ;  /* 0x0000001fff0a7819 */ /* 0x021fe20000011408 */
[----:B------:R-:W-:Y:S01]  /*23cc0*/  IMAD R4, R9, UR4, RZ ;  /* 0x0000000409047c24 */ /* 0x000fe2000f8e02ff */
[----:B------:R-:W0:Y:S01]  /*23cd0*/  LDC R11, c[0x0][0x2f4] ;  /* 0x0000bd00ff0b7b82 */ /* 0x000e220000000800 */
[C---:B------:R-:W-:Y:S01]  /*23ce0*/  IMAD.WIDE.U32 R2, R7.reuse, UR4, RZ ;  /* 0x0000000407027c25 */ /* 0x040fe2000f8e00ff */
[----:B------:R-:W-:Y:S01]  /*23cf0*/  ULDC.64 UR6, c[0x0][0x318] ;  /* 0x0000c60000067ab9 */ /* 0x000fe20000000a00 */
[----:B------:R-:W-:Y:S02]  /*23d00*/  LOP3.LUT R12, R34, 0x80, RZ, 0xfc, !PT ;  /* 0x00000080220c7812 */ /* 0x000fe400078efcff */
        /* <DEDUP_REMOVED lines=10> */
[-C--:B0-----:R-:W-:Y:S01]  /*23db0*/  ISETP.GE.AND P2, PT, R12, R11.reuse, PT ;  /* 0x0000000b0c00720c */ /* 0x081fe20003f46270 */
[----:B------:R-:W-:Y:S01]  /*23dc0*/  IMAD.WIDE.U32 R2, R18, UR4, R2 ;  /* 0x0000000412027c25 */ /* 0x000fe2000f8e0002 */
[----:B------:R-:W-:Y:S01]  /*23dd0*/  UMOV UR4, 0xffffffff ;  /* 0xffffffff00047882 */ /* 0x000fe20000000000 */
[----:B------:R-:W-:-:S02]  /*23de0*/  ISETP.GE.AND P3, PT, R34, R11, PT ;  /* 0x0000000b2200720c */ /* 0x000fc40003f66270 */
[----:B------:R-:W-:-:S04]  /*23df0*/  IADD3 R21, P0, R2, UR6, RZ ;  /* 0x0000000602157c10 */ /* 0x000fc8000ff1e0ff */
[----:B------:R-:W-:Y:S01]  /*23e00*/  IADD3.X R24, R24, UR7, R3, P0, !PT ;  /* 0x0000000718187c10 */ /* 0x000fe200087fe403 */
[----:B--2---:R-:W-:Y:S01]  /*23e10*/  IMAD R4, R28, 0x4000, R13 ;  /* 0x000040001c047824 */ /* 0x004fe200078e020d */
[----:B------:R-:W-:Y:S07]  /*23e20*/  BRA.DIV UR4, `(.L_x_2060) ;  /* 0x0000008204547947 */ /* 0x000fee000b800000 */
        /* <DEDUP_REMOVED lines=22> */
.L_x_2335:
        /* <DEDUP_REMOVED lines=9> */
.L_x_2061:
        /* <DEDUP_REMOVED lines=10> */
.L_x_2062:
[----:B------:R3:W-:Y:S01]  /*240c0*/  SYNCS.ARRIVE.TRANS64.A1T0 RZ, [R0+URZ+0x28470], RZ ;  /* 0x028470ff00ff79a7 */ /* 0x0007e2000810003f */
[----:B------:R-:W-:Y:S05]  /*240d0*/  @!P3 BRA `(.L_x_2063) ;  /* 0x000000000004b947 */ /* 0x000fea0003800000 */
[----:B------:R-:W-:Y:S01]  /*240e0*/  BPT.TRAP 0x1 ;  /* 0x000000040000795c */ /* 0x000fe20000300000 */
.L_x_2063:
[----:B------:R-:W4:Y:S01]  /*240f0*/  SYNCS.PHASECHK.TRANS64.TRYWAIT P0, [R0+URZ+0x28440], R17 ;  /* 0x02844011000075a7 */ /* 0x000f22000800017f */
[----:B------:R-:W-:Y:S04]  /*24100*/  BSSY B0, `(.L_x_2064) ;  /* 0x0000002000007945 */ /* 0x000fe80003800000 */
[----:B----4-:R-:W-:Y:S05]  /*24110*/  @!P0 BRA `(.L_x_2065) ;  /* 0x0000008000c08947 */ /* 0x010fea0003800000 */
.L_x_2336:
[----:B------:R-:W-:Y:S05]  /*24120*/  BSYNC B0 ;  /* 0x0000000000007941 */ /* 0x000fea0003800000 */
.L_x_2064:
[----:B------:R-:W-:Y:S01]  /*24130*/  ULDC.64 UR4, c[0x0][0x300] ;  /* 0x0000c00000047ab9 */ /* 0x000fe20000000a00 */
[----:B------:R-:W5:Y:S01]  /*24140*/  LDC R11, c[0x0][0x2f4] ;  /* 0x0000bd00ff0b7b82 */ /* 0x000f620000000800 */
        /* <DEDUP_REMOVED lines=21> */
[----:B------:R-:W2:Y:S04]  /*242a0*/  SHFL.IDX PT, R2, R7, RZ, 0x181f ;  /* 0x00181fff07027589 */ /* 0x000ea800000e0000 */
[----:B------:R-:W5:Y:S01]  /*242b0*/  SHFL.IDX PT, R3, R8, RZ, 0x181f ;  /* 0x00181fff08037589 */ /* 0x000f6200000e0000 */
[----:B--2---:R-:W-:-:S04]  /*242c0*/  IADD3 R2, P0, R34, R2, RZ ;  /* 0x0000000222027210 */ /* 0x004fc80007f1e0ff */
[----:B-----5:R-:W-:-:S05]  /*242d0*/  IADD3.X R3, RZ, R3, RZ, P0, !PT ;  /* 0x00000003ff037210 */ /* 0x020fca00007fe4ff */
[----:B------:R-:W-:Y:S01]  /*242e0*/  @!PT LDS RZ, [RZ] ;  /* 0x00000000fffff984 */ /* 0x000fe20000000800 */
[----:B------:R-:W-:Y:S04]  /*242f0*/  LDGSTS.E.BYPASS.LTC128B.128 [R4+0x20000], desc[UR36][R2.64], !P3 ;  /* 0x2000000002047fae */ /* 0x000fe8000d901d64 */
[----:B------:R2:W-:Y:S04]  /*24300*/  LDGSTS.E.BYPASS.LTC128B.128 [R4+0x22000], desc[UR36][R2.64+0x80], !P2 ;  /* 0x2200008002047fae */ /* 0x0005e8000d101d64 */
[----:B--2---:R-:W2:Y:S04]  /*24310*/  SHFL.IDX PT, R2, R7, 0x1, 0x181f ;  /* 0x00381f0007027f89 */ /* 0x004ea800000e0000 */
[----:B------:R-:W5:Y:S01]  /*24320*/  SHFL.IDX PT, R3, R8, 0x1, 0x181f ;  /* 0x00381f0008037f89 */ /* 0x000f6200000e0000 */
[----:B--2---:R-:W-:-:S05]  /*24330*/  IADD3 R2, P0, R34, R2, RZ ;  /* 0x0000000222027210 */ /* 0x004fca0007f1e0ff */
[----:B-----5:R-:W-:-:S05]  /*24340*/  IMAD.X R3, RZ, RZ, R3, P0 ;  /* 0x000000ffff037224 */ /* 0x020fca00000e0603 */
[----:B------:R-:W-:Y:S04]  /*24350*/  LDGSTS.E.BYPASS.LTC128B.128 [R4+0x20800], desc[UR36][R2.64], !P3 ;  /* 0x2080000002047fae */ /* 0x000fe8000d901d64 */
[----:B------:R2:W-:Y:S04]  /*24360*/  LDGSTS.E.BYPASS.LTC128B.128 [R4+0x22800], desc[UR36][R2.64+0x80], !P2 ;  /* 0x2280008002047fae */ /* 0x0005e8000d101d64 */
[----:B--2---:R-:W2:Y:S04]  /*24370*/  SHFL.IDX PT, R2, R7, 0x2, 0x181f ;  /* 0x00581f0007027f89 */ /* 0x004ea800000e0000 */
[----:B------:R-:W5:Y:S04]  /*24380*/  SHFL.IDX PT, R3, R8, 0x2, 0x181f ;  /* 0x00581f0008037f89 */ /* 0x000f6800000e0000 */
[----:B------:R-:W0:Y:S01]  /*24390*/  SHFL.IDX PT, R8, R8, 0x3, 0x181f ;  /* 0x00781f0008087f89 */ /* 0x000e2200000e0000 */
[----:B--2---:R-:W-:-:S05]  /*243a0*/  IADD3 R2, P0, R34, R2, RZ ;  /* 0x0000000222027210 */ /* 0x004fca0007f1e0ff */
[----:B-----5:R-:W-:-:S05]  /*243b0*/  IMAD.X R3, RZ, RZ, R3, P0 ;  /* 0x000000ffff037224 */ /* 0x020fca00000e0603 */
[----:B------:R-:W-:Y:S04]  /*243c0*/  LDGSTS.E.BYPASS.LTC128B.128 [R4+0x21000], desc[UR36][R2.64], !P3 ;  /* 0x2100000002047fae */ /* 0x000fe8000d901d64 */
[----:B------:R2:W-:Y:S04]  /*243d0*/  LDGSTS.E.BYPASS.LTC128B.128 [R4+0x23000], desc[UR36][R2.64+0x80], !P2 ;  /* 0x2300008002047fae */ /* 0x0005e8000d101d64 */
[----:B--2---:R2:W0:Y:S02]  /*243e0*/  SHFL.IDX PT, R2, R7, 0x3, 0x181f ;  /* 0x00781f0007027f89 */ /* 0x00442400000e0000 */
.L_x_2346:
        /* <DEDUP_REMOVED lines=9> */
.L_x_2067:
        /* <DEDUP_REMOVED lines=10> */
.L_x_2068:
[----:B------:R1:W-:Y:S02]  /*24520*/  SYNCS.ARRIVE.TRANS64.A1T0 RZ, [R0+URZ+0x28430], RZ ;  /* 0x028430ff00ff79a7 */ /* 0x0003e4000810003f */
[----:B-1-34-:R-:W-:-:S05]  /*24530*/  IMAD.U32 R0, RZ, RZ, UR38 ;  /* 0x00000026ff007e24 */ /* 0x01afca000f8e00ff */
[----:B------:R-:W-:-:S13]  /*24540*/  ISETP.NE.AND P0, PT, R0, 0x3, PT ;  /* 0x000000030000780c */ /* 0x000fda0003f05270 */
[----:B------:R-:W-:Y:S05]  /*24550*/  @!P0 BRA `(.L_x_2069) ;  /* 0x0000000000048947 */ /* 0x000fea0003800000 */
[----:B------:R-:W-:Y:S01]  /*24560*/  BPT.TRAP 0x1 ;  /* 0x000000040000795c */ /* 0x000fe20000300000 */
.L_x_2069:
[----:B0-----:R-:W-:Y:S01]  /*24570*/  LOP3.LUT R3, R6, 0x1, RZ, 0x3c, !PT ;  /* 0x0000000106037812 */ /* 0x001fe200078e3cff */
[----:B------:R-:W-:Y:S01]  /*24580*/  IMAD R0, R5, 0x8, R23 ;  /* 0x0000000805007824 */ /* 0x000fe200078e0217 */
[----:B------:R-:W-:Y:S02]  /*24590*/  BSSY B0, `(.L_x_2070) ;  /* 0x0000004000007945 */ /* 0x000fe40003800000 */
[----:B------:R-:W-:-:S04]  /*245a0*/  SHF.L.U32 R3, R3, 0x1f, RZ ;  /* 0x0000001f03037819 */ /* 0x000fc800000006ff */
[----:B------:R-:W0:Y:S02]  /*245b0*/  SYNCS.PHASECHK.TRANS64.TRYWAIT P2, [R0+URZ+0x28470], R3 ;  /* 0x02847003000075a7 */ /* 0x000e24000804017f */
[----:B0-----:R-:W-:Y:S05]  /*245c0*/  @!P2 BRA `(.L_x_2071) ;  /* 0x0000008000cca947 */ /* 0x001fea0003800000 */
.L_x_2347:
[----:B------:R-:W-:Y:S05]  /*245d0*/  BSYNC B0 ;  /* 0x0000000000007941 */ /* 0x000fea0003800000 */
.L_x_2070:
[----:B------:R-:W-:-:S13]  /*245e0*/  LOP3.LUT P2, RZ, R22, 0x8, RZ, 0xc0, !PT ;  /* 0x0000000816ff7812 */ /* 0x000fda000784c0ff */
[----:B------:R-:W-:Y:S05]  /*245f0*/  @!P2 BRA `(.L_x_2072) ;  /* 0x000000000004a947 */ /* 0x000fea0003800000 */
[----:B------:R-:W-:Y:S01]  /*24600*/  BPT.TRAP 0x1 ;  /* 0x000000040000795c */ /* 0x000fe20000300000 */
.L_x_2072:
[----:B0-----:R-:W-:Y:S01]  /*24610*/  SHF.L.U32 R3, R6, 0x1f, RZ ;  /* 0x0000001f06037819 */ /* 0x001fe200000006ff */
[----:B------:R-:W-:-:S03]  /*24620*/  IMAD.SHL.U32 R12, R5, 0x4000, RZ ;  /* 0x00004000050c7824 */ /* 0x000fc600078e00ff */
[----:B------:R-:W0:Y:S02]  /*24630*/  SYNCS.PHASECHK.TRANS64.TRYWAIT P2, [R0+URZ+0x28460], R3 ;  /* 0x02846003000075a7 */ /* 0x000e24000804017f */
[----:B0-----:R-:W-:Y:S05]  /*24640*/  @!P2 BRA `(.L_x_2073) ;  /* 0x0000008000c0a947 */ /* 0x001fea0003800000 */
.L_x_2348:
[----:B------:R-:W3:Y:S04]  /*24650*/  LDL R2, [R1+0x10] ;  /* 0x0000100001027983 */ /* 0x000ee80000100800 */
[----:B------:R-:W4:Y:S01]  /*24660*/  LDL R13, [R1+0x8] ;  /* 0x00000800010d7983 */ /* 0x000f220000100800 */
[----:B------:R-:W-:Y:S05]  /*24670*/  WARPSYNC.ALL ;  /* 0x0000000000007948 */ /* 0x000fea0003800000 */
[----:B------:R-:W1:Y:S01]  /*24680*/  S2R R9, SR_TID.X ;  /* 0x0000000000097919 */ /* 0x000e620000002100 */
[----:B------:R-:W-:Y:S01]  /*24690*/  IMAD.MOV.U32 R14, RZ, RZ, 0x40 ;  /* 0x00000040ff0e7424 */ /* 0x000fe200078e00ff */
[----:B------:R-:W-:Y:S01]  /*246a0*/  LOP3.LUT P2, RZ, R22, 0x8, RZ, 0xc0, !PT ;  /* 0x0000000816ff7812 */ /* 0x000fe2000784c0ff */
[----:B------:R-:W5:Y:S01]  /*246b0*/  S2R R21, SR_TID.X ;  /* 0x0000000000157919 */ /* 0x000f620000002100 */
[----:B-1----:R-:W-:-:S04]  /*246c0*/  LOP3.LUT P3, RZ, R9, 0x4, RZ, 0xc0, !PT ;  /* 0x0000000409ff7812 */ /* 0x002fc8000786c0ff */
[----:B------:R-:W-:Y:S02]  /*246d0*/  SEL R14, R14, 0xffffffc0, !P3 ;  /* 0xffffffc00e0e7807 */ /* 0x000fe40005800000 */
[----:B-----5:R-:W-:Y:S01]  /*246e0*/  LOP3.LUT P3, RZ, R21, 0x4, RZ, 0xc0, !PT ;  /* 0x0000000415ff7812 */ /* 0x020fe2000786c0ff */
[----:B------:R-:W-:-:S05]  /*246f0*/  IMAD.MOV.U32 R21, RZ, RZ, 0x20 ;  /* 0x00000020ff157424 */ /* 0x000fca00078e00ff */
[----:B------:R-:W-:Y:S02]  /*24700*/  SEL R21, R21, 0xffffffe0, !P3 ;  /* 0xffffffe015157807 */ /* 0x000fe40005800000 */
[C---:B---3--:R-:W-:Y:S02]  /*24710*/  LOP3.LUT R2, R12.reuse, R2, RZ, 0xfc, !PT ;  /* 0x000000020c027212 */ /* 0x048fe400078efcff */
[----:B----4-:R-:W-:-:S03]  /*24720*/  LOP3.LUT R17, R12, R13, RZ, 0xfc, !PT ;  /* 0x0000000d0c117212 */ /* 0x010fc600078efcff */
[C---:B------:R-:W-:Y:S02]  /*24730*/  IMAD.IADD R2, R23.reuse, 0x1, R2 ;  /* 0x0000000117027824 */ /* 0x040fe400078e0202 */
[----:B------:R-:W-:-:S03]  /*24740*/  IMAD.IADD R17, R23, 0x1, R17 ;  /* 0x0000000117117824 */ /* 0x000fc600078e0211 */
[----:B--2---:R-:W1:Y:S01]  /*24750*/  LDSM.16.MT88.4 R4, [R2+0x10000] ;  /* 0x010000000204783b */ /* 0x004e620000004200 */
[----:B0-----:R-:W-:Y:S02]  /*24760*/  IADD3 R3, R14, R2, RZ ;  /* 0x000000020e037210 */ /* 0x001fe40007ffe0ff */
        /* <DEDUP_REMOVED lines=30> */
[----:B------:R0:W-:Y:S02]  /*24950*/  STSM.16.M88.4 [R17], R4 ;  /* 0x0000000411007844 */ /* 0x0001e40000000200 */
[C-C-:B0-----:R-:W-:Y:S02]  /*24960*/  PRMT R4, R8.reuse, 0x6420, R9.reuse ;  /* 0x0000642008047816 */ /* 0x141fe40000000009 */
[----:B------:R-:W-:-:S02]  /*24970*/  PRMT R5, R8, 0x7531, R9 ;  /* 0x0000753108057816 */ /* 0x000fc40000000009 */
        /* <DEDUP_REMOVED lines=23> */
.L_x_2074:
[----:B-1----:R1:W-:Y:S01]  /*24af0*/  SYNCS.ARRIVE.TRANS64.A1T0 RZ, [R0+URZ+0x28450], RZ ;  /* 0x028450ff00ff79a7 */ /* 0x0023e2000810003f */
[----:B------:R-:W-:Y:S06]  /*24b00*/  BAR.SYNC.DEFER_BLOCKING 0x2, 0x80 ;  /* 0x0082000000007b1d */ /* 0x000fec0000010000 */
[----:B------:R-:W-:Y:S05]  /*24b10*/  @!P0 BRA `(.L_x_2075) ;  /* 0x0000000000048947 */ /* 0x000fea0003800000 */
[----:B------:R-:W-:Y:S01]  /*24b20*/  BPT.TRAP 0x1 ;  /* 0x000000040000795c */ /* 0x000fe20000300000 */
.L_x_2075:
[----:B------:R-:W2:Y:S01]  /*24b30*/  LDL R2, [R1] ;  /* 0x0000000001027983 */ /* 0x000ea20000100800 */
[----:B-1----:R-:W-:Y:S02]  /*24b40*/  VIADD R0, R0, 0x28480 ;  /* 0x0002848000007836 */ /* 0x002fe40000000000 */
[----:B------:R-:W-:Y:S02]  /*24b50*/  IMAD.MOV.U32 R5, RZ, RZ, R28 ;  /* 0x000000ffff057224 */ /* 0x000fe400078e001c */
[----:B------:R-:W-:Y:S01]  /*24b60*/  IMAD.MOV.U32 R6, RZ, RZ, R30 ;  /* 0x000000ffff067224 */ /* 0x000fe200078e001e */
[----:B--2---:R-:W-:-:S04]  /*24b70*/  PRMT R0, R2, 0x654, R0 ;  /* 0x0000065402007816 */ /* 0x004fc80000000000 */
[----:B------:R1:W-:Y:S01]  /*24b80*/  SYNCS.ARRIVE.TRANS64.RED.A1T0 RZ, [R0+URZ], RZ ;  /* 0x000000ff00ff79a7 */ /* 0x0003e2000810043f */
[----:B------:R-:W-:Y:S05]  /*24b90*/  @P1 BRA `(.L_x_2076) ;  /* 0xffffffec00801947 */ /* 0x000fea000383ffff */
.L_x_2056:
[----:B01----:R-:W0:Y:S01]  /*24ba0*/  S2R R0, SR_TID.X ;  /* 0x0000000000007919 */ /* 0x003e220000002100 */
        /* <DEDUP_REMOVED lines=17> */
[----:B0-----:R-:W-:-:S07]  /*24cc0*/  IADD3 R16, R0, UR39, R7 ;  /* 0x0000002700107c10 */ /* 0x001fce000fffe007 */
.L_x_2078:
[----:B------:R-:W-:Y:S05]  /*24cd0*/  BSYNC B0 ;  /* 0x0000000000007941 */ /* 0x000fea0003800000 */
.L_x_2077:
[----:B------:R-:W-:Y:S05]  /*24ce0*/  @!P0 BRA `(.L_x_2079) ;  /* 0x0000000000048947 */ /* 0x000fea0003800000 */
[----:B------:R-:W-:Y:S01]  /*24cf0*/  BPT.TRAP 0x1 ;  /* 0x000000040000795c */ /* 0x000fe20000300000 */
.L_x_2079:
[----:B------:R-:W-:Y:S01]  /*24d00*/  LOP3.LUT R0, R30, 0x1, RZ, 0x3c, !PT ;  /* 0x000000011e007812 */ /* 0x000fe200078e3cff */
[----:B------:R-:W-:Y:S01]  /*24d10*/  IMAD R17, R28, 0x8, R23 ;  /* 0x000000081c117824 */ /* 0x000fe200078e0217 */
[----:B------:R-:W-:Y:S02]  /*24d20*/  BSSY B0, `(.L_x_2080) ;  /* 0x0000004000007945 */ /* 0x000fe40003800000 */
[----:B------:R-:W-:-:S04]  /*24d30*/  SHF.L.U32 R0, R0, 0x1f, RZ ;  /* 0x0000001f00007819 */ /* 0x000fc800000006ff */
[----:B------:R-:W0:Y:S02]  /*24d40*/  SYNCS.PHASECHK.TRANS64.TRYWAIT P1, [R17+URZ+0x28470], R0 ;  /* 0x02847000110075a7 */ /* 0x000e24000802017f */
[----:B0-----:R-:W-:Y:S05]  /*24d50*/  @!P1 BRA `(.L_x_2081) ;  /* 0x0000007c00109947 */ /* 0x001fea0003800000 */
.L_x_2349:
[----:B------:R-:W-:Y:S05]  /*24d60*/  BSYNC B0 ;  /* 0x0000000000007941 */ /* 0x000fea0003800000 */
.L_x_2080:
[----:B------:R-:W-:-:S13]  /*24d70*/  LOP3.LUT P1, RZ, R22, 0x8, RZ, 0xc0, !PT ;  /* 0x0000000816ff7812 */ /* 0x000fda000782c0ff */
[----:B------:R-:W-:Y:S05]  /*24d80*/  @!P1 BRA `(.L_x_2082) ;  /* 0x0000000000049947 */ /* 0x000fea0003800000 */
[----:B------:R-:W-:Y:S01]  /*24d90*/  BPT.TRAP 0x1 ;  /* 0x000000040000795c */ /* 0x000fe20000300000 */
.L_x_2082:
[----:B0-----:R-:W-:-:S04]  /*24da0*/  SHF.L.U32 R0, R30, 0x1f, RZ ;  /* 0x0000001f1e007819 */ /* 0x001fc800000006ff */
[----:B------:R-:W0:Y:S02]  /*24db0*/  SYNCS.PHASECHK.TRANS64.TRYWAIT P1, [R17+URZ+0x28460], R0 ;  /* 0x02846000110075a7 */ /* 0x000e24000802017f */
[----:B0-----:R-:W-:Y:S05]  /*24dc0*/  @!P1 BRA `(.L_x_2083) ;  /* 0x0000007c00089947 */ /* 0x001fea0003800000 */
.L_x_2350:
[----:B------:R-:W2:Y:S04]  /*24dd0*/  LDL R2, [R1+0x10] ;  /* 0x0000100001027983 */ /* 0x000ea80000100800 */
[----:B------:R-:W3:Y:S01]  /*24de0*/  LDL R12, [R1+0x8] ;  /* 0x00000800010c7983 */ /* 0x000ee20000100800 */
[----:B0-----:R-:W-:Y:S01]  /*24df0*/  IMAD.SHL.U32 R0, R28, 0x4000, RZ ;  /* 0x000040001c007824 */ /* 0x001fe200078e00ff */
[----:B------:R-:W-:Y:S05]  /*24e00*/  WARPSYNC.ALL ;  /* 0x0000000000007948 */ /* 0x000fea0003800000 */
[----:B------:R-:W0:Y:S01]  /*24e10*/  S2R R3, SR_TID.X ;  /* 0x0000000000037919 */ /* 0x000e220000002100 */
[----:B------:R-:W-:Y:S01]  /*24e20*/  LOP3.LUT P1, RZ, R22, 0x8, RZ, 0xc0, !PT ;  /* 0x0000000816ff7812 */ /* 0x000fe2000782c0ff */
[----:B------:R-:W1:Y:S01]  /*24e30*/  S2R R18, SR_TID.X ;  /* 0x0000000000127919 */ /* 0x000e620000002100 */
[----:B0-----:R-:W-:Y:S01]  /*24e40*/  LOP3.LUT P2, RZ, R3, 0x4, RZ, 0xc0, !PT ;  /* 0x0000000403ff7812 */ /* 0x001fe2000784c0ff */
[----:B------:R-:W-:-:S05]  /*24e50*/  IMAD.MOV.U32 R3, RZ, RZ, 0x40 ;  /* 0x00000040ff037424 */ /* 0x000fca00078e00ff */
[----:B------:R-:W-:Y:S02]  /*24e60*/  SEL R3, R3, 0xffffffc0, !P2 ;  /* 0xffffffc003037807 */ /* 0x000fe40005000000 */
[----:B-1----:R-:W-:Y:S01]  /*24e70*/  LOP3.LUT P2, RZ, R18, 0x4, RZ, 0xc0, !PT ;  /* 0x0000000412ff7812 */ /* 0x002fe2000784c0ff */
[----:B------:R-:W-:-:S05]  /*24e80*/  IMAD.MOV.U32 R18, RZ, RZ, 0x20 ;  /* 0x00000020ff127424 */ /* 0x000fca00078e00ff */
[----:B------:R-:W-:Y:S02]  /*24e90*/  SEL R18, R18, 0xffffffe0, !P2 ;  /* 0xffffffe012127807 */ /* 0x000fe40005000000 */
[----:B--2---:R-:W-:-:S04]  /*24ea0*/  LOP3.LUT R2, R0, R2, RZ, 0xfc, !PT ;  /* 0x0000000200027212 */ /* 0x004fc800078efcff */
[----:B------:R-:W-:Y:S02]  /*24eb0*/  IADD3 R2, R23, R2, RZ ;  /* 0x0000000217027210 */ /* 0x000fe40007ffe0ff */
[----:B---3--:R-:W-:-:S03]  /*24ec0*/  LOP3.LUT R0, R0, R12, RZ, 0xfc, !PT ;  /* 0x0000000c00007212 */ /* 0x008fc600078efcff */
[----:B------:R-:W0:Y:S01]  /*24ed0*/  LDSM.16.MT88.4 R4, [R2+0x10000] ;  /* 0x010000000204783b */ /* 0x000e220000004200 */
[----:B------:R-:W-:Y:S02]  /*24ee0*/  IMAD.IADD R3, R3, 0x1, R2 ;  /* 0x0000000103037824 */ /* 0x000fe400078e0202 */
[----:B------:R-:W-:Y:S01]  /*24ef0*/  IMAD.IADD R0, R23, 0x1, R0 ;  /* 0x0000000117007824 */ /* 0x000fe200078e0200 */
        /* <DEDUP_REMOVED lines=56> */
.L_x_2084:
[----:B-1----:R1:W-:Y:S01]  /*25280*/  SYNCS.ARRIVE.TRANS64.A1T0 RZ, [R17+URZ+0x28450], RZ ;  /* 0x028450ff11ff79a7 */ /* 0x0023e2000810003f */
[----:B------:R-:W-:Y:S06]  /*25290*/  BAR.SYNC.DEFER_BLOCKING 0x2, 0x80 ;  /* 0x0082000000007b1d */ /* 0x000fec0000010000 */
[----:B------:R-:W-:Y:S05]  /*252a0*/  @!P0 BRA `(.L_x_2085) ;  /* 0x0000000000048947 */ /* 0x000fea0003800000 */
[----:B------:R-:W-:Y:S01]  /*252b0*/  BPT.TRAP 0x1 ;  /* 0x000000040000795c */ /* 0x000fe20000300000 */
.L_x_2085:
[----:B0-----:R-:W2:Y:S01]  /*252c0*/  LDL R0, [R1] ;  /* 0x0000000001007983 */ /* 0x001ea20000100800 */
[----:B-1----:R-:W-:Y:S02]  /*252d0*/  VIADD R17, R17, 0x28480 ;  /* 0x0002848011117836 */ /* 0x002fe40000000000 */
[----:B------:R-:W-:-:S05]  /*252e0*/  VIADD R28, R28, 0x1 ;  /* 0x000000011c1c7836 */ /* 0x000fca0000000000 */
[----:B------:R-:W-:-:S04]  /*252f0*/  ISETP.NE.AND P0, PT, R28, 0x2, PT ;  /* 0x000000021c00780c */ /* 0x000fc80003f05270 */
[----:B------:R-:W-:Y:S02]  /*25300*/  SEL R3, RZ, 0x1, P0 ;  /* 0x00000001ff037807 */ /* 0x000fe40000000000 */
[----:B------:R-:W-:Y:S02]  /*25310*/  SEL R28, R28, RZ, P0 ;  /* 0x000000ff1c1c7207 */ /* 0x000fe40000000000 */
[----:B------:R-:W-:Y:S02]  /*25320*/  LOP3.LUT R30, R30, R3, RZ, 0x3c, !PT ;  /* 0x000000031e1e7212 */ /* 0x000fe400078e3cff */
[----:B--2---:R-:W-:-:S04]  /*25330*/  PRMT R17, R0, 0x654, R17 ;  /* 0x0000065400117816 */ /* 0x004fc80000000011 */
[----:B------:R0:W-:Y:S03]  /*25340*/  SYNCS.ARRIVE.TRANS64.RED.A1T0 RZ, [R17+URZ], RZ ;  /* 0x000000ff11ff79a7 */ /* 0x0001e6000810043f */
.L_x_2026:
[----:B------:R-:W-:-:S13]  /*25350*/  LOP3.LUT P0, RZ, R22, 0x10, RZ, 0xc0, !PT ;  /* 0x0000001016ff7812 */ /* 0x000fda000780c0ff */
[----:B------:R-:W-:Y:S05]  /*25360*/  @!P0 BRA `(.L_x_2086) ;  /* 0x0000000000288947 */ /* 0x000fea0003800000 */
[----:B------:R-:W-:Y:S05]  /*25370*/  WARPSYNC.ALL ;  /* 0x0000000000007948 */ /* 0x000fea0003800000 */
[----:B------:R-:W1:Y:S08]  /*25380*/  S2UR UR4, SR_CgaCtaId ;  /* 0x00000000000479c3 */ /* 0x000e700000008800 */
[----:B------:R-:W-:Y:S01]  /*25390*/  BAR.SYNC.DEFER_BLOCKING 0x5, 0x180 ;  /* 0x0146000000007b1d */ /* 0x000fe20000010000 */
[----:B------:R-:W-:Y:S01]  /*253a0*/  MOV R23, 0x400 ;  /* 0x0000040000177802 */ /* 0x000fe20000000f00 */
[----:B-1----:R-:W-:-:S05]  /*253b0*/  IMAD.U32 R0, RZ, RZ, UR4 ;  /* 0x00000004ff007e24 */ /* 0x002fca000f8e00ff */
[----:B------:R-:W-:Y:S01]  /*253c0*/  LEA R23, R0, R23, 0x18 ;  /* 0x0000001700177211 */ /* 0x000fe200078ec0ff */
[----:B------:R1:W-:Y:S04]  /*253d0*/  STL [R1], R0 ;  /* 0x0000000001007387 */ /* 0x0003e80000100800 */
[----:B0-----:R1:W0:Y:S01]  /*253e0*/  LDS.128 R16, [R23+0x284d0] ;  /* 0x0284d00017107984 */ /* 0x0012220000000c00 */
[----:B------:R-:W-:Y:S06]  /*253f0*/  BAR.ARV 0x4, 0x180 ;  /* 0x0106000000007b1d */ /* 0x000fec0000002000 */
[----:B------:R-:W-:Y:S05]  /*25400*/  BRA `(.L_x_2087) ;  /* 0x0000000800d47947 */ /* 0x000fea0003800000 */
.L_x_2086:
[----:B------:R-:W1:Y:S01]  /*25410*/  S2R R0, SR_TID.X ;  /* 0x0000000000007919 */ /* 0x000e620000002100 */
[----:B------:R-:W-:Y:S01]  /*25420*/  UMOV UR4, 0xffffffff ;  /* 0xffffffff00047882 */ /* 0x000fe20000000000 */
[----:B-1----:R-:W-:-:S04]  /*25430*/  LOP3.LUT R8, R0, 0x1f, RZ, 0xc0, !PT ;  /* 0x0000001f00087812 */ /* 0x002fc800078ec0ff */
[----:B------:R-:W-:Y:S01]  /*25440*/  ISETP.NE.AND P0, PT, R8, 0x1f, PT ;  /* 0x0000001f0800780c */ /* 0x000fe20003f05270 */
[----:B------:R-:W-:-:S12]  /*25450*/  BRA.DIV UR4, `(.L_x_2088) ;  /* 0x0000007604787947 */ /* 0x000fd8000b800000 */
[----:B------:R-:W-:Y:S01]  /*25460*/  IMAD.IADD R5, R19, 0x1, R8 ;  /* 0x0000000113057824 */ /* 0x000fe200078e0208 */
[----:B------:R-:W-:-:S04]  /*25470*/  ULDC UR4, c[0x0][0xc3c] ;  /* 0x00030f0000047ab9 */ /* 0x000fc80000000800 */
[----:B------:R-:W-:-:S13]  /*25480*/  ISETP.GE.OR P1, PT, R5, UR4, !P0 ;  /* 0x0000000405007c0c */ /* 0x000fda000c726670 */
[----:B------:R-:W1:Y:S02]  /*25490*/  @!P1 LDC.64 R2, c[0x0][0xc80] ;  /* 0x00032000ff029b82 */ /* 0x000e640000000a00 */
[----:B-1----:R-:W-:-:S06]  /*254a0*/  @!P1 IMAD.WIDE R2, R5, 0x4, R2 ;  /* 0x0000000405029825 */ /* 0x002fcc00078e0202 */
[----:B------:R-:W2:Y:S01]  /*254b0*/  @!P1 LDG.E R2, desc[UR36][R2.64] ;  /* 0x0000002402029981 */ /* 0x000ea2000c1e1900 */
[----:B0-----:R-:W-:Y:S02]  /*254c0*/  MOV R17, RZ ;  /* 0x000000ff00117202 */ /* 0x001fe40000000f00 */
[C---:B------:R-:W-:Y:S01]  /*254d0*/  ISETP.GE.U32.AND P2, PT, R8.reuse, 0x2, PT ;  /* 0x000000020800780c */ /* 0x040fe20003f46070 */
[----:B------:R-:W-:Y:S01]  /*254e0*/  SHFL.IDX PT, R0, R16, RZ, 0x1f ;  /* 0x00001fff10007589 */ /* 0x000fe200000e0000 */
[C---:B------:R-:W-:Y:S02]  /*254f0*/  ISETP.GE.U32.AND P3, PT, R8.reuse, 0x4, PT ;  /* 0x000000040800780c */ /* 0x040fe40003f66070 */
[C---:B------:R-:W-:Y:S02]  /*25500*/  ISETP.GE.U32.AND P4, PT, R8.reuse, 0x8, PT ;  /* 0x000000080800780c */ /* 0x040fe40003f86070 */
[C---:B------:R-:W-:Y:S01]  /*25510*/  ISETP.GE.U32.AND P5, PT, R8.reuse, 0x10, PT ;  /* 0x000000100800780c */ /* 0x040fe20003fa6070 */
[----:B--2---:R-:W-:Y:S01]  /*25520*/  @!P1 IMAD.MOV.U32 R17, RZ, RZ, R2 ;  /* 0x000000ffff119224 */ /* 0x004fe200078e0002 */
[----:B------:R-:W-:-:S04]  /*25530*/  ISETP.NE.AND P1, PT, R8, RZ, PT ;  /* 0x000000ff0800720c */ /* 0x000fc80003f25270 */
[----:B------:R-:W0:Y:S02]  /*25540*/  SHFL.UP PT, R14, R17, 0x1, RZ ;  /* 0x04200000110e7989 */ /* 0x000e2400000e00ff */
[----:B0-----:R-:W-:-:S05]  /*25550*/  SEL R4, R14, RZ, P1 ;  /* 0x000000ff0e047207 */ /* 0x001fca0000800000 */
[----:B------:R-:W-:-:S05]  /*25560*/  IMAD.IADD R4, R17, 0x1, R4 ;  /* 0x0000000111047824 */ /* 0x000fca00078e0204 */
        /* <DEDUP_REMOVED lines=13> */
[----:B------:R0:W1:Y:S02]  /*25640*/  SHFL.IDX PT, R14, R3, 0x1f, 0x1f ;  /* 0x03e01f00030e7f89 */ /* 0x00006400000e0000 */
.L_x_2360:
[----:B------:R-:W-:Y:S02]  /*25650*/  ULDC UR4, c[0x0][0xc38] ;  /* 0x00030e0000047ab9 */ /* 0x000fe40000000800 */
[----:B------:R-:W-:-:S04]  /*25660*/  IMAD.U32 R4, RZ, RZ, UR4 ;  /* 0x00000004ff047e24 */ /* 0x000fc8000f8e00ff */
[----:B-1----:R-:W-:-:S04]  /*25670*/  IMAD R14, R14, R4, RZ ;  /* 0x000000040e0e7224 */ /* 0x002fc800078e02ff */
[----:B------:R-:W-:-:S05]  /*25680*/  IMAD.IADD R5, R5, 0x1, R14 ;  /* 0x0000000105057824 */ /* 0x000fca00078e020e */
[----:B------:R-:W-:-:S13]  /*25690*/  ISETP.GT.AND P6, PT, R5, R0, PT ;  /* 0x000000000500720c */ /* 0x000fda0003fc4270 */
[----:B------:R-:W-:Y:S05]  /*256a0*/  @P6 BRA `(.L_x_2089) ;  /* 0x00000000009c6947 */ /* 0x000fea0003800000 */
.L_x_2094:
[----:B------:R-:W1:Y:S01]  /*256b0*/  LDC R2, c[0x0][0xc3c] ;  /* 0x00030f00ff027b82 */ /* 0x000e620000000800 */
[----:B------:R-:W-:-:S04]  /*256c0*/  IADD3 R19, R19, 0x1f, RZ ;  /* 0x0000001f13137810 */ /* 0x000fc80007ffe0ff */
[----:B-1----:R-:W-:-:S13]  /*256d0*/  ISETP.GE.AND P6, PT, R19, R2, PT ;  /* 0x000000021300720c */ /* 0x002fda0003fc6270 */
[----:B------:R-:W-:Y:S05]  /*256e0*/  @P6 BRA `(.L_x_2090) ;  /* 0x0000000400d06947 */ /* 0x000fea0003800000 */
[----:B0-----:R-:W0:Y:S01]  /*256f0*/  S2R R3, SR_TID.X ;  /* 0x0000000000037919 */ /* 0x001e220000002100 */
[----:B------:R-:W-:Y:S01]  /*25700*/  BSSY B0, `(.L_x_2091) ;  /* 0x0000009000007945 */ /* 0x000fe20003800000 */
[----:B------:R-:W-:Y:S01]  /*25710*/  IMAD.MOV.U32 R17, RZ, RZ, RZ ;  /* 0x000000ffff117224 */ /* 0x000fe200078e00ff */
[----:B0-----:R-:W-:-:S05]  /*25720*/  LOP3.LUT R3, R3, 0x1f, RZ, 0xc0, !PT ;  /* 0x0000001f03037812 */ /* 0x001fca00078ec0ff */
[----:B------:R-:W-:-:S05]  /*25730*/  IMAD.IADD R7, R19, 0x1, R3 ;  /* 0x0000000113077824 */ /* 0x000fca00078e0203 */
[----:B------:R-:W-:-:S13]  /*25740*/  ISETP.GE.OR P6, PT, R7, R2, !P0 ;  /* 0x000000020700720c */ /* 0x000fda00047c6670 */
[----:B------:R-:W-:Y:S05]  /*25750*/  @P6 BRA `(.L_x_2092) ;  /* 0x00000000000c6947 */ /* 0x000fea0003800000 */
[----:B------:R-:W0:Y:S02]  /*25760*/  LDC.64 R2, c[0x0][0xc80] ;  /* 0x00032000ff027b82 */ /* 0x000e240000000a00 */
[----:B0-----:R-:W-:-:S05]  /*25770*/  IMAD.WIDE R2, R7, 0x4, R2 ;  /* 0x0000000407027825 */ /* 0x001fca00078e0202 */
[----:B------:R0:W5:Y:S02]  /*25780*/  LDG.E R17, desc[UR36][R2.64] ;  /* 0x0000002402117981 */ /* 0x000164000c1e1900 */
.L_x_2092:
[----:B------:R-:W-:Y:S05]  /*25790*/  BSYNC B0 ;  /* 0x0000000000007941 */ /* 0x000fea0003800000 */
.L_x_2091:
        /* <DEDUP_REMOVED lines=18> */
.L_x_2368:
[----:B------:R-:W-:Y:S02]  /*258c0*/  ULDC UR4, c[0x0][0xc38] ;  /* 0x00030e0000047ab9 */ /* 0x000fe40000000800 */
[----:B------:R-:W-:-:S04]  /*258d0*/  IMAD.U32 R4, RZ, RZ, UR4 ;  /* 0x00000004ff047e24 */ /* 0x000fc8000f8e00ff */
[----:B-1----:R-:W-:-:S05]  /*258e0*/  IMAD R14, R14, R4, RZ ;  /* 0x000000040e0e7224 */ /* 0x002fca00078e02ff */
[----:B------:R-:W-:-:S04]  /*258f0*/  IADD3 R5, R14, R5, RZ ;  /* 0x000000050e057210 */ /* 0x000fc80007ffe0ff */
[----:B------:R-:W-:-:S13]  /*25900*/  ISETP.GT.AND P6, PT, R5, R0, PT ;  /* 0x000000000500720c */ /* 0x000fda0003fc4270 */
[----:B------:R-:W-:Y:S05]  /*25910*/  @!P6 BRA `(.L_x_2094) ;  /* 0xfffffffc0064e947 */ /* 0x000fea000383ffff */
.L_x_2089:
        /* <DEDUP_REMOVED lines=8> */
.L_x_2372:
[----:B------:R-:W-:Y:S01]  /*259a0*/  ISETP.NE.AND P0, PT, R2, RZ, PT ;  /* 0x000000ff0200720c */ /* 0x000fe20003f05270 */
[----:B------:R-:W-:-:S12]  /*259b0*/  IMAD.MOV.U32 R14, RZ, RZ, RZ ;  /* 0x000000ffff0e7224 */ /* 0x000fd800078e00ff */
[----:B------:R-:W-:Y:S05]  /*259c0*/  @!P0 BRA `(.L_x_2096) ;  /* 0x0000000000108947 */ /* 0x000fea0003800000 */
[----:B------:R-:W-:Y:S01]  /*259d0*/  UMOV UR4, 0xffffffff ;  /* 0xffffffff00047882 */ /* 0x000fe20000000000 */
[----:B------:R-:W-:Y:S02]  /*259e0*/  VIADD R12, R6, 0xffffffff ;  /* 0xffffffff060c7836 */ /* 0x000fe40000000000 */
[----:B------:R-:W-:Y:S05]  /*259f0*/  BRA.DIV UR4, `(.L_x_2097) ;  /* 0x0000007a04387947 */ /* 0x000fea000b800000 */
[----:B------:R3:W4:Y:S02]  /*25a00*/  SHFL.IDX PT, R14, R3, R12, 0x1f ;  /* 0x00001f0c030e7589 */ /* 0x00072400000e0000 */
.L_x_2096:
[----:B0--3--:R-:W0:Y:S01]  /*25a10*/  LDC.64 R2, c[0x0][0xc90] ;  /* 0x00032400ff027b82 */ /* 0x009e220000000a00 */
[----:B------:R-:W-:-:S04]  /*25a20*/  IMAD.IADD R19, R6, 0x1, R19 ;  /* 0x0000000106137824 */ /* 0x000fc800078e0213 */
[----:B0-----:R-:W-:-:S05]  /*25a30*/  IMAD.WIDE R2, R19, 0x4, R2 ;  /* 0x0000000413027825 */ /* 0x001fca00078e0202 */
[----:B-1----:R0:W2:Y:S01]  /*25a40*/  LDG.E R6, desc[UR36][R2.64] ;  /* 0x0000002402067981 */ /* 0x0020a2000c1e1900 */
[----:B----4-:R-:W-:-:S04]  /*25a50*/  IMAD R16, R14, R4, R16 ;  /* 0x000000040e107224 */ /* 0x010fc800078e0210 */
[----:B------:R-:W-:Y:S02]  /*25a60*/  IMAD.IADD R0, R0, 0x1, -R16 ;  /* 0x0000000100007824 */ /* 0x000fe400078e0a10 */
[----:B0-----:R-:W-:Y:S02]  /*25a70*/  IMAD.MOV.U32 R2, RZ, RZ, RZ ;  /* 0x000000ffff027224 */ /* 0x001fe400078e00ff */
[----:B--2---:R-:W-:-:S05]  /*25a80*/  IMAD R5, R17, R6, RZ ;  /* 0x0000000611057224 */ /* 0x004fca00078e02ff */
[----:B------:R-:W-:-:S04]  /*25a90*/  IABS R7, R5 ;  /* 0x0000000500077213 */ /* 0x000fc80000000000 */
[----:B------:R-:W0:Y:S08]  /*25aa0*/  I2F.RP R8, R7 ;  /* 0x0000000700087306 */ /* 0x000e300000209400 */
[----:B0-----:R-:W0:Y:S02]  /*25ab0*/  MUFU.RCP R8, R8 ;  /* 0x0000000800087308 */ /* 0x001e240000001000 */
[----:B0-----:R-:W-:Y:S01]  /*25ac0*/  VIADD R9, R8, 0xffffffe ;  /* 0x0ffffffe08097836 */ /* 0x001fe20000000000 */
[----:B------:R-:W-:-:S05]  /*25ad0*/  IABS R8, R5 ;  /* 0x0000000500087213 */ /* 0x000fca0000000000 */
[----:B------:R-:W0:Y:S01]  /*25ae0*/  F2I.FTZ.U32.TRUNC.NTZ R3, R9 ;  /* 0x0000000900037305 */ /* 0x000e22000021f000 */
[----:B------:R-:W-:Y:S01]  /*25af0*/  IADD3 R8, RZ, -R8, RZ ;  /* 0x80000008ff087210 */ /* 0x000fe20007ffe0ff */
[----:B0-----:R-:W-:-:S04]  /*25b00*/  IMAD.MOV R10, RZ, RZ, -R3 ;  /* 0x000000ffff0a7224 */ /* 0x001fc800078e0a03 */
[----:B------:R-:W-:-:S04]  /*25b10*/  IMAD R11, R10, R7, RZ ;  /* 0x000000070a0b7224 */ /* 0x000fc800078e02ff */
[----:B------:R-:W-:Y:S01]  /*25b20*/  IMAD.HI.U32 R2, R3, R11, R2 ;  /* 0x0000000b03027227 */ /* 0x000fe200078e0002 */
[----:B------:R-:W-:-:S05]  /*25b30*/  IABS R3, R0 ;  /* 0x0000000000037213 */ /* 0x000fca0000000000 */
        /* <DEDUP_REMOVED lines=16> */
[----:B------:R-:W-:-:S04]  /*25c40*/  VIADDMNMX R4, R3, R4, R6, PT ;  /* 0x0000000403047246 */ /* 0x000fc80003800106 */
[----:B------:R-:W-:-:S04]  /*25c50*/  IABS R6, R4 ;  /* 0x0000000400067213 */ /* 0x000fc80000000000 */
[----:B------:R-:W0:Y:S08]  /*25c60*/  I2F.RP R8, R6 ;  /* 0x0000000600087306 */ /* 0x000e300000209400 */
[----:B0-----:R-:W0:Y:S02]  /*25c70*/  MUFU.RCP R8, R8 ;  /* 0x0000000800087308 */ /* 0x001e240000001000 */
[----:B0-----:R-:W-:Y:S01]  /*25c80*/  VIADD R2, R8, 0xffffffe ;  /* 0x0ffffffe08027836 */ /* 0x001fe20000000000 */
[----:B------:R-:W-:-:S05]  /*25c90*/  IABS R8, R0 ;  /* 0x0000000000087213 */ /* 0x000fca0000000000 */
[----:B------:R0:W1:Y:S02]  /*25ca0*/  F2I.FTZ.U32.TRUNC.NTZ R3, R2 ;  /* 0x0000000200037305 */ /* 0x000064000021f000 */
[----:B0-----:R-:W-:Y:S01]  /*25cb0*/  MOV R2, RZ ;  /* 0x000000ff00027202 */ /* 0x001fe20000000f00 */
[----:B-1----:R-:W-:-:S04]  /*25cc0*/  IMAD.MOV R5, RZ, RZ, -R3 ;  /* 0x000000ffff057224 */ /* 0x002fc800078e0a03 */
[----:B------:R-:W-:-:S04]  /*25cd0*/  IMAD R5, R5, R6, RZ ;  /* 0x0000000605057224 */ /* 0x000fc800078e02ff */
[----:B------:R-:W-:Y:S01]  /*25ce0*/  IMAD.HI.U32 R3, R3, R5, R2 ;  /* 0x0000000503037227 */ /* 0x000fe200078e0002 */
[-C--:B------:R-:W-:Y:S02]  /*25cf0*/  IABS R5, R4.reuse ;  /* 0x0000000400057213 */ /* 0x080fe40000000000 */
[C---:B------:R-:W-:Y:S01]  /*25d00*/  LOP3.LUT R2, R0.reuse, R4, RZ, 0x3c, !PT ;  /* 0x0000000400027212 */ /* 0x040fe200078e3cff */
[----:B------:R-:W-:Y:S02]  /*25d10*/  IMAD.IADD R0, R0, 0x1, R7 ;  /* 0x0000000100007824 */ /* 0x000fe400078e0207 */
[----:B------:R-:W-:Y:S01]  /*25d20*/  IMAD.MOV R5, RZ, RZ, -R5 ;  /* 0x000000ffff057224 */ /* 0x000fe200078e0a05 */
[----:B------:R-:W-:Y:S01]  /*25d30*/  ISETP.GE.AND P2, PT, R2, RZ, PT ;  /* 0x000000ff0200720c */ /* 0x000fe20003f46270 */
[----:B------:R-:W-:-:S04]  /*25d40*/  IMAD.HI.U32 R3, R3, R8, RZ ;  /* 0x0000000803037227 */ /* 0x000fc800078e00ff */
[----:B------:R-:W-:-:S05]  /*25d50*/  IMAD R5, R3, R5, R8 ;  /* 0x0000000503057224 */ /* 0x000fca00078e0208 */
[----:B------:R-:W-:-:S13]  /*25d60*/  ISETP.GT.U32.AND P1, PT, R6, R5, PT ;  /* 0x000000050600720c */ /* 0x000fda0003f24070 */
[----:B------:R-:W-:Y:S02]  /*25d70*/  @!P1 IMAD.IADD R5, R5, 0x1, -R6 ;  /* 0x0000000105059824 */ /* 0x000fe400078e0a06 */
[----:B------:R-:W-:Y:S01]  /*25d80*/  @!P1 VIADD R3, R3, 0x1 ;  /* 0x0000000103039836 */ /* 0x000fe20000000000 */
[----:B------:R-:W-:Y:S02]  /*25d90*/  ISETP.NE.AND P1, PT, R4, RZ, PT ;  /* 0x000000ff0400720c */ /* 0x000fe40003f25270 */
[----:B------:R-:W-:-:S13]  /*25da0*/  ISETP.GE.U32.AND P0, PT, R5, R6, PT ;  /* 0x000000060500720c */ /* 0x000fda0003f06070 */
[----:B------:R-:W-:-:S04]  /*25db0*/  @P0 VIADD R3, R3, 0x1 ;  /* 0x0000000103030836 */ /* 0x000fc80000000000 */
[----:B------:R-:W-:Y:S01]  /*25dc0*/  @!P2 IMAD.MOV R3, RZ, RZ, -R3 ;  /* 0x000000ffff03a224 */ /* 0x000fe200078e0a03 */
[----:B------:R-:W-:Y:S01]  /*25dd0*/  @!P1 LOP3.LUT R3, RZ, R4, RZ, 0x33, !PT ;  /* 0x00000004ff039212 */ /* 0x000fe200078e33ff */
[----:B------:R-:W-:-:S04]  /*25de0*/  IMAD.MOV R4, RZ, RZ, -R4 ;  /* 0x000000ffff047224 */ /* 0x000fc800078e0a04 */
[----:B------:R-:W-:Y:S01]  /*25df0*/  IMAD R18, R3, R4, R0 ;  /* 0x0000000403127224 */ /* 0x000fe200078e0200 */
[----:B------:R-:W-:-:S05]  /*25e00*/  LOP3.LUT R0, RZ, R3, RZ, 0x33, !PT ;  /* 0x00000003ff007212 */ /* 0x000fca00078e33ff */
[----:B------:R-:W-:Y:S01]  /*25e10*/  IMAD.IADD R17, R17, 0x1, R0 ;  /* 0x0000000111117824 */ /* 0x000fe200078e0200 */
[----:B------:R-:W-:Y:S06]  /*25e20*/  BRA `(.L_x_2098) ;  /* 0x00000000001c7947 */ /* 0x000fec0003800000 */
.L_x_2090:
[----:B------:R-:W-:Y:S01]  /*25e30*/  UMOV UR4, URZ ;  /* 0x0000003f00047c82 */ /* 0x000fe20008000000 */
[----:B------:R-:W-:Y:S01]  /*25e40*/  UMOV UR5, URZ ;  /* 0x0000003f00057c82 */ /* 0x000fe20008000000 */
[----:B------:R-:W-:Y:S01]  /*25e50*/  ULDC UR6, c[0x0][0xc3c] ;  /* 0x00030f0000067ab9 */ /* 0x000fe20000000800 */
[----:B------:R-:W-:Y:S01]  /*25e60*/  MOV R16, R0 ;  /* 0x0000000000107202 */ /* 0x000fe20000000f00 */
[----:B------:R-:W-:Y:S02]  /*25e70*/  IMAD.U32 R17, RZ, RZ, UR4 ;  /* 0x00000004ff117e24 */ /* 0x000fe4000f8e00ff */
[----:B------:R-:W-:Y:S02]  /*25e80*/  IMAD.U32 R18, RZ, RZ, UR5 ;  /* 0x00000005ff127e24 */ /* 0x000fe4000f8e00ff */
[----:B------:R-:W-:-:S07]  /*25e90*/  IMAD.U32 R19, RZ, RZ, UR6 ;  /* 0x00000006ff137e24 */ /* 0x000fce000f8e00ff */
.L_x_2098:
[----:B------:R2:W3:Y:S01]  /*25ea0*/  LDL R2, [R1] ;  /* 0x0000000001027983 */ /* 0x0004e20000100800 */
[----:B------:R-:W1:Y:S01]  /*25eb0*/  S2R R0, SR_TID.X ;  /* 0x0000000000007919 */ /* 0x000e620000002100 */
[----:B------:R-:W-:Y:S05]  /*25ec0*/  WARPSYNC.ALL ;  /* 0x0000000000007948 */ /* 0x000fea0003800000 */
[----:B-1----:R-:W-:Y:S01]  /*25ed0*/  LOP3.LUT R0, R0, 0x1f, RZ, 0xc0, !PT ;  /* 0x0000001f00007812 */ /* 0x002fe200078ec0ff */
[----:B------:R-:W-:Y:S03]  /*25ee0*/  BAR.SYNC.DEFER_BLOCKING 0x4, 0x180 ;  /* 0x0106000000007b1d */ /* 0x000fe60000010000 */
[----:B------:R-:W-:-:S13]  /*25ef0*/  ISETP.NE.AND P0, PT, R0, RZ, PT ;  /* 0x000000ff0000720c */ /* 0x000fda0003f05270 */
[----:B------:R-:W-:Y:S01]  /*25f00*/  @!P0 MOV R0, 0x400 ;  /* 0x0000040000008802 */ /* 0x000fe20000000f00 */
[----:B---3--:R-:W1:Y:S03]  /*25f10*/  @!P0 S2R R2, SR_CgaCtaId ;  /* 0x0000000000028919 */ /* 0x008e660000008800 */
[----:B-1----:R-:W-:Y:S01]  /*25f20*/  @!P0 LEA R23, R2, R0, 0x18 ;  /* 0x0000000002178211 */ /* 0x002fe200078ec0ff */
[----:B------:R2:W-:Y:S04]  /*25f30*/  @!P0 STL [R1], R2 ;  /* 0x0000000201008387 */ /* 0x0005e80000100800 */
[----:B------:R2:W-:Y:S01]  /*25f40*/  @!P0 STS.128 [R23+0x284d0], R16 ;  /* 0x0284d01017008388 */ /* 0x0005e20000000c00 */
[----:B------:R-:W-:Y:S06]  /*25f50*/  BAR.ARV 0x5, 0x180 ;  /* 0x0146000000007b1d */ /* 0x000fec0000002000 */
.L_x_2087:
[----:B------:R-:W-:Y:S02]  /*25f60*/  ULDC UR4, c[0x0][0xc3c] ;  /* 0x00030f0000047ab9 */ /* 0x000fe40000000800 */
[----:B0-----:R-:W-:-:S13]  /*25f70*/  ISETP.GE.AND P0, PT, R19, UR4, PT ;  /* 0x0000000413007c0c */ /* 0x001fda000bf06270 */
[----:B------:R-:W-:Y:S05]  /*25f80*/  @!P0 BRA `(.L_x_2099) ;  /* 0xffffff98007c8947 */ /* 0x000fea000383ffff */
[----:B------:R-:W-:Y:S05]  /*25f90*/  BSYNC B7 ;  /* 0x0000000000077941 */ /* 0x000fea0003800000 */
.L_x_1969:
[----:B-12---:R-:W2:Y:S01]  /*25fa0*/  LDL.LU R0, [R1+0x20] ;  /* 0x0000200001007983 */ /* 0x006ea20000300800 */
[----:B------:R-:W-:Y:S01]  /*25fb0*/  BSSY B0, `(.L_x_2100) ;  /* 0x000000b000007945 */ /* 0x000fe20003800000 */
[----:B------:R-:W1:Y:S01]  /*25fc0*/  S2R R5, SR_CgaCtaId ;  /* 0x0000000000057919 */ /* 0x000e620000008800 */
[----:B--2---:R-:W-:-:S05]  /*25fd0*/  VIADD R0, R0, 0x1 ;  /* 0x0000000100007836 */ /* 0x004fca0000000000 */
[----:B0-----:R-:W-:-:S04]  /*25fe0*/  LEA.HI R2, R0, R0, RZ, 0x1 ;  /* 0x0000000000027211 */ /* 0x001fc800078f08ff */
[----:B------:R-:W-:Y:S02]  /*25ff0*/  LOP3.LUT R3, R2, 0xfffffffe, RZ, 0xc0, !PT ;  /* 0xfffffffe02037812 */ /* 0x000fe400078ec0ff */
[----:B------:R-:W-:-:S03]  /*26000*/  MOV R2, 0x400 ;  /* 0x0000040000027802 */ /* 0x000fc60000000f00 */
[----:B------:R-:W-:Y:S01]  /*26010*/  IMAD.IADD R0, R0, 0x1, -R3 ;  /* 0x0000000100007824 */ /* 0x000fe200078e0a03 */
[----:B-1----:R-:W-:-:S04]  /*26020*/  LEA R7, R5, R2, 0x18 ;  /* 0x0000000205077211 */ /* 0x002fc800078ec0ff */
[----:B------:R-:W-:-:S04]  /*26030*/  SHF.L.U32 R0, R0, 0x1f, RZ ;  /* 0x0000001f00007819 */ /* 0x000fc800000006ff */
[----:B------:R-:W0:Y:S02]  /*26040*/  SYNCS.PHASECHK.TRANS64.TRYWAIT P0, [R7+URZ+0x28420], R0 ;  /* 0x02842000070075a7 */ /* 0x000e24000800017f */
[----:B0-----:R-:W-:Y:S05]  /*26050*/  @!P0 BRA `(.L_x_2101) ;  /* 0x0000007000c48947 */ /* 0x001fea0003800000 */
.L_x_2375:
[----:B------:R-:W-:Y:S05]  /*26060*/  BSYNC B0 ;  /* 0x0000000000007941 */ /* 0x000fea0003800000 */
.L_x_2100:
[----:B------:R-:W-:-:S03]  /*26070*/  UMOV UR4, 0xffffffff ;  /* 0xffffffff00047882 */ /* 0x000fc60000000000 */
[----:B------:R-:W-:Y:S05]  /*26080*/  BRA.DIV UR4, `(.L_x_2102) ;  /* 0x0000007204cc7947 */ /* 0x000fea000b800000 */
[----:B0-----:R-:W0:Y:S02]  /*26090*/  S2R R0, SR_TID.X ;  /* 0x0000000000007919 */ /* 0x001e240000002100 */
[----:B0-----:R-:W-:-:S04]  /*260a0*/  SHF.R.U32.HI R0, RZ, 0x5, R0 ;  /* 0x00000005ff007819 */ /* 0x001fc80000011600 */
[----:B------:R-:W-:-:S05]  /*260b0*/  LOP3.LUT R0, R0, 0x3, RZ, 0xc0, !PT ;  /* 0x0000000300007812 */ /* 0x000fca00078ec0ff */
[----:B------:R0:W1:Y:S02]  /*260c0*/  SHFL.IDX PT, R14, R0, RZ, 0x1f ;  /* 0x00001fff000e7589 */ /* 0x00006400000e0000 */
.L_x_2378:
[----:B-1----:R-:W-:-:S13]  /*260d0*/  ISETP.NE.AND P0, PT, R14, RZ, PT ;  /* 0x000000ff0e00720c */ /* 0x002fda0003f05270 */
[----:B------:R-:W-:Y:S05]  /*260e0*/  @P0 BRA `(.L_x_1720) ;  /* 0x0000000000b00947 */ /* 0x000fea0003800000 */
[----:B------:R-:W-:-:S03]  /*260f0*/  UMOV UR4, 0xffffffff ;  /* 0xffffffff00047882 */ /* 0x000fc60000000000 */
[----:B------:R-:W-:Y:S05]  /*26100*/  BRA.DIV UR4, `(.L_x_2103) ;  /* 0x0000007204e07947 */ /* 0x000fea000b800000 */
[----:B------:R-:W-:-:S13]  /*26110*/  ELECT P6, URZ, PT ;  /* 0x00000000003f782f */ /* 0x000fda00038c0000 */
.L_x_2381:
        /* <DEDUP_REMOVED lines=8> */
.L_x_2104:
[----:B------:R-:W-:Y:S01]  /*261a0*/  IMAD R5, R28, 0x8, R7 ;  /* 0x000000081c057824 */ /* 0x000fe200078e0207 */
[----:B------:R-:W-:Y:S01]  /*261b0*/  SHF.L.U32 R0, R30, 0x1f, RZ ;  /* 0x0000001f1e007819 */ /* 0x000fe200000006ff */
[----:B------:R-:W-:-:S03]  /*261c0*/  VIADD R28, R28, 0x1 ;  /* 0x000000011c1c7836 */ /* 0x000fc60000000000 */
[----:B------:R-:W0:Y:S02]  /*261d0*/  SYNCS.PHASECHK.TRANS64.TRYWAIT P1, [R5+URZ+0x28440], R0 ;  /* 0x02844000050075a7 */ /* 0x000e24000802017f */
[----:B------:R-:W-:-:S04]  /*261e0*/  ISETP.NE.AND P2, PT, R28, 0x2, PT ;  /* 0x000000021c00780c */ /* 0x000fc80003f45270 */
[----:B------:R-:W-:Y:S01]  /*261f0*/  SEL R3, RZ, 0x1, P2 ;  /* 0x00000001ff037807 */ /* 0x000fe20001000000 */
[----:B0-----:R-:W-:Y:S08]  /*26200*/  @!P1 BRA `(.L_x_2105) ;  /* 0x0000007000c09947 */ /* 0x001ff00003800000 */
.L_x_2382:
[----:B------:R-:W-:Y:S02]  /*26210*/  SEL R28, R28, RZ, P2 ;  /* 0x000000ff1c1c7207 */ /* 0x000fe40001000000 */
[----:B------:R-:W-:Y:S01]  /*26220*/  LOP3.LUT R2, R30, R3, RZ, 0x3c, !PT ;  /* 0x000000031e027212 */ /* 0x000fe200078e3cff */
[----:B------:R-:W-:Y:S06]  /*26230*/  @!P0 BRA `(.L_x_2106) ;  /* 0x0000000000048947 */ /* 0x000fec0003800000 */
[----:B------:R-:W-:Y:S01]  /*26240*/  BPT.TRAP 0x1 ;  /* 0x000000040000795c */ /* 0x000fe20000300000 */
.L_x_2106:
[----:B------:R-:W-:Y:S02]  /*26250*/  LEA R3, R28, R7, 0x3 ;  /* 0x000000071c037211 */ /* 0x000fe400078e18ff */
[----:B------:R-:W-:-:S04]  /*26260*/  SHF.L.U32 R2, R2, 0x1f, RZ ;  /* 0x0000001f02027819 */ /* 0x000fc800000006ff */
[----:B------:R-:W1:Y:S02]  /*26270*/  SYNCS.PHASECHK.TRANS64.TRYWAIT P1, [R3+URZ+0x28440], R2 ;  /* 0x02844002030075a7 */ /* 0x000e64000802017f */
[----:B-1----:R-:W-:Y:S05]  /*26280*/  @!P1 BRA `(.L_x_2107) ;  /* 0x0000007000b49947 */ /* 0x002fea0003800000 */
.L_x_2383:
[----:B------:R-:W-:Y:S05]  /*26290*/  @!P0 BRA `(.L_x_2108) ;  /* 0x0000000000048947 */ /* 0x000fea0003800000 */
[----:B------:R-:W-:Y:S01]  /*262a0*/  BPT.TRAP 0x1 ;  /* 0x000000040000795c */ /* 0x000fe20000300000 */
.L_x_2108:
[----:B------:R-:W2:Y:S02]  /*262b0*/  SYNCS.PHASECHK.TRANS64.TRYWAIT P1, [R5+URZ+0x28460], R0 ;  /* 0x02846000050075a7 */ /* 0x000ea4000802017f */
[----:B--2---:R-:W-:Y:S05]  /*262c0*/  @!P1 BRA `(.L_x_2109) ;  /* 0x0000007000b89947 */ /* 0x004fea0003800000 */
.L_x_2384:
[----:B------:R-:W-:Y:S05]  /*262d0*/  @!P0 BRA `(.L_x_2110) ;  /* 0x0000000000048947 */ /* 0x000fea0003800000 */
[----:B------:R-:W-:Y:S01]  /*262e0*/  BPT.TRAP 0x1 ;  /* 0x000000040000795c */ /* 0x000fe20000300000 */
.L_x_2110:
[----:B------:R-:W3:Y:S02]  /*262f0*/  SYNCS.PHASECHK.TRANS64.TRYWAIT P1, [R3+URZ+0x28460], R2 ;  /* 0x02846002030075a7 */ /* 0x000ee4000802017f */
[----:B---3--:R-:W-:Y:S05]  /*26300*/  @!P1 BRA `(.L_x_2111) ;  /* 0x0000007000bc9947 */ /* 0x008fea0003800000 */
.L_x_2385:
[----:B------:R-:W-:Y:S05]  /*26310*/  @!P0 BRA `(.L_x_2112) ;  /* 0x0000000000048947 */ /* 0x000fea0003800000 */
[----:B------:R-:W-:Y:S01]  /*26320*/  BPT.TRAP 0x1 ;  /* 0x000000040000795c */ /* 0x000fe20000300000 */
.L_x_2112:
[----:B------:R-:W4:Y:S02]  /*26330*/  SYNCS.PHASECHK.TRANS64.TRYWAIT P1, [R5+URZ+0x28480], R0 ;  /* 0x02848000050075a7 */ /* 0x000f24000802017f */
[----:B----4-:R-:W-:Y:S05]  /*26340*/  @!P1 BRA `(.L_x_2113) ;  /* 0x0000007000c09947 */ /* 0x010fea0003800000 */
.L_x_2386:
[----:B------:R-:W-:Y:S05]  /*26350*/  @!P0 BRA `(.L_x_2114) ;  /* 0x0000000000048947 */ /* 0x000fea0003800000 */
[----:B------:R-:W-:Y:S01]  /*26360*/  BPT.TRAP 0x1 ;  /* 0x000000040000795c */ /* 0x000fe20000300000 */
.L_x_2114:
[----:B------:R0:W0:Y:S02]  /*26370*/  SYNCS.PHASECHK.TRANS64.TRYWAIT P0, [R3+URZ+0x28480], R2 ;  /* 0x02848002030075a7 */ /* 0x000024000800017f */
[----:B0-----:R-:W-:Y:S05]  /*26380*/  @!P0 NANOSLEEP.SYNCS 0x989680 ;  /* 0x009896800000895d */ /* 0x001fea0003900000 */
[----:B------:R-:W0:Y:S02]  /*26390*/  @!P0 SYNCS.PHASECHK.TRANS64 P0, [R3+URZ+0x28480], R2 ;  /* 0x02848002030085a7 */ /* 0x000e24000800007f */
[----:B0-----:R-:W-:Y:S05]  /*263a0*/  @!P0 BRA `(.L_x_2114) ;  /* 0xfffffffc00f08947 */ /* 0x001fea000383ffff */
.L_x_1720:
[----:B------:R-:W-:Y:S05]  /*263b0*/  BSYNC B8 ;  /* 0x0000000000087941 */ /* 0x000fea0003800000 */
.L_x_1717:
[----:B------:R-:W-:Y:S05]  /*263c0*/  EXIT ;  /* 0x000000000000794d */ /* 0x000fea0003800000 */
.L_x_1746:
[----:B--2---:R2:W3:Y:S02]  /*263d0*/  SYNCS.PHASECHK.TRANS64.TRYWAIT P6, [R72+URZ+0x28490], R81 ;  /* 0x02849051480075a7 */ /* 0x0044e400080c017f */
[----:B---3--:R-:W-:Y:S05]  /*263e0*/  @!P6 NANOSLEEP.SYNCS 0x989680 ;  /* 0x009896800000e95d */ /* 0x008fea0003900000 */
[----:B------:R-:W3:Y:S02]  /*263f0*/  @!P6 SYNCS.PHASECHK.TRANS64 P6, [R72+URZ+0x28490], R81 ;  /* 0x028490514800e5a7 */ /* 0x000ee400080c007f */
[----:B---3--:R-:W-:Y:S05]  /*26400*/  @!P6 BRA `(.L_x_1746) ;  /* 0xfffffffc00f0e947 */ /* 0x008fea000383ffff */
[----:B------:R-:W-:Y:S05]  /*26410*/  BRA `(.L_x_2115) ;  /* 0xfffffdc800087947 */ /* 0x000fea000383ffff */
.L_x_1747:
[----:B------:R-:W-:Y:S01]  /*26420*/  BSSY B1, `(.L_x_2116) ;  /* 0x0000008000017945 */ /* 0x000fe20003800000 */
[----:B0-----:R-:W-:Y:S02]  /*26430*/  IMAD.MOV.U32 R13, RZ, RZ, R2 ;  /* 0x000000ffff0d7224 */ /* 0x001fe400078e0002 */
[----:B------:R-:W-:Y:S02]  /*26440*/  IMAD.MOV.U32 R12, RZ, RZ, RZ ;  /* 0x000000ffff0c7224 */ /* 0x000fe400078e00ff */
[----:B------:R-:W-:Y:S02]  /*26450*/  IMAD.MOV.U32 R11, RZ, RZ, 0x181f ;  /* 0x0000181fff0b7424 */ /* 0x000fe400078e00ff */
[----:B------:R-:W-:-:S07]  /*26460*/  IMAD.MOV.U32 R15, RZ, RZ, -0x1 ;  /* 0xffffffffff0f7424 */ /* 0x000fce00078e00ff */
[----:B-12---:R-:W-:Y:S05]  /*26470*/  WARPSYNC.COLLECTIVE R15, `(.L_x_2117) ;  /* 0x000000000f087348 */ /* 0x006fea0003c00000 */
[----:B------:R0:W3:Y:S02]  /*26480*/  SHFL.IDX P6, R14, R13, R12, R11 ;  /* 0x0000000c0d0e7389 */ /* 0x0000e400000c000b */
[----:B0123--:R-:W-:Y:S01]  /*26490*/  ENDCOLLECTIVE ;  /* 0x000000000000791b */ /* 0x00ffe20003800000 */
.L_x_2117:
[----:B------:R-:W-:Y:S05]  /*264a0*/  BSYNC B1 ;  /* 0x0000000000017941 */ /* 0x000fea0003800000 */
.L_x_2116:
[----:B------:R-:W-:Y:S01]  /*264b0*/  IMAD.MOV.U32 R13, RZ, RZ, R0 ;  /* 0x000000ffff0d7224 */ /* 0x000fe200078e0000 */
[----:B------:R-:W-:Y:S01]  /*264c0*/  MOV R15, 0xffffffff ;  /* 0xffffffff000f7802 */ /* 0x000fe20000000f00 */
[----:B------:R-:W-:Y:S02]  /*264d0*/  IMAD.MOV.U32 R12, RZ, RZ, RZ ;  /* 0x000000ffff0c7224 */ /* 0x000fe400078e00ff */
[----:B------:R-:W-:Y:S02]  /*264e0*/  IMAD.MOV.U32 R11, RZ, RZ, 0x181f ;  /* 0x0000181fff0b7424 */ /* 0x000fe400078e00ff */
[----:B------:R-:W-:-:S07]  /*264f0*/  IMAD.MOV.U32 R3, RZ, RZ, R14 ;  /* 0x000000ffff037224 */ /* 0x000fce00078e000e */
[----:B------:R-:W-:Y:S05]  /*26500*/  WARPSYNC.COLLECTIVE R15, `(.L_x_2118) ;  /* 0x000000000f087348 */ /* 0x000fea0003c00000 */
[----:B------:R0:W1:Y:S02]  /*26510*/  SHFL.IDX P6, R14, R13, R12, R11 ;  /* 0x0000000c0d0e7389 */ /* 0x00006400000c000b */
[----:B01----:R-:W-:Y:S01]  /*26520*/  ENDCOLLECTIVE ;  /* 0x000000000000791b */ /* 0x003fe20003800000 */
.L_x_2118:
[----:B------:R-:W-:Y:S05]  /*26530*/  BRA `(.L_x_2119) ;  /* 0xfffffdc400d47947 */ /* 0x000fea000383ffff */
.L_x_1756:
[----:B------:R-:W-:Y:S01]  /*26540*/  BSSY B1, `(.L_x_2120) ;  /* 0x0000008000017945 */ /* 0x000fe20003800000 */
[----:B0-----:R-:W-:Y:S02]  /*26550*/  IMAD.MOV.U32 R13, RZ, RZ, R2 ;  /* 0x000000ffff0d7224 */ /* 0x001fe400078e0002 */
[----:B------:R-:W-:Y:S02]  /*26560*/  IMAD.MOV.U32 R12, RZ, RZ, 0x1 ;  /* 0x00000001ff0c7424 */ /* 0x000fe400078e00ff */
[----:B------:R-:W-:Y:S02]  /*26570*/  IMAD.MOV.U32 R11, RZ, RZ, 0x181f ;  /* 0x0000181fff0b7424 */ /* 0x000fe400078e00ff */
[----:B------:R-:W-:-:S07]  /*26580*/  IMAD.MOV.U32 R15, RZ, RZ, -0x1 ;  /* 0xffffffffff0f7424 */ /* 0x000fce00078e00ff */
[----:B-1234-:R-:W-:Y:S05]  /*26590*/  WARPSYNC.COLLECTIVE R15, `(.L_x_2121) ;  /* 0x000000000f087348 */ /* 0x01efea0003c00000 */
[----:B------:R0:W0:Y:S02]  /*265a0*/  SHFL.IDX P6, R14, R13, R12, R11 ;  /* 0x0000000c0d0e7389 */ /* 0x00002400000c000b */
[----:B01234-:R-:W-:Y:S01]  /*265b0*/  ENDCOLLECTIVE ;  /* 0x000000000000791b */ /* 0x01ffe20003800000 */
.L_x_2121:
[----:B------:R-:W-:Y:S05]  /*265c0*/  BSYNC B1 ;  /* 0x0000000000017941 */ /* 0x000fea0003800000 */
.L_x_2120:
[----:B------:R-:W-:Y:S01]  /*265d0*/  IMAD.MOV.U32 R13, RZ, RZ, R0 ;  /* 0x000000ffff0d7224 */ /* 0x000fe200078e0000 */
[----:B------:R-:W-:Y:S01]  /*265e0*/  MOV R15, 0xffffffff ;  /* 0xffffffff000f7802 */ /* 0x000fe20000000f00 */
[----:B------:R-:W-:Y:S02]  /*265f0*/  IMAD.MOV.U32 R12, RZ, RZ, 0x1 ;  /* 0x00000001ff0c7424 */ /* 0x000fe400078e00ff */
[----:B------:R-:W-:Y:S02]  /*26600*/  IMAD.MOV.U32 R11, RZ, RZ, 0x181f ;  /* 0x0000181fff0b7424 */ /* 0x000fe400078e00ff */
[----:B------:R-:W-:-:S07]  /*26610*/  IMAD.MOV.U32 R3, RZ, RZ, R14 ;  /* 0x000000ffff037224 */ /* 0x000fce00078e000e */
[----:B------:R-:W-:Y:S05]  /*26620*/  WARPSYNC.COLLECTIVE R15, `(.L_x_2122) ;  /* 0x000000000f087348 */ /* 0x000fea0003c00000 */
[----:B------:R0:W1:Y:S02]  /*26630*/  SHFL.IDX P6, R14, R13, R12, R11 ;  /* 0x0000000c0d0e7389 */ /* 0x00006400000c000b */
[----:B01----:R-:W-:Y:S01]  /*26640*/  ENDCOLLECTIVE ;  /* 0x000000000000791b */ /* 0x003fe20003800000 */
.L_x_2122:
[----:B------:R-:W-:Y:S05]  /*26650*/  BRA `(.L_x_2123) ;  /* 0xfffffdd4003c7947 */ /* 0x000fea000383ffff */
.L_x_1766:
[----:B-1----:R1:W2:Y:S02]  /*26660*/  SYNCS.PHASECHK.TRANS64.TRYWAIT P4, [R72+URZ+0x28490], R81 ;  /* 0x02849051480075a7 */ /* 0x0022a4000808017f */
[----:B--2---:R-:W-:Y:S05]  /*26670*/  @!P4 NANOSLEEP.SYNCS 0x989680 ;  /* 0x009896800000c95d */ /* 0x004fea0003900000 */
[----:B------:R-:W2:Y:S02]  /*26680*/  @!P4 SYNCS.PHASECHK.TRANS64 P4, [R72+URZ+0x28490], R81 ;  /* 0x028490514800c5a7 */ /* 0x000ea4000808007f */
[----:B--2---:R-:W-:Y:S05]  /*26690*/  @!P4 BRA `(.L_x_1766) ;  /* 0xfffffffc00f0c947 */ /* 0x004fea000383ffff */
[----:B------:R-:W-:Y:S05]  /*266a0*/  BRA `(.L_x_2124) ;  /* 0xfffffde400807947 */ /* 0x000fea000383ffff */
.L_x_1767:
        /* <DEDUP_REMOVED lines=8> */
.L_x_2126:
[----:B------:R-:W-:Y:S05]  /*26730*/  BSYNC B1 ;  /* 0x0000000000017941 */ /* 0x000fea0003800000 */
.L_x_2125:
        /* <DEDUP_REMOVED lines=8> */
.L_x_2127:
[----:B------:R-:W-:Y:S01]  /*267c0*/  IMAD.MOV.U32 R38, RZ, RZ, R14 ;  /* 0x000000ffff267224 */ /* 0x000fe200078e000e */
[----:B------:R-:W-:Y:S06]  /*267d0*/  BRA `(.L_x_2128) ;  /* 0xfffffde4004c7947 */ /* 0x000fec000383ffff */
.L_x_1772:
[----:B------:R-:W-:Y:S01]  /*267e0*/  BSSY B1, `(.L_x_2129) ;  /* 0x0000008000017945 */ /* 0x000fe20003800000 */
[----:B----4-:R-:W-:Y:S02]  /*267f0*/  IMAD.MOV.U32 R13, RZ, RZ, R2 ;  /* 0x000000ffff0d7224 */ /* 0x010fe400078e0002 */
[----:B------:R-:W-:Y:S02]  /*26800*/  IMAD.MOV.U32 R12, RZ, RZ, 0x1 ;  /* 0x00000001ff0c7424 */ /* 0x000fe400078e00ff */
[----:B------:R-:W-:Y:S02]  /*26810*/  IMAD.MOV.U32 R11, RZ, RZ, 0x181f ;  /* 0x0000181fff0b7424 */ /* 0x000fe400078e00ff */
[----:B------:R-:W-:-:S07]  /*26820*/  IMAD.MOV.U32 R15, RZ, RZ, -0x1 ;  /* 0xffffffffff0f7424 */ /* 0x000fce00078e00ff */
[----:B0123--:R-:W-:Y:S05]  /*26830*/  WARPSYNC.COLLECTIVE R15, `(.L_x_2130) ;  /* 0x000000000f087348 */ /* 0x00ffea0003c00000 */
[----:B------:R4:W0:Y:S02]  /*26840*/  SHFL.IDX P6, R14, R13, R12, R11 ;  /* 0x0000000c0d0e7389 */ /* 0x00082400000c000b */
[----:B01234-:R-:W-:Y:S01]  /*26850*/  ENDCOLLECTIVE ;  /* 0x000000000000791b */ /* 0x01ffe20003800000 */
.L_x_2130:
[----:B------:R-:W-:Y:S05]  /*26860*/  BSYNC B1 ;  /* 0x0000000000017941 */ /* 0x000fea0003800000 */
.L_x_2129:
        /* <DEDUP_REMOVED lines=8> */
.L_x_2131:
[----:B------:R-:W-:Y:S05]  /*268f0*/  BRA `(.L_x_2132) ;  /* 0xfffffdf000d07947 */ /* 0x000fea000383ffff */
.L_x_1777:
[----:B0-----:R0:W1:Y:S02]  /*26900*/  SYNCS.PHASECHK.TRANS64.TRYWAIT P3, [R72+URZ+0x28490], R81 ;  /* 0x02849051480075a7 */ /* 0x001064000806017f */
[----:B-1----:R-:W-:Y:S05]  /*26910*/  @!P3 NANOSLEEP.SYNCS 0x989680 ;  /* 0x009896800000b95d */ /* 0x002fea0003900000 */
[----:B------:R-:W1:Y:S02]  /*26920*/  @!P3 SYNCS.PHASECHK.TRANS64 P3, [R72+URZ+0x28490], R81 ;  /* 0x028490514800b5a7 */ /* 0x000e64000806007f */
[----:B-1----:R-:W-:Y:S05]  /*26930*/  @!P3 BRA `(.L_x_1777) ;  /* 0xfffffffc00f0b947 */ /* 0x002fea000383ffff */
[----:B------:R-:W-:Y:S05]  /*26940*/  BRA `(.L_x_2133) ;  /* 0xfffffe0000bc7947 */ /* 0x000fea000383ffff */
.L_x_1778:
        /* <DEDUP_REMOVED lines=8> */
.L_x_2135:
[----:B------:R-:W-:Y:S05]  /*269d0*/  BSYNC B1 ;  /* 0x0000000000017941 */ /* 0x000fea0003800000 */
.L_x_2134:
        /* <DEDUP_REMOVED lines=8> */
.L_x_2136:
[----:B------:R-:W-:Y:S05]  /*26a60*/  BRA `(.L_x_2137) ;  /* 0xfffffe0000e07947 */ /* 0x000fea000383ffff */
.L_x_1781:
[----:B------:R-:W-:Y:S01]  /*26a70*/  BSSY B1, `(.L_x_2138) ;  /* 0x0000008000017945 */ /* 0x000fe20003800000 */
[----:B------:R-:W-:Y:S02]  /*26a80*/  IMAD.MOV.U32 R13, RZ, RZ, R2 ;  /* 0x000000ffff0d7224 */ /* 0x000fe400078e0002 */
[----:B------:R-:W-:Y:S02]  /*26a90*/  IMAD.MOV.U32 R12, RZ, RZ, 0x1 ;  /* 0x00000001ff0c7424 */ /* 0x000fe400078e00ff */
[----:B------:R-:W-:Y:S02]  /*26aa0*/  IMAD.MOV.U32 R11, RZ, RZ, 0x181f ;  /* 0x0000181fff0b7424 */ /* 0x000fe400078e00ff */
[----:B----4-:R-:W-:-:S07]  /*26ab0*/  IMAD.MOV.U32 R15, RZ, RZ, -0x1 ;  /* 0xffffffffff0f7424 */ /* 0x010fce00078e00ff */
[----:B0123--:R-:W-:Y:S05]  /*26ac0*/  WARPSYNC.COLLECTIVE R15, `(.L_x_2139) ;  /* 0x000000000f087348 */ /* 0x00ffea0003c00000 */
[----:B---3--:R3:W4:Y:S02]  /*26ad0*/  SHFL.IDX P6, R14, R13, R12, R11 ;  /* 0x0000000c0d0e7389 */ /* 0x00872400000c000b */
[----:B01234-:R-:W-:Y:S01]  /*26ae0*/  ENDCOLLECTIVE ;  /* 0x000000000000791b */ /* 0x01ffe20003800000 */
.L_x_2139:
[----:B------:R-:W-:Y:S05]  /*26af0*/  BSYNC B1 ;  /* 0x0000000000017941 */ /* 0x000fea0003800000 */
.L_x_2138:
        /* <DEDUP_REMOVED lines=8> */
.L_x_2140:
[----:B------:R-:W-:Y:S05]  /*26b80*/  BRA `(.L_x_2141) ;  /* 0xfffffe0000e07947 */ /* 0x000fea000383ffff */
.L_x_1785:
[----:B-1----:R1:W3:Y:S02]  /*26b90*/  SYNCS.PHASECHK.TRANS64.TRYWAIT P4, [R72+URZ+0x284b0], R81 ;  /* 0x0284b051480075a7 */ /* 0x0022e4000808017f */
[----:B---3--:R-:W-:Y:S05]  /*26ba0*/  @!P4 NANOSLEEP.SYNCS 0x989680 ;  /* 0x009896800000c95d */ /* 0x008fea0003900000 */
[----:B------:R-:W3:Y:S02]  /*26bb0*/  @!P4 SYNCS.PHASECHK.TRANS64 P4, [R72+URZ+0x284b0], R81 ;  /* 0x0284b0514800c5a7 */ /* 0x000ee4000808007f */
[----:B---3--:R-:W-:Y:S05]  /*26bc0*/  @!P4 BRA `(.L_x_1785) ;  /* 0xfffffffc00f0c947 */ /* 0x008fea000383ffff */
[----:B------:R-:W-:Y:S05]  /*26bd0*/  BRA `(.L_x_2142) ;  /* 0xfffffe0400547947 */ /* 0x000fea000383ffff */
.L_x_1801:
[----:B------:R-:W0:Y:S01]  /*26be0*/  S2R R12, SR_TID.X ;  /* 0x00000000000c7919 */ /* 0x000e220000002100 */
[----:B------:R-:W-:Y:S01]  /*26bf0*/  BSSY B0, `(.L_x_2143) ;  /* 0x000000c000007945 */ /* 0x000fe20003800000 */
[----:B------:R-:W-:Y:S02]  /*26c00*/  IMAD.MOV.U32 R11, RZ, RZ, 0x1f ;  /* 0x0000001fff0b7424 */ /* 0x000fe400078e00ff */
[----:B------:R-:W-:Y:S02]  /*26c10*/  IMAD.MOV.U32 R15, RZ, RZ, -0x1 ;  /* 0xffffffffff0f7424 */ /* 0x000fe400078e00ff */
[----:B0-----:R-:W-:-:S05]  /*26c20*/  VIADD R20, R12, 0xffffff80 ;  /* 0xffffff800c147836 */ /* 0x001fca0000000000 */
[----:B------:R-:W-:-:S04]  /*26c30*/  SHF.R.S32.HI R12, RZ, 0x1f, R20 ;  /* 0x0000001fff0c7819 */ /* 0x000fc80000011414 */
[----:B------:R-:W-:-:S04]  /*26c40*/  LEA.HI R12, R12, R20, RZ, 0x7 ;  /* 0x000000140c0c7211 */ /* 0x000fc800078f38ff */
[----:B------:R-:W-:-:S05]  /*26c50*/  SHF.R.S32.HI R12, RZ, 0x7, R12 ;  /* 0x00000007ff0c7819 */ /* 0x000fca000001140c */
[----:B------:R-:W-:Y:S02]  /*26c60*/  IMAD.MOV.U32 R13, RZ, RZ, R12 ;  /* 0x000000ffff0d7224 */ /* 0x000fe400078e000c */
[----:B------:R-:W-:-:S07]  /*26c70*/  IMAD.MOV.U32 R12, RZ, RZ, RZ ;  /* 0x000000ffff0c7224 */ /* 0x000fce00078e00ff */
[----:B-----5:R-:W-:Y:S05]  /*26c80*/  WARPSYNC.COLLECTIVE R15, `(.L_x_2144) ;  /* 0x000000000f087348 */ /* 0x020fea0003c00000 */
[----:B------:R0:W1:Y:S02]  /*26c90*/  SHFL.IDX P6, R14, R13, R12, R11 ;  /* 0x0000000c0d0e7389 */ /* 0x00006400000c000b */
[----:B01---5:R-:W-:Y:S01]  /*26ca0*/  ENDCOLLECTIVE ;  /* 0x000000000000791b */ /* 0x023fe20003800000 */
.L_x_2144:
[----:B------:R-:W-:Y:S05]  /*26cb0*/  BSYNC B0 ;  /* 0x0000000000007941 */ /* 0x000fea0003800000 */
.L_x_2143:
[----:B------:R-:W-:Y:S05]  /*26cc0*/  BRA `(.L_x_2145) ;  /* 0xfffffe1400387947 */ /* 0x000fea000383ffff */
.L_x_1811:
[----:B------:R-:W-:Y:S01]  /*26cd0*/  BSSY B1, `(.L_x_2146) ;  /* 0x0000008000017945 */ /* 0x000fe20003800000 */
[----:B------:R-:W-:Y:S01]  /*26ce0*/  IMAD.MOV.U32 R13, RZ, RZ, R6 ;  /* 0x000000ffff0d7224 */ /* 0x000fe200078e0006 */
[----:B------:R-:W-:Y:S01]  /*26cf0*/  MOV R11, 0x181f ;  /* 0x0000181f000b7802 */ /* 0x000fe20000000f00 */
[----:B------:R-:W-:Y:S02]  /*26d00*/  IMAD.MOV.U32 R12, RZ, RZ, RZ ;  /* 0x000000ffff0c7224 */ /* 0x000fe400078e00ff */
[----:B------:R-:W-:-:S07]  /*26d10*/  IMAD.MOV.U32 R15, RZ, RZ, -0x1 ;  /* 0xffffffffff0f7424 */ /* 0x000fce00078e00ff */
[----:B------:R-:W-:Y:S05]  /*26d20*/  WARPSYNC.COLLECTIVE R15, `(.L_x_2147) ;  /* 0x000000000f087348 */ /* 0x000fea0003c00000 */
[----:B------:R0:W1:Y:S02]  /*26d30*/  SHFL.IDX P6, R14, R13, R12, R11 ;  /* 0x0000000c0d0e7389 */ /* 0x00006400000c000b */
[----:B01----:R-:W-:Y:S01]  /*26d40*/  ENDCOLLECTIVE ;  /* 0x000000000000791b */ /* 0x003fe20003800000 */
.L_x_2147:
[----:B------:R-:W-:Y:S05]  /*26d50*/  BSYNC B1 ;  /* 0x0000000000017941 */ /* 0x000fea0003800000 */
.L_x_2146:
        /* <DEDUP_REMOVED lines=8> */
.L_x_2148:
[----:B------:R-:W-:Y:S02]  /*26de0*/  IMAD.MOV.U32 R13, RZ, RZ, R8 ;  /* 0x000000ffff0d7224 */ /* 0x000fe400078e0008 */
[----:B------:R-:W-:-:S07]  /*26df0*/  IMAD.MOV.U32 R3, RZ, RZ, R14 ;  /* 0x000000ffff037224 */ /* 0x000fce00078e000e */
[----:B------:R-:W-:Y:S05]  /*26e00*/  WARPSYNC.COLLECTIVE R15, `(.L_x_2149) ;  /* 0x000000000f087348 */ /* 0x000fea0003c00000 */
[----:B------:R0:W1:Y:S02]  /*26e10*/  SHFL.IDX P6, R14, R13, R12, R11 ;  /* 0x0000000c0d0e7389 */ /* 0x00006400000c000b */
[----:B01----:R-:W-:Y:S01]  /*26e20*/  ENDCOLLECTIVE ;  /* 0x000000000000791b */ /* 0x003fe20003800000 */
.L_x_2149:
[----:B------:R-:W-:Y:S01]  /*26e30*/  IMAD.MOV.U32 R13, RZ, RZ, R7 ;  /* 0x000000ffff0d7224 */ /* 0x000fe200078e0007 */
[----:B------:R-:W-:-:S07]  /*26e40*/  MOV R4, R14 ;  /* 0x0000000e00047202 */ /* 0x000fce0000000f00 */
[----:B------:R-:W-:Y:S05]  /*26e50*/  WARPSYNC.COLLECTIVE R15, `(.L_x_2150) ;  /* 0x000000000f087348 */ /* 0x000fea0003c00000 */
[----:B------:R0:W1:Y:S02]  /*26e60*/  SHFL.IDX P6, R14, R13, R12, R11 ;  /* 0x0000000c0d0e7389 */ /* 0x00006400000c000b */
[----:B01----:R-:W-:Y:S01]  /*26e70*/  ENDCOLLECTIVE ;  /* 0x000000000000791b */ /* 0x003fe20003800000 */
.L_x_2150:
[----:B------:R-:W-:Y:S05]  /*26e80*/  BRA `(.L_x_2151) ;  /* 0xfffffe1800907947 */ /* 0x000fea000383ffff */
.L_x_1814:
[----:B------:R-:W-:Y:S01]  /*26e90*/  BSSY B1, `(.L_x_2152) ;  /* 0x0000008000017945 */ /* 0x000fe20003800000 */
[----:B-1----:R-:W-:Y:S02]  /*26ea0*/  IMAD.MOV.U32 R13, RZ, RZ, R6 ;  /* 0x000000ffff0d7224 */ /* 0x002fe400078e0006 */
[----:B------:R-:W-:Y:S02]  /*26eb0*/  IMAD.MOV.U32 R12, RZ, RZ, 0x1 ;  /* 0x00000001ff0c7424 */ /* 0x000fe400078e00ff */
[----:B------:R-:W-:Y:S02]  /*26ec0*/  IMAD.MOV.U32 R11, RZ, RZ, 0x181f ;  /* 0x0000181fff0b7424 */ /* 0x000fe400078e00ff */
[----:B------:R-:W-:-:S07]  /*26ed0*/  IMAD.MOV.U32 R15, RZ, RZ, -0x1 ;  /* 0xffffffffff0f7424 */ /* 0x000fce00078e00ff */
[----:B0-2345:R-:W-:Y:S05]  /*26ee0*/  WARPSYNC.COLLECTIVE R15, `(.L_x_2153) ;  /* 0x000000000f087348 */ /* 0x03dfea0003c00000 */
[----:B----4-:R1:W4:Y:S02]  /*26ef0*/  SHFL.IDX P6, R14, R13, R12, R11 ;  /* 0x0000000c0d0e7389 */ /* 0x01032400000c000b */
[----:B012345:R-:W-:Y:S01]  /*26f00*/  ENDCOLLECTIVE ;  /* 0x000000000000791b */ /* 0x03ffe20003800000 */
.L_x_2153:
[----:B------:R-:W-:Y:S05]  /*26f10*/  BSYNC B1 ;  /* 0x0000000000017941 */ /* 0x000fea0003800000 */
.L_x_2152:
        /* <DEDUP_REMOVED lines=8> */
.L_x_2154:
[----:B------:R-:W-:Y:S02]  /*26fa0*/  IMAD.MOV.U32 R13, RZ, RZ, R8 ;  /* 0x000000ffff0d7224 */ /* 0x000fe400078e0008 */
[----:B------:R-:W-:-:S07]  /*26fb0*/  IMAD.MOV.U32 R3, RZ, RZ, R14 ;  /* 0x000000ffff037224 */ /* 0x000fce00078e000e */
[----:B------:R-:W-:Y:S05]  /*26fc0*/  WARPSYNC.COLLECTIVE R15, `(.L_x_2155) ;  /* 0x000000000f087348 */ /* 0x000fea0003c00000 */
[----:B------:R0:W1:Y:S02]  /*26fd0*/  SHFL.IDX P6, R14, R13, R12, R11 ;  /* 0x0000000c0d0e7389 */ /* 0x00006400000c000b */
[----:B01----:R-:W-:Y:S01]  /*26fe0*/  ENDCOLLECTIVE ;  /* 0x000000000000791b */ /* 0x003fe20003800000 */
.L_x_2155:
[----:B------:R-:W-:Y:S02]  /*26ff0*/  IMAD.MOV.U32 R13, RZ, RZ, R7 ;  /* 0x000000ffff0d7224 */ /* 0x000fe400078e0007 */
[----:B------:R-:W-:-:S07]  /*27000*/  IMAD.MOV.U32 R4, RZ, RZ, R14 ;  /* 0x000000ffff047224 */ /* 0x000fce00078e000e */
[----:B------:R-:W-:Y:S05]  /*27010*/  WARPSYNC.COLLECTIVE R15, `(.L_x_2156) ;  /* 0x000000000f087348 */ /* 0x000fea0003c00000 */
[----:B------:R0:W1:Y:S02]  /*27020*/  SHFL.IDX P6, R14, R13, R12, R11 ;  /* 0x0000000c0d0e7389 */ /* 0x00006400000c000b */
[----:B01----:R-:W-:Y:S01]  /*27030*/  ENDCOLLECTIVE ;  /* 0x000000000000791b */ /* 0x003fe20003800000 */
.L_x_2156:
[----:B------:R-:W-:Y:S05]  /*27040*/  BRA `(.L_x_2157) ;  /* 0xfffffe1800ac7947 */ /* 0x000fea000383ffff */
.L_x_1817:
[----:B------:R-:W-:Y:S01]  /*27050*/  BSSY B1, `(.L_x_2158) ;  /* 0x0000008000017945 */ /* 0x000fe20003800000 */
[----:B0-----:R-:W-:Y:S01]  /*27060*/  IMAD.MOV.U32 R13, RZ, RZ, R6 ;  /* 0x000000ffff0d7224 */ /* 0x001fe200078e0006 */
[----:B------:R-:W-:Y:S01]  /*27070*/  MOV R15, 0xffffffff ;  /* 0xffffffff000f7802 */ /* 0x000fe20000000f00 */
[----:B------:R-:W-:Y:S02]  /*27080*/  IMAD.MOV.U32 R12, RZ, RZ, 0x2 ;  /* 0x00000002ff0c7424 */ /* 0x000fe400078e00ff */
[----:B------:R-:W-:-:S07]  /*27090*/  IMAD.MOV.U32 R11, RZ, RZ, 0x181f ;  /* 0x0000181fff0b7424 */ /* 0x000fce00078e00ff */
[----:B-12345:R-:W-:Y:S05]  /*270a0*/  WARPSYNC.COLLECTIVE R15, `(.L_x_2159) ;  /* 0x000000000f087348 */ /* 0x03efea0003c00000 */
[----:B----4-:R0:W4:Y:S02]  /*270b0*/  SHFL.IDX P6, R14, R13, R12, R11 ;  /* 0x0000000c0d0e7389 */ /* 0x01012400000c000b */
[----:B012345:R-:W-:Y:S01]  /*270c0*/  ENDCOLLECTIVE ;  /* 0x000000000000791b */ /* 0x03ffe20003800000 */
.L_x_2159:
[----:B------:R-:W-:Y:S05]  /*270d0*/  BSYNC B1 ;  /* 0x0000000000017941 */ /* 0x000fea0003800000 */
.L_x_2158:
[----:B------:R-:W-:Y:S02]  /*270e0*/  IMAD.MOV.U32 R13, RZ, RZ, R5 ;  /* 0x000000ffff0d7224 */ /* 0x000fe400078e0005 */
[----:B------:R-:W-:Y:S02]  /*270f0*/  IMAD.MOV.U32 R12, RZ, RZ, 0x2 ;  /* 0x00000002ff0c7424 */ /* 0x000fe400078e00ff */
[----:B------:R-:W-:Y:S02]  /*27100*/  IMAD.MOV.U32 R11, RZ, RZ, 0x181f ;  /* 0x0000181fff0b7424 */ /* 0x000fe400078e00ff */
[----:B------:R-:W-:Y:S02]  /*27110*/  IMAD.MOV.U32 R15, RZ, RZ, -0x1 ;  /* 0xffffffffff0f7424 */ /* 0x000fe400078e00ff */
[----:B------:R-:W-:-:S07]  /*27120*/  IMAD.MOV.U32 R0, RZ, RZ, R14 ;  /* 0x000000ffff007224 */ /* 0x000fce00078e000e */
[----:B------:R-:W-:Y:S05]  /*27130*/  WARPSYNC.COLLECTIVE R15, `(.L_x_2160) ;  /* 0x000000000f087348 */ /* 0x000fea0003c00000 */
[----:B------:R0:W1:Y:S02]  /*27140*/  SHFL.IDX P6, R14, R13, R12, R11 ;  /* 0x0000000c0d0e7389 */ /* 0x00006400000c000b */
[----:B01----:R-:W-:Y:S01]  /*27150*/  ENDCOLLECTIVE ;  /* 0x000000000000791b */ /* 0x003fe20003800000 */
.L_x_2160:
[----:B------:R-:W-:Y:S02]  /*27160*/  IMAD.MOV.U32 R13, RZ, RZ, R8 ;  /* 0x000000ffff0d7224 */ /* 0x000fe400078e0008 */
[----:B------:R-:W-:-:S07]  /*27170*/  IMAD.MOV.U32 R3, RZ, RZ, R14 ;  /* 0x000000ffff037224 */ /* 0x000fce00078e000e */
[----:B------:R-:W-:Y:S05]  /*27180*/  WARPSYNC.COLLECTIVE R15, `(.L_x_2161) ;  /* 0x000000000f087348 */ /* 0x000fea0003c00000 */
[----:B------:R0:W1:Y:S02]  /*27190*/  SHFL.IDX P6, R14, R13, R12, R11 ;  /* 0x0000000c0d0e7389 */ /* 0x00006400000c000b */
[----:B01----:R-:W-:Y:S01]  /*271a0*/  ENDCOLLECTIVE ;  /* 0x000000000000791b */ /* 0x003fe20003800000 */
.L_x_2161:
[----:B------:R-:W-:Y:S01]  /*271b0*/  MOV R13, R7 ;  /* 0x00000007000d7202 */ /* 0x000fe20000000f00 */
[----:B------:R-:W-:-:S07]  /*271c0*/  IMAD.MOV.U32 R4, RZ, RZ, R14 ;  /* 0x000000ffff047224 */ /* 0x000fce00078e000e */
[----:B------:R-:W-:Y:S05]  /*271d0*/  WARPSYNC.COLLECTIVE R15, `(.L_x_2162) ;  /* 0x000000000f087348 */ /* 0x000fea0003c00000 */
[----:B------:R0:W1:Y:S02]  /*271e0*/  SHFL.IDX P6, R14, R13, R12, R11 ;  /* 0x0000000c0d0e7389 */ /* 0x00006400000c000b */
[----:B01----:R-:W-:Y:S01]  /*271f0*/  ENDCOLLECTIVE ;  /* 0x000000000000791b */ /* 0x003fe20003800000 */
.L_x_2162:
[----:B------:R-:W-:Y:S05]  /*27200*/  BRA `(.L_x_2163) ;  /* 0xfffffe1800c07947 */ /* 0x000fea000383ffff */
.L_x_1820:
[----:B------:R-:W-:Y:S01]  /*27210*/  BSSY B1, `(.L_x_2164) ;  /* 0x0000008000017945 */ /* 0x000fe20003800000 */
[----:B------:R-:W-:Y:S02]  /*27220*/  IMAD.MOV.U32 R13, RZ, RZ, R6 ;  /* 0x000000ffff0d7224 */ /* 0x000fe400078e0006 */
[----:B------:R-:W-:Y:S02]  /*27230*/  IMAD.MOV.U32 R12, RZ, RZ, 0x3 ;  /* 0x00000003ff0c7424 */ /* 0x000fe400078e00ff */
[----:B------:R-:W-:Y:S02]  /*27240*/  IMAD.MOV.U32 R11, RZ, RZ, 0x181f ;  /* 0x0000181fff0b7424 */ /* 0x000fe400078e00ff */
[----:B------:R-:W-:-:S07]  /*27250*/  IMAD.MOV.U32 R15, RZ, RZ, -0x1 ;  /* 0xffffffffff0f7424 */ /* 0x000fce00078e00ff */
[----:B-12345:R-:W-:Y:S05]  /*27260*/  WARPSYNC.COLLECTIVE R15, `(.L_x_2165) ;  /* 0x000000000f087348 */ /* 0x03efea0003c00000 */
[----:B----4-:R0:W4:Y:S02]  /*27270*/  SHFL.IDX P6, R14, R13, R12, R11 ;  /* 0x0000000c0d0e7389 */ /* 0x01012400000c000b */
[----:B012345:R-:W-:Y:S01]  /*27280*/  ENDCOLLECTIVE ;  /* 0x000000000000791b */ /* 0x03ffe20003800000 */
.L_x_2165:
[----:B------:R-:W-:Y:S05]  /*27290*/  BSYNC B1 ;  /* 0x0000000000017941 */ /* 0x000fea0003800000 */
.L_x_2164:
        /* <DEDUP_REMOVED lines=8> */
.L_x_2166:
[----:B------:R-:W-:Y:S02]  /*27320*/  IMAD.MOV.U32 R13, RZ, RZ, R8 ;  /* 0x000000ffff0d7224 */ /* 0x000fe400078e0008 */
[----:B------:R-:W-:-:S07]  /*27330*/  IMAD.MOV.U32 R3, RZ, RZ, R14 ;  /* 0x000000ffff037224 */ /* 0x000fce00078e000e */
[----:B------:R-:W-:Y:S05]  /*27340*/  WARPSYNC.COLLECTIVE R15, `(.L_x_2167) ;  /* 0x000000000f087348 */ /* 0x000fea0003c00000 */
[----:B------:R0:W1:Y:S02]  /*27350*/  SHFL.IDX P6, R14, R13, R12, R11 ;  /* 0x0000000c0d0e7389 */ /* 0x00006400000c000b */
[----:B01----:R-:W-:Y:S01]  /*27360*/  ENDCOLLECTIVE ;  /* 0x000000000000791b */ /* 0x003fe20003800000 */
.L_x_2167:
[----:B------:R-:W-:Y:S02]  /*27370*/  IMAD.MOV.U32 R13, RZ, RZ, R7 ;  /* 0x000000ffff0d7224 */ /* 0x000fe400078e0007 */
[----:B------:R-:W-:-:S07]  /*27380*/  IMAD.MOV.U32 R4, RZ, RZ, R14 ;  /* 0x000000ffff047224 */ /* 0x000fce00078e000e */
[----:B------:R-:W-:Y:S05]  /*27390*/  WARPSYNC.COLLECTIVE R15, `(.L_x_2168) ;  /* 0x000000000f087348 */ /* 0x000fea0003c00000 */
[----:B------:R0:W1:Y:S02]  /*273a0*/  SHFL.IDX P6, R14, R13, R12, R11 ;  /* 0x0000000c0d0e7389 */ /* 0x00006400000c000b */
[----:B01----:R-:W-:Y:S01]  /*273b0*/  ENDCOLLECTIVE ;  /* 0x000000000000791b */ /* 0x003fe20003800000 */
.L_x_2168:
[----:B------:R-:W-:Y:S05]  /*273c0*/  BRA `(.L_x_2169) ;  /* 0xfffffe1800dc7947 */ /* 0x000fea000383ffff */
.L_x_1824:
[----:B-1----:R1:W2:Y:S02]  /*273d0*/  SYNCS.PHASECHK.TRANS64.TRYWAIT P0, [R184+URZ+0x28400], R5 ;  /* 0x02840005b80075a7 */ /* 0x0022a4000800017f */
[----:B--2---:R-:W-:Y:S05]  /*273e0*/  @!P0 NANOSLEEP.SYNCS 0x989680 ;  /* 0x009896800000895d */ /* 0x004fea0003900000 */
[----:B------:R-:W2:Y:S02]  /*273f0*/  @!P0 SYNCS.PHASECHK.TRANS64 P0, [R184+URZ+0x28400], R5 ;  /* 0x02840005b80085a7 */ /* 0x000ea4000800007f */
[----:B--2---:R-:W-:Y:S05]  /*27400*/  @!P0 BRA `(.L_x_1824) ;  /* 0xfffffffc00f08947 */ /* 0x004fea000383ffff */
[----:B------:R-:W-:Y:S05]  /*27410*/  BRA `(.L_x_2170) ;  /* 0xfffffe1c00587947 */ /* 0x000fea000383ffff */
.L_x_1840:
[----:B------:R-:W0:Y:S01]  /*27420*/  LDC R59, c[0x0][0x3f4] ;  /* 0x0000fd00ff3b7b82 */ /* 0x000e220000000800 */
        /* <DEDUP_REMOVED lines=8> */
.L_x_2172:
[----:B------:R-:W-:Y:S05]  /*274b0*/  BSYNC B1 ;  /* 0x0000000000017941 */ /* 0x000fea0003800000 */
.L_x_2171:
[----:B------:R-:W-:Y:S01]  /*274c0*/  IMAD.MOV.U32 R13, RZ, RZ, R37 ;  /* 0x000000ffff0d7224 */ /* 0x000fe200078e0025 */
[----:B------:R-:W-:Y:S01]  /*274d0*/  MOV R3, R14 ;  /* 0x0000000e00037202 */ /* 0x000fe20000000f00 */
[----:B------:R-:W-:Y:S01]  /*274e0*/  IMAD.MOV.U32 R12, RZ, RZ, RZ ;  /* 0x000000ffff0c7224 */ /* 0x000fe200078e00ff */
[----:B------:R-:W-:Y:S01]  /*274f0*/  ISETP.GE.AND P0, PT, R16, R59, PT ;  /* 0x0000003b1000720c */ /* 0x000fe20003f06270 */
[----:B------:R-:W-:Y:S02]  /*27500*/  IMAD.MOV.U32 R11, RZ, RZ, 0x181f ;  /* 0x0000181fff0b7424 */ /* 0x000fe400078e00ff */
[----:B------:R-:W-:Y:S02]  /*27510*/  IMAD.MOV.U32 R15, RZ, RZ, -0x1 ;  /* 0xffffffffff0f7424 */ /* 0x000fe400078e00ff */
[----:B------:R-:W-:-:S08]  /*27520*/  IMAD R57, R190, R57, RZ ;  /* 0x00000039be397224 */ /* 0x000fd000078e02ff */
[----:B------:R-:W-:Y:S05]  /*27530*/  WARPSYNC.COLLECTIVE R15, `(.L_x_2173) ;  /* 0x000000000f087348 */ /* 0x000fea0003c00000 */
[----:B------:R0:W1:Y:S02]  /*27540*/  SHFL.IDX P6, R14, R13, R12, R11 ;  /* 0x0000000c0d0e7389 */ /* 0x00006400000c000b */
[----:B01----:R-:W-:Y:S01]  /*27550*/  ENDCOLLECTIVE ;  /* 0x000000000000791b */ /* 0x003fe20003800000 */
.L_x_2173:
[----:B------:R-:W-:Y:S01]  /*27560*/  ISETP.GE.OR P1, PT, R52, R57, P0 ;  /* 0x000000393400720c */ /* 0x000fe20000726670 */
[----:B------:R-:W-:Y:S02]  /*27570*/  IMAD.MOV.U32 R13, RZ, RZ, R53 ;  /* 0x000000ffff0d7224 */ /* 0x000fe400078e0035 */
[----:B------:R-:W-:-:S10]  /*27580*/  IMAD.MOV.U32 R5, RZ, RZ, R14 ;  /* 0x000000ffff057224 */ /* 0x000fd400078e000e */
[----:B------:R-:W-:Y:S05]  /*27590*/  WARPSYNC.COLLECTIVE R15, `(.L_x_2174) ;  /* 0x000000000f087348 */ /* 0x000fea0003c00000 */
[----:B------:R0:W1:Y:S02]  /*275a0*/  SHFL.IDX P6, R14, R13, R12, R11 ;  /* 0x0000000c0d0e7389 */ /* 0x00006400000c000b */
[----:B01----:R-:W-:Y:S01]  /*275b0*/  ENDCOLLECTIVE ;  /* 0x000000000000791b */ /* 0x003fe20003800000 */
.L_x_2174:
[----:B------:R-:W-:-:S04]  /*275c0*/  @!P1 IADD3 R0, P2, R16, R5, RZ ;  /* 0x0000000510009210 */ /* 0x000fc80007f5e0ff */
[----:B------:R-:W-:Y:S01]  /*275d0*/  @!P1 IADD3.X R5, R3, R17, RZ, P2, !PT ;  /* 0x0000001103059210 */ /* 0x000fe200017fe4ff */
[----:B------:R-:W-:Y:S02]  /*275e0*/  @!P1 IMAD.MOV.U32 R4, RZ, RZ, R0 ;  /* 0x000000ffff049224 */ /* 0x000fe400078e0000 */
[----:B------:R-:W-:Y:S02]  /*275f0*/  IMAD.MOV.U32 R13, RZ, RZ, R55 ;  /* 0x000000ffff0d7224 */ /* 0x000fe400078e0037 */
[----:B------:R-:W-:-:S07]  /*27600*/  IMAD.MOV.U32 R7, RZ, RZ, R14 ;  /* 0x000000ffff077224 */ /* 0x000fce00078e000e */
[----:B------:R-:W-:Y:S05]  /*27610*/  WARPSYNC.COLLECTIVE R15, `(.L_x_2175) ;  /* 0x000000000f087348 */ /* 0x000fea0003c00000 */
[----:B------:R0:W1:Y:S02]  /*27620*/  SHFL.IDX P6, R14, R13, R12, R11 ;  /* 0x0000000c0d0e7389 */ /* 0x00006400000c000b */
[----:B01----:R-:W-:Y:S01]  /*27630*/  ENDCOLLECTIVE ;  /* 0x000000000000791b */ /* 0x003fe20003800000 */
.L_x_2175:
[----:B------:R-:W-:-:S05]  /*27640*/  @!P1 IADD3 R14, P3, R16, R14, RZ ;  /* 0x0000000e100e9210 */ /* 0x000fca0007f7e0ff */
[----:B------:R-:W-:Y:S02]  /*27650*/  @!P1 IMAD.X R3, R7, 0x1, R17, P3 ;  /* 0x0000000107039824 */ /* 0x000fe400018e0611 */
[----:B------:R-:W-:Y:S01]  /*27660*/  @!P1 IMAD.MOV.U32 R24, RZ, RZ, R14 ;  /* 0x000000ffff189224 */ /* 0x000fe200078e000e */
[----:B------:R-:W5:Y:S01]  /*27670*/  @!P1 LD.E.128 R4, desc[UR36][R4.64] ;  /* 0x0000002404049980 */ /* 0x000f62000c101d00 */
[----:B------:R-:W-:-:S06]  /*27680*/  @!P1 IMAD.MOV.U32 R25, RZ, RZ, R3 ;  /* 0x000000ffff199224 */ /* 0x000fcc00078e0003 */
[----:B------:R-:W5:Y:S01]  /*27690*/  @!P1 LD.E.128 R24, desc[UR36][R24.64] ;  /* 0x0000002418189980 */ /* 0x000f62000c101d00 */
[----:B------:R-:W-:Y:S01]  /*276a0*/  IMAD.MOV.U32 R13, RZ, RZ, R10 ;  /* 0x000000ffff0d7224 */ /* 0x000fe200078e000a */
[----:B------:R-:W-:Y:S01]  /*276b0*/  CS2R R20, SRZ ;  /* 0x0000000000147805 */ /* 0x000fe2000001ff00 */
[----:B------:R-:W-:Y:S01]  /*276c0*/  IMAD.MOV.U32 R12, RZ, RZ, 0x1 ;  /* 0x00000001ff0c7424 */ /* 0x000fe200078e00ff */
[----:B------:R-:W-:Y:S02]  /*276d0*/  CS2R R38, SRZ ;  /* 0x0000000000267805 */ /* 0x000fe4000001ff00 */
[----:B------:R-:W-:Y:S02]  /*276e0*/  CS2R R40, SRZ ;  /* 0x0000000000287805 */ /* 0x000fe4000001ff00 */
[----:B------:R-:W-:-:S07]  /*276f0*/  CS2R R42, SRZ ;  /* 0x00000000002a7805 */ /* 0x000fce000001ff00 */
[----:B-----5:R-:W-:Y:S05]  /*27700*/  WARPSYNC.COLLECTIVE R15, `(.L_x_2176) ;  /* 0x000000000f087348 */ /* 0x020fea0003c00000 */
[----:B------:R0:W1:Y:S02]  /*27710*/  SHFL.IDX P6, R14, R13, R12, R11 ;  /* 0x0000000c0d0e7389 */ /* 0x00006400000c000b */
[----:B01---5:R-:W-:Y:S01]  /*27720*/  ENDCOLLECTIVE ;  /* 0x000000000000791b */ /* 0x023fe20003800000 */
.L_x_2176:
[----:B------:R-:W-:Y:S02]  /*27730*/  IMAD.MOV.U32 R13, RZ, RZ, R37 ;  /* 0x000000ffff0d7224 */ /* 0x000fe400078e0025 */
[----:B------:R-:W-:-:S07]  /*27740*/  IMAD.MOV.U32 R3, RZ, RZ, R14 ;  /* 0x000000ffff037224 */ /* 0x000fce00078e000e */
[----:B------:R-:W-:Y:S05]  /*27750*/  WARPSYNC.COLLECTIVE R15, `(.L_x_2177) ;  /* 0x000000000f087348 */ /* 0x000fea0003c00000 */
[----:B------:R0:W1:Y:S02]  /*27760*/  SHFL.IDX P6, R14, R13, R12, R11 ;  /* 0x0000000c0d0e7389 */ /* 0x00006400000c000b */
[----:B01----:R-:W-:Y:S01]  /*27770*/  ENDCOLLECTIVE ;  /* 0x000000000000791b */ /* 0x003fe20003800000 */
.L_x_2177:
[----:B------:R-:W-:Y:S01]  /*27780*/  IMAD.MOV.U32 R13, RZ, RZ, R53 ;  /* 0x000000ffff0d7224 */ /* 0x000fe200078e0035 */
[----:B------:R-:W-:-:S07]  /*27790*/  MOV R9, R14 ;  /* 0x0000000e00097202 */ /* 0x000fce0000000f00 */
[----:B------:R-:W-:Y:S05]  /*277a0*/  WARPSYNC.COLLECTIVE R15, `(.L_x_2178) ;  /* 0x000000000f087348 */ /* 0x000fea0003c00000 */
[----:B------:R0:W1:Y:S02]  /*277b0*/  SHFL.IDX P6, R14, R13, R12, R11 ;  /* 0x0000000c0d0e7389 */ /* 0x00006400000c000b */
[----:B01----:R-:W-:Y:S01]  /*277c0*/  ENDCOLLECTIVE ;  /* 0x000000000000791b */ /* 0x003fe20003800000 */
.L_x_2178:
[----:B------:R-:W-:Y:S02]  /*277d0*/  IMAD.MOV.U32 R13, RZ, RZ, R55 ;  /* 0x000000ffff0d7224 */ /* 0x000fe400078e0037 */
[----:B------:R-:W-:-:S07]  /*277e0*/  IMAD.MOV.U32 R33, RZ, RZ, R14 ;  /* 0x000000ffff217224 */ /* 0x000fce00078e000e */
[----:B------:R-:W-:Y:S05]  /*277f0*/  WARPSYNC.COLLECTIVE R15, `(.L_x_2179) ;  /* 0x000000000f087348 */ /* 0x000fea0003c00000 */
[----:B------:R0:W1:Y:S02]  /*27800*/  SHFL.IDX P6, R14, R13, R12, R11 ;  /* 0x0000000c0d0e7389 */ /* 0x00006400000c000b */
[----:B01----:R-:W-:Y:S01]  /*27810*/  ENDCOLLECTIVE ;  /* 0x000000000000791b */ /* 0x003fe20003800000 */
.L_x_2179:
[----:B------:R-:W-:Y:S02]  /*27820*/  @!P1 IMAD.MOV.U32 R20, RZ, RZ, R4 ;  /* 0x000000ffff149224 */ /* 0x000fe400078e0004 */
[----:B------:R-:W-:Y:S01]  /*27830*/  @!P1 IMAD.MOV.U32 R21, RZ, RZ, R5 ;  /* 0x000000ffff159224 */ /* 0x000fe200078e0005 */
[----:B------:R-:W-:Y:S01]  /*27840*/  CS2R R4, SRZ ;  /* 0x0000000000047805 */ /* 0x000fe2000001ff00 */
[----:B------:R-:W-:Y:S02]  /*27850*/  @!P1 IMAD.MOV.U32 R38, RZ, RZ, R6 ;  /* 0x000000ffff269224 */ /* 0x000fe400078e0006 */
[----:B------:R-:W-:Y:S01]  /*27860*/  @!P1 IMAD.MOV.U32 R39, RZ, RZ, R7 ;  /* 0x000000ffff279224 */ /* 0x000fe200078e0007 */
[----:B------:R-:W-:Y:S01]  /*27870*/  @!P1 MOV R41, R25 ;  /* 0x0000001900299202 */ /* 0x000fe20000000f00 */
[----:B------:R-:W-:Y:S02]  /*27880*/  @!P1 IMAD.MOV.U32 R40, RZ, RZ, R24 ;  /* 0x000000ffff289224 */ /* 0x000fe400078e0018 */
[----:B------:R-:W-:-:S02]  /*27890*/  @!P1 IMAD.MOV.U32 R42, RZ, RZ, R26 ;  /* 0x000000ffff2a9224 */ /* 0x000fc400078e001a */
[----:B------:R-:W-:Y:S01]  /*278a0*/  @!P1 IMAD.MOV.U32 R43, RZ, RZ, R27 ;  /* 0x000000ffff2b9224 */ /* 0x000fe200078e001b */
[----:B------:R-:W-:Y:S06]  /*278b0*/  BRA `(.L_x_2180) ;  /* 0xfffffe5800d07947 */ /* 0x000fec000383ffff */
.L_x_1843:
[----:B------:R-:W-:Y:S01]  /*278c0*/  BSSY B1, `(.L_x_2181) ;  /* 0x0000008000017945 */ /* 0x000fe20003800000 */
[----:B------:R-:W-:Y:S02]  /*278d0*/  IMAD.MOV.U32 R13, RZ, RZ, R10 ;  /* 0x000000ffff0d7224 */ /* 0x000fe400078e000a */
[----:B------:R-:W-:Y:S02]  /*278e0*/  IMAD.MOV.U32 R12, RZ, RZ, 0x2 ;  /* 0x00000002ff0c7424 */ /* 0x000fe400078e00ff */
[----:B------:R-:W-:Y:S02]  /*278f0*/  IMAD.MOV.U32 R11, RZ, RZ, 0x181f ;  /* 0x0000181fff0b7424 */ /* 0x000fe400078e00ff */
[----:B------:R-:W-:-:S07]  /*27900*/  IMAD.MOV.U32 R15, RZ, RZ, -0x1 ;  /* 0xffffffffff0f7424 */ /* 0x000fce00078e00ff */
[----:B-----5:R-:W-:Y:S05]  /*27910*/  WARPSYNC.COLLECTIVE R15, `(.L_x_2182) ;  /* 0x000000000f087348 */ /* 0x020fea0003c00000 */
[----:B------:R0:W1:Y:S02]  /*27920*/  SHFL.IDX P6, R14, R13, R12, R11 ;  /* 0x0000000c0d0e7389 */ /* 0x00006400000c000b */
[----:B01---5:R-:W-:Y:S01]  /*27930*/  ENDCOLLECTIVE ;  /* 0x000000000000791b */ /* 0x023fe20003800000 */
.L_x_2182:
[----:B------:R-:W-:Y:S05]  /*27940*/  BSYNC B1 ;  /* 0x0000000000017941 */ /* 0x000fea0003800000 */
.L_x_2181:
[----:B------:R-:W-:Y:S01]  /*27950*/  IMAD.MOV.U32 R13, RZ, RZ, R37 ;  /* 0x000000ffff0d7224 */ /* 0x000fe200078e0025 */
[----:B------:R-:W-:Y:S01]  /*27960*/  MOV R12, 0x2 ;  /* 0x00000002000c7802 */ /* 0x000fe20000000f00 */
[----:B------:R-:W-:Y:S02]  /*27970*/  IMAD.MOV.U32 R11, RZ, RZ, 0x181f ;  /* 0x0000181fff0b7424 */ /* 0x000fe400078e00ff */
[----:B------:R-:W-:Y:S02]  /*27980*/  IMAD.MOV.U32 R15, RZ, RZ, -0x1 ;  /* 0xffffffffff0f7424 */ /* 0x000fe400078e00ff */
[----:B------:R-:W-:Y:S02]  /*27990*/  IMAD.MOV.U32 R3, RZ, RZ, R14 ;  /* 0x000000ffff037224 */ /* 0x000fe400078e000e */
[----:B------:R-:W-:-:S07]  /*279a0*/  VIADD R0, R52, 0x40 ;  /* 0x0000004034007836 */ /* 0x000fce0000000000 */
[----:B------:R-:W-:Y:S05]  /*279b0*/  WARPSYNC.COLLECTIVE R15, `(.L_x_2183) ;  /* 0x000000000f087348 */ /* 0x000fea0003c00000 */
[----:B------:R0:W1:Y:S02]  /*279c0*/  SHFL.IDX P6, R14, R13, R12, R11 ;  /* 0x0000000c0d0e7389 */ /* 0x00006400000c000b */
[----:B01----:R-:W-:Y:S01]  /*279d0*/  ENDCOLLECTIVE ;  /* 0x000000000000791b */ /* 0x003fe20003800000 */
.L_x_2183:
[----:B------:R-:W-:Y:S01]  /*279e0*/  ISETP.GE.OR P1, PT, R0, R57, P0 ;  /* 0x000000390000720c */ /* 0x000fe20000726670 */
[----:B------:R-:W-:Y:S02]  /*279f0*/  IMAD.MOV.U32 R13, RZ, RZ, R53 ;  /* 0x000000ffff0d7224 */ /* 0x000fe400078e0035 */
[----:B------:R-:W-:-:S10]  /*27a00*/  IMAD.MOV.U32 R9, RZ, RZ, R14 ;  /* 0x000000ffff097224 */ /* 0x000fd400078e000e */
[----:B------:R-:W-:Y:S05]  /*27a10*/  WARPSYNC.COLLECTIVE R15, `(.L_x_2184) ;  /* 0x000000000f087348 */ /* 0x000fea0003c00000 */
[----:B------:R0:W1:Y:S02]  /*27a20*/  SHFL.IDX P6, R14, R13, R12, R11 ;  /* 0x0000000c0d0e7389 */ /* 0x00006400000c000b */
[----:B01----:R-:W-:Y:S01]  /*27a30*/  ENDCOLLECTIVE ;  /* 0x000000000000791b */ /* 0x003fe20003800000 */
.L_x_2184:
[----:B------:R-:W-:-:S05]  /*27a40*/  @!P1 IADD3 R0, P2, R16, R9, RZ ;  /* 0x0000000910009210 */ /* 0x000fca0007f5e0ff */
[----:B------:R-:W-:Y:S02]  /*27a50*/  @!P1 IMAD.X R9, R3, 0x1, R17, P2 ;  /* 0x0000000103099824 */ /* 0x000fe400010e0611 */
[----:B------:R-:W-:Y:S02]  /*27a60*/  @!P1 IMAD.MOV.U32 R8, RZ, RZ, R0 ;  /* 0x000000ffff089224 */ /* 0x000fe400078e0000 */
[----:B------:R-:W-:Y:S02]  /*27a70*/  IMAD.MOV.U32 R13, RZ, RZ, R55 ;  /* 0x000000ffff0d7224 */ /* 0x000fe400078e0037 */
[----:B------:R-:W-:-:S07]  /*27a80*/  IMAD.MOV.U32 R25, RZ, RZ, R14 ;  /* 0x000000ffff197224 */ /* 0x000fce00078e000e */
[----:B------:R-:W-:Y:S05]  /*27a90*/  WARPSYNC.COLLECTIVE R15, `(.L_x_2185) ;  /* 0x000000000f087348 */ /* 0x000fea0003c00000 */
[----:B------:R0:W1:Y:S02]  /*27aa0*/  SHFL.IDX P6, R14, R13, R12, R11 ;  /* 0x0000000c0d0e7389 */ /* 0x00006400000c000b */
[----:B01----:R-:W-:Y:S01]  /*27ab0*/  ENDCOLLECTIVE ;  /* 0x000000000000791b */ /* 0x003fe20003800000 */
.L_x_2185:
[----:B------:R-:W-:-:S04]  /*27ac0*/  @!P1 IADD3 R14, P3, R16, R14, RZ ;  /* 0x0000000e100e9210 */ /* 0x000fc80007f7e0ff */
[----:B------:R-:W-:Y:S01]  /*27ad0*/  @!P1 IADD3.X R3, R25, R17, RZ, P3, !PT ;  /* 0x0000001119039210 */ /* 0x000fe20001ffe4ff */
[----:B------:R-:W-:Y:S01]  /*27ae0*/  @!P1 IMAD.MOV.U32 R32, RZ, RZ, R14 ;  /* 0x000000ffff209224 */ /* 0x000fe200078e000e */
[----:B------:R0:W5:Y:S03]  /*27af0*/  @!P1 LD.E.128 R24, desc[UR36][R8.64] ;  /* 0x0000002408189980 */ /* 0x000166000c101d00 */
[----:B------:R-:W-:-:S06]  /*27b00*/  @!P1 IMAD.MOV.U32 R33, RZ, RZ, R3 ;  /* 0x000000ffff219224 */ /* 0x000fcc00078e0003 */
[----:B------:R-:W5:Y:S01]  /*27b10*/  @!P1 LD.E.128 R32, desc[UR36][R32.64] ;  /* 0x0000002420209980 */ /* 0x000f62000c101d00 */
[----:B------:R-:W-:Y:S01]  /*27b20*/  IMAD.MOV.U32 R13, RZ, RZ, R10 ;  /* 0x000000ffff0d7224 */ /* 0x000fe200078e000a */
[----:B------:R-:W-:Y:S01]  /*27b30*/  CS2R R44, SRZ ;  /* 0x00000000002c7805 */ /* 0x000fe2000001ff00 */
[----:B------:R-:W-:Y:S01]  /*27b40*/  IMAD.MOV.U32 R12, RZ, RZ, 0x3 ;  /* 0x00000003ff0c7424 */ /* 0x000fe200078e00ff */
[----:B------:R-:W-:Y:S02]  /*27b50*/  CS2R R46, SRZ ;  /* 0x00000000002e7805 */ /* 0x000fe4000001ff00 */
[----:B------:R-:W-:Y:S02]  /*27b60*/  CS2R R48, SRZ ;  /* 0x0000000000307805 */ /* 0x000fe4000001ff00 */
[----:B------:R-:W-:Y:S02]  /*27b70*/  CS2R R50, SRZ ;  /* 0x0000000000327805 */ /* 0x000fe4000001ff00 */
[----:B0-----:R-:W-:-:S07]  /*27b80*/  CS2R R8, SRZ ;  /* 0x0000000000087805 */ /* 0x001fce000001ff00 */
[----:B-----5:R-:W-:Y:S05]  /*27b90*/  WARPSYNC.COLLECTIVE R15, `(.L_x_2186) ;  /* 0x000000000f087348 */ /* 0x020fea0003c00000 */
[----:B------:R0:W1:Y:S02]  /*27ba0*/  SHFL.IDX P6, R14, R13, R12, R11 ;  /* 0x0000000c0d0e7389 */ /* 0x00006400000c000b */
[----:B01---5:R-:W-:Y:S01]  /*27bb0*/  ENDCOLLECTIVE ;  /* 0x000000000000791b */ /* 0x023fe20003800000 */
.L_x_2186:
[----:B------:R-:W-:Y:S02]  /*27bc0*/  IMAD.MOV.U32 R13, RZ, RZ, R37 ;  /* 0x000000ffff0d7224 */ /* 0x000fe400078e0025 */
[----:B------:R-:W-:-:S07]  /*27bd0*/  IMAD.MOV.U32 R3, RZ, RZ, R14 ;  /* 0x000000ffff037224 */ /* 0x000fce00078e000e */
[----:B------:R-:W-:Y:S05]  /*27be0*/  WARPSYNC.COLLECTIVE R15, `(.L_x_2187) ;  /* 0x000000000f087348 */ /* 0x000fea0003c00000 */
[----:B------:R0:W1:Y:S02]  /*27bf0*/  SHFL.IDX P6, R14, R13, R12, R11 ;  /* 0x0000000c0d0e7389 */ /* 0x00006400000c000b */
[----:B01----:R-:W-:Y:S01]  /*27c00*/  ENDCOLLECTIVE ;  /* 0x000000000000791b */ /* 0x003fe20003800000 */
.L_x_2187:
[----:B------:R-:W-:Y:S01]  /*27c10*/  MOV R13, R53 ;  /* 0x00000035000d7202 */ /* 0x000fe20000000f00 */
[----:B------:R-:W-:-:S07]  /*27c20*/  IMAD.MOV.U32 R37, RZ, RZ, R14 ;  /* 0x000000ffff257224 */ /* 0x000fce00078e000e */
[----:B------:R-:W-:Y:S05]  /*27c30*/  WARPSYNC.COLLECTIVE R15, `(.L_x_2188) ;  /* 0x000000000f087348 */ /* 0x000fea0003c00000 */
[----:B------:R0:W1:Y:S02]  /*27c40*/  SHFL.IDX P6, R14, R13, R12, R11 ;  /* 0x0000000c0d0e7389 */ /* 0x00006400000c000b */
[----:B01----:R-:W-:Y:S01]  /*27c50*/  ENDCOLLECTIVE ;  /* 0x000000000000791b */ /* 0x003fe20003800000 */
.L_x_2188:
[----:B------:R-:W-:Y:S02]  /*27c60*/  IMAD.MOV.U32 R13, RZ, RZ, R55 ;  /* 0x000000ffff0d7224 */ /* 0x000fe400078e0037 */
[----:B------:R-:W-:-:S07]  /*27c70*/  IMAD.MOV.U32 R53, RZ, RZ, R14 ;  /* 0x000000ffff357224 */ /* 0x000fce00078e000e */
[----:B------:R-:W-:Y:S05]  /*27c80*/  WARPSYNC.COLLECTIVE R15, `(.L_x_2189) ;  /* 0x000000000f087348 */ /* 0x000fea0003c00000 */
[----:B------:R0:W1:Y:S02]  /*27c90*/  SHFL.IDX P6, R14, R13, R12, R11 ;  /* 0x0000000c0d0e7389 */ /* 0x00006400000c000b */
[----:B01----:R-:W-:Y:S01]  /*27ca0*/  ENDCOLLECTIVE ;  /* 0x000000000000791b */ /* 0x003fe20003800000 */
.L_x_2189:
[----:B------:R-:W-:Y:S02]  /*27cb0*/  IMAD.MOV.U32 R55, RZ, RZ, R14 ;  /* 0x000000ffff377224 */ /* 0x000fe400078e000e */
[----:B------:R-:W-:Y:S02]  /*27cc0*/  @!P1 IMAD.MOV.U32 R44, RZ, RZ, R24 ;  /* 0x000000ffff2c9224 */ /* 0x000fe400078e0018 */
[----:B------:R-:W-:Y:S02]  /*27cd0*/  @!P1 IMAD.MOV.U32 R45, RZ, RZ, R25 ;  /* 0x000000ffff2d9224 */ /* 0x000fe400078e0019 */
[----:B------:R-:W-:Y:S02]  /*27ce0*/  @!P1 IMAD.MOV.U32 R46, RZ, RZ, R26 ;  /* 0x000000ffff2e9224 */ /* 0x000fe400078e001a */
[----:B------:R-:W-:Y:S02]  /*27cf0*/  @!P1 IMAD.MOV.U32 R47, RZ, RZ, R27 ;  /* 0x000000ffff2f9224 */ /* 0x000fe400078e001b */
[----:B------:R-:W-:Y:S01]  /*27d00*/  @!P1 IMAD.MOV.U32 R48, RZ, RZ, R32 ;  /* 0x000000ffff309224 */ /* 0x000fe200078e0020 */
[----:B------:R-:W-:Y:S01]  /*27d10*/  @!P1 MOV R49, R33 ;  /* 0x0000002100319202 */ /* 0x000fe20000000f00 */
[----:B------:R-:W-:-:S02]  /*27d20*/  @!P1 IMAD.MOV.U32 R50, RZ, RZ, R34 ;  /* 0x000000ffff329224 */ /* 0x000fc400078e0022 */
[----:B------:R-:W-:Y:S01]  /*27d30*/  @!P1 IMAD.MOV.U32 R51, RZ, RZ, R35 ;  /* 0x000000ffff339224 */ /* 0x000fe200078e0023 */
[----:B------:R-:W-:Y:S06]  /*27d40*/  BRA `(.L_x_2190) ;  /* 0xfffffe58007c7947 */ /* 0x000fec000383ffff */
.L_x_1847:
[----:B0-----:R0:W1:Y:S02]  /*27d50*/  SYNCS.PHASECHK.TRANS64.TRYWAIT P4, [R184+URZ+0x28400], R25 ;  /* 0x02840019b80075a7 */ /* 0x001064000808017f */
[----:B-1----:R-:W-:Y:S05]  /*27d60*/  @!P4 NANOSLEEP.SYNCS 0x989680 ;  /* 0x009896800000c95d */ /* 0x002fea0003900000 */
[----:B------:R-:W1:Y:S02]  /*27d70*/  @!P4 SYNCS.PHASECHK.TRANS64 P4, [R184+URZ+0x28400], R25 ;  /* 0x02840019b800c5a7 */ /* 0x000e64000808007f */
[----:B-1----:R-:W-:Y:S05]  /*27d80*/  @!P4 BRA `(.L_x_1847) ;  /* 0xfffffffc00f0c947 */ /* 0x002fea000383ffff */
[----:B------:R-:W-:Y:S05]  /*27d90*/  BRA `(.L_x_2191) ;  /* 0xfffffe5800e87947 */ /* 0x000fea000383ffff */
.L_x_1857:
[----:B--2---:R2:W3:Y:S02]  /*27da0*/  SYNCS.PHASECHK.TRANS64.TRYWAIT P1, [R6+URZ+0x28430], R9 ;  /* 0x02843009060075a7 */ /* 0x0044e4000802017f */
[----:B---3--:R-:W-:Y:S05]  /*27db0*/  @!P1 NANOSLEEP.SYNCS 0x989680 ;  /* 0x009896800000995d */ /* 0x008fea0003900000 */
[----:B------:R-:W3:Y:S02]  /*27dc0*/  @!P1 SYNCS.PHASECHK.TRANS64 P1, [R6+URZ+0x28430], R9 ;  /* 0x02843009060095a7 */ /* 0x000ee4000802007f */
[----:B---3--:R-:W-:Y:S05]  /*27dd0*/  @!P1 BRA `(.L_x_1857) ;  /* 0xfffffffc00f09947 */ /* 0x008fea000383ffff */
[----:B------:R-:W-:Y:S05]  /*27de0*/  BRA `(.L_x_1856) ;  /* 0xfffffe9c00207947 */ /* 0x000fea000383ffff */
.L_x_1871:
[----:B-1----:R1:W2:Y:S02]  /*27df0*/  SYNCS.PHASECHK.TRANS64.TRYWAIT P2, [R6+URZ+0x28450], R9 ;  /* 0x02845009060075a7 */ /* 0x0022a4000804017f */
[----:B--2---:R-:W-:Y:S05]  /*27e00*/  @!P2 NANOSLEEP.SYNCS 0x989680 ;  /* 0x009896800000a95d */ /* 0x004fea0003900000 */
[----:B------:R-:W2:Y:S02]  /*27e10*/  @!P2 SYNCS.PHASECHK.TRANS64 P2, [R6+URZ+0x28450], R9 ;  /* 0x028450090600a5a7 */ /* 0x000ea4000804007f */
[----:B--2---:R-:W-:Y:S05]  /*27e20*/  @!P2 BRA `(.L_x_1871) ;  /* 0xfffffffc00f0a947 */ /* 0x004fea000383ffff */
[----:B------:R-:W-:Y:S05]  /*27e30*/  BRA `(.L_x_1870) ;  /* 0xfffffeb800847947 */ /* 0x000fea000383ffff */
.L_x_1881:
[----:B-1----:R1:W2:Y:S02]  /*27e40*/  SYNCS.PHASECHK.TRANS64.TRYWAIT P2, [R12+URZ+0x28430], R11 ;  /* 0x0284300b0c0075a7 */ /* 0x0022a4000804017f */
[----:B--2---:R-:W-:Y:S05]  /*27e50*/  @!P2 NANOSLEEP.SYNCS 0x989680 ;  /* 0x009896800000a95d */ /* 0x004fea0003900000 */
[----:B------:R-:W2:Y:S02]  /*27e60*/  @!P2 SYNCS.PHASECHK.TRANS64 P2, [R12+URZ+0x28430], R11 ;  /* 0x0284300b0c00a5a7 */ /* 0x000ea4000804007f */
[----:B--2---:R-:W-:Y:S05]  /*27e70*/  @!P2 BRA `(.L_x_1881) ;  /* 0xfffffffc00f0a947 */ /* 0x004fea000383ffff */
[----:B------:R-:W-:Y:S05]  /*27e80*/  BRA `(.L_x_1880) ;  /* 0xfffffebc00e47947 */ /* 0x000fea000383ffff */
.L_x_1895:
[----:B----4-:R4:W0:Y:S02]  /*27e90*/  SYNCS.PHASECHK.TRANS64.TRYWAIT P2, [R12+URZ+0x28450], R11 ;  /* 0x0284500b0c0075a7 */ /* 0x010824000804017f */
[----:B0-----:R-:W-:Y:S05]  /*27ea0*/  @!P2 NANOSLEEP.SYNCS 0x989680 ;  /* 0x009896800000a95d */ /* 0x001fea0003900000 */
[----:B------:R-:W0:Y:S02]  /*27eb0*/  @!P2 SYNCS.PHASECHK.TRANS64 P2, [R12+URZ+0x28450], R11 ;  /* 0x0284500b0c00a5a7 */ /* 0x000e24000804007f */
[----:B0-----:R-:W-:Y:S05]  /*27ec0*/  @!P2 BRA `(.L_x_1895) ;  /* 0xfffffffc00f0a947 */ /* 0x001fea000383ffff */
[----:B------:R-:W-:Y:S05]  /*27ed0*/  BRA `(.L_x_1894) ;  /* 0xfffffee000607947 */ /* 0x000fea000383ffff */
.L_x_1906:
[----:B-1----:R1:W2:Y:S02]  /*27ee0*/  SYNCS.PHASECHK.TRANS64.TRYWAIT P2, [R12+URZ+0x28430], R6 ;  /* 0x028430060c0075a7 */ /* 0x0022a4000804017f */
[----:B--2---:R-:W-:Y:S05]  /*27ef0*/  @!P2 NANOSLEEP.SYNCS 0x989680 ;  /* 0x009896800000a95d */ /* 0x004fea0003900000 */
[----:B------:R-:W2:Y:S02]  /*27f00*/  @!P2 SYNCS.PHASECHK.TRANS64 P2, [R12+URZ+0x28430], R6 ;  /* 0x028430060c00a5a7 */ /* 0x000ea4000804007f */
[----:B--2---:R-:W-:Y:S05]  /*27f10*/  @!P2 BRA `(.L_x_1906) ;  /* 0xfffffffc00f0a947 */ /* 0x004fea000383ffff */
[----:B------:R-:W-:Y:S05]  /*27f20*/  BRA `(.L_x_1905) ;  /* 0xfffffee400d07947 */ /* 0x000fea000383ffff */
.L_x_1912:
[----:B-1----:R1:W3:Y:S02]  /*27f30*/  SYNCS.PHASECHK.TRANS64.TRYWAIT P2, [R12+URZ+0x28450], R6 ;  /* 0x028450060c0075a7 */ /* 0x0022e4000804017f */
[----:B---3--:R-:W-:Y:S05]  /*27f40*/  @!P2 NANOSLEEP.SYNCS 0x989680 ;  /* 0x009896800000a95d */ /* 0x008fea0003900000 */
[----:B------:R-:W3:Y:S02]  /*27f50*/  @!P2 SYNCS.PHASECHK.TRANS64 P2, [R12+URZ+0x28450], R6 ;  /* 0x028450060c00a5a7 */ /* 0x000ee4000804007f */
[----:B---3--:R-:W-:Y:S05]  /*27f60*/  @!P2 BRA `(.L_x_1912) ;  /* 0xfffffffc00f0a947 */ /* 0x008fea000383ffff */
[----:B------:R-:W-:Y:S05]  /*27f70*/  BRA `(.L_x_1911) ;  /* 0xfffffefc009c7947 */ /* 0x000fea000383ffff */
.L_x_1919:
[----:B-1----:R1:W2:Y:S02]  /*27f80*/  SYNCS.PHASECHK.TRANS64.TRYWAIT P1, [R10+URZ+0x28430], R11 ;  /* 0x0284300b0a0075a7 */ /* 0x0022a4000802017f */
[----:B--2---:R-:W-:Y:S05]  /*27f90*/  @!P1 NANOSLEEP.SYNCS 0x989680 ;  /* 0x009896800000995d */ /* 0x004fea0003900000 */
[----:B------:R-:W2:Y:S02]  /*27fa0*/  @!P1 SYNCS.PHASECHK.TRANS64 P1, [R10+URZ+0x28430], R11 ;  /* 0x0284300b0a0095a7 */ /* 0x000ea4000802007f */
[----:B--2---:R-:W-:Y:S05]  /*27fb0*/  @!P1 BRA `(.L_x_1919) ;  /* 0xfffffffc00f09947 */ /* 0x004fea000383ffff */
[----:B------:R-:W-:Y:S05]  /*27fc0*/  BRA `(.L_x_1918) ;  /* 0xffffff0000607947 */ /* 0x000fea000383ffff */
.L_x_1933:
[----:B---3--:R3:W4:Y:S02]  /*27fd0*/  SYNCS.PHASECHK.TRANS64.TRYWAIT P1, [R10+URZ+0x28450], R11 ;  /* 0x0284500b0a0075a7 */ /* 0x008724000802017f */
[----:B----4-:R-:W-:Y:S05]  /*27fe0*/  @!P1 NANOSLEEP.SYNCS 0x989680 ;  /* 0x009896800000995d */ /* 0x010fea0003900000 */
[----:B------:R-:W4:Y:S02]  /*27ff0*/  @!P1 SYNCS.PHASECHK.TRANS64 P1, [R10+URZ+0x28450], R11 ;  /* 0x0284500b0a0095a7 */ /* 0x000f24000802007f */
[----:B----4-:R-:W-:Y:S05]  /*28000*/  @!P1 BRA `(.L_x_1933) ;  /* 0xfffffffc00f09947 */ /* 0x010fea000383ffff */
[----:B------:R-:W-:Y:S05]  /*28010*/  BRA `(.L_x_1932) ;  /* 0xffffff2000c87947 */ /* 0x000fea000383ffff */
.L_x_1938:
[----:B------:R-:W-:Y:S01]  /*28020*/  SEL R29, R7, R6, P0 ;  /* 0x00000006071d7207 */ /* 0x000fe20000000000 */
[----:B------:R-:W-:Y:S01]  /*28030*/  IMAD.MOV.U32 R15, RZ, RZ, -0x1 ;  /* 0xffffffffff0f7424 */ /* 0x000fe200078e00ff */
[----:B------:R-:W-:Y:S02]  /*28040*/  SEL R6, R6, R7, P0 ;  /* 0x0000000706067207 */ /* 0x000fe40000000000 */
[----:B------:R-:W-:Y:S02]  /*28050*/  SEL R33, R9, R8, P0 ;  /* 0x0000000809217207 */ /* 0x000fe40000000000 */
[----:B------:R-:W-:Y:S02]  /*28060*/  SEL R7, R8, R9, P0 ;  /* 0x0000000908077207 */ /* 0x000fe40000000000 */
[----:B------:R-:W-:Y:S02]  /*28070*/  SEL R35, R11, R10, P0 ;  /* 0x0000000a0b237207 */ /* 0x000fe40000000000 */
[----:B------:R-:W-:Y:S01]  /*28080*/  SEL R8, R10, R11, P0 ;  /* 0x0000000b0a087207 */ /* 0x000fe20000000000 */
[----:B------:R-:W-:Y:S01]  /*28090*/  IMAD.MOV.U32 R11, RZ, RZ, 0x1c1f ;  /* 0x00001c1fff0b7424 */ /* 0x000fe200078e00ff */
[----:B------:R-:W-:-:S02]  /*280a0*/  SEL R113, R117, R12, P0 ;  /* 0x0000000c75717207 */ /* 0x000fc40000000000 */
[----:B------:R-:W-:Y:S01]  /*280b0*/  SEL R42, R12, R117, P0 ;  /* 0x000000750c2a7207 */ /* 0x000fe20000000000 */
[----:B-----5:R-:W-:Y:S01]  /*280c0*/  IMAD.MOV.U32 R12, RZ, RZ, R2 ;  /* 0x000000ffff0c7224 */ /* 0x020fe200078e0002 */
[----:B------:R-:W-:Y:S02]  /*280d0*/  LOP3.LUT R9, R2, 0x2, RZ, 0x3c, !PT ;  /* 0x0000000202097812 */ /* 0x000fe400078e3cff */
[----:B------:R-:W-:-:S07]  /*280e0*/  SEL R51, R26, R109, P0 ;  /* 0x0000006d1a337207 */ /* 0x000fce0000000000 */
[----:B0-----:R-:W-:Y:S05]  /*280f0*/  WARPSYNC.COLLECTIVE R15, `(.L_x_2192) ;  /* 0x000000000f087348 */ /* 0x001fea0003c00000 */
[----:B------:R1:W2:Y:S02]  /*28100*/  SHFL.IDX P6, R14, R13, R12, R11 ;  /* 0x0000000c0d0e7389 */ /* 0x0002a400000c000b */
[----:B012---:R-:W-:Y:S01]  /*28110*/  ENDCOLLECTIVE ;  /* 0x000000000000791b */ /* 0x007fe20003800000 */
.L_x_2192:
        /* <DEDUP_REMOVED lines=19> */
.L_x_2193:
        /* <DEDUP_REMOVED lines=18> */
.L_x_2194:
        /* <DEDUP_REMOVED lines=19> */
.L_x_2195:
        /* <DEDUP_REMOVED lines=19> */
.L_x_2196:
[----:B------:R-:W-:Y:S02]  /*285d0*/  SEL R75, R135, R134, P0 ;  /* 0x00000086874b7207 */ /* 0x000fe40000000000 */
[----:B------:R-:W-:Y:S02]  /*285e0*/  SEL R5, R134, R135, P0 ;  /* 0x0000008786057207 */ /* 0x000fe40000000000 */
        /* <DEDUP_REMOVED lines=8> */
.L_x_2197:
[----:B------:R-:W-:Y:S02]  /*28670*/  IMAD.MOV.U32 R13, RZ, RZ, R35 ;  /* 0x000000ffff0d7224 */ /* 0x000fe400078e0023 */
[----:B------:R-:W-:Y:S02]  /*28680*/  IMAD.MOV.U32 R12, RZ, RZ, R2 ;  /* 0x000000ffff0c7224 */ /* 0x000fe400078e0002 */
[----:B------:R-:W-:-:S07]  /*28690*/  IMAD.MOV.U32 R56, RZ, RZ, R14 ;  /* 0x000000ffff387224 */ /* 0x000fce00078e000e */
[----:B------:R-:W-:Y:S05]  /*286a0*/  WARPSYNC.COLLECTIVE R15, `(.L_x_2198) ;  /* 0x000000000f087348 */ /* 0x000fea0003c00000 */
[----:B------:R0:W1:Y:S02]  /*286b0*/  SHFL.IDX P6, R14, R13, R12, R11 ;  /* 0x0000000c0d0e7389 */ /* 0x00006400000c000b */
[----:B01----:R-:W-:Y:S01]  /*286c0*/  ENDCOLLECTIVE ;  /* 0x000000000000791b */ /* 0x003fe20003800000 */
.L_x_2198:
[----:B------:R-:W-:Y:S01]  /*286d0*/  IMAD.MOV.U32 R13, RZ, RZ, R8 ;  /* 0x000000ffff0d7224 */ /* 0x000fe200078e0008 */
[----:B------:R-:W-:Y:S01]  /*286e0*/  SEL R8, R45, R52, P0 ;  /* 0x000000342d087207 */ /* 0x000fe20000000000 */
[----:B------:R-:W-:Y:S02]  /*286f0*/  IMAD.MOV.U32 R12, RZ, RZ, R9 ;  /* 0x000000ffff0c7224 */ /* 0x000fe400078e0009 */
[----:B------:R-:W-:-:S07]  /*28700*/  IMAD.MOV.U32 R53, RZ, RZ, R14 ;  /* 0x000000ffff357224 */ /* 0x000fce00078e000e */
[----:B------:R-:W-:Y:S05]  /*28710*/  WARPSYNC.COLLECTIVE R15, `(.L_x_2199) ;  /* 0x000000000f087348 */ /* 0x000fea0003c00000 */
[----:B------:R0:W1:Y:S02]  /*28720*/  SHFL.IDX P6, R14, R13, R12, R11 ;  /* 0x0000000c0d0e7389 */ /* 0x00006400000c000b */
[----:B01----:R-:W-:Y:S01]  /*28730*/  ENDCOLLECTIVE ;  /* 0x000000000000791b */ /* 0x003fe20003800000 */
.L_x_2199:
[----:B------:R-:W-:Y:S02]  /*28740*/  IMAD.MOV.U32 R13, RZ, RZ, R37 ;  /* 0x000000ffff0d7224 */ /* 0x000fe400078e0025 */
[----:B------:R-:W-:Y:S01]  /*28750*/  IMAD.MOV.U32 R12, RZ, RZ, R2 ;  /* 0x000000ffff0c7224 */ /* 0x000fe200078e0002 */
[----:B------:R-:W-:-:S07]  /*28760*/  MOV R60, R14 ;  /* 0x0000000e003c7202 */ /* 0x000fce0000000f00 */
[----:B------:R-:W-:Y:S05]  /*28770*/  WARPSYNC.COLLECTIVE R15, `(.L_x_2200) ;  /* 0x000000000f087348 */ /* 0x000fea0003c00000 */
[----:B------:R0:W1:Y:S02]  /*28780*/  SHFL.IDX P6, R14, R13, R12, R11 ;  /* 0x0000000c0d0e7389 */ /* 0x00006400000c000b */
[----:B01----:R-:W-:Y:S01]  /*28790*/  ENDCOLLECTIVE ;  /* 0x000000000000791b */ /* 0x003fe20003800000 */
.L_x_2200:
[----:B------:R-:W-:Y:S01]  /*287a0*/  IMAD.MOV.U32 R13, RZ, RZ, R10 ;  /* 0x000000ffff0d7224 */ /* 0x000fe200078e000a */
[----:B------:R-:W-:Y:S01]  /*287b0*/  SEL R10, R52, R45, P0 ;  /* 0x0000002d340a7207 */ /* 0x000fe20000000000 */
[----:B------:R-:W-:Y:S02]  /*287c0*/  IMAD.MOV.U32 R12, RZ, RZ, R9 ;  /* 0x000000ffff0c7224 */ /* 0x000fe400078e0009 */
[----:B------:R-:W-:-:S07]  /*287d0*/  IMAD.MOV.U32 R57, RZ, RZ, R14 ;  /* 0x000000ffff397224 */ /* 0x000fce00078e000e */
[----:B------:R-:W-:Y:S05]  /*287e0*/  WARPSYNC.COLLECTIVE R15, `(.L_x_2201) ;  /* 0x000000000f087348 */ /* 0x000fea0003c00000 */
[----:B------:R0:W1:Y:S02]  /*287f0*/  SHFL.IDX P6, R14, R13, R12, R11 ;  /* 0x0000000c0d0e7389 */ /* 0x00006400000c000b */
[----:B01----:R-:W-:Y:S01]  /*28800*/  ENDCOLLECTIVE ;  /* 0x000000000000791b */ /* 0x003fe20003800000 */
.L_x_2201:
[----:B------:R-:W-:Y:S02]  /*28810*/  IMAD.MOV.U32 R13, RZ, RZ, R39 ;  /* 0x000000ffff0d7224 */ /* 0x000fe400078e0027 */
[----:B------:R-:W-:Y:S02]  /*28820*/  IMAD.MOV.U32 R12, RZ, RZ, R2 ;  /* 0x000000ffff0c7224 */ /* 0x000fe400078e0002 */
[----:B------:R-:W-:-:S07]  /*28830*/  IMAD.MOV.U32 R64, RZ, RZ, R14 ;  /* 0x000000ffff407224 */ /* 0x000fce00078e000e */
[----:B------:R-:W-:Y:S05]  /*28840*/  WARPSYNC.COLLECTIVE R15, `(.L_x_2202) ;  /* 0x000000000f087348 */ /* 0x000fea0003c00000 */
[----:B------:R0:W1:Y:S02]  /*28850*/  SHFL.IDX P6, R14, R13, R12, R11 ;  /* 0x0000000c0d0e7389 */ /* 0x00006400000c000b */
[----:B01----:R-:W-:Y:S01]  /*28860*/  ENDCOLLECTIVE ;  /* 0x000000000000791b */ /* 0x003fe20003800000 */
.L_x_2202:
[----:B------:R-:W-:Y:S01]  /*28870*/  SEL R30, R64, R57, P0 ;  /* 0x00000039401e7207 */ /* 0x000fe20000000000 */
[----:B------:R-:W-:Y:S02]  /*28880*/  IMAD.MOV.U32 R13, RZ, RZ, R20 ;  /* 0x000000ffff0d7224 */ /* 0x000fe400078e0014 */
[----:B------:R-:W-:Y:S01]  /*28890*/  IMAD.MOV.U32 R12, RZ, RZ, R9 ;  /* 0x000000ffff0c7224 */ /* 0x000fe200078e0009 */
[----:B------:R-:W-:-:S07]  /*288a0*/  MOV R61, R14 ;  /* 0x0000000e003d7202 */ /* 0x000fce0000000f00 */
[----:B------:R-:W-:Y:S05]  /*288b0*/  WARPSYNC.COLLECTIVE R15, `(.L_x_2203) ;  /* 0x000000000f087348 */ /* 0x000fea0003c00000 */
[----:B------:R0:W1:Y:S02]  /*288c0*/  SHFL.IDX P6, R14, R13, R12, R11 ;  /* 0x0000000c0d0e7389 */ /* 0x00006400000c000b */
[----:B01----:R-:W-:Y:S01]  /*288d0*/  ENDCOLLECTIVE ;  /* 0x000000000000791b */ /* 0x003fe20003800000 */
.L_x_2203:
[----:B------:R-:W-:Y:S02]  /*288e0*/  IMAD.MOV.U32 R13, RZ, RZ, R43 ;  /* 0x000000ffff0d7224 */ /* 0x000fe400078e002b */
[----:B------:R-:W-:Y:S02]  /*288f0*/  IMAD.MOV.U32 R12, RZ, RZ, R2 ;  /* 0x000000ffff0c7224 */ /* 0x000fe400078e0002 */
[----:B------:R-:W-:-:S07]  /*28900*/  IMAD.MOV.U32 R20, RZ, RZ, R14 ;  /* 0x000000ffff147224 */ /* 0x000fce00078e000e */
[----:B------:R-:W-:Y:S05]  /*28910*/  WARPSYNC.COLLECTIVE R15, `(.L_x_2204) ;  /* 0x000000000f087348 */ /* 0x000fea0003c00000 */
[----:B------:R0:W1:Y:S02]  /*28920*/  SHFL.IDX P6, R14, R13, R12, R11 ;  /* 0x0000000c0d0e7389 */ /* 0x00006400000c000b */
[----:B01----:R-:W-:Y:S01]  /*28930*/  ENDCOLLECTIVE ;  /* 0x000000000000791b */ /* 0x003fe20003800000 */
.L_x_2204:
[----:B------:R-:W-:Y:S01]  /*28940*/  IMAD.MOV.U32 R13, RZ, RZ, R24 ;  /* 0x000000ffff0d7224 */ /* 0x000fe200078e0018 */
[----:B------:R-:W-:Y:S01]  /*28950*/  SEL R24, R53, R60, P0 ;  /* 0x0000003c35187207 */ /* 0x000fe20000000000 */
[----:B------:R-:W-:Y:S02]  /*28960*/  IMAD.MOV.U32 R12, RZ, RZ, R9 ;  /* 0x000000ffff0c7224 */ /* 0x000fe400078e0009 */
[----:B------:R-:W-:-:S07]  /*28970*/  IMAD.MOV.U32 R65, RZ, RZ, R14 ;  /* 0x000000ffff417224 */ /* 0x000fce00078e000e */
[----:B------:R-:W-:Y:S05]  /*28980*/  WARPSYNC.COLLECTIVE R15, `(.L_x_2205) ;  /* 0x000000000f087348 */ /* 0x000fea0003c00000 */
[----:B------:R0:W1:Y:S02]  /*28990*/  SHFL.IDX P6, R14, R13, R12, R11 ;  /* 0x0000000c0d0e7389 */ /* 0x00006400000c000b */
[----:B01----:R-:W-:Y:S01]  /*289a0*/  ENDCOLLECTIVE ;  /* 0x000000000000791b */ /* 0x003fe20003800000 */
.L_x_2205:
[----:B------:R-:W-:Y:S02]  /*289b0*/  IMAD.MOV.U32 R13, RZ, RZ, R51 ;  /* 0x000000ffff0d7224 */ /* 0x000fe400078e0033 */
[----:B------:R-:W-:Y:S01]  /*289c0*/  IMAD.MOV.U32 R12, RZ, RZ, R2 ;  /* 0x000000ffff0c7224 */ /* 0x000fe200078e0002 */
[----:B------:R-:W-:-:S07]  /*289d0*/  MOV R68, R14 ;  /* 0x0000000e00447202 */ /* 0x000fce0000000f00 */
[----:B------:R-:W-:Y:S05]  /*289e0*/  WARPSYNC.COLLECTIVE R15, `(.L_x_2206) ;  /* 0x000000000f087348 */ /* 0x000fea0003c00000 */
[----:B------:R0:W1:Y:S02]  /*289f0*/  SHFL.IDX P6, R14, R13, R12, R11 ;  /* 0x0000000c0d0e7389 */ /* 0x00006400000c000b */
[----:B01----:R-:W-:Y:S01]  /*28a00*/  ENDCOLLECTIVE ;  /* 0x000000000000791b */ /* 0x003fe20003800000 */
.L_x_2206:
[----:B------:R-:W-:Y:S01]  /*28a10*/  IMAD.MOV.U32 R13, RZ, RZ, R26 ;  /* 0x000000ffff0d7224 */ /* 0x000fe200078e001a */
[----:B------:R-:W-:Y:S01]  /*28a20*/  SEL R26, R60, R53, P0 ;  /* 0x000000353c1a7207 */ /* 0x000fe20000000000 */
[----:B------:R-:W-:Y:S02]  /*28a30*/  IMAD.MOV.U32 R12, RZ, RZ, R9 ;  /* 0x000000ffff0c7224 */ /* 0x000fe400078e0009 */
[----:B------:R-:W-:-:S07]  /*28a40*/  IMAD.MOV.U32 R69, RZ, RZ, R14 ;  /* 0x000000ffff457224 */ /* 0x000fce00078e000e */
[----:B------:R-:W-:Y:S05]  /*28a50*/  WARPSYNC.COLLECTIVE R15, `(.L_x_2207) ;  /* 0x000000000f087348 */ /* 0x000fea0003c00000 */
[----:B------:R0:W1:Y:S02]  /*28a60*/  SHFL.IDX P6, R14, R13, R12, R11 ;  /* 0x0000000c0d0e7389 */ /* 0x00006400000c000b */
[----:B01----:R-:W-:Y:S01]  /*28a70*/  ENDCOLLECTIVE ;  /* 0x000000000000791b */ /* 0x003fe20003800000 */
.L_x_2207:
[----:B------:R-:W-:Y:S02]  /*28a80*/  IMAD.MOV.U32 R13, RZ, RZ, R59 ;  /* 0x000000ffff0d7224 */ /* 0x000fe400078e003b */
[----:B------:R-:W-:Y:S02]  /*28a90*/  IMAD.MOV.U32 R12, RZ, RZ, R2 ;  /* 0x000000ffff0c7224 */ /* 0x000fe400078e0002 */
[----:B------:R-:W-:-:S07]  /*28aa0*/  IMAD.MOV.U32 R72, RZ, RZ, R14 ;  /* 0x000000ffff487224 */ /* 0x000fce00078e000e */
[----:B------:R-:W-:Y:S05]  /*28ab0*/  WARPSYNC.COLLECTIVE R15, `(.L_x_2208) ;  /* 0x000000000f087348 */ /* 0x000fea0003c00000 */
[----:B------:R0:W1:Y:S02]  /*28ac0*/  SHFL.IDX P6, R14, R13, R12, R11 ;  /* 0x0000000c0d0e7389 */ /* 0x00006400000c000b */
[----:B01----:R-:W-:Y:S01]  /*28ad0*/  ENDCOLLECTIVE ;  /* 0x000000000000791b */ /* 0x003fe20003800000 */
.L_x_2208:
[----:B------:R-:W-:Y:S01]  /*28ae0*/  IMAD.MOV.U32 R13, RZ, RZ, R28 ;  /* 0x000000ffff0d7224 */ /* 0x000fe200078e001c */
[----:B------:R-:W-:Y:S01]  /*28af0*/  SEL R28, R57, R64, P0 ;  /* 0x00000040391c7207 */ /* 0x000fe20000000000 */
[----:B------:R-:W-:Y:S01]  /*28b00*/  IMAD.MOV.U32 R12, RZ, RZ, R9 ;  /* 0x000000ffff0c7224 */ /* 0x000fe200078e0009 */
[----:B------:R-:W-:-:S07]  /*28b10*/  MOV R86, R14 ;  /* 0x0000000e00567202 */ /* 0x000fce0000000f00 */
[----:B------:R-:W-:Y:S05]  /*28b20*/  WARPSYNC.COLLECTIVE R15, `(.L_x_2209) ;  /* 0x000000000f087348 */ /* 0x000fea0003c00000 */
[----:B------:R0:W1:Y:S02]  /*28b30*/  SHFL.IDX P6, R14, R13, R12, R11 ;  /* 0x0000000c0d0e7389 */ /* 0x00006400000c000b */
[----:B01----:R-:W-:Y:S01]  /*28b40*/  ENDCOLLECTIVE ;  /* 0x000000000000791b */ /* 0x003fe20003800000 */
.L_x_2209:
[----:B------:R-:W-:Y:S02]  /*28b50*/  IMAD.MOV.U32 R13, RZ, RZ, R67 ;  /* 0x000000ffff0d7224 */ /* 0x000fe400078e0043 */
[----:B------:R-:W-:Y:S02]  /*28b60*/  IMAD.MOV.U32 R12, RZ, RZ, R2 ;  /* 0x000000ffff0c7224 */ /* 0x000fe400078e0002 */
[----:B------:R-:W-:-:S07]  /*28b70*/  IMAD.MOV.U32 R91, RZ, RZ, R14 ;  /* 0x000000ffff5b7224 */ /* 0x000fce00078e000e */
[----:B------:R-:W-:Y:S05]  /*28b80*/  WARPSYNC.COLLECTIVE R15, `(.L_x_2210) ;  /* 0x000000000f087348 */ /* 0x000fea0003c00000 */
[----:B------:R0:W1:Y:S02]  /*28b90*/  SHFL.IDX P6, R14, R13, R12, R11 ;  /* 0x0000000c0d0e7389 */ /* 0x00006400000c000b */
[----:B01----:R-:W-:Y:S01]  /*28ba0*/  ENDCOLLECTIVE ;  /* 0x000000000000791b */ /* 0x003fe20003800000 */
.L_x_2210:
[----:B------:R-:W-:Y:S01]  /*28bb0*/  IMAD.MOV.U32 R13, RZ, RZ, R34 ;  /* 0x000000ffff0d7224 */ /* 0x000fe200078e0022 */
[----:B------:R-:W-:Y:S01]  /*28bc0*/  SEL R34, R20, R61, P0 ;  /* 0x0000003d14227207 */ /* 0x000fe20000000000 */
[----:B------:R-:W-:Y:S02]  /*28bd0*/  IMAD.MOV.U32 R12, RZ, RZ, R9 ;  /* 0x000000ffff0c7224 */ /* 0x000fe400078e0009 */
[----:B------:R-:W-:-:S07]  /*28be0*/  IMAD.MOV.U32 R90, RZ, RZ, R14 ;  /* 0x000000ffff5a7224 */ /* 0x000fce00078e000e */
[----:B------:R-:W-:Y:S05]  /*28bf0*/  WARPSYNC.COLLECTIVE R15, `(.L_x_2211) ;  /* 0x000000000f087348 */ /* 0x000fea0003c00000 */
[----:B------:R0:W1:Y:S02]  /*28c00*/  SHFL.IDX P6, R14, R13, R12, R11 ;  /* 0x0000000c0d0e7389 */ /* 0x00006400000c000b */
[----:B01----:R-:W-:Y:S01]  /*28c10*/  ENDCOLLECTIVE ;  /* 0x000000000000791b */ /* 0x003fe20003800000 */
.L_x_2211:
[----:B------:R-:W-:Y:S02]  /*28c20*/  IMAD.MOV.U32 R13, RZ, RZ, R97 ;  /* 0x000000ffff0d7224 */ /* 0x000fe400078e0061 */
[----:B------:R-:W-:Y:S01]  /*28c30*/  IMAD.MOV.U32 R12, RZ, RZ, R2 ;  /* 0x000000ffff0c7224 */ /* 0x000fe200078e0002 */
[----:B------:R-:W-:-:S07]  /*28c40*/  MOV R95, R14 ;  /* 0x0000000e005f7202 */ /* 0x000fce0000000f00 */
[----:B------:R-:W-:Y:S05]  /*28c50*/  WARPSYNC.COLLECTIVE R15, `(.L_x_2212) ;  /* 0x000000000f087348 */ /* 0x000fea0003c00000 */
[----:B------:R0:W1:Y:S02]  /*28c60*/  SHFL.IDX P6, R14, R13, R12, R11 ;  /* 0x0000000c0d0e7389 */ /* 0x00006400000c000b */
[----:B01----:R-:W-:Y:S01]  /*28c70*/  ENDCOLLECTIVE ;  /* 0x000000000000791b */ /* 0x003fe20003800000 */
.L_x_2212:
[----:B------:R-:W-:Y:S01]  /*28c80*/  IMAD.MOV.U32 R13, RZ, RZ, R40 ;  /* 0x000000ffff0d7224 */ /* 0x000fe200078e0028 */
[----:B------:R-:W-:Y:S01]  /*28c90*/  SEL R40, R69, R72, P0 ;  /* 0x0000004845287207 */ /* 0x000fe20000000000 */
[----:B------:R-:W-:Y:S02]  /*28ca0*/  IMAD.MOV.U32 R12, RZ, RZ, R9 ;  /* 0x000000ffff0c7224 */ /* 0x000fe400078e0009 */
[----:B------:R-:W-:-:S07]  /*28cb0*/  IMAD.MOV.U32 R97, RZ, RZ, R14 ;  /* 0x000000ffff617224 */ /* 0x000fce00078e000e */
[----:B------:R-:W-:Y:S05]  /*28cc0*/  WARPSYNC.COLLECTIVE R15, `(.L_x_2213) ;  /* 0x000000000f087348 */ /* 0x000fea0003c00000 */
[----:B------:R0:W1:Y:S02]  /*28cd0*/  SHFL.IDX P6, R14, R13, R12, R11 ;  /* 0x0000000c0d0e7389 */ /* 0x00006400000c000b */
[----:B01----:R-:W-:Y:S01]  /*28ce0*/  ENDCOLLECTIVE ;  /* 0x000000000000791b */ /* 0x003fe20003800000 */
.L_x_2213:
[----:B------:R-:W-:Y:S02]  /*28cf0*/  IMAD.MOV.U32 R13, RZ, RZ, R99 ;  /* 0x000000ffff0d7224 */ /* 0x000fe400078e0063 */
[----:B------:R-:W-:Y:S02]  /*28d00*/  IMAD.MOV.U32 R12, RZ, RZ, R2 ;  /* 0x000000ffff0c7224 */ /* 0x000fe400078e0002 */
[----:B------:R-:W-:-:S07]  /*28d10*/  IMAD.MOV.U32 R98, RZ, RZ, R14 ;  /* 0x000000ffff627224 */ /* 0x000fce00078e000e */
[----:B------:R-:W-:Y:S05]  /*28d20*/  WARPSYNC.COLLECTIVE R15, `(.L_x_2214) ;  /* 0x000000000f087348 */ /* 0x000fea0003c00000 */
[----:B------:R0:W1:Y:S02]  /*28d30*/  SHFL.IDX P6, R14, R13, R12, R11 ;  /* 0x0000000c0d0e7389 */ /* 0x00006400000c000b */
[----:B01----:R-:W-:Y:S01]  /*28d40*/  ENDCOLLECTIVE ;  /* 0x000000000000791b */ /* 0x003fe20003800000 */
.L_x_2214:
[----:B------:R-:W-:Y:S01]  /*28d50*/  SEL R52, R97, R98, P0 ;  /* 0x0000006261347207 */ /* 0x000fe20000000000 */
[----:B------:R-:W-:Y:S01]  /*28d60*/  IMAD.MOV.U32 R13, RZ, RZ, R46 ;  /* 0x000000ffff0d7224 */ /* 0x000fe200078e002e */
[----:B------:R-:W-:Y:S01]  /*28d70*/  SEL R46, R91, R86, P0 ;  /* 0x000000565b2e7207 */ /* 0x000fe20000000000 */
[----:B------:R-:W-:Y:S01]  /*28d80*/  IMAD.MOV.U32 R12, RZ, RZ, R9 ;  /* 0x000000ffff0c7224 */ /* 0x000fe200078e0009 */
[----:B------:R-:W-:-:S07]  /*28d90*/  MOV R58, R14 ;  /* 0x0000000e003a7202 */ /* 0x000fce0000000f00 */
[----:B------:R-:W-:Y:S05]  /*28da0*/  WARPSYNC.COLLECTIVE R15, `(.L_x_2215) ;  /* 0x000000000f087348 */ /* 0x000fea0003c00000 */
[----:B------:R0:W1:Y:S02]  /*28db0*/  SHFL.IDX P6, R14, R13, R12, R11 ;  /* 0x0000000c0d0e7389 */ /* 0x00006400000c000b */
[----:B01----:R-:W-:Y:S01]  /*28dc0*/  ENDCOLLECTIVE ;  /* 0x000000000000791b */ /* 0x003fe20003800000 */
.L_x_2215:
[----:B------:R-:W-:Y:S02]  /*28dd0*/  IMAD.MOV.U32 R13, RZ, RZ, R41 ;  /* 0x000000ffff0d7224 */ /* 0x000fe400078e0029 */
[----:B------:R-:W-:Y:S02]  /*28de0*/  IMAD.MOV.U32 R12, RZ, RZ, R2 ;  /* 0x000000ffff0c7224 */ /* 0x000fe400078e0002 */
[----:B------:R-:W-:-:S07]  /*28df0*/  IMAD.MOV.U32 R99, RZ, RZ, R14 ;  /* 0x000000ffff637224 */ /* 0x000fce00078e000e */
[----:B------:R-:W-:Y:S05]  /*28e00*/  WARPSYNC.COLLECTIVE R15, `(.L_x_2216) ;  /* 0x000000000f087348 */ /* 0x000fea0003c00000 */
[----:B------:R0:W1:Y:S02]  /*28e10*/  SHFL.IDX P6, R14, R13, R12, R11 ;  /* 0x0000000c0d0e7389 */ /* 0x00006400000c000b */
[----:B01----:R-:W-:Y:S01]  /*28e20*/  ENDCOLLECTIVE ;  /* 0x000000000000791b */ /* 0x003fe20003800000 */
.L_x_2216:
[----:B------:R-:W-:Y:S01]  /*28e30*/  IMAD.MOV.U32 R13, RZ, RZ, R50 ;  /* 0x000000ffff0d7224 */ /* 0x000fe200078e0032 */
[----:B------:R-:W-:Y:S01]  /*28e40*/  SEL R50, R95, R90, P0 ;  /* 0x0000005a5f327207 */ /* 0x000fe20000000000 */
[----:B------:R-:W-:Y:S02]  /*28e50*/  IMAD.MOV.U32 R12, RZ, RZ, R9 ;  /* 0x000000ffff0c7224 */ /* 0x000fe400078e0009 */
[----:B------:R-:W-:-:S07]  /*28e60*/  IMAD.MOV.U32 R41, RZ, RZ, R14 ;  /* 0x000000ffff297224 */ /* 0x000fce00078e000e */
[----:B------:R-:W-:Y:S05]  /*28e70*/  WARPSYNC.COLLECTIVE R15, `(.L_x_2217) ;  /* 0x000000000f087348 */ /* 0x000fea0003c00000 */
[----:B------:R0:W1:Y:S02]  /*28e80*/  SHFL.IDX P6, R14, R13, R12, R11 ;  /* 0x0000000c0d0e7389 */ /* 0x00006400000c000b */
[----:B01----:R-:W-:Y:S01]  /*28e90*/  ENDCOLLECTIVE ;  /* 0x000000000000791b */ /* 0x003fe20003800000 */
.L_x_2217:
[----:B------:R-:W-:Y:S02]  /*28ea0*/  IMAD.MOV.U32 R13, RZ, RZ, R101 ;  /* 0x000000ffff0d7224 */ /* 0x000fe400078e0065 */
[----:B------:R-:W-:Y:S01]  /*28eb0*/  IMAD.MOV.U32 R12, RZ, RZ, R2 ;  /* 0x000000ffff0c7224 */ /* 0x000fe200078e0002 */
[----:B------:R-:W-:-:S07]  /*28ec0*/  MOV R100, R14 ;  /* 0x0000000e00647202 */ /* 0x000fce0000000f00 */
[----:B------:R-:W-:Y:S05]  /*28ed0*/  WARPSYNC.COLLECTIVE R15, `(.L_x_2218) ;  /* 0x000000000f087348 */ /* 0x000fea0003c00000 */
[----:B------:R0:W1:Y:S02]  /*28ee0*/  SHFL.IDX P6, R14, R13, R12, R11 ;  /* 0x0000000c0d0e7389 */ /* 0x00006400000c000b */
[----:B01----:R-:W-:Y:S01]  /*28ef0*/  ENDCOLLECTIVE ;  /* 0x000000000000791b */ /* 0x003fe20003800000 */
.L_x_2218:
[----:B------:R-:W-:Y:S01]  /*28f00*/  SEL R60, R41, R100, P0 ;  /* 0x00000064293c7207 */ /* 0x000fe20000000000 */
[----:B------:R-:W-:Y:S01]  /*28f10*/  IMAD.MOV.U32 R13, RZ, RZ, R44 ;  /* 0x000000ffff0d7224 */ /* 0x000fe200078e002c */
[----:B------:R-:W-:Y:S01]  /*28f20*/  SEL R44, R86, R91, P0 ;  /* 0x0000005b562c7207 */ /* 0x000fe20000000000 */
[----:B------:R-:W-:Y:S02]  /*28f30*/  IMAD.MOV.U32 R12, RZ, RZ, R9 ;  /* 0x000000ffff0c7224 */ /* 0x000fe400078e0009 */
[----:B------:R-:W-:-:S07]  /*28f40*/  IMAD.MOV.U32 R66, RZ, RZ, R14 ;  /* 0x000000ffff427224 */ /* 0x000fce00078e000e */
[----:B------:R-:W-:Y:S05]  /*28f50*/  WARPSYNC.COLLECTIVE R15, `(.L_x_2219) ;  /* 0x000000000f087348 */ /* 0x000fea0003c00000 */
[----:B------:R0:W1:Y:S02]  /*28f60*/  SHFL.IDX P6, R14, R13, R12, R11 ;  /* 0x0000000c0d0e7389 */ /* 0x00006400000c000b */
[----:B01----:R-:W-:Y:S01]  /*28f70*/  ENDCOLLECTIVE ;  /* 0x000000000000791b */ /* 0x003fe20003800000 */
.L_x_2219:
[----:B------:R-:W-:Y:S02]  /*28f80*/  IMAD.MOV.U32 R13, RZ, RZ, R105 ;  /* 0x000000ffff0d7224 */ /* 0x000fe400078e0069 */
[----:B------:R-:W-:Y:S02]  /*28f90*/  IMAD.MOV.U32 R12, RZ, RZ, R2 ;  /* 0x000000ffff0c7224 */ /* 0x000fe400078e0002 */
[----:B------:R-:W-:-:S07]  /*28fa0*/  IMAD.MOV.U32 R7, RZ, RZ, R14 ;  /* 0x000000ffff077224 */ /* 0x000fce00078e000e */
[----:B------:R-:W-:Y:S05]  /*28fb0*/  WARPSYNC.COLLECTIVE R15, `(.L_x_2220) ;  /* 0x000000000f087348 */ /* 0x000fea0003c00000 */
[----:B------:R0:W1:Y:S02]  /*28fc0*/  SHFL.IDX P6, R14, R13, R12, R11 ;  /* 0x0000000c0d0e7389 */ /* 0x00006400000c000b */
[----:B01----:R-:W-:Y:S01]  /*28fd0*/  ENDCOLLECTIVE ;  /* 0x000000000000791b */ /* 0x003fe20003800000 */
.L_x_2220:
[----:B------:R-:W-:Y:S02]  /*28fe0*/  SEL R64, R66, R7, P0 ;  /* 0x0000000742407207 */ /* 0x000fe40000000000 */
        /* <DEDUP_REMOVED lines=8> */
.L_x_2221:
[----:B------:R-:W-:Y:S02]  /*29070*/  IMAD.MOV.U32 R13, RZ, RZ, R107 ;  /* 0x000000ffff0d7224 */ /* 0x000fe400078e006b */
[----:B------:R-:W-:Y:S02]  /*29080*/  IMAD.MOV.U32 R12, RZ, RZ, R2 ;  /* 0x000000ffff0c7224 */ /* 0x000fe400078e0002 */
[----:B------:R-:W-:-:S07]  /*29090*/  IMAD.MOV.U32 R101, RZ, RZ, R14 ;  /* 0x000000ffff657224 */ /* 0x000fce00078e000e */
[----:B------:R-:W-:Y:S05]  /*290a0*/  WARPSYNC.COLLECTIVE R15, `(.L_x_2222) ;  /* 0x000000000f087348 */ /* 0x000fea0003c00000 */
[----:B------:R0:W1:Y:S02]  /*290b0*/  SHFL.IDX P6, R14, R13, R12, R11 ;  /* 0x0000000c0d0e7389 */ /* 0x00006400000c000b */
[----:B01----:R-:W-:Y:S01]  /*290c0*/  ENDCOLLECTIVE ;  /* 0x000000000000791b */ /* 0x003fe20003800000 */
.L_x_2222:
[----:B------:R-:W-:Y:S01]  /*290d0*/  IMAD.MOV.U32 R13, RZ, RZ, R32 ;  /* 0x000000ffff0d7224 */ /* 0x000fe200078e0020 */
[----:B------:R-:W-:Y:S01]  /*290e0*/  SEL R32, R61, R20, P0 ;  /* 0x000000143d207207 */ /* 0x000fe20000000000 */
[----:B------:R-:W-:Y:S02]  /*290f0*/  IMAD.MOV.U32 R12, RZ, RZ, R9 ;  /* 0x000000ffff0c7224 */ /* 0x000fe400078e0009 */
[----:B------:R-:W-:Y:S02]  /*29100*/  IMAD.MOV.U32 R20, RZ, RZ, RZ ;  /* 0x000000ffff147224 */ /* 0x000fe400078e00ff */
[----:B------:R-:W-:-:S07]  /*29110*/  IMAD.MOV.U32 R74, RZ, RZ, R14 ;  /* 0x000000ffff4a7224 */ /* 0x000fce00078e000e */
[----:B------:R-:W-:Y:S05]  /*29120*/  WARPSYNC.COLLECTIVE R15, `(.L_x_2223) ;  /* 0x000000000f087348 */ /* 0x000fea0003c00000 */
[----:B------:R0:W1:Y:S02]  /*29130*/  SHFL.IDX P6, R14, R13, R12, R11 ;  /* 0x0000000c0d0e7389 */ /* 0x00006400000c000b */
[----:B01----:R-:W-:Y:S01]  /*29140*/  ENDCOLLECTIVE ;  /* 0x000000000000791b */ /* 0x003fe20003800000 */
.L_x_2223:
[----:B------:R-:W-:Y:S02]  /*29150*/  IMAD.MOV.U32 R13, RZ, RZ, R109 ;  /* 0x000000ffff0d7224 */ /* 0x000fe400078e006d */
[----:B------:R-:W-:Y:S01]  /*29160*/  IMAD.MOV.U32 R12, RZ, RZ, R2 ;  /* 0x000000ffff0c7224 */ /* 0x000fe200078e0002 */
[----:B------:R-:W-:-:S07]  /*29170*/  MOV R103, R14 ;  /* 0x0000000e00677202 */ /* 0x000fce0000000f00 */
[----:B------:R-:W-:Y:S05]  /*29180*/  WARPSYNC.COLLECTIVE R15, `(.L_x_2224) ;  /* 0x000000000f087348 */ /* 0x000fea0003c00000 */
[----:B------:R0:W1:Y:S02]  /*29190*/  SHFL.IDX P6, R14, R13, R12, R11 ;  /* 0x0000000c0d0e7389 */ /* 0x00006400000c000b */
[----:B01----:R-:W-:Y:S01]  /*291a0*/  ENDCOLLECTIVE ;  /* 0x000000000000791b */ /* 0x003fe20003800000 */
.L_x_2224:
[----:B------:R-:W-:Y:S01]  /*291b0*/  IMAD.MOV.U32 R13, RZ, RZ, R36 ;  /* 0x000000ffff0d7224 */ /* 0x000fe200078e0024 */
[----:B------:R-:W-:Y:S01]  /*291c0*/  SEL R36, R65, R68, P0 ;  /* 0x0000004441247207 */ /* 0x000fe20000000000 */
[----:B------:R-:W-:Y:S01]  /*291d0*/  IMAD.MOV.U32 R12, RZ, RZ, R9 ;  /* 0x000000ffff0c7224 */ /* 0x000fe200078e0009 */
[----:B------:R-:W-:Y:S02]  /*291e0*/  SEL R68, R70, R101, P0 ;  /* 0x0000006546447207 */ /* 0x000fe40000000000 */
[----:B------:R-:W-:Y:S01]  /*291f0*/  SEL R70, R101, R70, P0 ;  /* 0x0000004665467207 */ /* 0x000fe20000000000 */
[----:B------:R-:W-:-:S07]  /*29200*/  IMAD.MOV.U32 R37, RZ, RZ, R14 ;  /* 0x000000ffff257224 */ /* 0x000fce00078e000e */
[----:B------:R-:W-:Y:S05]  /*29210*/  WARPSYNC.COLLECTIVE R15, `(.L_x_2225) ;  /* 0x000000000f087348 */ /* 0x000fea0003c00000 */
[----:B------:R0:W1:Y:S02]  /*29220*/  SHFL.IDX P6, R14, R13, R12, R11 ;  /* 0x0000000c0d0e7389 */ /* 0x00006400000c000b */
[----:B01----:R-:W-:Y:S01]  /*29230*/  ENDCOLLECTIVE ;  /* 0x000000000000791b */ /* 0x003fe20003800000 */
.L_x_2225:
[----:B------:R-:W-:Y:S02]  /*29240*/  IMAD.MOV.U32 R13, RZ, RZ, R113 ;  /* 0x000000ffff0d7224 */ /* 0x000fe400078e0071 */
[----:B------:R-:W-:Y:S02]  /*29250*/  IMAD.MOV.U32 R12, RZ, RZ, R2 ;  /* 0x000000ffff0c7224 */ /* 0x000fe400078e0002 */
[----:B------:R-:W-:-:S07]  /*29260*/  IMAD.MOV.U32 R102, RZ, RZ, R14 ;  /* 0x000000ffff667224 */ /* 0x000fce00078e000e */
[----:B------:R-:W-:Y:S05]  /*29270*/  WARPSYNC.COLLECTIVE R15, `(.L_x_2226) ;  /* 0x000000000f087348 */ /* 0x000fea0003c00000 */
[----:B------:R0:W1:Y:S02]  /*29280*/  SHFL.IDX P6, R14, R13, R12, R11 ;  /* 0x0000000c0d0e7389 */ /* 0x00006400000c000b */
[----:B01----:R-:W-:Y:S01]  /*29290*/  ENDCOLLECTIVE ;  /* 0x000000000000791b */ /* 0x003fe20003800000 */
.L_x_2226:
[----:B------:R-:W-:Y:S01]  /*292a0*/  SEL R7, R102, R37, P0 ;  /* 0x0000002566077207 */ /* 0x000fe20000000000 */
[----:B------:R-:W-:Y:S01]  /*292b0*/  IMAD.MOV.U32 R13, RZ, RZ, R42 ;  /* 0x000000ffff0d7224 */ /* 0x000fe200078e002a */
[----:B------:R-:W-:Y:S01]  /*292c0*/  SEL R42, R72, R69, P0 ;  /* 0x00000045482a7207 */ /* 0x000fe20000000000 */
[----:B------:R-:W-:Y:S01]  /*292d0*/  IMAD.MOV.U32 R12, RZ, RZ, R9 ;  /* 0x000000ffff0c7224 */ /* 0x000fe200078e0009 */
[----:B------:R-:W-:Y:S02]  /*292e0*/  SEL R72, R74, R103, P0 ;  /* 0x000000674a487207 */ /* 0x000fe40000000000 */
[----:B------:R-:W-:Y:S02]  /*292f0*/  SEL R74, R103, R74, P0 ;  /* 0x0000004a674a7207 */ /* 0x000fe40000000000 */
[----:B------:R-:W-:-:S07]  /*29300*/  MOV R33, R14 ;  /* 0x0000000e00217202 */ /* 0x000fce0000000f00 */
[----:B------:R-:W-:Y:S05]  /*29310*/  WARPSYNC.COLLECTIVE R15, `(.L_x_2227) ;  /* 0x000000000f087348 */ /* 0x000fea0003c00000 */
[----:B------:R0:W1:Y:S02]  /*29320*/  SHFL.IDX P6, R14, R13, R12, R11 ;  /* 0x0000000c0d0e7389 */ /* 0x00006400000c000b */
[----:B01----:R-:W-:Y:S01]  /*29330*/  ENDCOLLECTIVE ;  /* 0x000000000000791b */ /* 0x003fe20003800000 */
.L_x_2227:
[----:B------:R-:W-:Y:S02]  /*29340*/  IMAD.MOV.U32 R13, RZ, RZ, R115 ;  /* 0x000000ffff0d7224 */ /* 0x000fe400078e0073 */
[----:B------:R-:W-:Y:S02]  /*29350*/  IMAD.MOV.U32 R12, RZ, RZ, R2 ;  /* 0x000000ffff0c7224 */ /* 0x000fe400078e0002 */
[----:B------:R-:W-:-:S07]  /*29360*/  IMAD.MOV.U32 R104, RZ, RZ, R14 ;  /* 0x000000ffff687224 */ /* 0x000fce00078e000e */
[----:B------:R-:W-:Y:S05]  /*29370*/  WARPSYNC.COLLECTIVE R15, `(.L_x_2228) ;  /* 0x000000000f087348 */ /* 0x000fea0003c00000 */
[----:B------:R0:W1:Y:S02]  /*29380*/  SHFL.IDX P6, R14, R13, R12, R11 ;  /* 0x0000000c0d0e7389 */ /* 0x00006400000c000b */
[----:B01----:R-:W-:Y:S01]  /*29390*/  ENDCOLLECTIVE ;  /* 0x000000000000791b */ /* 0x003fe20003800000 */
.L_x_2228:
[----:B------:R-:W-:Y:S01]  /*293a0*/  IMAD.MOV.U32 R13, RZ, RZ, R48 ;  /* 0x000000ffff0d7224 */ /* 0x000fe200078e0030 */
[----:B------:R-:W-:Y:S01]  /*293b0*/  SEL R48, R90, R95, P0 ;  /* 0x0000005f5a307207 */ /* 0x000fe20000000000 */
[----:B------:R-:W-:Y:S02]  /*293c0*/  IMAD.MOV.U32 R12, RZ, RZ, R9 ;  /* 0x000000ffff0c7224 */ /* 0x000fe400078e0009 */
[----:B------:R-:W-:-:S07]  /*293d0*/  IMAD.MOV.U32 R29, RZ, RZ, R14 ;  /* 0x000000ffff1d7224 */ /* 0x000fce00078e000e */
[----:B------:R-:W-:Y:S05]  /*293e0*/  WARPSYNC.COLLECTIVE R15, `(.L_x_2229) ;  /* 0x000000000f087348 */ /* 0x000fea0003c00000 */
[----:B------:R0:W1:Y:S02]  /*293f0*/  SHFL.IDX P6, R14, R13, R12, R11 ;  /* 0x0000000c0d0e7389 */ /* 0x00006400000c000b */
[----:B01----:R-:W-:Y:S01]  /*29400*/  ENDCOLLECTIVE ;  /* 0x000000000000791b */ /* 0x003fe20003800000 */
.L_x_2229:
[----:B------:R-:W-:Y:S02]  /*29410*/  IMAD.MOV.U32 R13, RZ, RZ, R117 ;  /* 0x000000ffff0d7224 */ /* 0x000fe400078e0075 */
[----:B------:R-:W-:Y:S01]  /*29420*/  IMAD.MOV.U32 R12, RZ, RZ, R2 ;  /* 0x000000ffff0c7224 */ /* 0x000fe200078e0002 */
[----:B------:R-:W-:-:S07]  /*29430*/  MOV R106, R14 ;  /* 0x0000000e006a7202 */ /* 0x000fce0000000f00 */
[----:B------:R-:W-:Y:S05]  /*29440*/  WARPSYNC.COLLECTIVE R15, `(.L_x_2230) ;  /* 0x000000000f087348 */ /* 0x000fea0003c00000 */
[----:B------:R0:W1:Y:S02]  /*29450*/  SHFL.IDX P6, R14, R13, R12, R11 ;  /* 0x0000000c0d0e7389 */ /* 0x00006400000c000b */
[----:B01----:R-:W-:Y:S01]  /*29460*/  ENDCOLLECTIVE ;  /* 0x000000000000791b */ /* 0x003fe20003800000 */
.L_x_2230:
[----:B------:R-:W-:Y:S01]  /*29470*/  IMAD.MOV.U32 R13, RZ, RZ, R54 ;  /* 0x000000ffff0d7224 */ /* 0x000fe200078e0036 */
[----:B------:R-:W-:Y:S01]  /*29480*/  SEL R54, R98, R97, P0 ;  /* 0x0000006162367207 */ /* 0x000fe20000000000 */
[----:B------:R-:W-:Y:S02]  /*29490*/  IMAD.MOV.U32 R12, RZ, RZ, R9 ;  /* 0x000000ffff0c7224 */ /* 0x000fe400078e0009 */
[----:B------:R-:W-:-:S07]  /*294a0*/  IMAD.MOV.U32 R27, RZ, RZ, R14 ;  /* 0x000000ffff1b7224 */ /* 0x000fce00078e000e */
[----:B------:R-:W-:Y:S05]  /*294b0*/  WARPSYNC.COLLECTIVE R15, `(.L_x_2231) ;  /* 0x000000000f087348 */ /* 0x000fea0003c00000 */
[----:B------:R0:W1:Y:S02]  /*294c0*/  SHFL.IDX P6, R14, R13, R12, R11 ;  /* 0x0000000c0d0e7389 */ /* 0x00006400000c000b */
[----:B01----:R-:W-:Y:S01]  /*294d0*/  ENDCOLLECTIVE ;  /* 0x000000000000791b */ /* 0x003fe20003800000 */
.L_x_2231:
[----:B------:R-:W-:Y:S02]  /*294e0*/  IMAD.MOV.U32 R13, RZ, RZ, R31 ;  /* 0x000000ffff0d7224 */ /* 0x000fe400078e001f */
[----:B------:R-:W-:Y:S02]  /*294f0*/  IMAD.MOV.U32 R12, RZ, RZ, R2 ;  /* 0x000000ffff0c7224 */ /* 0x000fe400078e0002 */
[----:B------:R-:W-:-:S07]  /*29500*/  IMAD.MOV.U32 R108, RZ, RZ, R14 ;  /* 0x000000ffff6c7224 */ /* 0x000fce00078e000e */
[----:B------:R-:W-:Y:S05]  /*29510*/  WARPSYNC.COLLECTIVE R15, `(.L_x_2232) ;  /* 0x000000000f087348 */ /* 0x000fea0003c00000 */
[----:B------:R0:W1:Y:S02]  /*29520*/  SHFL.IDX P6, R14, R13, R12, R11 ;  /* 0x0000000c0d0e7389 */ /* 0x00006400000c000b */
[----:B01----:R-:W-:Y:S01]  /*29530*/  ENDCOLLECTIVE ;  /* 0x000000000000791b */ /* 0x003fe20003800000 */
.L_x_2232:
        /* <DEDUP_REMOVED lines=9> */
.L_x_2233:
[----:B------:R-:W-:Y:S02]  /*295d0*/  IMAD.MOV.U32 R13, RZ, RZ, R121 ;  /* 0x000000ffff0d7224 */ /* 0x000fe400078e0079 */
[----:B------:R-:W-:Y:S02]  /*295e0*/  IMAD.MOV.U32 R12, RZ, RZ, R2 ;  /* 0x000000ffff0c7224 */ /* 0x000fe400078e0002 */
[----:B------:R-:W-:-:S07]  /*295f0*/  IMAD.MOV.U32 R110, RZ, RZ, R14 ;  /* 0x000000ffff6e7224 */ /* 0x000fce00078e000e */
[----:B------:R-:W-:Y:S05]  /*29600*/  WARPSYNC.COLLECTIVE R15, `(.L_x_2234) ;  /* 0x000000000f087348 */ /* 0x000fea0003c00000 */
[----:B------:R0:W1:Y:S02]  /*29610*/  SHFL.IDX P6, R14, R13, R12, R11 ;  /* 0x0000000c0d0e7389 */ /* 0x00006400000c000b */
[----:B01----:R-:W-:Y:S01]  /*29620*/  ENDCOLLECTIVE ;  /* 0x000000000000791b */ /* 0x003fe20003800000 */
.L_x_2234:
[----:B------:R-:W-:Y:S02]  /*29630*/  IMAD.MOV.U32 R13, RZ, RZ, R112 ;  /* 0x000000ffff0d7224 */ /* 0x000fe400078e0070 */
[----:B------:R-:W-:Y:S02]  /*29640*/  IMAD.MOV.U32 R12, RZ, RZ, R9 ;  /* 0x000000ffff0c7224 */ /* 0x000fe400078e0009 */
[----:B------:R-:W-:-:S07]  /*29650*/  IMAD.MOV.U32 R35, RZ, RZ, R14 ;  /* 0x000000ffff237224 */ /* 0x000fce00078e000e */
[----:B------:R-:W-:Y:S05]  /*29660*/  WARPSYNC.COLLECTIVE R15, `(.L_x_2235) ;  /* 0x000000000f087348 */ /* 0x000fea0003c00000 */
[----:B------:R0:W1:Y:S02]  /*29670*/  SHFL.IDX P6, R14, R13, R12, R11 ;  /* 0x0000000c0d0e7389 */ /* 0x00006400000c000b */
[----:B01----:R-:W-:Y:S01]  /*29680*/  ENDCOLLECTIVE ;  /* 0x000000000000791b */ /* 0x003fe20003800000 */
.L_x_2235:
[----:B------:R-:W-:Y:S02]  /*29690*/  IMAD.MOV.U32 R13, RZ, RZ, R123 ;  /* 0x000000ffff0d7224 */ /* 0x000fe400078e007b */
[----:B------:R-:W-:Y:S01]  /*296a0*/  IMAD.MOV.U32 R12, RZ, RZ, R2 ;  /* 0x000000ffff0c7224 */ /* 0x000fe200078e0002 */
[----:B------:R-:W-:-:S07]  /*296b0*/  MOV R112, R14 ;  /* 0x0000000e00707202 */ /* 0x000fce0000000f00 */
[----:B------:R-:W-:Y:S05]  /*296c0*/  WARPSYNC.COLLECTIVE R15, `(.L_x_2236) ;  /* 0x000000000f087348 */ /* 0x000fea0003c00000 */
[----:B------:R0:W1:Y:S02]  /*296d0*/  SHFL.IDX P6, R14, R13, R12, R11 ;  /* 0x0000000c0d0e7389 */ /* 0x00006400000c000b */
[----:B01----:R-:W-:Y:S01]  /*296e0*/  ENDCOLLECTIVE ;  /* 0x000000000000791b */ /* 0x003fe20003800000 */
.L_x_2236:
[----:B------:R-:W-:Y:S02]  /*296f0*/  IMAD.MOV.U32 R13, RZ, RZ, R114 ;  /* 0x000000ffff0d7224 */ /* 0x000fe400078e0072 */
[----:B------:R-:W-:Y:S02]  /*29700*/  IMAD.MOV.U32 R12, RZ, RZ, R9 ;  /* 0x000000ffff0c7224 */ /* 0x000fe400078e0009 */
[----:B------:R-:W-:-:S07]  /*29710*/  IMAD.MOV.U32 R39, RZ, RZ, R14 ;  /* 0x000000ffff277224 */ /* 0x000fce00078e000e */
[----:B------:R-:W-:Y:S05]  /*29720*/  WARPSYNC.COLLECTIVE R15, `(.L_x_2237) ;  /* 0x000000000f087348 */ /* 0x000fea0003c00000 */
[----:B------:R0:W1:Y:S02]  /*29730*/  SHFL.IDX P6, R14, R13, R12, R11 ;  /* 0x0000000c0d0e7389 */ /* 0x00006400000c000b */
[----:B01----:R-:W-:Y:S01]  /*29740*/  ENDCOLLECTIVE ;  /* 0x000000000000791b */ /* 0x003fe20003800000 */
.L_x_2237:
[----:B------:R-:W-:Y:S02]  /*29750*/  IMAD.MOV.U32 R13, RZ, RZ, R125 ;  /* 0x000000ffff0d7224 */ /* 0x000fe400078e007d */
[----:B------:R-:W-:Y:S02]  /*29760*/  IMAD.MOV.U32 R12, RZ, RZ, R2 ;  /* 0x000000ffff0c7224 */ /* 0x000fe400078e0002 */
[----:B------:R-:W-:-:S07]  /*29770*/  IMAD.MOV.U32 R114, RZ, RZ, R14 ;  /* 0x000000ffff727224 */ /* 0x000fce00078e000e */
[----:B------:R-:W-:Y:S05]  /*29780*/  WARPSYNC.COLLECTIVE R15, `(.L_x_2238) ;  /* 0x000000000f087348 */ /* 0x000fea0003c00000 */
[----:B------:R0:W1:Y:S02]  /*29790*/  SHFL.IDX P6, R14, R13, R12, R11 ;  /* 0x0000000c0d0e7389 */ /* 0x00006400000c000b */
[----:B01----:R-:W-:Y:S01]  /*297a0*/  ENDCOLLECTIVE ;  /* 0x000000000000791b */ /* 0x003fe20003800000 */
.L_x_2238:
[----:B------:R-:W-:Y:S02]  /*297b0*/  IMAD.MOV.U32 R13, RZ, RZ, R116 ;  /* 0x000000ffff0d7224 */ /* 0x000fe400078e0074 */
[----:B------:R-:W-:Y:S01]  /*297c0*/  IMAD.MOV.U32 R12, RZ, RZ, R9 ;  /* 0x000000ffff0c7224 */ /* 0x000fe200078e0009 */
[----:B------:R-:W-:-:S07]  /*297d0*/  MOV R43, R14 ;  /* 0x0000000e002b7202 */ /* 0x000fce0000000f00 */
[----:B------:R-:W-:Y:S05]  /*297e0*/  WARPSYNC.COLLECTIVE R15, `(.L_x_2239) ;  /* 0x000000000f087348 */ /* 0x000fea0003c00000 */
[----:B------:R0:W1:Y:S02]  /*297f0*/  SHFL.IDX P6, R14, R13, R12, R11 ;  /* 0x0000000c0d0e7389 */ /* 0x00006400000c000b */
[----:B01----:R-:W-:Y:S01]  /*29800*/  ENDCOLLECTIVE ;  /* 0x000000000000791b */ /* 0x003fe20003800000 */
.L_x_2239:
[----:B------:R-:W-:Y:S02]  /*29810*/  IMAD.MOV.U32 R13, RZ, RZ, R47 ;  /* 0x000000ffff0d7224 */ /* 0x000fe400078e002f */
[----:B------:R-:W-:Y:S02]  /*29820*/  IMAD.MOV.U32 R12, RZ, RZ, R2 ;  /* 0x000000ffff0c7224 */ /* 0x000fe400078e0002 */
[----:B------:R-:W-:-:S07]  /*29830*/  IMAD.MOV.U32 R116, RZ, RZ, R14 ;  /* 0x000000ffff747224 */ /* 0x000fce00078e000e */
[----:B------:R-:W-:Y:S05]  /*29840*/  WARPSYNC.COLLECTIVE R15, `(.L_x_2240) ;  /* 0x000000000f087348 */ /* 0x000fea0003c00000 */
[----:B------:R0:W1:Y:S02]  /*29850*/  SHFL.IDX P6, R14, R13, R12, R11 ;  /* 0x0000000c0d0e7389 */ /* 0x00006400000c000b */
[----:B01----:R-:W-:Y:S01]  /*29860*/  ENDCOLLECTIVE ;  /* 0x000000000000791b */ /* 0x003fe20003800000 */
.L_x_2240:
[----:B------:R-:W-:Y:S02]  /*29870*/  SEL R41, R43, R116, P0 ;  /* 0x000000742b297207 */ /* 0x000fe40000000000 */
[----:B------:R-:W-:Y:S01]  /*29880*/  SEL R43, R116, R43, P0 ;  /* 0x0000002b742b7207 */ /* 0x000fe20000000000 */
[----:B------:R-:W-:Y:S02]  /*29890*/  IMAD.MOV.U32 R13, RZ, RZ, R120 ;  /* 0x000000ffff0d7224 */ /* 0x000fe400078e0078 */
[----:B------:R-:W-:Y:S02]  /*298a0*/  IMAD.MOV.U32 R12, RZ, RZ, R9 ;  /* 0x000000ffff0c7224 */ /* 0x000fe400078e0009 */
[----:B------:R-:W-:-:S07]  /*298b0*/  IMAD.MOV.U32 R47, RZ, RZ, R14 ;  /* 0x000000ffff2f7224 */ /* 0x000fce00078e000e */
[----:B------:R-:W-:Y:S05]  /*298c0*/  WARPSYNC.COLLECTIVE R15, `(.L_x_2241) ;  /* 0x000000000f087348 */ /* 0x000fea0003c00000 */
[----:B------:R0:W1:Y:S02]  /*298d0*/  SHFL.IDX P6, R14, R13, R12, R11 ;  /* 0x0000000c0d0e7389 */ /* 0x00006400000c000b */
[----:B01----:R-:W-:Y:S01]  /*298e0*/  ENDCOLLECTIVE ;  /* 0x000000000000791b */ /* 0x003fe20003800000 */
.L_x_2241:
[----:B------:R-:W-:Y:S02]  /*298f0*/  IMAD.MOV.U32 R13, RZ, RZ, R129 ;  /* 0x000000ffff0d7224 */ /* 0x000fe400078e0081 */
[----:B------:R-:W-:Y:S01]  /*29900*/  IMAD.MOV.U32 R12, RZ, RZ, R2 ;  /* 0x000000ffff0c7224 */ /* 0x000fe200078e0002 */
[----:B------:R-:W-:-:S07]  /*29910*/  MOV R120, R14 ;  /* 0x0000000e00787202 */ /* 0x000fce0000000f00 */
[----:B------:R-:W-:Y:S05]  /*29920*/  WARPSYNC.COLLECTIVE R15, `(.L_x_2242) ;  /* 0x000000000f087348 */ /* 0x000fea0003c00000 */
[----:B------:R0:W1:Y:S02]  /*29930*/  SHFL.IDX P6, R14, R13, R12, R11 ;  /* 0x0000000c0d0e7389 */ /* 0x00006400000c000b */
[----:B01----:R-:W-:Y:S01]  /*29940*/  ENDCOLLECTIVE ;  /* 0x000000000000791b */ /* 0x003fe20003800000 */
.L_x_2242:
        /* <DEDUP_REMOVED lines=8> */
.L_x_2243:
[----:B------:R-:W-:Y:S02]  /*299d0*/  IMAD.MOV.U32 R13, RZ, RZ, R55 ;  /* 0x000000ffff0d7224 */ /* 0x000fe400078e0037 */
[----:B------:R-:W-:Y:S02]  /*299e0*/  IMAD.MOV.U32 R12, RZ, RZ, R2 ;  /* 0x000000ffff0c7224 */ /* 0x000fe400078e0002 */
[----:B------:R-:W-:-:S07]  /*299f0*/  IMAD.MOV.U32 R122, RZ, RZ, R14 ;  /* 0x000000ffff7a7224 */ /* 0x000fce00078e000e */
[----:B------:R-:W-:Y:S05]  /*29a00*/  WARPSYNC.COLLECTIVE R15, `(.L_x_2244) ;  /* 0x000000000f087348 */ /* 0x000fea0003c00000 */
[----:B------:R0:W1:Y:S02]  /*29a10*/  SHFL.IDX P6, R14, R13, R12, R11 ;  /* 0x0000000c0d0e7389 */ /* 0x00006400000c000b */
[----:B01----:R-:W-:Y:S01]  /*29a20*/  ENDCOLLECTIVE ;  /* 0x000000000000791b */ /* 0x003fe20003800000 */
.L_x_2244:
[----:B------:R-:W-:Y:S02]  /*29a30*/  IMAD.MOV.U32 R13, RZ, RZ, R128 ;  /* 0x000000ffff0d7224 */ /* 0x000fe400078e0080 */
[----:B------:R-:W-:Y:S01]  /*29a40*/  IMAD.MOV.U32 R12, RZ, RZ, R9 ;  /* 0x000000ffff0c7224 */ /* 0x000fe200078e0009 */
[----:B------:R-:W-:-:S07]  /*29a50*/  MOV R55, R14 ;  /* 0x0000000e00377202 */ /* 0x000fce0000000f00 */
[----:B------:R-:W-:Y:S05]  /*29a60*/  WARPSYNC.COLLECTIVE R15, `(.L_x_2245) ;  /* 0x000000000f087348 */ /* 0x000fea0003c00000 */
[----:B------:R0:W1:Y:S02]  /*29a70*/  SHFL.IDX P6, R14, R13, R12, R11 ;  /* 0x0000000c0d0e7389 */ /* 0x00006400000c000b */
[----:B01----:R-:W-:Y:S01]  /*29a80*/  ENDCOLLECTIVE ;  /* 0x000000000000791b */ /* 0x003fe20003800000 */
.L_x_2245:
[----:B------:R-:W-:Y:S02]  /*29a90*/  IMAD.MOV.U32 R13, RZ, RZ, R131 ;  /* 0x000000ffff0d7224 */ /* 0x000fe400078e0083 */
[----:B------:R-:W-:Y:S02]  /*29aa0*/  IMAD.MOV.U32 R12, RZ, RZ, R2 ;  /* 0x000000ffff0c7224 */ /* 0x000fe400078e0002 */
[----:B------:R-:W-:-:S07]  /*29ab0*/  IMAD.MOV.U32 R128, RZ, RZ, R14 ;  /* 0x000000ffff807224 */ /* 0x000fce00078e000e */
[----:B------:R-:W-:Y:S05]  /*29ac0*/  WARPSYNC.COLLECTIVE R15, `(.L_x_2246) ;  /* 0x000000000f087348 */ /* 0x000fea0003c00000 */
[----:B------:R0:W1:Y:S02]  /*29ad0*/  SHFL.IDX P6, R14, R13, R12, R11 ;  /* 0x0000000c0d0e7389 */ /* 0x00006400000c000b */
[----:B01----:R-:W-:Y:S01]  /*29ae0*/  ENDCOLLECTIVE ;  /* 0x000000000000791b */ /* 0x003fe20003800000 */
.L_x_2246:
        /* <DEDUP_REMOVED lines=8> */
.L_x_2247:
[----:B------:R-:W-:Y:S02]  /*29b70*/  IMAD.MOV.U32 R13, RZ, RZ, R63 ;  /* 0x000000ffff0d7224 */ /* 0x000fe400078e003f */
[----:B------:R-:W-:Y:S01]  /*29b80*/  IMAD.MOV.U32 R12, RZ, RZ, R2 ;  /* 0x000000ffff0c7224 */ /* 0x000fe200078e0002 */
[----:B------:R-:W-:-:S07]  /*29b90*/  MOV R118, R14 ;  /* 0x0000000e00767202 */ /* 0x000fce0000000f00 */
[----:B------:R-:W-:Y:S05]  /*29ba0*/  WARPSYNC.COLLECTIVE R15, `(.L_x_2248) ;  /* 0x000000000f087348 */ /* 0x000fea0003c00000 */
[----:B------:R0:W1:Y:S02]  /*29bb0*/  SHFL.IDX P6, R14, R13, R12, R11 ;  /* 0x0000000c0d0e7389 */ /* 0x00006400000c000b */
[----:B01----:R-:W-:Y:S01]  /*29bc0*/  ENDCOLLECTIVE ;  /* 0x000000000000791b */ /* 0x003fe20003800000 */
.L_x_2248:
        /* <DEDUP_REMOVED lines=8> */
.L_x_2249:
[----:B------:R-:W-:Y:S02]  /*29c50*/  IMAD.MOV.U32 R13, RZ, RZ, R111 ;  /* 0x000000ffff0d7224 */ /* 0x000fe400078e006f */
[----:B------:R-:W-:Y:S02]  /*29c60*/  IMAD.MOV.U32 R12, RZ, RZ, R2 ;  /* 0x000000ffff0c7224 */ /* 0x000fe400078e0002 */
[----:B------:R-:W-:-:S07]  /*29c70*/  IMAD.MOV.U32 R124, RZ, RZ, R14 ;  /* 0x000000ffff7c7224 */ /* 0x000fce00078e000e */
[----:B------:R-:W-:Y:S05]  /*29c80*/  WARPSYNC.COLLECTIVE R15, `(.L_x_2250) ;  /* 0x000000000f087348 */ /* 0x000fea0003c00000 */
[----:B------:R0:W1:Y:S02]  /*29c90*/  SHFL.IDX P6, R14, R13, R12, R11 ;  /* 0x0000000c0d0e7389 */ /* 0x00006400000c000b */
[----:B01----:R-:W-:Y:S01]  /*29ca0*/  ENDCOLLECTIVE ;  /* 0x000000000000791b */ /* 0x003fe20003800000 */
.L_x_2250:
        /* <DEDUP_REMOVED lines=8> */
.L_x_2251:
[----:B------:R-:W-:Y:S02]  /*29d30*/  IMAD.MOV.U32 R13, RZ, RZ, R71 ;  /* 0x000000ffff0d7224 */ /* 0x000fe400078e0047 */
[----:B------:R-:W-:Y:S02]  /*29d40*/  IMAD.MOV.U32 R12, RZ, RZ, R2 ;  /* 0x000000ffff0c7224 */ /* 0x000fe400078e0002 */
[----:B------:R-:W-:-:S07]  /*29d50*/  IMAD.MOV.U32 R126, RZ, RZ, R14 ;  /* 0x000000ffff7e7224 */ /* 0x000fce00078e000e */
[----:B------:R-:W-:Y:S05]  /*29d60*/  WARPSYNC.COLLECTIVE R15, `(.L_x_2252) ;  /* 0x000000000f087348 */ /* 0x000fea0003c00000 */
[----:B------:R0:W1:Y:S02]  /*29d70*/  SHFL.IDX P6, R14, R13, R12, R11 ;  /* 0x0000000c0d0e7389 */ /* 0x00006400000c000b */
[----:B01----:R-:W-:Y:S01]  /*29d80*/  ENDCOLLECTIVE ;  /* 0x000000000000791b */ /* 0x003fe20003800000 */
.L_x_2252:
        /* <DEDUP_REMOVED lines=8> */
.L_x_2253:
[----:B------:R-:W-:Y:S02]  /*29e10*/  IMAD.MOV.U32 R13, RZ, RZ, R75 ;  /* 0x000000ffff0d7224 */ /* 0x000fe400078e004b */
[----:B------:R-:W-:Y:S01]  /*29e20*/  IMAD.MOV.U32 R12, RZ, RZ, R2 ;  /* 0x000000ffff0c7224 */ /* 0x000fe200078e0002 */
[----:B------:R-:W-:-:S07]  /*29e30*/  MOV R132, R14 ;  /* 0x0000000e00847202 */ /* 0x000fce0000000f00 */
[----:B------:R-:W-:Y:S05]  /*29e40*/  WARPSYNC.COLLECTIVE R15, `(.L_x_2254) ;  /* 0x000000000f087348 */ /* 0x000fea0003c00000 */
[----:B------:R0:W1:Y:S02]  /*29e50*/  SHFL.IDX P6, R14, R13, R12, R11 ;  /* 0x0000000c0d0e7389 */ /* 0x00006400000c000b */
[----:B01----:R-:W-:Y:S01]  /*29e60*/  ENDCOLLECTIVE ;  /* 0x000000000000791b */ /* 0x003fe20003800000 */
.L_x_2254:
[----:B------:R-:W-:Y:S02]  /*29e70*/  SEL R69, R71, R132, P0 ;  /* 0x0000008447457207 */ /* 0x000fe40000000000 */
[----:B------:R-:W-:Y:S01]  /*29e80*/  SEL R71, R132, R71, P0 ;  /* 0x0000004784477207 */ /* 0x000fe20000000000 */
[----:B------:R-:W-:Y:S01]  /*29e90*/  IMAD.MOV.U32 R13, RZ, RZ, R5 ;  /* 0x000000ffff0d7224 */ /* 0x000fe200078e0005 */
[----:B------:R-:W-:Y:S01]  /*29ea0*/  SEL R5, R37, R102, P0 ;  /* 0x0000006625057207 */ /* 0x000fe20000000000 */
[----:B------:R-:W-:Y:S01]  /*29eb0*/  IMAD.MOV.U32 R12, RZ, RZ, R9 ;  /* 0x000000ffff0c7224 */ /* 0x000fe200078e0009 */
[----:B------:R-:W-:Y:S02]  /*29ec0*/  SEL R9, R33, R104, P0 ;  /* 0x0000006821097207 */ /* 0x000fe40000000000 */
[----:B------:R-:W-:Y:S02]  /*29ed0*/  SEL R37, R39, R114, P0 ;  /* 0x0000007227257207 */ /* 0x000fe40000000000 */
[----:B------:R-:W-:Y:S01]  /*29ee0*/  SEL R39, R114, R39, P0 ;  /* 0x0000002772277207 */ /* 0x000fe20000000000 */
[----:B------:R-:W-:-:S07]  /*29ef0*/  IMAD.MOV.U32 R75, RZ, RZ, R14 ;  /* 0x000000ffff4b7224 */ /* 0x000fce00078e000e */
[----:B------:R-:W-:Y:S05]  /*29f00*/  WARPSYNC.COLLECTIVE R15, `(.L_x_2255) ;  /* 0x000000000f087348 */ /* 0x000fea0003c00000 */
[----:B------:R0:W1:Y:S02]  /*29f10*/  SHFL.IDX P6, R14, R13, R12, R11 ;  /* 0x0000000c0d0e7389 */ /* 0x00006400000c000b */
[----:B01----:R-:W-:Y:S01]  /*29f20*/  ENDCOLLECTIVE ;  /* 0x000000000000791b */ /* 0x003fe20003800000 */
.L_x_2255:
[----:B------:R-:W-:Y:S02]  /*29f30*/  SEL R12, R49, R56, P0 ;  /* 0x00000038310c7207 */ /* 0x000fe40000000000 */
[----:B------:R-:W-:Y:S02]  /*29f40*/  SEL R11, R104, R33, P0 ;  /* 0x00000021680b7207 */ /* 0x000fe40000000000 */
[----:B------:R-:W-:Y:S02]  /*29f50*/  SEL R13, R29, R106, P0 ;  /* 0x0000006a1d0d7207 */ /* 0x000fe40000000000 */
[----:B------:R-:W-:Y:S02]  /*29f60*/  SEL R15, R106, R29, P0 ;  /* 0x0000001d6a0f7207 */ /* 0x000fe40000000000 */
[----:B------:R-:W-:Y:S01]  /*29f70*/  SEL R29, R31, R110, P0 ;  /* 0x0000006e1f1d7207 */ /* 0x000fe20000000000 */
[----:B------:R-:W-:Y:S01]  /*29f80*/  IMAD.MOV.U32 R2, RZ, RZ, R14 ;  /* 0x000000ffff027224 */ /* 0x000fe200078e000e */
        /* <DEDUP_REMOVED lines=9> */
.L_x_1950:
[----:B------:R-:W-:Y:S01]  /*2a020*/  IMAD.MOV.U32 R13, RZ, RZ, R3 ;  /* 0x000000ffff0d7224 */ /* 0x000fe200078e0003 */
[----:B------:R-:W-:Y:S01]  /*2a030*/  MOV R12, RZ ;  /* 0x000000ff000c7202 */ /* 0x000fe20000000f00 */
[----:B------:R-:W-:Y:S02]  /*2a040*/  IMAD.MOV.U32 R11, RZ, RZ, 0x181f ;  /* 0x0000181fff0b7424 */ /* 0x000fe400078e00ff */
[----:B------:R-:W-:-:S07]  /*2a050*/  IMAD.MOV.U32 R15, RZ, RZ, -0x1 ;  /* 0xffffffffff0f7424 */ /* 0x000fce00078e00ff */
[----:B------:R-:W-:Y:S05]  /*2a060*/  WARPSYNC.COLLECTIVE R15, `(.L_x_2257) ;  /* 0x000000000f087348 */ /* 0x000fea0003c00000 */
[----:B------:R0:W1:Y:S02]  /*2a070*/  SHFL.IDX P6, R14, R13, R12, R11 ;  /* 0x0000000c0d0e7389 */ /* 0x00006400000c000b */
[----:B01----:R-:W-:Y:S01]  /*2a080*/  ENDCOLLECTIVE ;  /* 0x000000000000791b */ /* 0x003fe20003800000 */
.L_x_2257:
[----:B------:R-:W-:Y:S02]  /*2a090*/  IMAD.MOV.U32 R13, RZ, RZ, R2 ;  /* 0x000000ffff0d7224 */ /* 0x000fe400078e0002 */
[----:B------:R-:W-:-:S07]  /*2a0a0*/  IMAD.MOV.U32 R0, RZ, RZ, R14 ;  /* 0x000000ffff007224 */ /* 0x000fce00078e000e */
[----:B------:R-:W-:Y:S05]  /*2a0b0*/  WARPSYNC.COLLECTIVE R15, `(.L_x_2258) ;  /* 0x000000000f087348 */ /* 0x000fea0003c00000 */
[----:B------:R0:W1:Y:S02]  /*2a0c0*/  SHFL.IDX P6, R14, R13, R12, R11 ;  /* 0x0000000c0d0e7389 */ /* 0x00006400000c000b */
[----:B01----:R-:W-:Y:S01]  /*2a0d0*/  ENDCOLLECTIVE ;  /* 0x000000000000791b */ /* 0x003fe20003800000 */
.L_x_2258:
[----:B------:R-:W-:Y:S05]  /*2a0e0*/  BRA `(.L_x_2259) ;  /* 0xffffff4000d07947 */ /* 0x000fea000383ffff */
.L_x_1953:
[----:B------:R-:W-:Y:S01]  /*2a0f0*/  BSSY B1, `(.L_x_2260) ;  /* 0x0000008000017945 */ /* 0x000fe20003800000 */
[----:B------:R-:W-:Y:S02]  /*2a100*/  IMAD.MOV.U32 R13, RZ, RZ, R3 ;  /* 0x000000ffff0d7224 */ /* 0x000fe400078e0003 */
[----:B------:R-:W-:Y:S02]  /*2a110*/  IMAD.MOV.U32 R12, RZ, RZ, 0x1 ;  /* 0x00000001ff0c7424 */ /* 0x000fe400078e00ff */
[----:B------:R-:W-:Y:S02]  /*2a120*/  IMAD.MOV.U32 R11, RZ, RZ, 0x181f ;  /* 0x0000181fff0b7424 */ /* 0x000fe400078e00ff */
[----:B---3--:R-:W-:-:S07]  /*2a130*/  IMAD.MOV.U32 R15, RZ, RZ, -0x1 ;  /* 0xffffffffff0f7424 */ /* 0x008fce00078e00ff */
[----:B012---:R-:W-:Y:S05]  /*2a140*/  WARPSYNC.COLLECTIVE R15, `(.L_x_2261) ;  /* 0x000000000f087348 */ /* 0x007fea0003c00000 */
[----:B--2---:R2:W3:Y:S02]  /*2a150*/  SHFL.IDX P6, R14, R13, R12, R11 ;  /* 0x0000000c0d0e7389 */ /* 0x0044e400000c000b */
[----:B0123--:R-:W-:Y:S01]  /*2a160*/  ENDCOLLECTIVE ;  /* 0x000000000000791b */ /* 0x00ffe20003800000 */
.L_x_2261:
[----:B------:R-:W-:Y:S05]  /*2a170*/  BSYNC B1 ;  /* 0x0000000000017941 */ /* 0x000fea0003800000 */
.L_x_2260:
[----:B------:R-:W-:Y:S01]  /*2a180*/  IMAD.MOV.U32 R13, RZ, RZ, R2 ;  /* 0x000000ffff0d7224 */ /* 0x000fe200078e0002 */
[----:B------:R-:W-:Y:S01]  /*2a190*/  MOV R0, R14 ;  /* 0x0000000e00007202 */ /* 0x000fe20000000f00 */
[----:B------:R-:W-:Y:S02]  /*2a1a0*/  IMAD.MOV.U32 R12, RZ, RZ, 0x1 ;  /* 0x00000001ff0c7424 */ /* 0x000fe400078e00ff */
[----:B------:R-:W-:Y:S02]  /*2a1b0*/  IMAD.MOV.U32 R11, RZ, RZ, 0x181f ;  /* 0x0000181fff0b7424 */ /* 0x000fe400078e00ff */
[----:B------:R-:W-:-:S07]  /*2a1c0*/  IMAD.MOV.U32 R15, RZ, RZ, -0x1 ;  /* 0xffffffffff0f7424 */ /* 0x000fce00078e00ff */
[----:B------:R-:W-:Y:S05]  /*2a1d0*/  WARPSYNC.COLLECTIVE R15, `(.L_x_2262) ;  /* 0x000000000f087348 */ /* 0x000fea0003c00000 */
[----:B------:R0:W1:Y:S02]  /*2a1e0*/  SHFL.IDX P6, R14, R13, R12, R11 ;  /* 0x0000000c0d0e7389 */ /* 0x00006400000c000b */
[----:B01----:R-:W-:Y:S01]  /*2a1f0*/  ENDCOLLECTIVE ;  /* 0x000000000000791b */ /* 0x003fe20003800000 */
.L_x_2262:
[----:B------:R-:W-:Y:S05]  /*2a200*/  BRA `(.L_x_2263) ;  /* 0xffffff4000f07947 */ /* 0x000fea000383ffff */
.L_x_1956:
[----:B------:R-:W-:Y:S01]  /*2a210*/  BSSY B1, `(.L_x_2264) ;  /* 0x0000008000017945 */ /* 0x000fe20003800000 */
[----:B------:R-:W-:Y:S02]  /*2a220*/  IMAD.MOV.U32 R13, RZ, RZ, R3 ;  /* 0x000000ffff0d7224 */ /* 0x000fe400078e0003 */
[----:B------:R-:W-:Y:S02]  /*2a230*/  IMAD.MOV.U32 R12, RZ, RZ, 0x2 ;  /* 0x00000002ff0c7424 */ /* 0x000fe400078e00ff */
[----:B------:R-:W-:Y:S02]  /*2a240*/  IMAD.MOV.U32 R11, RZ, RZ, 0x181f ;  /* 0x0000181fff0b7424 */ /* 0x000fe400078e00ff */
[----:B---3--:R-:W-:-:S07]  /*2a250*/  IMAD.MOV.U32 R15, RZ, RZ, -0x1 ;  /* 0xffffffffff0f7424 */ /* 0x008fce00078e00ff */
[----:B012-4-:R-:W-:Y:S05]  /*2a260*/  WARPSYNC.COLLECTIVE R15, `(.L_x_2265) ;  /* 0x000000000f087348 */ /* 0x017fea0003c00000 */
[----:B--2---:R2:W3:Y:S02]  /*2a270*/  SHFL.IDX P6, R14, R13, R12, R11 ;  /* 0x0000000c0d0e7389 */ /* 0x0044e400000c000b */
[----:B01234-:R-:W-:Y:S01]  /*2a280*/  ENDCOLLECTIVE ;  /* 0x000000000000791b */ /* 0x01ffe20003800000 */
.L_x_2265:
[----:B------:R-:W-:Y:S05]  /*2a290*/  BSYNC B1 ;  /* 0x0000000000017941 */ /* 0x000fea0003800000 */
.L_x_2264:
        /* <DEDUP_REMOVED lines=8> */
.L_x_2266:
[----:B------:R-:W-:Y:S05]  /*2a320*/  BRA `(.L_x_2267) ;  /* 0xffffff4400107947 */ /* 0x000fea000383ffff */
.L_x_1959:
        /* <DEDUP_REMOVED lines=8> */
.L_x_2269:
[----:B------:R-:W-:Y:S05]  /*2a3b0*/  BSYNC B1 ;  /* 0x0000000000017941 */ /* 0x000fea0003800000 */
.L_x_2268:
        /* <DEDUP_REMOVED lines=8> */
.L_x_2270:
[----:B------:R-:W-:Y:S05]  /*2a440*/  BRA `(.L_x_2271) ;  /* 0xffffff4400307947 */ /* 0x000fea000383ffff */
.L_x_1983:
[----:B------:R-:W0:Y:S01]  /*2a450*/  S2R R5, SR_TID.X ;  /* 0x0000000000057919 */ /* 0x000e220000002100 */
[----:B------:R-:W-:Y:S01]  /*2a460*/  BSSY B1, `(.L_x_2272) ;  /* 0x000000a000017945 */ /* 0x000fe20003800000 */
[----:B------:R-:W-:Y:S02]  /*2a470*/  IMAD.MOV.U32 R12, RZ, RZ, RZ ;  /* 0x000000ffff0c7224 */ /* 0x000fe400078e00ff */
        /* <DEDUP_REMOVED lines=8> */
.L_x_2273:
[----:B------:R-:W-:Y:S05]  /*2a500*/  BSYNC B1 ;  /* 0x0000000000017941 */ /* 0x000fea0003800000 */
.L_x_2272:
[----:B------:R-:W-:Y:S05]  /*2a510*/  BRA `(.L_x_2274) ;  /* 0xffffff5c00a07947 */ /* 0x000fea000383ffff */
.L_x_1985:
[----:B------:R-:W-:Y:S01]  /*2a520*/  BSSY B1, `(.L_x_2275) ;  /* 0x0000006000017945 */ /* 0x000fe20003800000 */
[----:B------:R-:W-:-:S07]  /*2a530*/  MOV R15, 0xffffffff ;  /* 0xffffffff000f7802 */ /* 0x000fce0000000f00 */
[----:B0-----:R-:W-:Y:S05]  /*2a540*/  WARPSYNC.COLLECTIVE R15, `(.L_x_2276) ;  /* 0x000000000f0c7348 */ /* 0x001fea0003c00000 */
[----:B------:R-:W-:Y:S02]  /*2a550*/  ELECT P6, UR62, PT ;  /* 0x00000000003e782f */ /* 0x000fe400038c0000 */
[----:B------:R-:W-:Y:S01]  /*2a560*/  MOV R14, UR62 ;  /* 0x0000003e000e7c02 */ /* 0x000fe20008000f00 */
[----:B0-----:R-:W-:Y:S10]  /*2a570*/  ENDCOLLECTIVE ;  /* 0x000000000000791b */ /* 0x001ff40003800000 */
.L_x_2276:
[----:B------:R-:W-:Y:S05]  /*2a580*/  BSYNC B1 ;  /* 0x0000000000017941 */ /* 0x000fea0003800000 */
.L_x_2275:
[----:B------:R-:W-:Y:S05]  /*2a590*/  BRA `(.L_x_1984) ;  /* 0xffffff5c00987947 */ /* 0x000fea000383ffff */
.L_x_1987:
[----:B0-----:R0:W1:Y:S02]  /*2a5a0*/  SYNCS.PHASECHK.TRANS64.TRYWAIT P0, [R23+URZ+0x28420], R5 ;  /* 0x02842005170075a7 */ /* 0x001064000800017f */
[----:B-1----:R-:W-:Y:S05]  /*2a5b0*/  @!P0 NANOSLEEP.SYNCS 0x989680 ;  /* 0x009896800000895d */ /* 0x002fea0003900000 */
[----:B------:R-:W1:Y:S02]  /*2a5c0*/  @!P0 SYNCS.PHASECHK.TRANS64 P0, [R23+URZ+0x28420], R5 ;  /* 0x02842005170085a7 */ /* 0x000e64000800007f */
[----:B-1----:R-:W-:Y:S05]  /*2a5d0*/  @!P0 BRA `(.L_x_1987) ;  /* 0xfffffffc00f08947 */ /* 0x002fea000383ffff */
[----:B------:R-:W-:Y:S05]  /*2a5e0*/  BRA `(.L_x_2277) ;  /* 0xffffff5c00a87947 */ /* 0x000fea000383ffff */
.L_x_1991:
[----:B-1----:R1:W2:Y:S02]  /*2a5f0*/  SYNCS.PHASECHK.TRANS64.TRYWAIT P0, [R12+URZ+0x284a0], R11 ;  /* 0x0284a00b0c0075a7 */ /* 0x0022a4000800017f */
[----:B--2---:R-:W-:Y:S05]  /*2a600*/  @!P0 NANOSLEEP.SYNCS 0x989680 ;  /* 0x009896800000895d */ /* 0x004fea0003900000 */
[----:B------:R-:W2:Y:S02]  /*2a610*/  @!P0 SYNCS.PHASECHK.TRANS64 P0, [R12+URZ+0x284a0], R11 ;  /* 0x0284a00b0c0085a7 */ /* 0x000ea4000800007f */
[----:B--2---:R-:W-:Y:S05]  /*2a620*/  @!P0 BRA `(.L_x_1991) ;  /* 0xfffffffc00f08947 */ /* 0x004fea000383ffff */
[----:B------:R-:W-:Y:S05]  /*2a630*/  BRA `(.L_x_2278) ;  /* 0xffffff5c00c07947 */ /* 0x000fea000383ffff */
.L_x_1997:
[----:B0-----:R0:W2:Y:S02]  /*2a640*/  SYNCS.PHASECHK.TRANS64.TRYWAIT P0, [R12+URZ+0x284c0], R11 ;  /* 0x0284c00b0c0075a7 */ /* 0x0010a4000800017f */
[----:B--2---:R-:W-:Y:S05]  /*2a650*/  @!P0 NANOSLEEP.SYNCS 0x989680 ;  /* 0x009896800000895d */ /* 0x004fea0003900000 */
[----:B------:R-:W2:Y:S02]  /*2a660*/  @!P0 SYNCS.PHASECHK.TRANS64 P0, [R12+URZ+0x284c0], R11 ;  /* 0x0284c00b0c0085a7 */ /* 0x000ea4000800007f */
[----:B--2---:R-:W-:Y:S05]  /*2a670*/  @!P0 BRA `(.L_x_1997) ;  /* 0xfffffffc00f08947 */ /* 0x004fea000383ffff */
[----:B------:R-:W-:Y:S05]  /*2a680*/  BRA `(.L_x_2279) ;  /* 0xffffff60007c7947 */ /* 0x000fea000383ffff */
.L_x_2005:
[----:B-1----:R1:W2:Y:S02]  /*2a690*/  SYNCS.PHASECHK.TRANS64.TRYWAIT P1, [R11+URZ+0x284a0], R9 ;  /* 0x0284a0090b0075a7 */ /* 0x0022a4000802017f */
[----:B--2---:R-:W-:Y:S05]  /*2a6a0*/  @!P1 NANOSLEEP.SYNCS 0x989680 ;  /* 0x009896800000995d */ /* 0x004fea0003900000 */
[----:B------:R-:W2:Y:S02]  /*2a6b0*/  @!P1 SYNCS.PHASECHK.TRANS64 P1, [R11+URZ+0x284a0], R9 ;  /* 0x0284a0090b0095a7 */ /* 0x000ea4000802007f */
[----:B--2---:R-:W-:Y:S05]  /*2a6c0*/  @!P1 BRA `(.L_x_2005) ;  /* 0xfffffffc00f09947 */ /* 0x004fea000383ffff */
[----:B------:R-:W-:Y:S05]  /*2a6d0*/  BRA `(.L_x_2280) ;  /* 0xffffff6400747947 */ /* 0x000fea000383ffff */
.L_x_2011:
[----:B0-----:R0:W2:Y:S02]  /*2a6e0*/  SYNCS.PHASECHK.TRANS64.TRYWAIT P1, [R11+URZ+0x284c0], R9 ;  /* 0x0284c0090b0075a7 */ /* 0x0010a4000802017f */
[----:B--2---:R-:W-:Y:S05]  /*2a6f0*/  @!P1 NANOSLEEP.SYNCS 0x989680 ;  /* 0x009896800000995d */ /* 0x004fea0003900000 */
[----:B------:R-:W2:Y:S02]  /*2a700*/  @!P1 SYNCS.PHASECHK.TRANS64 P1, [R11+URZ+0x284c0], R9 ;  /* 0x0284c0090b0095a7 */ /* 0x000ea4000802007f */
[----:B--2---:R-:W-:Y:S05]  /*2a710*/  @!P1 BRA `(.L_x_2011) ;  /* 0xfffffffc00f09947 */ /* 0x004fea000383ffff */
[----:B------:R-:W-:Y:S05]  /*2a720*/  BRA `(.L_x_2281) ;  /* 0xffffff68002c7947 */ /* 0x000fea000383ffff */
.L_x_2035:
        /* <DEDUP_REMOVED lines=11> */
.L_x_2283:
[----:B------:R-:W-:Y:S05]  /*2a7e0*/  BSYNC B0 ;  /* 0x0000000000007941 */ /* 0x000fea0003800000 */
.L_x_2282:
[----:B------:R-:W-:Y:S05]  /*2a7f0*/  BRA `(.L_x_2284) ;  /* 0xffffff7800687947 */ /* 0x000fea000383ffff */
.L_x_2038:
[----:B0-----:R0:W1:Y:S02]  /*2a800*/  SYNCS.PHASECHK.TRANS64.TRYWAIT P0, [R6+URZ+0x28480], R21 ;  /* 0x02848015060075a7 */ /* 0x001064000800017f */
[----:B-1----:R-:W-:Y:S05]  /*2a810*/  @!P0 NANOSLEEP.SYNCS 0x989680 ;  /* 0x009896800000895d */ /* 0x002fea0003900000 */
[----:B------:R-:W1:Y:S02]  /*2a820*/  @!P0 SYNCS.PHASECHK.TRANS64 P0, [R6+URZ+0x28480], R21 ;  /* 0x02848015060085a7 */ /* 0x000e64000800007f */
[----:B-1----:R-:W-:Y:S05]  /*2a830*/  @!P0 BRA `(.L_x_2038) ;  /* 0xfffffffc00f08947 */ /* 0x002fea000383ffff */
[----:B------:R-:W-:Y:S05]  /*2a840*/  BRA `(.L_x_2285) ;  /* 0xffffff7800887947 */ /* 0x000fea000383ffff */
.L_x_2039:
        /* <DEDUP_REMOVED lines=8> */
.L_x_2287:
[----:B------:R-:W-:Y:S05]  /*2a8d0*/  BSYNC B0 ;  /* 0x0000000000007941 */ /* 0x000fea0003800000 */
.L_x_2286:
[----:B------:R-:W-:Y:S01]  /*2a8e0*/  IMAD.MOV.U32 R13, RZ, RZ, R2 ;  /* 0x000000ffff0d7224 */ /* 0x000fe200078e0002 */
[----:B------:R-:W-:Y:S01]  /*2a8f0*/  MOV R5, R14 ;  /* 0x0000000e00057202 */ /* 0x000fe20000000f00 */
[----:B------:R-:W-:Y:S01]  /*2a900*/  IMAD.MOV.U32 R12, RZ, RZ, RZ ;  /* 0x000000ffff0c7224 */ /* 0x000fe200078e00ff */
[----:B------:R-:W-:Y:S01]  /*2a910*/  LOP3.LUT R27, R34, 0x80, RZ, 0xfc, !PT ;  /* 0x00000080221b7812 */ /* 0x000fe200078efcff */
[----:B------:R-:W-:Y:S01]  /*2a920*/  IMAD.MOV.U32 R11, RZ, RZ, 0x181f ;  /* 0x0000181fff0b7424 */ /* 0x000fe200078e00ff */
[C---:B------:R-:W-:Y:S01]  /*2a930*/  ISETP.GE.AND P3, PT, R24.reuse, 0x11, PT ;  /* 0x000000111800780c */ /* 0x040fe20003f66270 */
[----:B------:R-:W-:Y:S01]  /*2a940*/  IMAD.MOV.U32 R15, RZ, RZ, -0x1 ;  /* 0xffffffffff0f7424 */ /* 0x000fe200078e00ff */
[----:B------:R-:W-:-:S13]  /*2a950*/  ISETP.GE.AND P5, PT, R24, 0x31, PT ;  /* 0x000000311800780c */ /* 0x000fda0003fa6270 */
[----:B------:R-:W-:Y:S05]  /*2a960*/  WARPSYNC.COLLECTIVE R15, `(.L_x_2288) ;  /* 0x000000000f087348 */ /* 0x000fea0003c00000 */
[----:B------:R0:W1:Y:S02]  /*2a970*/  SHFL.IDX P6, R14, R13, R12, R11 ;  /* 0x0000000c0d0e7389 */ /* 0x00006400000c000b */
[----:B01----:R-:W-:Y:S01]  /*2a980*/  ENDCOLLECTIVE ;  /* 0x000000000000791b */ /* 0x003fe20003800000 */
.L_x_2288:
[----:B------:R-:W0:Y:S01]  /*2a990*/  LDC R15, c[0x0][0x2f4] ;  /* 0x0000bd00ff0f7b82 */ /* 0x000e220000000800 */
[----:B------:R-:W-:Y:S01]  /*2a9a0*/  IMAD.MOV.U32 R13, RZ, RZ, R3 ;  /* 0x000000ffff0d7224 */ /* 0x000fe200078e0003 */
[----:B------:R-:W-:Y:S01]  /*2a9b0*/  MOV R12, 0x1 ;  /* 0x00000001000c7802 */ /* 0x000fe20000000f00 */
[----:B------:R-:W-:-:S05]  /*2a9c0*/  IMAD.MOV.U32 R8, RZ, RZ, R14 ;  /* 0x000000ffff087224 */ /* 0x000fca00078e000e */
[----:B------:R-:W-:-:S05]  /*2a9d0*/  IADD3 R8, P0, R34, R8, RZ ;  /* 0x0000000822087210 */ /* 0x000fca0007f1e0ff */
[----:B------:R-:W-:Y:S02]  /*2a9e0*/  IMAD.X R9, RZ, RZ, R5, P0 ;  /* 0x000000ffff097224 */ /* 0x000fe400000e0605 */
        /* <DEDUP_REMOVED lines=8> */
.L_x_2289:
[----:B------:R-:W-:Y:S01]  /*2aa70*/  @!PT LDS RZ, [RZ] ;  /* 0x00000000fffff984 */ /* 0x000fe20000000800 */
[----:B------:R-:W-:Y:S01]  /*2aa80*/  @!PT LDS RZ, [RZ] ;  /* 0x00000000fffff984 */ /* 0x000fe20000000800 */
[----:B------:R-:W-:Y:S01]  /*2aa90*/  @!PT LDS RZ, [RZ] ;  /* 0x00000000fffff984 */ /* 0x000fe20000000800 */
[----:B------:R0:W-:Y:S01]  /*2aaa0*/  LDGSTS.E.BYPASS.LTC128B.128 [R5+0x10000], desc[UR36][R8.64], !P1 ;  /* 0x1000000008057fae */ /* 0x0001e2000c901d64 */
[----:B------:R-:W-:Y:S01]  /*2aab0*/  ISETP.LT.OR P1, PT, R24, 0x1, P0 ;  /* 0x000000011800780c */ /* 0x000fe20000721670 */
[----:B------:R-:W-:-:S12]  /*2aac0*/  IMAD.MOV.U32 R13, RZ, RZ, R2 ;  /* 0x000000ffff0d7224 */ /* 0x000fd800078e0002 */
[----:B------:R0:W-:Y:S01]  /*2aad0*/  LDGSTS.E.BYPASS.LTC128B.128 [R5+0x12000], desc[UR36][R8.64+0x80], !P1 ;  /* 0x1200008008057fae */ /* 0x0001e2000c901d64 */
[----:B------:R-:W-:-:S07]  /*2aae0*/  IMAD.MOV.U32 R7, RZ, RZ, R14 ;  /* 0x000000ffff077224 */ /* 0x000fce00078e000e */
[----:B0-----:R-:W-:Y:S05]  /*2aaf0*/  WARPSYNC.COLLECTIVE R15, `(.L_x_2290) ;  /* 0x000000000f087348 */ /* 0x001fea0003c00000 */
[----:B------:R1:W2:Y:S02]  /*2ab00*/  SHFL.IDX P6, R14, R13, R12, R11 ;  /* 0x0000000c0d0e7389 */ /* 0x0002a400000c000b */
[----:B012---:R-:W-:Y:S01]  /*2ab10*/  ENDCOLLECTIVE ;  /* 0x000000000000791b */ /* 0x007fe20003800000 */
.L_x_2290:
[----:B------:R-:W-:Y:S02]  /*2ab20*/  IMAD.MOV.U32 R13, RZ, RZ, R3 ;  /* 0x000000ffff0d7224 */ /* 0x000fe400078e0003 */
[----:B------:R-:W-:Y:S02]  /*2ab30*/  IMAD.MOV.U32 R12, RZ, RZ, 0x2 ;  /* 0x00000002ff0c7424 */ /* 0x000fe400078e00ff */
[----:B------:R-:W-:-:S07]  /*2ab40*/  IMAD.MOV.U32 R8, RZ, RZ, R14 ;  /* 0x000000ffff087224 */ /* 0x000fce00078e000e */
[----:B------:R-:W-:Y:S05]  /*2ab50*/  WARPSYNC.COLLECTIVE R15, `(.L_x_2291) ;  /* 0x000000000f087348 */ /* 0x000fea0003c00000 */
[----:B------:R0:W1:Y:S02]  /*2ab60*/  SHFL.IDX P6, R14, R13, R12, R11 ;  /* 0x0000000c0d0e7389 */ /* 0x00006400000c000b */
[----:B01----:R-:W-:Y:S01]  /*2ab70*/  ENDCOLLECTIVE ;  /* 0x000000000000791b */ /* 0x003fe20003800000 */
.L_x_2291:
        /* <DEDUP_REMOVED lines=13> */
.L_x_2292:
[----:B------:R-:W-:Y:S01]  /*2ac50*/  @!PT LDS RZ, [RZ] ;  /* 0x00000000fffff984 */ /* 0x000fe20000000800 */
[----:B------:R-:W-:Y:S01]  /*2ac60*/  @!PT LDS RZ, [RZ] ;  /* 0x00000000fffff984 */ /* 0x000fe20000000800 */
[----:B------:R-:W-:Y:S01]  /*2ac70*/  @!PT LDS RZ, [RZ] ;  /* 0x00000000fffff984 */ /* 0x000fe20000000800 */
[----:B------:R0:W-:Y:S01]  /*2ac80*/  LDGSTS.E.BYPASS.LTC128B.128 [R5+0x12800], desc[UR36][R8.64+0x80], !P1 ;  /* 0x1280008008057fae */ /* 0x0001e2000c901d64 */
[----:B------:R-:W-:Y:S02]  /*2ac90*/  IMAD.MOV.U32 R13, RZ, RZ, R3 ;  /* 0x000000ffff0d7224 */ /* 0x000fe400078e0003 */
[----:B------:R-:W-:Y:S02]  /*2aca0*/  IMAD.MOV.U32 R12, RZ, RZ, 0x3 ;  /* 0x00000003ff0c7424 */ /* 0x000fe400078e00ff */
[----:B0-----:R-:W-:-:S07]  /*2acb0*/  IMAD.MOV.U32 R8, RZ, RZ, R14 ;  /* 0x000000ffff087224 */ /* 0x001fce00078e000e */
[----:B------:R-:W-:Y:S05]  /*2acc0*/  WARPSYNC.COLLECTIVE R15, `(.L_x_2293) ;  /* 0x000000000f087348 */ /* 0x000fea0003c00000 */
[----:B------:R0:W1:Y:S02]  /*2acd0*/  SHFL.IDX P6, R14, R13, R12, R11 ;  /* 0x0000000c0d0e7389 */ /* 0x00006400000c000b */
[----:B01----:R-:W-:Y:S01]  /*2ace0*/  ENDCOLLECTIVE ;  /* 0x000000000000791b */ /* 0x003fe20003800000 */
.L_x_2293:
        /* <DEDUP_REMOVED lines=13> */
.L_x_2294:
[----:B------:R-:W-:Y:S01]  /*2adc0*/  @!PT LDS RZ, [RZ] ;  /* 0x00000000fffff984 */ /* 0x000fe20000000800 */
[----:B------:R-:W-:Y:S01]  /*2add0*/  @!PT LDS RZ, [RZ] ;  /* 0x00000000fffff984 */ /* 0x000fe20000000800 */
[----:B------:R-:W-:Y:S01]  /*2ade0*/  @!PT LDS RZ, [RZ] ;  /* 0x00000000fffff984 */ /* 0x000fe20000000800 */
[----:B------:R2:W-:Y:S01]  /*2adf0*/  LDGSTS.E.BYPASS.LTC128B.128 [R5+0x13000], desc[UR36][R8.64+0x80], !P1 ;  /* 0x1300008008057fae */ /* 0x0005e2000c901d64 */
[----:B------:R-:W-:Y:S01]  /*2ae00*/  ISETP.GE.AND P1, PT, R24, 0x21, PT ;  /* 0x000000211800780c */ /* 0x000fe20003f26270 */
[----:B------:R-:W-:Y:S01]  /*2ae10*/  IMAD.MOV.U32 R2, RZ, RZ, R14 ;  /* 0x000000ffff027224 */ /* 0x000fe200078e000e */
[----:B------:R-:W-:Y:S11]  /*2ae20*/  BRA `(.L_x_2295) ;  /* 0xffffff7400f87947 */ /* 0x000ff6000383ffff */
.L_x_2044:
[----:B------:R0:W0:Y:S02]  /*2ae30*/  SYNCS.PHASECHK.TRANS64.TRYWAIT P0, [R6+URZ+0x28440], R21 ;  /* 0x02844015060075a7 */ /* 0x000024000800017f */
[----:B0-----:R-:W-:Y:S05]  /*2ae40*/  @!P0 NANOSLEEP.SYNCS 0x989680 ;  /* 0x009896800000895d */ /* 0x001fea0003900000 */
[----:B------:R-:W0:Y:S02]  /*2ae50*/  @!P0 SYNCS.PHASECHK.TRANS64 P0, [R6+URZ+0x28440], R21 ;  /* 0x02844015060085a7 */ /* 0x000e24000800007f */
[----:B0-----:R-:W-:Y:S05]  /*2ae60*/  @!P0 BRA `(.L_x_2044) ;  /* 0xfffffffc00f08947 */ /* 0x001fea000383ffff */
[----:B------:R-:W-:Y:S05]  /*2ae70*/  BRA `(.L_x_2296) ;  /* 0xffffff7800507947 */ /* 0x000fea000383ffff */
.L_x_2045:
[----:B------:R-:W-:Y:S01]  /*2ae80*/  BSSY B0, `(.L_x_2297) ;  /* 0x0000008000007945 */ /* 0x000fe20003800000 */
[----:B------:R-:W-:Y:S01]  /*2ae90*/  IMAD.MOV.U32 R13, RZ, RZ, R0 ;  /* 0x000000ffff0d7224 */ /* 0x000fe200078e0000 */
[----:B------:R-:W-:Y:S01]  /*2aea0*/  MOV R12, RZ ;  /* 0x000000ff000c7202 */ /* 0x000fe20000000f00 */
[----:B------:R-:W-:Y:S02]  /*2aeb0*/  IMAD.MOV.U32 R11, RZ, RZ, 0x181f ;  /* 0x0000181fff0b7424 */ /* 0x000fe400078e00ff */
[----:B------:R-:W-:-:S07]  /*2aec0*/  IMAD.MOV.U32 R15, RZ, RZ, -0x1 ;  /* 0xffffffffff0f7424 */ /* 0x000fce00078e00ff */
[----:B0---4-:R-:W-:Y:S05]  /*2aed0*/  WARPSYNC.COLLECTIVE R15, `(.L_x_2298) ;  /* 0x000000000f087348 */ /* 0x011fea0003c00000 */
[----:B------:R1:W2:Y:S02]  /*2aee0*/  SHFL.IDX P6, R14, R13, R12, R11 ;  /* 0x0000000c0d0e7389 */ /* 0x0002a400000c000b */
[----:B012-4-:R-:W-:Y:S01]  /*2aef0*/  ENDCOLLECTIVE ;  /* 0x000000000000791b */ /* 0x017fe20003800000 */
.L_x_2298:
[----:B------:R-:W-:Y:S05]  /*2af00*/  BSYNC B0 ;  /* 0x0000000000007941 */ /* 0x000fea0003800000 */
.L_x_2297:
        /* <DEDUP_REMOVED lines=8> */
.L_x_2299:
        /* <DEDUP_REMOVED lines=16> */
.L_x_2300:
        /* <DEDUP_REMOVED lines=10> */
.L_x_2301:
[----:B------:R-:W-:Y:S02]  /*2b130*/  IMAD.MOV.U32 R13, RZ, RZ, R0 ;  /* 0x000000ffff0d7224 */ /* 0x000fe400078e0000 */
[----:B------:R-:W-:Y:S02]  /*2b140*/  IMAD.MOV.U32 R12, RZ, RZ, 0x2 ;  /* 0x00000002ff0c7424 */ /* 0x000fe400078e00ff */
[----:B------:R-:W-:-:S07]  /*2b150*/  IMAD.MOV.U32 R3, RZ, RZ, R14 ;  /* 0x000000ffff037224 */ /* 0x000fce00078e000e */
[----:B------:R-:W-:Y:S05]  /*2b160*/  WARPSYNC.COLLECTIVE R15, `(.L_x_2302) ;  /* 0x000000000f087348 */ /* 0x000fea0003c00000 */
[----:B------:R0:W1:Y:S02]  /*2b170*/  SHFL.IDX P6, R14, R13, R12, R11 ;  /* 0x0000000c0d0e7389 */ /* 0x00006400000c000b */
[----:B01----:R-:W-:Y:S01]  /*2b180*/  ENDCOLLECTIVE ;  /* 0x000000000000791b */ /* 0x003fe20003800000 */
.L_x_2302:
[----:B------:R-:W-:-:S05]  /*2b190*/  @P3 IADD3 R3, P0, R34, R3, RZ ;  /* 0x0000000322033210 */ /* 0x000fca0007f1e0ff */
[----:B------:R-:W-:-:S05]  /*2b1a0*/  @P3 IMAD.X R2, RZ, RZ, R2, P0 ;  /* 0x000000ffff023224 */ /* 0x000fca00000e0602 */
        /* <DEDUP_REMOVED lines=13> */
.L_x_2303:
[----:B------:R-:W-:Y:S02]  /*2b280*/  IMAD.MOV.U32 R13, RZ, RZ, R0 ;  /* 0x000000ffff0d7224 */ /* 0x000fe400078e0000 */
[----:B------:R-:W-:Y:S02]  /*2b290*/  IMAD.MOV.U32 R12, RZ, RZ, 0x3 ;  /* 0x00000003ff0c7424 */ /* 0x000fe400078e00ff */
[----:B------:R-:W-:-:S07]  /*2b2a0*/  IMAD.MOV.U32 R3, RZ, RZ, R14 ;  /* 0x000000ffff037224 */ /* 0x000fce00078e000e */
[----:B------:R-:W-:Y:S05]  /*2b2b0*/  WARPSYNC.COLLECTIVE R15, `(.L_x_2304) ;  /* 0x000000000f087348 */ /* 0x000fea0003c00000 */
[----:B------:R0:W1:Y:S02]  /*2b2c0*/  SHFL.IDX P6, R14, R13, R12, R11 ;  /* 0x0000000c0d0e7389 */ /* 0x00006400000c000b */
[----:B01----:R-:W-:Y:S01]  /*2b2d0*/  ENDCOLLECTIVE ;  /* 0x000000000000791b */ /* 0x003fe20003800000 */
.L_x_2304:
[----:B------:R-:W-:-:S05]  /*2b2e0*/  @P1 IADD3 R3, P0, R34, R3, RZ ;  /* 0x0000000322031210 */ /* 0x000fca0007f1e0ff */
[----:B------:R-:W-:-:S05]  /*2b2f0*/  @P1 IMAD.X R2, RZ, RZ, R2, P0 ;  /* 0x000000ffff021224 */ /* 0x000fca00000e0602 */
[----:B------:R-:W-:Y:S01]  /*2b300*/  @P1 LOP3.LUT R3, R3, R2, RZ, 0x3c, !PT ;  /* 0x0000000203031212 */ /* 0x000fe200078e3cff */
[----:B------:R-:W-:-:S03]  /*2b310*/  IMAD.MOV.U32 R13, RZ, RZ, R4 ;  /* 0x000000ffff0d7224 */ /* 0x000fc600078e0004 */
[----:B------:R-:W-:-:S04]  /*2b320*/  @P1 LOP3.LUT R2, R3, R2, RZ, 0x3c, !PT ;  /* 0x0000000203021212 */ /* 0x000fc800078e3cff */
[----:B------:R-:W-:Y:S01]  /*2b330*/  @P1 LOP3.LUT R3, R3, R2, RZ, 0x3c, !PT ;  /* 0x0000000203031212 */ /* 0x000fe200078e3cff */
[----:B------:R-:W-:-:S07]  /*2b340*/  IMAD.MOV.U32 R0, RZ, RZ, R14 ;  /* 0x000000ffff007224 */ /* 0x000fce00078e000e */
[----:B------:R-:W-:Y:S05]  /*2b350*/  WARPSYNC.COLLECTIVE R15, `(.L_x_2305) ;  /* 0x000000000f087348 */ /* 0x000fea0003c00000 */
[----:B------:R0:W1:Y:S02]  /*2b360*/  SHFL.IDX P6, R14, R13, R12, R11 ;  /* 0x0000000c0d0e7389 */ /* 0x00006400000c000b */
[----:B01----:R-:W-:Y:S01]  /*2b370*/  ENDCOLLECTIVE ;  /* 0x000000000000791b */ /* 0x003fe20003800000 */
.L_x_2305:
[----:B------:R-:W-:Y:S01]  /*2b380*/  @!PT LDS RZ, [RZ] ;  /* 0x00000000fffff984 */ /* 0x000fe20000000800 */
[----:B------:R-:W-:Y:S01]  /*2b390*/  @!PT LDS RZ, [RZ] ;  /* 0x00000000fffff984 */ /* 0x000fe20000000800 */
[----:B------:R-:W-:Y:S01]  /*2b3a0*/  @!PT LDS RZ, [RZ] ;  /* 0x00000000fffff984 */ /* 0x000fe20000000800 */
[----:B------:R0:W-:Y:S04]  /*2b3b0*/  @P1 LDGSTS.E.BYPASS.LTC128B.128 [R5+0x21000], desc[UR36][R2.64], !P4 ;  /* 0x2100000002051fae */ /* 0x0001e8000e101d64 */
[----:B------:R0:W-:Y:S01]  /*2b3c0*/  @P1 LDGSTS.E.BYPASS.LTC128B.128 [R5+0x23000], desc[UR36][R2.64+0x80], !P2 ;  /* 0x2300008002051fae */ /* 0x0001e2000d101d64 */
[----:B------:R-:W-:Y:S01]  /*2b3d0*/  IMAD.MOV.U32 R4, RZ, RZ, R14 ;  /* 0x000000ffff047224 */ /* 0x000fe200078e000e */
[----:B------:R-:W-:Y:S06]  /*2b3e0*/  BRA `(.L_x_2306) ;  /* 0xffffff7400cc7947 */ /* 0x000fec000383ffff */
.L_x_2050:
[----:B------:R-:W-:Y:S01]  /*2b3f0*/  MOV R13, R4 ;  /* 0x00000004000d7202 */ /* 0x000fe20000000f00 */
[----:B------:R-:W-:Y:S02]  /*2b400*/  IMAD.MOV.U32 R12, RZ, RZ, RZ ;  /* 0x000000ffff0c7224 */ /* 0x000fe400078e00ff */
[----:B------:R-:W-:Y:S02]  /*2b410*/  IMAD.MOV.U32 R11, RZ, RZ, 0x181f ;  /* 0x0000181fff0b7424 */ /* 0x000fe400078e00ff */
[----:B------:R-:W-:Y:S02]  /*2b420*/  IMAD.MOV.U32 R15, RZ, RZ, -0x1 ;  /* 0xffffffffff0f7424 */ /* 0x000fe400078e00ff */
[----:B------:R-:W-:Y:S02]  /*2b430*/  IMAD R25, R25, R7, RZ ;  /* 0x0000000719197224 */ /* 0x000fe400078e02ff */
[----:B------:R-:W-:-:S07]  /*2b440*/  IMAD.IADD R17, R9, 0x1, R17 ;  /* 0x0000000109117824 */ /* 0x000fce00078e0211 */
[----:B-----5:R-:W-:Y:S05]  /*2b450*/  WARPSYNC.COLLECTIVE R15, `(.L_x_2307) ;  /* 0x000000000f087348 */ /* 0x020fea0003c00000 */
[----:B------:R0:W1:Y:S02]  /*2b460*/  SHFL.IDX P6, R14, R13, R12, R11 ;  /* 0x0000000c0d0e7389 */ /* 0x00006400000c000b */
[----:B01---5:R-:W-:Y:S01]  /*2b470*/  ENDCOLLECTIVE ;  /* 0x000000000000791b */ /* 0x023fe20003800000 */
.L_x_2307:
[C---:B------:R-:W-:Y:S02]  /*2b480*/  ISETP.GE.AND P2, PT, R17.reuse, R25, PT ;  /* 0x000000191100720c */ /* 0x040fe40003f46270 */
[----:B------:R-:W-:Y:S01]  /*2b490*/  IADD3 R6, R17, 0x10, RZ ;  /* 0x0000001011067810 */ /* 0x000fe20007ffe0ff */
[----:B------:R-:W-:Y:S02]  /*2b4a0*/  IMAD.MOV.U32 R13, RZ, RZ, R0 ;  /* 0x000000ffff0d7224 */ /* 0x000fe400078e0000 */
[----:B------:R-:W-:-:S08]  /*2b4b0*/  IMAD.MOV.U32 R2, RZ, RZ, R14 ;  /* 0x000000ffff027224 */ /* 0x000fd000078e000e */
[----:B------:R-:W-:Y:S05]  /*2b4c0*/  WARPSYNC.COLLECTIVE R15, `(.L_x_2308) ;  /* 0x000000000f087348 */ /* 0x000fea0003c00000 */
[----:B------:R0:W1:Y:S02]  /*2b4d0*/  SHFL.IDX P6, R14, R13, R12, R11 ;  /* 0x0000000c0d0e7389 */ /* 0x00006400000c000b */
[----:B01----:R-:W-:Y:S01]  /*2b4e0*/  ENDCOLLECTIVE ;  /* 0x000000000000791b */ /* 0x003fe20003800000 */
.L_x_2308:
[----:B------:R-:W-:Y:S02]  /*2b4f0*/  IMAD.MOV.U32 R13, RZ, RZ, R4 ;  /* 0x000000ffff0d7224 */ /* 0x000fe400078e0004 */
[----:B------:R-:W-:Y:S02]  /*2b500*/  IMAD.MOV.U32 R12, RZ, RZ, 0x1 ;  /* 0x00000001ff0c7424 */ /* 0x000fe400078e00ff */
[----:B------:R-:W-:-:S07]  /*2b510*/  IMAD.MOV.U32 R3, RZ, RZ, R14 ;  /* 0x000000ffff037224 */ /* 0x000fce00078e000e */
[----:B------:R-:W-:Y:S05]  /*2b520*/  WARPSYNC.COLLECTIVE R15, `(.L_x_2309) ;  /* 0x000000000f087348 */ /* 0x000fea0003c00000 */
[----:B------:R0:W1:Y:S02]  /*2b530*/  SHFL.IDX P6, R14, R13, R12, R11 ;  /* 0x0000000c0d0e7389 */ /* 0x00006400000c000b */
[----:B01----:R-:W-:Y:S01]  /*2b540*/  ENDCOLLECTIVE ;  /* 0x000000000000791b */ /* 0x003fe20003800000 */
.L_x_2309:
        /* <DEDUP_REMOVED lines=17> */
.L_x_2310:
[----:B------:R-:W-:Y:S01]  /*2b660*/  IMAD.MOV.U32 R13, RZ, RZ, R4 ;  /* 0x000000ffff0d7224 */ /* 0x000fe200078e0004 */
[----:B------:R-:W-:Y:S01]  /*2b670*/  MOV R12, 0x2 ;  /* 0x00000002000c7802 */ /* 0x000fe20000000f00 */
[----:B------:R-:W-:-:S07]  /*2b680*/  IMAD.MOV.U32 R3, RZ, RZ, R14 ;  /* 0x000000ffff037224 */ /* 0x000fce00078e000e */
[----:B------:R-:W-:Y:S05]  /*2b690*/  WARPSYNC.COLLECTIVE R15, `(.L_x_2311) ;  /* 0x000000000f087348 */ /* 0x000fea0003c00000 */
[----:B------:R0:W1:Y:S02]  /*2b6a0*/  SHFL.IDX P6, R14, R13, R12, R11 ;  /* 0x0000000c0d0e7389 */ /* 0x00006400000c000b */
[----:B01----:R-:W-:Y:S01]  /*2b6b0*/  ENDCOLLECTIVE ;  /* 0x000000000000791b */ /* 0x003fe20003800000 */
.L_x_2311:
        /* <DEDUP_REMOVED lines=17> */
.L_x_2312:
[----:B------:R-:W-:Y:S02]  /*2b7d0*/  IMAD.MOV.U32 R13, RZ, RZ, R4 ;  /* 0x000000ffff0d7224 */ /* 0x000fe400078e0004 */
[----:B------:R-:W-:Y:S02]  /*2b7e0*/  IMAD.MOV.U32 R12, RZ, RZ, 0x3 ;  /* 0x00000003ff0c7424 */ /* 0x000fe400078e00ff */
[----:B------:R-:W-:-:S07]  /*2b7f0*/  IMAD.MOV.U32 R3, RZ, RZ, R14 ;  /* 0x000000ffff037224 */ /* 0x000fce00078e000e */
[----:B------:R-:W-:Y:S05]  /*2b800*/  WARPSYNC.COLLECTIVE R15, `(.L_x_2313) ;  /* 0x000000000f087348 */ /* 0x000fea0003c00000 */
[----:B------:R0:W1:Y:S02]  /*2b810*/  SHFL.IDX P6, R14, R13, R12, R11 ;  /* 0x0000000c0d0e7389 */ /* 0x00006400000c000b */
[----:B01----:R-:W-:Y:S01]  /*2b820*/  ENDCOLLECTIVE ;  /* 0x000000000000791b */ /* 0x003fe20003800000 */
.L_x_2313:
        /* <DEDUP_REMOVED lines=17> */
.L_x_2314:
[----:B------:R-:W-:Y:S02]  /*2b940*/  IMAD.MOV.U32 R13, RZ, RZ, R4 ;  /* 0x000000ffff0d7224 */ /* 0x000fe400078e0004 */
[----:B------:R-:W-:Y:S02]  /*2b950*/  IMAD.MOV.U32 R12, RZ, RZ, 0x4 ;  /* 0x00000004ff0c7424 */ /* 0x000fe400078e00ff */
[----:B------:R-:W-:-:S07]  /*2b960*/  IMAD.MOV.U32 R3, RZ, RZ, R14 ;  /* 0x000000ffff037224 */ /* 0x000fce00078e000e */
[----:B------:R-:W-:Y:S05]  /*2b970*/  WARPSYNC.COLLECTIVE R15, `(.L_x_2315) ;  /* 0x000000000f087348 */ /* 0x000fea0003c00000 */
[----:B------:R0:W1:Y:S02]  /*2b980*/  SHFL.IDX P6, R14, R13, R12, R11 ;  /* 0x0000000c0d0e7389 */ /* 0x00006400000c000b */
[----:B01----:R-:W-:Y:S01]  /*2b990*/  ENDCOLLECTIVE ;  /* 0x000000000000791b */ /* 0x003fe20003800000 */
.L_x_2315:
        /* <DEDUP_REMOVED lines=17> */
.L_x_2316:
[----:B------:R-:W-:Y:S02]  /*2bab0*/  IMAD.MOV.U32 R13, RZ, RZ, R4 ;  /* 0x000000ffff0d7224 */ /* 0x000fe400078e0004 */
[----:B------:R-:W-:Y:S02]  /*2bac0*/  IMAD.MOV.U32 R12, RZ, RZ, 0x5 ;  /* 0x00000005ff0c7424 */ /* 0x000fe400078e00ff */
[----:B------:R-:W-:-:S07]  /*2bad0*/  IMAD.MOV.U32 R3, RZ, RZ, R14 ;  /* 0x000000ffff037224 */ /* 0x000fce00078e000e */
[----:B------:R-:W-:Y:S05]  /*2bae0*/  WARPSYNC.COLLECTIVE R15, `(.L_x_2317) ;  /* 0x000000000f087348 */ /* 0x000fea0003c00000 */
[----:B------:R0:W1:Y:S02]  /*2baf0*/  SHFL.IDX P6, R14, R13, R12, R11 ;  /* 0x0000000c0d0e7389 */ /* 0x00006400000c000b */
[----:B01----:R-:W-:Y:S01]  /*2bb00*/  ENDCOLLECTIVE ;  /* 0x000000000000791b */ /* 0x003fe20003800000 */
.L_x_2317:
        /* <DEDUP_REMOVED lines=17> */
.L_x_2318:
[----:B------:R-:W-:Y:S01]  /*2bc20*/  MOV R13, R4 ;  /* 0x00000004000d7202 */ /* 0x000fe20000000f00 */
[----:B------:R-:W-:Y:S02]  /*2bc30*/  IMAD.MOV.U32 R12, RZ, RZ, 0x6 ;  /* 0x00000006ff0c7424 */ /* 0x000fe400078e00ff */
[----:B------:R-:W-:-:S07]  /*2bc40*/  IMAD.MOV.U32 R3, RZ, RZ, R14 ;  /* 0x000000ffff037224 */ /* 0x000fce00078e000e */
[----:B------:R-:W-:Y:S05]  /*2bc50*/  WARPSYNC.COLLECTIVE R15, `(.L_x_2319) ;  /* 0x000000000f087348 */ /* 0x000fea0003c00000 */
[----:B------:R0:W1:Y:S02]  /*2bc60*/  SHFL.IDX P6, R14, R13, R12, R11 ;  /* 0x0000000c0d0e7389 */ /* 0x00006400000c000b */
[----:B01----:R-:W-:Y:S01]  /*2bc70*/  ENDCOLLECTIVE ;  /* 0x000000000000791b */ /* 0x003fe20003800000 */
.L_x_2319:
        /* <DEDUP_REMOVED lines=16> */
.L_x_2320:
[----:B------:R-:W-:Y:S02]  /*2bd80*/  IMAD.MOV.U32 R13, RZ, RZ, R4 ;  /* 0x000000ffff0d7224 */ /* 0x000fe400078e0004 */
[----:B------:R-:W-:Y:S02]  /*2bd90*/  IMAD.MOV.U32 R12, RZ, RZ, 0x7 ;  /* 0x00000007ff0c7424 */ /* 0x000fe400078e00ff */
[----:B------:R-:W-:-:S07]  /*2bda0*/  IMAD.MOV.U32 R3, RZ, RZ, R14 ;  /* 0x000000ffff037224 */ /* 0x000fce00078e000e */
[----:B------:R-:W-:Y:S05]  /*2bdb0*/  WARPSYNC.COLLECTIVE R15, `(.L_x_2321) ;  /* 0x000000000f087348 */ /* 0x000fea0003c00000 */
[----:B------:R0:W1:Y:S02]  /*2bdc0*/  SHFL.IDX P6, R14, R13, R12, R11 ;  /* 0x0000000c0d0e7389 */ /* 0x00006400000c000b */
[----:B01----:R-:W-:Y:S01]  /*2bdd0*/  ENDCOLLECTIVE ;  /* 0x000000000000791b */ /* 0x003fe20003800000 */
.L_x_2321:
        /* <DEDUP_REMOVED lines=15> */
.L_x_2322:
[----:B------:R-:W-:Y:S05]  /*2bed0*/  BRA `(.L_x_2323) ;  /* 0xffffff7800147947 */ /* 0x000fea000383ffff */
.L_x_2055:
[----:B0-----:R0:W1:Y:S02]  /*2bee0*/  SYNCS.PHASECHK.TRANS64.TRYWAIT P1, [R23+URZ+0x28420], R0 ;  /* 0x02842000170075a7 */ /* 0x001064000802017f */
[----:B-1----:R-:W-:Y:S05]  /*2bef0*/  @!P1 NANOSLEEP.SYNCS 0x989680 ;  /* 0x009896800000995d */ /* 0x002fea0003900000 */
[----:B------:R-:W1:Y:S02]  /*2bf00*/  @!P1 SYNCS.PHASECHK.TRANS64 P1, [R23+URZ+0x28420], R0 ;  /* 0x02842000170095a7 */ /* 0x000e64000802007f */
[----:B-1----:R-:W-:Y:S05]  /*2bf10*/  @!P1 BRA `(.L_x_2055) ;  /* 0xfffffffc00f09947 */ /* 0x002fea000383ffff */
[----:B------:R-:W-:Y:S05]  /*2bf20*/  BRA `(.L_x_2324) ;  /* 0xffffff78008c7947 */ /* 0x000fea000383ffff */
.L_x_2059:
[----:B-1----:R1:W2:Y:S02]  /*2bf30*/  SYNCS.PHASECHK.TRANS64.TRYWAIT P0, [R0+URZ+0x28480], R17 ;  /* 0x02848011000075a7 */ /* 0x0022a4000800017f */
[----:B--2---:R-:W-:Y:S05]  /*2bf40*/  @!P0 NANOSLEEP.SYNCS 0x989680 ;  /* 0x009896800000895d */ /* 0x004fea0003900000 */
[----:B------:R-:W2:Y:S02]  /*2bf50*/  @!P0 SYNCS.PHASECHK.TRANS64 P0, [R0+URZ+0x28480], R17 ;  /* 0x02848011000085a7 */ /* 0x000ea4000800007f */
[----:B--2---:R-:W-:Y:S05]  /*2bf60*/  @!P0 BRA `(.L_x_2059) ;  /* 0xfffffffc00f08947 */ /* 0x004fea000383ffff */
[----:B------:R-:W-:Y:S05]  /*2bf70*/  BRA `(.L_x_2325) ;  /* 0xffffff7c00407947 */ /* 0x000fea000383ffff */
.L_x_2060:
        /* <DEDUP_REMOVED lines=8> */
.L_x_2327:
[----:B------:R-:W-:Y:S05]  /*2c000*/  BSYNC B0 ;  /* 0x0000000000007941 */ /* 0x000fea0003800000 */
.L_x_2326:
[----:B------:R-:W-:Y:S01]  /*2c010*/  IMAD.MOV.U32 R13, RZ, RZ, R21 ;  /* 0x000000ffff0d7224 */ /* 0x000fe200078e0015 */
[----:B------:R-:W-:Y:S01]  /*2c020*/  MOV R15, 0xffffffff ;  /* 0xffffffff000f7802 */ /* 0x000fe20000000f00 */
[----:B------:R-:W-:Y:S02]  /*2c030*/  IMAD.MOV.U32 R12, RZ, RZ, RZ ;  /* 0x000000ffff0c7224 */ /* 0x000fe400078e00ff */
[----:B------:R-:W-:Y:S02]  /*2c040*/  IMAD.MOV.U32 R11, RZ, RZ, 0x181f ;  /* 0x0000181fff0b7424 */ /* 0x000fe400078e00ff */
[----:B------:R-:W-:Y:S02]  /*2c050*/  IMAD.MOV.U32 R3, RZ, RZ, R14 ;  /* 0x000000ffff037224 */ /* 0x000fe400078e000e */
[----:B------:R-:W-:-:S07]  /*2c060*/  IMAD.IADD R4, R23, 0x1, R4 ;  /* 0x0000000117047824 */ /* 0x000fce00078e0204 */
[----:B------:R-:W-:Y:S05]  /*2c070*/  WARPSYNC.COLLECTIVE R15, `(.L_x_2328) ;  /* 0x000000000f087348 */ /* 0x000fea0003c00000 */
[----:B------:R0:W1:Y:S02]  /*2c080*/  SHFL.IDX P6, R14, R13, R12, R11 ;  /* 0x0000000c0d0e7389 */ /* 0x00006400000c000b */
[----:B01----:R-:W-:Y:S01]  /*2c090*/  ENDCOLLECTIVE ;  /* 0x000000000000791b */ /* 0x003fe20003800000 */
.L_x_2328:
[----:B------:R-:W-:Y:S02]  /*2c0a0*/  IMAD.MOV.U32 R13, RZ, RZ, R24 ;  /* 0x000000ffff0d7224 */ /* 0x000fe400078e0018 */
[----:B------:R-:W-:Y:S02]  /*2c0b0*/  IMAD.MOV.U32 R12, RZ, RZ, 0x1 ;  /* 0x00000001ff0c7424 */ /* 0x000fe400078e00ff */
[----:B------:R-:W-:-:S07]  /*2c0c0*/  IMAD.MOV.U32 R2, RZ, RZ, R14 ;  /* 0x000000ffff027224 */ /* 0x000fce00078e000e */
[----:B------:R-:W-:Y:S05]  /*2c0d0*/  WARPSYNC.COLLECTIVE R15, `(.L_x_2329) ;  /* 0x000000000f087348 */ /* 0x000fea0003c00000 */
[----:B------:R0:W1:Y:S02]  /*2c0e0*/  SHFL.IDX P6, R14, R13, R12, R11 ;  /* 0x0000000c0d0e7389 */ /* 0x00006400000c000b */
[----:B01----:R-:W-:Y:S01]  /*2c0f0*/  ENDCOLLECTIVE ;  /* 0x000000000000791b */ /* 0x003fe20003800000 */
.L_x_2329:
        /* <DEDUP_REMOVED lines=12> */
.L_x_2330:
[----:B------:R-:W-:Y:S02]  /*2c1c0*/  IMAD.MOV.U32 R13, RZ, RZ, R24 ;  /* 0x000000ffff0d7224 */ /* 0x000fe400078e0018 */
[----:B------:R-:W-:Y:S02]  /*2c1d0*/  IMAD.MOV.U32 R12, RZ, RZ, 0x2 ;  /* 0x00000002ff0c7424 */ /* 0x000fe400078e00ff */
[----:B------:R-:W-:-:S07]  /*2c1e0*/  IMAD.MOV.U32 R2, RZ, RZ, R14 ;  /* 0x000000ffff027224 */ /* 0x000fce00078e000e */
[----:B------:R-:W-:Y:S05]  /*2c1f0*/  WARPSYNC.COLLECTIVE R15, `(.L_x_2331) ;  /* 0x000000000f087348 */ /* 0x000fea0003c00000 */
[----:B------:R0:W1:Y:S02]  /*2c200*/  SHFL.IDX P6, R14, R13, R12, R11 ;  /* 0x0000000c0d0e7389 */ /* 0x00006400000c000b */
[----:B01----:R-:W-:Y:S01]  /*2c210*/  ENDCOLLECTIVE ;  /* 0x000000000000791b */ /* 0x003fe20003800000 */
.L_x_2331:
        /* <DEDUP_REMOVED lines=12> */
.L_x_2332:
[----:B------:R-:W-:Y:S02]  /*2c2e0*/  IMAD.MOV.U32 R13, RZ, RZ, R24 ;  /* 0x000000ffff0d7224 */ /* 0x000fe400078e0018 */
[----:B------:R-:W-:Y:S02]  /*2c2f0*/  IMAD.MOV.U32 R12, RZ, RZ, 0x3 ;  /* 0x00000003ff0c7424 */ /* 0x000fe400078e00ff */
[----:B------:R-:W-:-:S07]  /*2c300*/  IMAD.MOV.U32 R2, RZ, RZ, R14 ;  /* 0x000000ffff027224 */ /* 0x000fce00078e000e */
[----:B------:R-:W-:Y:S05]  /*2c310*/  WARPSYNC.COLLECTIVE R15, `(.L_x_2333) ;  /* 0x000000000f087348 */ /* 0x000fea0003c00000 */
[----:B------:R0:W1:Y:S02]  /*2c320*/  SHFL.IDX P6, R14, R13, R12, R11 ;  /* 0x0000000c0d0e7389 */ /* 0x00006400000c000b */
[----:B01----:R-:W-:Y:S01]  /*2c330*/  ENDCOLLECTIVE ;  /* 0x000000000000791b */ /* 0x003fe20003800000 */
.L_x_2333:
        /* <DEDUP_REMOVED lines=12> */
.L_x_2334:
[----:B------:R-:W-:Y:S01]  /*2c400*/  IMAD.MOV.U32 R2, RZ, RZ, R14 ;  /* 0x000000ffff027224 */ /* 0x000fe200078e000e */
[----:B------:R-:W-:Y:S06]  /*2c410*/  BRA `(.L_x_2335) ;  /* 0xffffff7800dc7947 */ /* 0x000fec000383ffff */
.L_x_2065:
[----:B----4-:R4:W0:Y:S02]  /*2c420*/  SYNCS.PHASECHK.TRANS64.TRYWAIT P0, [R0+URZ+0x28440], R17 ;  /* 0x02844011000075a7 */ /* 0x010824000800017f */
[----:B0-----:R-:W-:Y:S05]  /*2c430*/  @!P0 NANOSLEEP.SYNCS 0x989680 ;  /* 0x009896800000895d */ /* 0x001fea0003900000 */
[----:B------:R-:W0:Y:S02]  /*2c440*/  @!P0 SYNCS.PHASECHK.TRANS64 P0, [R0+URZ+0x28440], R17 ;  /* 0x02844011000085a7 */ /* 0x000e24000800007f */
[----:B0-----:R-:W-:Y:S05]  /*2c450*/  @!P0 BRA `(.L_x_2065) ;  /* 0xfffffffc00f08947 */ /* 0x001fea000383ffff */
[----:B------:R-:W-:Y:S05]  /*2c460*/  BRA `(.L_x_2336) ;  /* 0xffffff7c002c7947 */ /* 0x000fea000383ffff */
.L_x_2066:
[----:B------:R-:W-:Y:S01]  /*2c470*/  BSSY B0, `(.L_x_2337) ;  /* 0x0000008000007945 */ /* 0x000fe20003800000 */
[----:B------:R-:W-:Y:S02]  /*2c480*/  IMAD.MOV.U32 R13, RZ, RZ, R8 ;  /* 0x000000ffff0d7224 */ /* 0x000fe400078e0008 */
[----:B------:R-:W-:Y:S02]  /*2c490*/  IMAD.MOV.U32 R12, RZ, RZ, RZ ;  /* 0x000000ffff0c7224 */ /* 0x000fe400078e00ff */
[----:B------:R-:W-:Y:S02]  /*2c4a0*/  IMAD.MOV.U32 R11, RZ, RZ, 0x181f ;  /* 0x0000181fff0b7424 */ /* 0x000fe400078e00ff */
[----:B------:R-:W-:-:S07]  /*2c4b0*/  IMAD.MOV.U32 R15, RZ, RZ, -0x1 ;  /* 0xffffffffff0f7424 */ /* 0x000fce00078e00ff */
[----:B01-34-:R-:W-:Y:S05]  /*2c4c0*/  WARPSYNC.COLLECTIVE R15, `(.L_x_2338) ;  /* 0x000000000f087348 */ /* 0x01bfea0003c00000 */
[----:B------:R2:W0:Y:S02]  /*2c4d0*/  SHFL.IDX P6, R14, R13, R12, R11 ;  /* 0x0000000c0d0e7389 */ /* 0x00042400000c000b */
[----:B01234-:R-:W-:Y:S01]  /*2c4e0*/  ENDCOLLECTIVE ;  /* 0x000000000000791b */ /* 0x01ffe20003800000 */
.L_x_2338:
[----:B------:R-:W-:Y:S05]  /*2c4f0*/  BSYNC B0 ;  /* 0x0000000000007941 */ /* 0x000fea0003800000 */
.L_x_2337:
        /* <DEDUP_REMOVED lines=8> */
.L_x_2339:
[----:B------:R-:W-:Y:S02]  /*2c580*/  IMAD.MOV.U32 R13, RZ, RZ, R8 ;  /* 0x000000ffff0d7224 */ /* 0x000fe400078e0008 */
[----:B------:R-:W-:Y:S02]  /*2c590*/  IMAD.MOV.U32 R12, RZ, RZ, 0x1 ;  /* 0x00000001ff0c7424 */ /* 0x000fe400078e00ff */
[----:B------:R-:W-:-:S07]  /*2c5a0*/  IMAD.MOV.U32 R2, RZ, RZ, R14 ;  /* 0x000000ffff027224 */ /* 0x000fce00078e000e */
[----:B------:R-:W-:Y:S05]  /*2c5b0*/  WARPSYNC.COLLECTIVE R15, `(.L_x_2340) ;  /* 0x000000000f087348 */ /* 0x000fea0003c00000 */
[----:B------:R0:W1:Y:S02]  /*2c5c0*/  SHFL.IDX P6, R14, R13, R12, R11 ;  /* 0x0000000c0d0e7389 */ /* 0x00006400000c000b */
[----:B01----:R-:W-:Y:S01]  /*2c5d0*/  ENDCOLLECTIVE ;  /* 0x000000000000791b */ /* 0x003fe20003800000 */
.L_x_2340:
        /* <DEDUP_REMOVED lines=12> */
.L_x_2341:
[----:B------:R-:W-:Y:S02]  /*2c6a0*/  IMAD.MOV.U32 R13, RZ, RZ, R8 ;  /* 0x000000ffff0d7224 */ /* 0x000fe400078e0008 */
[----:B------:R-:W-:Y:S01]  /*2c6b0*/  IMAD.MOV.U32 R12, RZ, RZ, 0x2 ;  /* 0x00000002ff0c7424 */ /* 0x000fe200078e00ff */
[----:B------:R-:W-:-:S07]  /*2c6c0*/  MOV R2, R14 ;  /* 0x0000000e00027202 */ /* 0x000fce0000000f00 */
[----:B------:R-:W-:Y:S05]  /*2c6d0*/  WARPSYNC.COLLECTIVE R15, `(.L_x_2342) ;  /* 0x000000000f087348 */ /* 0x000fea0003c00000 */
[----:B------:R0:W1:Y:S02]  /*2c6e0*/  SHFL.IDX P6, R14, R13, R12, R11 ;  /* 0x0000000c0d0e7389 */ /* 0x00006400000c000b */
[----:B01----:R-:W-:Y:S01]  /*2c6f0*/  ENDCOLLECTIVE ;  /* 0x000000000000791b */ /* 0x003fe20003800000 */
.L_x_2342:
        /* <DEDUP_REMOVED lines=12> */
.L_x_2343:
[----:B------:R-:W-:Y:S01]  /*2c7c0*/  IMAD.MOV.U32 R13, RZ, RZ, R8 ;  /* 0x000000ffff0d7224 */ /* 0x000fe200078e0008 */
[----:B------:R-:W-:Y:S01]  /*2c7d0*/  MOV R12, 0x3 ;  /* 0x00000003000c7802 */ /* 0x000fe20000000f00 */
[----:B------:R-:W-:-:S07]  /*2c7e0*/  IMAD.MOV.U32 R2, RZ, RZ, R14 ;  /* 0x000000ffff027224 */ /* 0x000fce00078e000e */
[----:B------:R-:W-:Y:S05]  /*2c7f0*/  WARPSYNC.COLLECTIVE R15, `(.L_x_2344) ;  /* 0x000000000f087348 */ /* 0x000fea0003c00000 */
[----:B------:R0:W1:Y:S02]  /*2c800*/  SHFL.IDX P6, R14, R13, R12, R11 ;  /* 0x0000000c0d0e7389 */ /* 0x00006400000c000b */
[----:B01----:R-:W-:Y:S01]  /*2c810*/  ENDCOLLECTIVE ;  /* 0x000000000000791b */ /* 0x003fe20003800000 */
.L_x_2344:
        /* <DEDUP_REMOVED lines=12> */
.L_x_2345:
[----:B------:R-:W-:Y:S01]  /*2c8e0*/  IMAD.MOV.U32 R2, RZ, RZ, R14 ;  /* 0x000000ffff027224 */ /* 0x000fe200078e000e */
[----:B------:R-:W-:Y:S06]  /*2c8f0*/  BRA `(.L_x_2346) ;  /* 0xffffff7800bc7947 */ /* 0x000fec000383ffff */
.L_x_2071:
[----:B0-----:R0:W1:Y:S02]  /*2c900*/  SYNCS.PHASECHK.TRANS64.TRYWAIT P2, [R0+URZ+0x28470], R3 ;  /* 0x02847003000075a7 */ /* 0x001064000804017f */
[----:B-1----:R-:W-:Y:S05]  /*2c910*/  @!P2 NANOSLEEP.SYNCS 0x989680 ;  /* 0x009896800000a95d */ /* 0x002fea0003900000 */
[----:B------:R-:W1:Y:S02]  /*2c920*/  @!P2 SYNCS.PHASECHK.TRANS64 P2, [R0+URZ+0x28470], R3 ;  /* 0x028470030000a5a7 */ /* 0x000e64000804007f */
[----:B-1----:R-:W-:Y:S05]  /*2c930*/  @!P2 BRA `(.L_x_2071) ;  /* 0xfffffffc00f0a947 */ /* 0x002fea000383ffff */
[----:B------:R-:W-:Y:S05]  /*2c940*/  BRA `(.L_x_2347) ;  /* 0xffffff7c00207947 */ /* 0x000fea000383ffff */
.L_x_2073:
[----:B0-----:R0:W1:Y:S02]  /*2c950*/  SYNCS.PHASECHK.TRANS64.TRYWAIT P2, [R0+URZ+0x28460], R3 ;  /* 0x02846003000075a7 */ /* 0x001064000804017f */
[----:B-1----:R-:W-:Y:S05]  /*2c960*/  @!P2 NANOSLEEP.SYNCS 0x989680 ;  /* 0x009896800000a95d */ /* 0x002fea0003900000 */
[----:B------:R-:W1:Y:S02]  /*2c970*/  @!P2 SYNCS.PHASECHK.TRANS64 P2, [R0+URZ+0x28460], R3 ;  /* 0x028460030000a5a7 */ /* 0x000e64000804007f */
[----:B-1----:R-:W-:Y:S05]  /*2c980*/  @!P2 BRA `(.L_x_2073) ;  /* 0xfffffffc00f0a947 */ /* 0x002fea000383ffff */
[----:B------:R-:W-:Y:S05]  /*2c990*/  BRA `(.L_x_2348) ;  /* 0xffffff7c002c7947 */ /* 0x000fea000383ffff */
.L_x_2081:
[----:B0-----:R0:W1:Y:S02]  /*2c9a0*/  SYNCS.PHASECHK.TRANS64.TRYWAIT P1, [R17+URZ+0x28470], R0 ;  /* 0x02847000110075a7 */ /* 0x001064000802017f */
[----:B-1----:R-:W-:Y:S05]  /*2c9b0*/  @!P1 NANOSLEEP.SYNCS 0x989680 ;  /* 0x009896800000995d */ /* 0x002fea0003900000 */
[----:B------:R-:W1:Y:S02]  /*2c9c0*/  @!P1 SYNCS.PHASECHK.TRANS64 P1, [R17+URZ+0x28470], R0 ;  /* 0x02847000110095a7 */ /* 0x000e64000802007f */
[----:B-1----:R-:W-:Y:S05]  /*2c9d0*/  @!P1 BRA `(.L_x_2081) ;  /* 0xfffffffc00f09947 */ /* 0x002fea000383ffff */
[----:B------:R-:W-:Y:S05]  /*2c9e0*/  BRA `(.L_x_2349) ;  /* 0xffffff8000dc7947 */ /* 0x000fea000383ffff */
.L_x_2083:
[----:B0-----:R0:W1:Y:S02]  /*2c9f0*/  SYNCS.PHASECHK.TRANS64.TRYWAIT P1, [R17+URZ+0x28460], R0 ;  /* 0x02846000110075a7 */ /* 0x001064000802017f */
[----:B-1----:R-:W-:Y:S05]  /*2ca00*/  @!P1 NANOSLEEP.SYNCS 0x989680 ;  /* 0x009896800000995d */ /* 0x002fea0003900000 */
[----:B------:R-:W1:Y:S02]  /*2ca10*/  @!P1 SYNCS.PHASECHK.TRANS64 P1, [R17+URZ+0x28460], R0 ;  /* 0x02846000110095a7 */ /* 0x000e64000802007f */
[----:B-1----:R-:W-:Y:S05]  /*2ca20*/  @!P1 BRA `(.L_x_2083) ;  /* 0xfffffffc00f09947 */ /* 0x002fea000383ffff */
[----:B------:R-:W-:Y:S05]  /*2ca30*/  BRA `(.L_x_2350) ;  /* 0xffffff8000e47947 */ /* 0x000fea000383ffff */
.L_x_2088:
        /* <DEDUP_REMOVED lines=8> */
.L_x_2352:
[----:B------:R-:W-:Y:S05]  /*2cac0*/  BSYNC B0 ;  /* 0x0000000000007941 */ /* 0x000fea0003800000 */
.L_x_2351:
[----:B------:R-:W-:Y:S01]  /*2cad0*/  MOV R13, R16 ;  /* 0x00000010000d7202 */ /* 0x000fe20000000f00 */
[----:B------:R-:W-:Y:S02]  /*2cae0*/  IMAD.MOV.U32 R12, RZ, RZ, 0x1 ;  /* 0x00000001ff0c7424 */ /* 0x000fe400078e00ff */
[----:B------:R-:W-:Y:S02]  /*2caf0*/  IMAD.MOV.U32 R11, RZ, RZ, 0x1f ;  /* 0x0000001fff0b7424 */ /* 0x000fe400078e00ff */
[----:B------:R-:W-:Y:S02]  /*2cb00*/  IMAD.MOV.U32 R15, RZ, RZ, -0x1 ;  /* 0xffffffffff0f7424 */ /* 0x000fe400078e00ff */
[----:B------:R-:W-:Y:S02]  /*2cb10*/  IMAD.IADD R7, R19, 0x1, R8 ;  /* 0x0000000113077824 */ /* 0x000fe400078e0208 */
[----:B------:R-:W-:-:S07]  /*2cb20*/  IMAD.MOV.U32 R0, RZ, RZ, R14 ;  /* 0x000000ffff007224 */ /* 0x000fce00078e000e */
[----:B------:R-:W-:Y:S05]  /*2cb30*/  WARPSYNC.COLLECTIVE R15, `(.L_x_2353) ;  /* 0x000000000f087348 */ /* 0x000fea0003c00000 */
[----:B------:R0:W1:Y:S02]  /*2cb40*/  SHFL.IDX P6, R14, R13, R12, R11 ;  /* 0x0000000c0d0e7389 */ /* 0x00006400000c000b */
[----:B01----:R-:W-:Y:S01]  /*2cb50*/  ENDCOLLECTIVE ;  /* 0x000000000000791b */ /* 0x003fe20003800000 */
.L_x_2353:
[----:B------:R-:W-:Y:S02]  /*2cb60*/  ULDC UR4, c[0x0][0xc3c] ;  /* 0x00030f0000047ab9 */ /* 0x000fe40000000800 */
[----:B------:R-:W-:-:S13]  /*2cb70*/  ISETP.GE.OR P1, PT, R7, UR4, !P0 ;  /* 0x0000000407007c0c */ /* 0x000fda000c726670 */
[----:B------:R-:W0:Y:S01]  /*2cb80*/  @!P1 LDC.64 R2, c[0x0][0xc80] ;  /* 0x00032000ff029b82 */ /* 0x000e220000000a00 */
[----:B------:R-:W-:Y:S01]  /*2cb90*/  IMAD.MOV.U32 R17, RZ, RZ, RZ ;  /* 0x000000ffff117224 */ /* 0x000fe200078e00ff */
[----:B------:R-:W-:Y:S01]  /*2cba0*/  MOV R11, RZ ;  /* 0x000000ff000b7202 */ /* 0x000fe20000000f00 */
[----:B------:R-:W-:Y:S02]  /*2cbb0*/  IMAD.MOV.U32 R5, RZ, RZ, R14 ;  /* 0x000000ffff057224 */ /* 0x000fe400078e000e */
[----:B0-----:R-:W-:-:S06]  /*2cbc0*/  @!P1 IMAD.WIDE R2, R7, 0x4, R2 ;  /* 0x0000000407029825 */ /* 0x001fcc00078e0202 */
[----:B------:R-:W2:Y:S01]  /*2cbd0*/  @!P1 LDG.E R2, desc[UR36][R2.64] ;  /* 0x0000002402029981 */ /* 0x000ea2000c1e1900 */
        /* <DEDUP_REMOVED lines=10> */
.L_x_2354:
[----:B------:R-:W-:Y:S01]  /*2cc80*/  IMAD.MOV.U32 R12, RZ, RZ, 0x2 ;  /* 0x00000002ff0c7424 */ /* 0x000fe200078e00ff */
[----:B------:R-:W-:-:S05]  /*2cc90*/  SEL R4, R14, RZ, P1 ;  /* 0x000000ff0e047207 */ /* 0x000fca0000800000 */
[----:B------:R-:W-:-:S04]  /*2cca0*/  IMAD.IADD R4, R17, 0x1, R4 ;  /* 0x0000000111047824 */ /* 0x000fc800078e0204 */
[----:B------:R-:W-:-:S07]  /*2ccb0*/  IMAD.MOV.U32 R13, RZ, RZ, R4 ;  /* 0x000000ffff0d7224 */ /* 0x000fce00078e0004 */
[----:B------:R-:W-:Y:S05]  /*2ccc0*/  WARPSYNC.COLLECTIVE R15, `(.L_x_2355) ;  /* 0x000000000f087348 */ /* 0x000fea0003c00000 */
[----:B------:R0:W1:Y:S02]  /*2ccd0*/  SHFL.UP P6, R14, R13, R12, R11 ;  /* 0x0400000c0d0e7389 */ /* 0x00006400000c000b */
[----:B01----:R-:W-:Y:S01]  /*2cce0*/  ENDCOLLECTIVE ;  /* 0x000000000000791b */ /* 0x003fe20003800000 */
.L_x_2355:
[----:B------:R-:W-:Y:S01]  /*2ccf0*/  IMAD.MOV.U32 R12, RZ, RZ, 0x4 ;  /* 0x00000004ff0c7424 */ /* 0x000fe200078e00ff */
[----:B------:R-:W-:-:S05]  /*2cd00*/  SEL R3, R14, RZ, P2 ;  /* 0x000000ff0e037207 */ /* 0x000fca0001000000 */
[----:B------:R-:W-:-:S04]  /*2cd10*/  IMAD.IADD R6, R4, 0x1, R3 ;  /* 0x0000000104067824 */ /* 0x000fc800078e0203 */
[----:B------:R-:W-:-:S07]  /*2cd20*/  IMAD.MOV.U32 R13, RZ, RZ, R6 ;  /* 0x000000ffff0d7224 */ /* 0x000fce00078e0006 */
[----:B------:R-:W-:Y:S05]  /*2cd30*/  WARPSYNC.COLLECTIVE R15, `(.L_x_2356) ;  /* 0x000000000f087348 */ /* 0x000fea0003c00000 */
[----:B------:R0:W1:Y:S02]  /*2cd40*/  SHFL.UP P6, R14, R13, R12, R11 ;  /* 0x0400000c0d0e7389 */ /* 0x00006400000c000b */
[----:B01----:R-:W-:Y:S01]  /*2cd50*/  ENDCOLLECTIVE ;  /* 0x000000000000791b */ /* 0x003fe20003800000 */
.L_x_2356:
[----:B------:R-:W-:Y:S02]  /*2cd60*/  MOV R12, 0x8 ;  /* 0x00000008000c7802 */ /* 0x000fe40000000f00 */
[----:B------:R-:W-:-:S05]  /*2cd70*/  SEL R3, R14, RZ, P3 ;  /* 0x000000ff0e037207 */ /* 0x000fca0001800000 */
[----:B------:R-:W-:-:S04]  /*2cd80*/  IMAD.IADD R2, R6, 0x1, R3 ;  /* 0x0000000106027824 */ /* 0x000fc800078e0203 */
[----:B------:R-:W-:-:S07]  /*2cd90*/  IMAD.MOV.U32 R13, RZ, RZ, R2 ;  /* 0x000000ffff0d7224 */ /* 0x000fce00078e0002 */
[----:B------:R-:W-:Y:S05]  /*2cda0*/  WARPSYNC.COLLECTIVE R15, `(.L_x_2357) ;  /* 0x000000000f087348 */ /* 0x000fea0003c00000 */
[----:B------:R0:W1:Y:S02]  /*2cdb0*/  SHFL.UP P6, R14, R13, R12, R11 ;  /* 0x0400000c0d0e7389 */ /* 0x00006400000c000b */
[----:B01----:R-:W-:Y:S01]  /*2cdc0*/  ENDCOLLECTIVE ;  /* 0x000000000000791b */ /* 0x003fe20003800000 */
.L_x_2357:
[----:B------:R-:W-:Y:S01]  /*2cdd0*/  IMAD.MOV.U32 R12, RZ, RZ, 0x10 ;  /* 0x00000010ff0c7424 */ /* 0x000fe200078e00ff */
[----:B------:R-:W-:-:S05]  /*2cde0*/  SEL R3, R14, RZ, P4 ;  /* 0x000000ff0e037207 */ /* 0x000fca0002000000 */
[----:B------:R-:W-:-:S04]  /*2cdf0*/  IMAD.IADD R3, R2, 0x1, R3 ;  /* 0x0000000102037824 */ /* 0x000fc800078e0203 */
[----:B------:R-:W-:-:S07]  /*2ce00*/  IMAD.MOV.U32 R13, RZ, RZ, R3 ;  /* 0x000000ffff0d7224 */ /* 0x000fce00078e0003 */
[----:B------:R-:W-:Y:S05]  /*2ce10*/  WARPSYNC.COLLECTIVE R15, `(.L_x_2358) ;  /* 0x000000000f087348 */ /* 0x000fea0003c00000 */
[----:B------:R0:W1:Y:S02]  /*2ce20*/  SHFL.UP P6, R14, R13, R12, R11 ;  /* 0x0400000c0d0e7389 */ /* 0x00006400000c000b */
[----:B01----:R-:W-:Y:S01]  /*2ce30*/  ENDCOLLECTIVE ;  /* 0x000000000000791b */ /* 0x003fe20003800000 */
.L_x_2358:
[----:B------:R-:W-:Y:S02]  /*2ce40*/  IMAD.MOV.U32 R12, RZ, RZ, 0x1f ;  /* 0x0000001fff0c7424 */ /* 0x000fe400078e00ff */
[----:B------:R-:W-:Y:S01]  /*2ce50*/  IMAD.MOV.U32 R11, RZ, RZ, 0x1f ;  /* 0x0000001fff0b7424 */ /* 0x000fe200078e00ff */
[----:B------:R-:W-:-:S05]  /*2ce60*/  SEL R14, R14, RZ, P5 ;  /* 0x000000ff0e0e7207 */ /* 0x000fca0002800000 */
[----:B------:R-:W-:-:S04]  /*2ce70*/  IMAD.IADD R3, R3, 0x1, R14 ;  /* 0x0000000103037824 */ /* 0x000fc800078e020e */
[----:B------:R-:W-:-:S07]  /*2ce80*/  IMAD.MOV.U32 R13, RZ, RZ, R3 ;  /* 0x000000ffff0d7224 */ /* 0x000fce00078e0003 */
[----:B------:R-:W-:Y:S05]  /*2ce90*/  WARPSYNC.COLLECTIVE R15, `(.L_x_2359) ;  /* 0x000000000f087348 */ /* 0x000fea0003c00000 */
[----:B------:R0:W1:Y:S02]  /*2cea0*/  SHFL.IDX P6, R14, R13, R12, R11 ;  /* 0x0000000c0d0e7389 */ /* 0x00006400000c000b */
[----:B01----:R-:W-:Y:S01]  /*2ceb0*/  ENDCOLLECTIVE ;  /* 0x000000000000791b */ /* 0x003fe20003800000 */
.L_x_2359:
[----:B------:R-:W-:Y:S05]  /*2cec0*/  BRA `(.L_x_2360) ;  /* 0xffffff8400e07947 */ /* 0x000fea000383ffff */
.L_x_2093:
        /* <DEDUP_REMOVED lines=8> */
.L_x_2362:
[----:B------:R-:W-:Y:S05]  /*2cf50*/  BSYNC B0 ;  /* 0x0000000000007941 */ /* 0x000fea0003800000 */
.L_x_2361:
[----:B------:R-:W-:Y:S01]  /*2cf60*/  SEL R14, R14, RZ, P1 ;  /* 0x000000ff0e0e7207 */ /* 0x000fe20000800000 */
[----:B------:R-:W-:Y:S02]  /*2cf70*/  IMAD.MOV.U32 R12, RZ, RZ, 0x2 ;  /* 0x00000002ff0c7424 */ /* 0x000fe400078e00ff */
[----:B------:R-:W-:Y:S02]  /*2cf80*/  IMAD.MOV.U32 R11, RZ, RZ, RZ ;  /* 0x000000ffff0b7224 */ /* 0x000fe400078e00ff */
[----:B------:R-:W-:Y:S02]  /*2cf90*/  IMAD.IADD R13, R17, 0x1, R14 ;  /* 0x00000001110d7824 */ /* 0x000fe400078e020e */
[----:B------:R-:W-:-:S07]  /*2cfa0*/  IMAD.MOV.U32 R15, RZ, RZ, -0x1 ;  /* 0xffffffffff0f7424 */ /* 0x000fce00078e00ff */
[----:B------:R-:W-:Y:S05]  /*2cfb0*/  WARPSYNC.COLLECTIVE R15, `(.L_x_2363) ;  /* 0x000000000f087348 */ /* 0x000fea0003c00000 */
[----:B------:R0:W1:Y:S02]  /*2cfc0*/  SHFL.UP P6, R14, R13, R12, R11 ;  /* 0x0400000c0d0e7389 */ /* 0x00006400000c000b */
[----:B01----:R-:W-:Y:S01]  /*2cfd0*/  ENDCOLLECTIVE ;  /* 0x000000000000791b */ /* 0x003fe20003800000 */
.L_x_2363:
[----:B------:R-:W-:Y:S02]  /*2cfe0*/  MOV R12, 0x4 ;  /* 0x00000004000c7802 */ /* 0x000fe40000000f00 */
[----:B------:R-:W-:-:S05]  /*2cff0*/  SEL R2, R14, RZ, P2 ;  /* 0x000000ff0e027207 */ /* 0x000fca0001000000 */
[----:B------:R-:W-:-:S04]  /*2d000*/  IMAD.IADD R2, R13, 0x1, R2 ;  /* 0x000000010d027824 */ /* 0x000fc800078e0202 */
[----:B------:R-:W-:-:S07]  /*2d010*/  IMAD.MOV.U32 R13, RZ, RZ, R2 ;  /* 0x000000ffff0d7224 */ /* 0x000fce00078e0002 */
[----:B------:R-:W-:Y:S05]  /*2d020*/  WARPSYNC.COLLECTIVE R15, `(.L_x_2364) ;  /* 0x000000000f087348 */ /* 0x000fea0003c00000 */
[----:B------:R0:W1:Y:S02]  /*2d030*/  SHFL.UP P6, R14, R13, R12, R11 ;  /* 0x0400000c0d0e7389 */ /* 0x00006400000c000b */
[----:B01----:R-:W-:Y:S01]  /*2d040*/  ENDCOLLECTIVE ;  /* 0x000000000000791b */ /* 0x003fe20003800000 */
.L_x_2364:
[----:B------:R-:W-:Y:S01]  /*2d050*/  IMAD.MOV.U32 R12, RZ, RZ, 0x8 ;  /* 0x00000008ff0c7424 */ /* 0x000fe200078e00ff */
[----:B------:R-:W-:-:S05]  /*2d060*/  SEL R3, R14, RZ, P3 ;  /* 0x000000ff0e037207 */ /* 0x000fca0001800000 */
[----:B------:R-:W-:-:S04]  /*2d070*/  IMAD.IADD R3, R2, 0x1, R3 ;  /* 0x0000000102037824 */ /* 0x000fc800078e0203 */
[----:B------:R-:W-:-:S07]  /*2d080*/  IMAD.MOV.U32 R13, RZ, RZ, R3 ;  /* 0x000000ffff0d7224 */ /* 0x000fce00078e0003 */
[----:B------:R-:W-:Y:S05]  /*2d090*/  WARPSYNC.COLLECTIVE R15, `(.L_x_2365) ;  /* 0x000000000f087348 */ /* 0x000fea0003c00000 */
[----:B------:R0:W1:Y:S02]  /*2d0a0*/  SHFL.UP P6, R14, R13, R12, R11 ;  /* 0x0400000c0d0e7389 */ /* 0x00006400000c000b */
[----:B01----:R-:W-:Y:S01]  /*2d0b0*/  ENDCOLLECTIVE ;  /* 0x000000000000791b */ /* 0x003fe20003800000 */
.L_x_2365:
[----:B------:R-:W-:Y:S01]  /*2d0c0*/  IMAD.MOV.U32 R12, RZ, RZ, 0x10 ;  /* 0x00000010ff0c7424 */ /* 0x000fe200078e00ff */
[----:B------:R-:W-:-:S05]  /*2d0d0*/  SEL R4, R14, RZ, P4 ;  /* 0x000000ff0e047207 */ /* 0x000fca0002000000 */
[----:B------:R-:W-:-:S04]  /*2d0e0*/  IMAD.IADD R4, R3, 0x1, R4 ;  /* 0x0000000103047824 */ /* 0x000fc800078e0204 */
[----:B------:R-:W-:-:S07]  /*2d0f0*/  IMAD.MOV.U32 R13, RZ, RZ, R4 ;  /* 0x000000ffff0d7224 */ /* 0x000fce00078e0004 */
[----:B------:R-:W-:Y:S05]  /*2d100*/  WARPSYNC.COLLECTIVE R15, `(.L_x_2366) ;  /* 0x000000000f087348 */ /* 0x000fea0003c00000 */
[----:B------:R0:W1:Y:S02]  /*2d110*/  SHFL.UP P6, R14, R13, R12, R11 ;  /* 0x0400000c0d0e7389 */ /* 0x00006400000c000b */
[----:B01----:R-:W-:Y:S01]  /*2d120*/  ENDCOLLECTIVE ;  /* 0x000000000000791b */ /* 0x003fe20003800000 */
.L_x_2366:
        /* <DEDUP_REMOVED lines=8> */
.L_x_2367:
[----:B------:R-:W-:Y:S05]  /*2d1b0*/  BRA `(.L_x_2368) ;  /* 0xffffff8400c07947 */ /* 0x000fea000383ffff */
.L_x_2095:
[----:B------:R-:W-:Y:S01]  /*2d1c0*/  BSSY B0, `(.L_x_2369) ;  /* 0x0000006000007945 */ /* 0x000fe20003800000 */
[----:B------:R-:W-:Y:S01]  /*2d1d0*/  PLOP3.LUT P6, PT, P6, PT, PT, 0x8, 0x0 ;  /* 0x000000000000781c */ /* 0x000fe200037ce170 */
[----:B------:R-:W-:-:S12]  /*2d1e0*/  IMAD.MOV.U32 R15, RZ, RZ, -0x1 ;  /* 0xffffffffff0f7424 */ /* 0x000fd800078e00ff */
[----:B0-----:R-:W-:Y:S05]  /*2d1f0*/  WARPSYNC.COLLECTIVE R15, `(.L_x_2370) ;  /* 0x000000000f087348 */ /* 0x001fea0003c00000 */
[----:B------:R-:W-:Y:S01]  /*2d200*/  VOTE.ANY R14, PT, P6 ;  /* 0x00000000000e7806 */ /* 0x000fe200030e0100 */
[----:B0-----:R-:W-:Y:S06]  /*2d210*/  ENDCOLLECTIVE ;  /* 0x000000000000791b */ /* 0x001fec0003800000 */
.L_x_2370:
[----:B------:R-:W-:Y:S05]  /*2d220*/  BSYNC B0 ;  /* 0x0000000000007941 */ /* 0x000fea0003800000 */
.L_x_2369:
[----:B------:R-:W-:Y:S02]  /*2d230*/  IMAD.MOV.U32 R2, RZ, RZ, R14 ;  /* 0x000000ffff027224 */ /* 0x000fe400078e000e */
[----:B------:R-:W-:Y:S02]  /*2d240*/  IMAD.MOV.U32 R13, RZ, RZ, R17 ;  /* 0x000000ffff0d7224 */ /* 0x000fe400078e0011 */
[----:B------:R-:W0:Y:S01]  /*2d250*/  POPC R6, R2 ;  /* 0x0000000200067309 */ /* 0x000e220000000000 */
[----:B------:R-:W-:Y:S02]  /*2d260*/  IMAD.MOV.U32 R11, RZ, RZ, 0x1f ;  /* 0x0000001fff0b7424 */ /* 0x000fe400078e00ff */
[----:B------:R-:W-:Y:S02]  /*2d270*/  IMAD.MOV.U32 R15, RZ, RZ, -0x1 ;  /* 0xffffffffff0f7424 */ /* 0x000fe400078e00ff */
[----:B0-----:R-:W-:-:S07]  /*2d280*/  IMAD.MOV.U32 R12, RZ, RZ, R6 ;  /* 0x000000ffff0c7224 */ /* 0x001fce00078e0006 */
[----:B------:R-:W-:Y:S05]  /*2d290*/  WARPSYNC.COLLECTIVE R15, `(.L_x_2371) ;  /* 0x000000000f087348 */ /* 0x000fea0003c00000 */
[----:B------:R0:W1:Y:S02]  /*2d2a0*/  SHFL.IDX P6, R14, R13, R12, R11 ;  /* 0x0000000c0d0e7389 */ /* 0x00006400000c000b */
[----:B01----:R-:W-:Y:S01]  /*2d2b0*/  ENDCOLLECTIVE ;  /* 0x000000000000791b */ /* 0x003fe20003800000 */
.L_x_2371:
[----:B------:R-:W-:Y:S01]  /*2d2c0*/  IMAD.MOV.U32 R17, RZ, RZ, R14 ;  /* 0x000000ffff117224 */ /* 0x000fe200078e000e */
[----:B------:R-:W-:Y:S06]  /*2d2d0*/  BRA `(.L_x_2372) ;  /* 0xffffff8400b07947 */ /* 0x000fec000383ffff */
.L_x_2097:
[----:B------:R-:W-:Y:S01]  /*2d2e0*/  BSSY B0, `(.L_x_2373) ;  /* 0x0000007000007945 */ /* 0x000fe20003800000 */
[----:B------:R-:W-:Y:S01]  /*2d2f0*/  MOV R13, R3 ;  /* 0x00000003000d7202 */ /* 0x000fe20000000f00 */
[----:B------:R-:W-:Y:S02]  /*2d300*/  IMAD.MOV.U32 R11, RZ, RZ, 0x1f ;  /* 0x0000001fff0b7424 */ /* 0x000fe400078e00ff */
[----:B------:R-:W-:-:S07]  /*2d310*/  IMAD.MOV.U32 R15, RZ, RZ, -0x1 ;  /* 0xffffffffff0f7424 */ /* 0x000fce00078e00ff */
[----:B012---:R-:W-:Y:S05]  /*2d320*/  WARPSYNC.COLLECTIVE R15, `(.L_x_2374) ;  /* 0x000000000f087348 */ /* 0x007fea0003c00000 */
[----:B------:R3:W4:Y:S02]  /*2d330*/  SHFL.IDX P6, R14, R13, R12, R11 ;  /* 0x0000000c0d0e7389 */ /* 0x00072400000c000b */
[----:B01234-:R-:W-:Y:S01]  /*2d340*/  ENDCOLLECTIVE ;  /* 0x000000000000791b */ /* 0x01ffe20003800000 */
.L_x_2374:
[----:B------:R-:W-:Y:S05]  /*2d350*/  BSYNC B0 ;  /* 0x0000000000007941 */ /* 0x000fea0003800000 */
.L_x_2373:
[----:B------:R-:W-:Y:S05]  /*2d360*/  BRA `(.L_x_2096) ;  /* 0xffffff8400a87947 */ /* 0x000fea000383ffff */
.L_x_2101:
[----:B0-----:R0:W1:Y:S02]  /*2d370*/  SYNCS.PHASECHK.TRANS64.TRYWAIT P0, [R7+URZ+0x28420], R0 ;  /* 0x02842000070075a7 */ /* 0x001064000800017f */
[----:B-1----:R-:W-:Y:S05]  /*2d380*/  @!P0 NANOSLEEP.SYNCS 0x989680 ;  /* 0x009896800000895d */ /* 0x002fea0003900000 */
[----:B------:R-:W1:Y:S02]  /*2d390*/  @!P0 SYNCS.PHASECHK.TRANS64 P0, [R7+URZ+0x28420], R0 ;  /* 0x02842000070085a7 */ /* 0x000e64000800007f */
[----:B-1----:R-:W-:Y:S05]  /*2d3a0*/  @!P0 BRA `(.L_x_2101) ;  /* 0xfffffffc00f08947 */ /* 0x002fea000383ffff */
[----:B------:R-:W-:Y:S05]  /*2d3b0*/  BRA `(.L_x_2375) ;  /* 0xffffff8c00287947 */ /* 0x000fea000383ffff */
.L_x_2102:
[----:B------:R-:W1:Y:S01]  /*2d3c0*/  S2R R2, SR_TID.X ;  /* 0x0000000000027919 */ /* 0x000e620000002100 */
[----:B------:R-:W-:Y:S01]  /*2d3d0*/  BSSY B0, `(.L_x_2376) ;  /* 0x000000a000007945 */ /* 0x000fe20003800000 */
[----:B------:R-:W-:Y:S02]  /*2d3e0*/  IMAD.MOV.U32 R12, RZ, RZ, RZ ;  /* 0x000000ffff0c7224 */ /* 0x000fe400078e00ff */
[----:B------:R-:W-:Y:S02]  /*2d3f0*/  IMAD.MOV.U32 R11, RZ, RZ, 0x1f ;  /* 0x0000001fff0b7424 */ /* 0x000fe400078e00ff */
[----:B------:R-:W-:Y:S01]  /*2d400*/  IMAD.MOV.U32 R15, RZ, RZ, -0x1 ;  /* 0xffffffffff0f7424 */ /* 0x000fe200078e00ff */
[----:B-1----:R-:W-:-:S04]  /*2d410*/  SHF.R.U32.HI R2, RZ, 0x5, R2 ;  /* 0x00000005ff027819 */ /* 0x002fc80000011602 */
[----:B------:R-:W-:-:S05]  /*2d420*/  LOP3.LUT R2, R2, 0x3, RZ, 0xc0, !PT ;  /* 0x0000000302027812 */ /* 0x000fca00078ec0ff */
[----:B------:R-:W-:-:S07]  /*2d430*/  IMAD.MOV.U32 R13, RZ, RZ, R2 ;  /* 0x000000ffff0d7224 */ /* 0x000fce00078e0002 */
[----:B0-----:R-:W-:Y:S05]  /*2d440*/  WARPSYNC.COLLECTIVE R15, `(.L_x_2377) ;  /* 0x000000000f087348 */ /* 0x001fea0003c00000 */
[----:B------:R1:W2:Y:S02]  /*2d450*/  SHFL.IDX P6, R14, R13, R12, R11 ;  /* 0x0000000c0d0e7389 */ /* 0x0002a400000c000b */
[----:B012---:R-:W-:Y:S01]  /*2d460*/  ENDCOLLECTIVE ;  /* 0x000000000000791b */ /* 0x007fe20003800000 */
.L_x_2377:
[----:B------:R-:W-:Y:S05]  /*2d470*/  BSYNC B0 ;  /* 0x0000000000007941 */ /* 0x000fea0003800000 */
.L_x_2376:
[----:B------:R-:W-:Y:S05]  /*2d480*/  BRA `(.L_x_2378) ;  /* 0xffffff8c00107947 */ /* 0x000fea000383ffff */
.L_x_2103:
[----:B------:R-:W-:Y:S01]  /*2d490*/  BSSY B0, `(.L_x_2379) ;  /* 0x0000006000007945 */ /* 0x000fe20003800000 */
[----:B------:R-:W-:-:S07]  /*2d4a0*/  IMAD.MOV.U32 R15, RZ, RZ, -0x1 ;  /* 0xffffffffff0f7424 */ /* 0x000fce00078e00ff */
[----:B0-----:R-:W-:Y:S05]  /*2d4b0*/  WARPSYNC.COLLECTIVE R15, `(.L_x_2380) ;  /* 0x000000000f0c7348 */ /* 0x001fea0003c00000 */
[----:B------:R-:W-:Y:S02]  /*2d4c0*/  ELECT P6, UR62, PT ;  /* 0x00000000003e782f */ /* 0x000fe400038c0000 */
[----:B------:R-:W-:Y:S01]  /*2d4d0*/  MOV R14, UR62 ;  /* 0x0000003e000e7c02 */ /* 0x000fe20008000f00 */
[----:B0-----:R-:W-:Y:S10]  /*2d4e0*/  ENDCOLLECTIVE ;  /* 0x000000000000791b */ /* 0x001ff40003800000 */
.L_x_2380:
[----:B------:R-:W-:Y:S05]  /*2d4f0*/  BSYNC B0 ;  /* 0x0000000000007941 */ /* 0x000fea0003800000 */
.L_x_2379:
[----:B------:R-:W-:Y:S05]  /*2d500*/  BRA `(.L_x_2381) ;  /* 0xffffff8c00047947 */ /* 0x000fea000383ffff */
.L_x_2105:
[----:B0-----:R0:W1:Y:S02]  /*2d510*/  SYNCS.PHASECHK.TRANS64.TRYWAIT P1, [R5+URZ+0x28440], R0 ;  /* 0x02844000050075a7 */ /* 0x001064000802017f */
[----:B-1----:R-:W-:Y:S05]  /*2d520*/  @!P1 NANOSLEEP.SYNCS 0x989680 ;  /* 0x009896800000995d */ /* 0x002fea0003900000 */
[----:B------:R-:W1:Y:S02]  /*2d530*/  @!P1 SYNCS.PHASECHK.TRANS64 P1, [R5+URZ+0x28440], R0 ;  /* 0x02844000050095a7 */ /* 0x000e64000802007f */
[----:B-1----:R-:W-:Y:S05]  /*2d540*/  @!P1 BRA `(.L_x_2105) ;  /* 0xfffffffc00f09947 */ /* 0x002fea000383ffff */
[----:B------:R-:W-:Y:S05]  /*2d550*/  BRA `(.L_x_2382) ;  /* 0xffffff8c002c7947 */ /* 0x000fea000383ffff */
.L_x_2107:
[----:B-1----:R1:W2:Y:S02]  /*2d560*/  SYNCS.PHASECHK.TRANS64.TRYWAIT P1, [R3+URZ+0x28440], R2 ;  /* 0x02844002030075a7 */ /* 0x0022a4000802017f */
[----:B--2---:R-:W-:Y:S05]  /*2d570*/  @!P1 NANOSLEEP.SYNCS 0x989680 ;  /* 0x009896800000995d */ /* 0x004fea0003900000 */
[----:B------:R-:W2:Y:S02]  /*2d580*/  @!P1 SYNCS.PHASECHK.TRANS64 P1, [R3+URZ+0x28440], R2 ;  /* 0x02844002030095a7 */ /* 0x000ea4000802007f */
[----:B--2---:R-:W-:Y:S05]  /*2d590*/  @!P1 BRA `(.L_x_2107) ;  /* 0xfffffffc00f09947 */ /* 0x004fea000383ffff */
[----:B------:R-:W-:Y:S05]  /*2d5a0*/  BRA `(.L_x_2383) ;  /* 0xffffff8c00387947 */ /* 0x000fea000383ffff */
.L_x_2109:
[----:B--2---:R2:W3:Y:S02]  /*2d5b0*/  SYNCS.PHASECHK.TRANS64.TRYWAIT P1, [R5+URZ+0x28460], R0 ;  /* 0x02846000050075a7 */ /* 0x0044e4000802017f */
[----:B---3--:R-:W-:Y:S05]  /*2d5c0*/  @!P1 NANOSLEEP.SYNCS 0x989680 ;  /* 0x009896800000995d */ /* 0x008fea0003900000 */
[----:B------:R-:W3:Y:S02]  /*2d5d0*/  @!P1 SYNCS.PHASECHK.TRANS64 P1, [R5+URZ+0x28460], R0 ;  /* 0x02846000050095a7 */ /* 0x000ee4000802007f */
[----:B---3--:R-:W-:Y:S05]  /*2d5e0*/  @!P1 BRA `(.L_x_2109) ;  /* 0xfffffffc00f09947 */ /* 0x008fea000383ffff */
[----:B------:R-:W-:Y:S05]  /*2d5f0*/  BRA `(.L_x_2384) ;  /* 0xffffff8c00347947 */ /* 0x000fea000383ffff */
.L_x_2111:
[----:B---3--:R3:W4:Y:S02]  /*2d600*/  SYNCS.PHASECHK.TRANS64.TRYWAIT P1, [R3+URZ+0x28460], R2 ;  /* 0x02846002030075a7 */ /* 0x008724000802017f */
[----:B----4-:R-:W-:Y:S05]  /*2d610*/  @!P1 NANOSLEEP.SYNCS 0x989680 ;  /* 0x009896800000995d */ /* 0x010fea0003900000 */
[----:B------:R-:W4:Y:S02]  /*2d620*/  @!P1 SYNCS.PHASECHK.TRANS64 P1, [R3+URZ+0x28460], R2 ;  /* 0x02846002030095a7 */ /* 0x000f24000802007f */
[----:B----4-:R-:W-:Y:S05]  /*2d630*/  @!P1 BRA `(.L_x_2111) ;  /* 0xfffffffc00f09947 */ /* 0x010fea000383ffff */
[----:B------:R-:W-:Y:S05]  /*2d640*/  BRA `(.L_x_2385) ;  /* 0xffffff8c00307947 */ /* 0x000fea000383ffff */
.L_x_2113:
[----:B----4-:R4:W0:Y:S02]  /*2d650*/  SYNCS.PHASECHK.TRANS64.TRYWAIT P1, [R5+URZ+0x28480], R0 ;  /* 0x02848000050075a7 */ /* 0x010824000802017f */
[----:B0-----:R-:W-:Y:S05]  /*2d660*/  @!P1 NANOSLEEP.SYNCS 0x989680 ;  /* 0x009896800000995d */ /* 0x001fea0003900000 */
[----:B------:R-:W0:Y:S02]  /*2d670*/  @!P1 SYNCS.PHASECHK.TRANS64 P1, [R5+URZ+0x28480], R0 ;  /* 0x02848000050095a7 */ /* 0x000e24000802007f */
[----:B0-----:R-:W-:Y:S05]  /*2d680*/  @!P1 BRA `(.L_x_2113) ;  /* 0xfffffffc00f09947 */ /* 0x001fea000383ffff */
[----:B------:R-:W-:Y:S05]  /*2d690*/  BRA `(.L_x_2386) ;  /* 0xffffff8c002c7947 */ /* 0x000fea000383ffff */
.L_x_2387:
        /* <DEDUP_REMOVED lines=14> */
.L_x_3635:


//--------------------- .text._ZN7cutlass13device_kernelIN5flash11enable_sm90INS1_16FlashAttnFwdSm90INS1_25CollectiveMainloopFwdSm90ILi2EN4cute5tupleIJNS5_1CILi1EEES8_S8_EEENS6_IJNS7_ILi128EEESA_NS7_ILi256EEEEEELi256ENS_12float_e4m3_tEfNS_4arch4Sm90ELb1ELb0ELb0ELb0ELb1ELb0ELb0ELb1ELb0ELb1ELb0ELb0EEENS1_21CollectiveEpilogueFwdINS6_IJSA_SB_SA_EEES9_NS_10bfloat16_tESF_Li256ELb0ELb1ELb0ELb1EEENS1_30DynamicPersistentTileSchedulerILi256ELi128ELb0ELb1ELb1EEEEEEEEEvNT_6ParamsE --------------------------
	.section	.text._ZN7cutlass13device_kernelIN5flash11enable_sm90INS1_16FlashAttnFwdSm90INS1_25CollectiveMainloopFwdSm90ILi2EN4cute5tupleIJNS5_1CILi1EEES8_S8_EEENS6_IJNS7_ILi128EEESA_NS7_ILi256EEEEEELi256ENS_12float_e4m3_tEfNS_4arch4Sm90ELb1ELb0ELb0ELb0ELb1ELb0ELb0ELb1ELb0ELb1ELb0ELb0EEENS1_21CollectiveEpilogueFwdINS6_IJSA_SB_SA_EEES9_NS_10bfloat16_tESF_Li256ELb0ELb1ELb0ELb1EEENS1_30DynamicPersistentTileSchedulerILi256ELi128ELb0ELb1ELb1EEEEEEEEEvNT_6ParamsE,"ax",@progbits
	.align	128
.text._ZN7cutlass13device_kernelIN5flash11enable_sm90INS1_16FlashAttnFwdSm90INS1_25CollectiveMainloopFwdSm90ILi2EN4cute5tupleIJNS5_1CILi1EEES8_S8_EEENS6_IJNS7_ILi128EEESA_NS7_ILi256EEEEEELi256ENS_12float_e4m3_tEfNS_4arch4Sm90ELb1ELb0ELb0ELb0ELb1ELb0ELb0ELb1ELb0ELb1ELb0ELb0EEENS1_21CollectiveEpilogueFwdINS6_IJSA_SB_SA_EEES9_NS_10bfloat16_tESF_Li256ELb0ELb1ELb0ELb1EEENS1_30DynamicPersistentTileSchedulerILi256ELi128ELb0ELb1ELb1EEEEEEEEEvNT_6ParamsE:
        .type           _ZN7cutlass13device_kernelIN5flash11enable_sm90INS1_16FlashAttnFwdSm90INS1_25CollectiveMainloopFwdSm90ILi2EN4cute5tupleIJNS5_1CILi1EEES8_S8_EEENS6_IJNS7_ILi128EEESA_NS7_ILi256EEEEEELi256ENS_12float_e4m3_tEfNS_4arch4Sm90ELb1ELb0ELb0ELb0ELb1ELb0ELb0ELb1ELb0ELb1ELb0ELb0EEENS1_21CollectiveEpilogueFwdINS6_IJSA_SB_SA_EEES9_NS_10bfloat16_tESF_Li256ELb0ELb1ELb0ELb1EEENS1_30DynamicPersistentTileSchedulerILi256ELi128ELb0ELb1ELb1EEEEEEEEEvNT_6ParamsE,@function
        .size           _ZN7cutlass13device_kernelIN5flash11enable_sm90INS1_16FlashAttnFwdSm90INS1_25CollectiveMainloopFwdSm90ILi2EN4cute5tupleIJNS5_1CILi1EEES8_S8_EEENS6_IJNS7_ILi128EEESA_NS7_ILi256EEEEEELi256ENS_12float_e4m3_tEfNS_4arch4Sm90ELb1ELb0ELb0ELb0ELb1ELb0ELb0ELb1ELb0ELb1ELb0ELb0EEENS1_21CollectiveEpilogueFwdINS6_IJSA_SB_SA_EEES9_NS_10bfloat16_tESF_Li256ELb0ELb1ELb0ELb1EEENS1_30DynamicPersistentTileSchedulerILi256ELi128ELb0ELb1ELb1EEEEEEEEEvNT_6ParamsE,(.L_x_3636 - _ZN7cutlass13device_kernelIN5flash11enable_sm90INS1_16FlashAttnFwdSm90INS1_25CollectiveMainloopFwdSm90ILi2EN4cute5tupleIJNS5_1CILi1EEES8_S8_EEENS6_IJNS7_ILi128EEESA_NS7_ILi256EEEEEELi256ENS_12float_e4m3_tEfNS_4arch4Sm90ELb1ELb0ELb0ELb0ELb1ELb0ELb0ELb1ELb0ELb1ELb0ELb0EEENS1_21CollectiveEpilogueFwdINS6_IJSA_SB_SA_EEES9_NS_10bfloat16_tESF_Li256ELb0ELb1ELb0ELb1EEENS1_30DynamicPersistentTileSchedulerILi256ELi128ELb0ELb1ELb1EEEEEEEEEvNT_6ParamsE)
        .other          _ZN7cutlass13device_kernelIN5flash11enable_sm90INS1_16FlashAttnFwdSm90INS1_25CollectiveMainloopFwdSm90ILi2EN4cute5tupleIJNS5_1CILi1EEES8_S8_EEENS6_IJNS7_ILi128EEESA_NS7_ILi256EEEEEELi256ENS_12float_e4m3_tEfNS_4arch4Sm90ELb1ELb0ELb0ELb0ELb1ELb0ELb0ELb1ELb0ELb1ELb0ELb0EEENS1_21CollectiveEpilogueFwdINS6_IJSA_SB_SA_EEES9_NS_10bfloat16_tESF_Li256ELb0ELb1ELb0ELb1EEENS1_30DynamicPersistentTileSchedulerILi256ELi128ELb0ELb1ELb1EEEEEEEEEvNT_6ParamsE,@"STO_CUDA_ENTRY STV_DEFAULT"
_ZN7cutlass13device_kernelIN5flash11enable_sm90INS1_16FlashAttnFwdSm90INS1_25CollectiveMainloopFwdSm90ILi2EN4cute5tupleIJNS5_1CILi1EEES8_S8_EEENS6_IJNS7_ILi128EEESA_NS7_ILi256EEEEEELi256ENS_12float_e4m3_tEfNS_4arch4Sm90ELb1ELb0ELb0ELb0ELb1ELb0ELb0ELb1ELb0ELb1ELb0ELb0EEENS1_21CollectiveEpilogueFwdINS6_IJSA_SB_SA_EEES9_NS_10bfloat16_tESF_Li256ELb0ELb1ELb0ELb1EEENS1_30DynamicPersistentTileSchedulerILi256ELi128ELb0ELb1ELb1EEEEEEEEEvNT_6ParamsE:
        /* <DEDUP_REMOVED lines=45> */
.L_x_2388:
        /* <DEDUP_REMOVED lines=22> */
.L_x_2389:
        /* <DEDUP_REMOVED lines=18> */
.L_x_2390:
        /* <DEDUP_REMOVED lines=22> */
.L_x_2391:
        /* <DEDUP_REMOVED lines=24> */
.L_x_2392:
        /* <DEDUP_REMOVED lines=9> */
.L_x_2394:
        /* <DEDUP_REMOVED lines=24> */
[CC--:B------:R-:W-:Y:S01]  /*0a40*/  LEA.HI R2, R3.reuse, R226.reuse, RZ, 0x4 ;  /* 0x000000e203027211 */ /* 0x0c0fe200078f20ff */
[----:B------:R-:W-:Y:S01]  /*0a50*/  IMAD.SHL.U32 R4, R4, 0x20, RZ ;  /* 0x0000002004047824 */ /* 0x000fe200078e00ff */
[----:B------:R-:W-:Y:S01]  /*0a60*/  LEA.HI R10, R3, R226, RZ, 0x2 ;  /* 0x000000e2030a7211 */ /* 0x000fe200078f10ff */
[----:B------:R-:W-:Y:S01]  /*0a70*/  IMAD.IADD R218, R226, 0x1, -R5 ;  /* 0x00000001e2da7824 */ /* 0x000fe200078e0a05 */
[----:B------:R-:W-:-:S02]  /*0a80*/  LOP3.LUT R5, R2, 0x3fffff0, RZ, 0xc0, !PT ;  /* 0x03fffff002057812 */ /* 0x000fc400078ec0ff */
[----:B------:R-:W-:Y:S02]  /*0a90*/  LOP3.LUT R4, R4, 0xfffffc00, RZ, 0xc0, !PT ;  /* 0xfffffc0004047812 */ /* 0x000fe400078ec0ff */
[----:B------:R-:W-:Y:S01]  /*0aa0*/  SHF.R.S32.HI R9, RZ, 0x1f, R218 ;  /* 0x0000001fff097819 */ /* 0x000fe200000114da */
[----:B------:R-:W-:Y:S01]  /*0ab0*/  IMAD.IADD R5, R226, 0x1, -R5 ;  /* 0x00000001e2057824 */ /* 0x000fe200078e0a05 */
[----:B------:R-:W-:Y:S02]  /*0ac0*/  SHF.R.S32.HI R7, RZ, 0x4, R2 ;  /* 0x00000004ff077819 */ /* 0x000fe40000011402 */
[----:B------:R-:W-:Y:S01]  /*0ad0*/  LEA.HI R6, R9, R218, RZ, 0x2 ;  /* 0x000000da09067211 */ /* 0x000fe200078f10ff */
[----:B------:R-:W-:Y:S01]  /*0ae0*/  IMAD R221, R5, 0x40, R4 ;  /* 0x0000004005dd7824 */ /* 0x000fe200078e0204 */
[----:B------:R-:W-:Y:S02]  /*0af0*/  LOP3.LUT R5, R10, 0xfffffffc, RZ, 0xc0, !PT ;  /* 0xfffffffc0a057812 */ /* 0x000fe400078ec0ff */
[----:B------:R-:W-:-:S02]  /*0b00*/  SHF.R.S32.HI R8, RZ, 0x2, R6 ;  /* 0x00000002ff087819 */ /* 0x000fc40000011406 */
[----:B------:R-:W-:Y:S01]  /*0b10*/  SHF.R.S32.HI R11, RZ, 0x1f, R6 ;  /* 0x0000001fff0b7819 */ /* 0x000fe20000011406 */
[----:B------:R-:W-:Y:S01]  /*0b20*/  IMAD.IADD R4, R226, 0x1, -R5 ;  /* 0x00000001e2047824 */ /* 0x000fe200078e0a05 */
[----:B------:R-:W-:Y:S02]  /*0b30*/  LEA.HI R2, R2, R7, RZ, 0x1 ;  /* 0x0000000702027211 */ /* 0x000fe400078f08ff */
[----:B------:R-:W-:Y:S02]  /*0b40*/  LEA.HI R3, R3, R226, RZ, 0x3 ;  /* 0x000000e203037211 */ /* 0x000fe400078f18ff */
[----:B------:R-:W-:Y:S02]  /*0b50*/  LEA.HI R11, R11, R8, RZ, 0x3 ;  /* 0x000000080b0b7211 */ /* 0x000fe400078f18ff */
[----:B------:R-:W-:Y:S02]  /*0b60*/  SHF.R.S32.HI R219, RZ, 0x7, R0 ;  /* 0x00000007ffdb7819 */ /* 0x000fe40000011400 */
[----:B------:R-:W-:-:S02]  /*0b70*/  LOP3.LUT R2, R2, 0x1ffffffe, RZ, 0xc0, !PT ;  /* 0x1ffffffe02027812 */ /* 0x000fc400078ec0ff */
[----:B------:R-:W-:Y:S02]  /*0b80*/  LOP3.LUT R5, R3, 0xfffffff8, RZ, 0xc0, !PT ;  /* 0xfffffff803057812 */ /* 0x000fe400078ec0ff */
[----:B------:R-:W-:Y:S01]  /*0b90*/  LOP3.LUT R11, R11, 0xfffffff8, RZ, 0xc0, !PT ;  /* 0xfffffff80b0b7812 */ /* 0x000fe200078ec0ff */
[----:B------:R-:W-:Y:S01]  /*0ba0*/  IMAD.IADD R2, R7, 0x1, -R2 ;  /* 0x0000000107027824 */ /* 0x000fe200078e0a02 */
[----:B------:R-:W-:Y:S01]  /*0bb0*/  LEA.HI R9, R9, R218, RZ, 0x5 ;  /* 0x000000da09097211 */ /* 0x000fe200078f28ff */
[----:B------:R-:W-:Y:S01]  /*0bc0*/  IMAD.IADD R216, R226, 0x1, -R5 ;  /* 0x00000001e2d87824 */ /* 0x000fe200078e0a05 */
[----:B------:R-:W-:Y:S01]  /*0bd0*/  LEA.HI R0, R0, R219, RZ, 0x1 ;  /* 0x000000db00007211 */ /* 0x000fe200078f08ff */
[----:B------:R-:W-:Y:S01]  /*0be0*/  IMAD.IADD R8, R8, 0x1, -R11 ;  /* 0x0000000108087824 */ /* 0x000fe200078e0a0b */
[----:B------:R-:W-:Y:S01]  /*0bf0*/  SHF.R.S32.HI R9, RZ, 0x5, R9 ;  /* 0x00000005ff097819 */ /* 0x000fe20000011409 */
[----:B------:R-:W-:Y:S01]  /*0c00*/  IMAD.SHL.U32 R16, R216, 0x8, RZ ;  /* 0x00000008d8107824 */ /* 0x000fe200078e00ff */
[----:B------:R-:W-:Y:S01]  /*0c10*/  LEA.HI R7, R4, R4, RZ, 0x1 ;  /* 0x0000000404077211 */ /* 0x000fe200078f08ff */
[----:B------:R-:W-:Y:S01]  /*0c20*/  IMAD R221, R2, 0x8, R221 ;  /* 0x0000000802dd7824 */ /* 0x000fe200078e02dd */
        /* <DEDUP_REMOVED lines=17> */
.L_x_2451:
        /* <DEDUP_REMOVED lines=21> */
.L_x_2395:
[----:B------:R-:W-:Y:S01]  /*0e90*/  ULDC UR6, c[0x0][0xc54] ;  /* 0x0003150000067ab9 */ /* 0x000fe20000000800 */
[----:B------:R-:W-:Y:S01]  /*0ea0*/  UMOV UR8, UR7 ;  /* 0x0000000700087c82 */ /* 0x000fe20008000000 */
[----:B------:R-:W-:-:S11]  /*0eb0*/  UISETP.NE.AND UP0, UPT, UR6, 0x1, UPT ;  /* 0x000000010600788c */ /* 0x000fd6000bf05270 */
[----:B------:R-:W-:Y:S02]  /*0ec0*/  @UP0 ULDC.64 UR10, c[0x0][0xc58] ;  /* 0x00031600000a0ab9 */ /* 0x000fe40000000a00 */
[----:B------:R-:W-:-:S04]  /*0ed0*/  UIMAD.WIDE.U32 UR4, UR7, UR10, URZ ;  /* 0x0000000a070472a5 */ /* 0x000fc8000f8e003f */
[----:B------:R-:W-:-:S04]  /*0ee0*/  @UP0 USHF.R.U32.HI UR8, URZ, UR11, UR5 ;  /* 0x0000000b3f080299 */ /* 0x000fc80008011605 */
[----:B------:R-:W-:-:S12]  /*0ef0*/  UIMAD UR4, UR8, UR6, URZ ;  /* 0x00000006080472a4 */ /* 0x000fd8000f8e023f */
.L_x_2396:
        /* <DEDUP_REMOVED lines=55> */
[----:B------:R-:W-:Y:S01]  /*1270*/  ULDC UR5, c[0x0][0x448] ;  /* 0x0001120000057ab9 */ /* 0x000fe20000000800 */
[----:B------:R-:W-:Y:S01]  /*1280*/  IMAD.U32 R5, RZ, RZ, UR7 ;  /* 0x00000007ff057e24 */ /* 0x000fe2000f8e00ff */
[----:B------:R-:W-:Y:S01]  /*1290*/  ULDC UR46, c[0x0][0x424] ;  /* 0x00010900002e7ab9 */ /* 0x000fe20000000800 */
[----:B------:R-:W-:Y:S01]  /*12a0*/  ULDC UR9, c[0x0][0x2f0] ;  /* 0x0000bc0000097ab9 */ /* 0x000fe20000000800 */
[----:B------:R0:W2:Y:S01]  /*12b0*/  @P0 LDG.E R7, desc[UR50][R2.64] ;  /* 0x0000003202070981 */ /* 0x0000a2000c1e1900 */
[----:B------:R-:W-:Y:S01]  /*12c0*/  UISETP.NE.AND UP4, UPT, UR5, 0x1, UPT ;  /* 0x000000010500788c */ /* 0x000fe2000bf85270 */
[----:B------:R-:W-:Y:S02]  /*12d0*/  ULDC.64 UR6, c[0x0][0x418] ;  /* 0x0001060000067ab9 */ /* 0x000fe40000000a00 */
[----:B------:R1:W2:Y:S01]  /*12e0*/  @P1 LDG.E R0, desc[UR50][R4.64] ;  /* 0x0000003204001981 */ /* 0x0002a2000c1e1900 */
[----:B------:R-:W-:Y:S01]  /*12f0*/  UISETP.NE.U32.AND UP0, UPT, UR6, URZ, UPT ;  /* 0x0000003f0600728c */ /* 0x000fe2000bf05070 */
[----:B------:R-:W-:Y:S01]  /*1300*/  PLOP3.LUT P0, PT, PT, PT, PT, 0x80, 0x0 ;  /* 0x000000000000781c */ /* 0x000fe20003f0f070 */
[----:B------:R-:W-:Y:S01]  /*1310*/  UP2UR UR47, UPR, URZ, 0x10 ;  /* 0x000000103f2f7883 */ /* 0x000fe20008000000 */
[----:B------:R-:W-:Y:S01]  /*1320*/  CS2R R150, SRZ ;  /* 0x0000000000967805 */ /* 0x000fe2000001ff00 */
[----:B------:R-:W-:Y:S01]  /*1330*/  UISETP.NE.AND.EX UP0, UPT, UR7, URZ, UPT, UP0 ;  /* 0x0000003f0700728c */ /* 0x000fe2000bf05300 */
[----:B0-----:R-:W-:Y:S01]  /*1340*/  IMAD.MOV.U32 R2, RZ, RZ, RZ ;  /* 0x000000ffff027224 */ /* 0x001fe200078e00ff */
[----:B------:R-:W-:Y:S01]  /*1350*/  CS2R R26, SRZ ;  /* 0x00000000001a7805 */ /* 0x000fe2000001ff00 */
[----:B------:R-:W-:Y:S01]  /*1360*/  ULDC UR7, c[0x0][0x288] ;  /* 0x0000a20000077ab9 */ /* 0x000fe20000000800 */
[----:B------:R-:W-:Y:S01]  /*1370*/  USEL UR46, UR46, 0x1, UP0 ;  /* 0x000000012e2e7887 */ /* 0x000fe20008000000 */
[----:B------:R-:W-:Y:S01]  /*1380*/  CS2R R92, SRZ ;  /* 0x00000000005c7805 */ /* 0x000fe2000001ff00 */
[----:B------:R-:W-:Y:S01]  /*1390*/  UIADD3 UR7, -UR7, 0x80, URZ ;  /* 0x0000008007077890 */ /* 0x000fe2000fffe13f */
[----:B------:R-:W-:-:S02]  /*13a0*/  CS2R R144, SRZ ;  /* 0x0000000000907805 */ /* 0x000fc4000001ff00 */
[----:B------:R-:W-:Y:S02]  /*13b0*/  CS2R R142, SRZ ;  /* 0x00000000008e7805 */ /* 0x000fe4000001ff00 */
[----:B------:R-:W-:Y:S01]  /*13c0*/  CS2R R30, SRZ ;  /* 0x00000000001e7805 */ /* 0x000fe2000001ff00 */
[----:B------:R-:W-:Y:S01]  /*13d0*/  UIMAD UR7, UR46, UR9, UR7 ;  /* 0x000000092e0772a4 */ /* 0x000fe2000f8e0207 */
        /* <DEDUP_REMOVED lines=55> */
[----:B-1----:R-:W-:Y:S02]  /*1750*/  CS2R R4, SRZ ;  /* 0x0000000000047805 */ /* 0x002fe4000001ff00 */
[----:B------:R-:W-:Y:S01]  /*1760*/  CS2R R24, SRZ ;  /* 0x0000000000187805 */ /* 0x000fe2000001ff00 */
[----:B------:R-:W-:Y:S02]  /*1770*/  IMAD.MOV.U32 R159, RZ, RZ, RZ ;  /* 0x000000ffff9f7224 */ /* 0x000fe400078e00ff */
[----:B--2---:R-:W-:Y:S01]  /*1780*/  FMUL.FTZ R0, R7, R0 ;  /* 0x0000000007007220 */ /* 0x004fe20000410000 */
[----:B------:R-:W-:-:S03]  /*1790*/  CS2R R6, SRZ ;  /* 0x0000000000067805 */ /* 0x000fc6000001ff00 */
[----:B------:R-:W-:Y:S01]  /*17a0*/  FMUL.FTZ R0, R0, UR4 ;  /* 0x0000000400007c20 */ /* 0x000fe20008410000 */
[----:B------:R-:W-:Y:S02]  /*17b0*/  ULDC UR4, c[0x0][0xc3c] ;  /* 0x00030f0000047ab9 */ /* 0x000fe40000000800 */
[----:B------:R-:W-:Y:S02]  /*17c0*/  UIADD3 UR4, UR8, UR4, URZ ;  /* 0x0000000408047290 */ /* 0x000fe4000fffe03f */
[----:B------:R-:W-:Y:S01]  /*17d0*/  R2UR UR40, R0 ;  /* 0x00000000002872ca */ /* 0x000fe200000e0000 */
[----:B------:R-:W-:Y:S01]  /*17e0*/  @UP4 ULDC UR8, c[0x0][0x450] ;  /* 0x0001140000084ab9 */ /* 0x000fe20000000800 */
[----:B------:R-:W-:Y:S01]  /*17f0*/  USHF.L.U32 UR41, UR4, 0x7, URZ ;  /* 0x0000000704297899 */ /* 0x000fe2000800063f */
[----:B------:R-:W-:Y:S02]  /*1800*/  IMAD.MOV.U32 R0, RZ, RZ, RZ ;  /* 0x000000ffff007224 */ /* 0x000fe400078e00ff */
[----:B------:R-:W-:Y:S01]  /*1810*/  @UP4 ULDC UR4, c[0x0][0x44c] ;  /* 0x0001130000044ab9 */ /* 0x000fe20000000800 */
[----:B------:R-:W-:-:S04]  /*1820*/  UIADD3 UR6, UR41, 0x7f, URZ ;  /* 0x0000007f29067890 */ /* 0x000fc8000fffe03f */
[----:B------:R-:W-:Y:S02]  /*1830*/  UIMAD.WIDE.U32 UR4, UR6, UR4, URZ ;  /* 0x00000004060472a5 */ /* 0x000fe4000f8e003f */
[----:B------:R-:W-:Y:S02]  /*1840*/  UIMAD UR4, UR46, UR9, 0x7f ;  /* 0x0000007f2e0474a4 */ /* 0x000fe4000f8e0209 */
[----:B------:R-:W-:Y:S02]  /*1850*/  @UP4 USHF.R.U32.HI UR6, URZ, UR8, UR5 ;  /* 0x000000083f064299 */ /* 0x000fe40008011605 */
[----:B------:R-:W-:Y:S02]  /*1860*/  USHF.R.S32.HI UR5, URZ, 0x1f, UR4 ;  /* 0x0000001f3f057899 */ /* 0x000fe40008011404 */
[----:B------:R-:W-:Y:S02]  /*1870*/  UIADD3 UR6, UR7, UR6, URZ ;  /* 0x0000000607067290 */ /* 0x000fe4000fffe03f */
[----:B------:R-:W-:-:S02]  /*1880*/  ULEA.HI UR5, UR5, UR4, URZ, 0x7 ;  /* 0x0000000405057291 */ /* 0x000fc4000f8f383f */
[----:B------:R-:W-:Y:S02]  /*1890*/  USHF.R.S32.HI UR7, URZ, 0x1f, UR6 ;  /* 0x0000001f3f077899 */ /* 0x000fe40008011406 */
[----:B------:R-:W-:Y:S02]  /*18a0*/  USHF.R.S32.HI UR5, URZ, 0x7, UR5 ;  /* 0x000000073f057899 */ /* 0x000fe40008011405 */
[----:B------:R-:W-:-:S04]  /*18b0*/  ULEA.HI UR7, UR7, UR6, URZ, 0x7 ;  /* 0x0000000607077291 */ /* 0x000fc8000f8f383f */
[----:B------:R-:W-:-:S04]  /*18c0*/  USHF.R.S32.HI UR7, URZ, 0x7, UR7 ;  /* 0x000000073f077899 */ /* 0x000fc80008011407 */
[----:B------:R-:W-:-:S04]  /*18d0*/  UISETP.LT.AND UP0, UPT, UR5, UR7, UPT ;  /* 0x000000070500728c */ /* 0x000fc8000bf01270 */
[----:B------:R-:W-:-:S04]  /*18e0*/  USEL UR52, UR5, UR7, UP0 ;  /* 0x0000000705347287 */ /* 0x000fc80008000000 */
[----:B------:R-:W-:-:S06]  /*18f0*/  UISETP.GE.AND UP0, UPT, UR52, 0x1, UPT ;  /* 0x000000013400788c */ /* 0x000fcc000bf06270 */
[----:B------:R-:W-:-:S13]  /*1900*/  PLOP3.LUT P1, PT, PT, PT, UP0, 0x80, 0x0 ;  /* 0x000000000000781c */ /* 0x000fda0003f2f008 */
[----:B------:R-:W-:Y:S05]  /*1910*/  @!P1 BRA `(.L_x_2397) ;  /* 0x0000008000949947 */ /* 0x000fea0003800000 */
        /* <DEDUP_REMOVED lines=31> */
.L_x_2398:
        /* <DEDUP_REMOVED lines=10> */
.L_x_2535:
[----:B0-----:R-:W-:Y:S01]  /*1bb0*/  IMAD.U32 R0, RZ, RZ, UR44 ;  /* 0x0000002cff007e24 */ /* 0x001fe2000f8e00ff */
[----:B------:R-:W-:Y:S05]  /*1bc0*/  WARPSYNC.ALL ;  /* 0x0000000000007948 */ /* 0x000fea0003800000 */
[----:B------:R0:W-:Y:S01]  /*1bd0*/  BAR.SYNC.DEFER_BLOCKING R6, 0x100 ;  /* 0x000400060000751d */ /* 0x0001e20000010000 */
[----:B------:R-:W-:-:S13]  /*1be0*/  ISETP.NE.AND P0, PT, R0, 0x3, PT ;  /* 0x000000030000780c */ /* 0x000fda0003f05270 */
[----:B0-----:R-:W-:Y:S05]  /*1bf0*/  @!P0 BRA `(.L_x_2400) ;  /* 0x0000000000048947 */ /* 0x001fea0003800000 */
[----:B------:R-:W-:Y:S01]  /*1c00*/  BPT.TRAP 0x1 ;  /* 0x000000040000795c */ /* 0x000fe20000300000 */
.L_x_2400:
[----:B------:R-:W-:Y:S01]  /*1c10*/  ULEA UR53, UR36, UR48, 0x3 ;  /* 0x0000003024357291 */ /* 0x000fe2000f8e183f */
[----:B------:R-:W-:-:S05]  /*1c20*/  IMAD.U32 R7, RZ, RZ, UR42 ;  /* 0x0000002aff077e24 */ /* 0x000fca000f8e00ff */
[----:B------:R-:W-:-:S04]  /*1c30*/  SHF.L.U32 R7, R7, 0x1f, RZ ;  /* 0x0000001f07077819 */ /* 0x000fc800000006ff */
[----:B------:R0:W1:Y:S01]  /*1c40*/  SYNCS.PHASECHK.TRANS64.TRYWAIT P1, [UR53+0x38830], R7 ;  /* 0x03883007ff0075a7 */ /* 0x0000620008020175 */
[----:B------:R-:W-:Y:S05]  /*1c50*/  @!P0 BRA `(.L_x_2401) ;  /* 0x0000000000048947 */ /* 0x000fea0003800000 */
[----:B------:R-:W-:Y:S01]  /*1c60*/  BPT.TRAP 0x1 ;  /* 0x000000040000795c */ /* 0x000fe20000300000 */
.L_x_2401:
[----:B-1----:R-:W-:Y:S05]  /*1c70*/  @P1 BRA `(.L_x_2402) ;  /* 0x0000000000081947 */ /* 0x002fea0003800000 */
[----:B------:R-:W1:Y:S02]  /*1c80*/  SYNCS.PHASECHK.TRANS64.TRYWAIT P1, [UR53+0x38830], R7 ;  /* 0x03883007ff0075a7 */ /* 0x000e640008020175 */
[----:B-1----:R-:W-:Y:S05]  /*1c90*/  @!P1 BRA `(.L_x_2403) ;  /* 0x0000010c00089947 */ /* 0x002fea0003800000 */
.L_x_2402:
        /* <DEDUP_REMOVED lines=66> */
.L_x_2404:
[----:B------:R-:W-:Y:S01]  /*20c0*/  UISETP.NE.AND UP0, UPT, UR47, URZ, UPT ;  /* 0x0000003f2f00728c */ /* 0x000fe2000bf05270 */
[----:B------:R-:W-:Y:S01]  /*20d0*/  VIADD R0, R18, UR41 ;  /* 0x0000002912007c36 */ /* 0x000fe20008000000 */
[----:B------:R-:W-:Y:S01]  /*20e0*/  ULDC UR10, c[0x0][0x2f0] ;  /* 0x0000bc00000a7ab9 */ /* 0x000fe20000000800 */
[----:B------:R-:W-:-:S03]  /*20f0*/  ULDC UR11, c[0x0][0x288] ;  /* 0x0000a200000b7ab9 */ /* 0x000fc60000000800 */
[----:B------:R-:W-:Y:S02]  /*2100*/  PLOP3.LUT P1, PT, PT, PT, UP0, 0x80, 0x0 ;  /* 0x000000000000781c */ /* 0x000fe40003f2f008 */
[----:B------:R-:W-:-:S03]  /*2110*/  PLOP3.LUT P2, PT, PT, PT, UP0, 0x80, 0x0 ;  /* 0x000000000000781c */ /* 0x000fc60003f4f008 */
[----:B------:R-:W-:-:S08]  /*2120*/  @UP0 ULDC UR6, c[0x0][0x44c] ;  /* 0x0001130000060ab9 */ /* 0x000fd00000000800 */
[----:B------:R-:W-:Y:S01]  /*2130*/  @P1 IMAD.HI.U32 R2, R0, UR6, RZ ;  /* 0x0000000600021c27 */ /* 0x000fe2000f8e00ff */
[----:B------:R-:W-:-:S04]  /*2140*/  @UP0 ULDC UR6, c[0x0][0x450] ;  /* 0x0001140000060ab9 */ /* 0x000fc80000000800 */
[----:B------:R-:W-:Y:S01]  /*2150*/  @P2 SHF.R.U32.HI R0, RZ, UR6, R2 ;  /* 0x00000006ff002c19 */ /* 0x000fe20008011602 */
[----:B------:R-:W-:Y:S02]  /*2160*/  UMOV UR6, 0xffffff80 ;  /* 0xffffff8000067882 */ /* 0x000fe40000000000 */
[----:B------:R-:W-:Y:S02]  /*2170*/  UIMAD UR7, UR52, UR6, 0x81 ;  /* 0x00000081340774a4 */ /* 0x000fe4000f8e0206 */
[----:B------:R-:W2:Y:S01]  /*2180*/  SHFL.IDX PT, R4, R0, 0x1, 0x1c1f ;  /* 0x003c1f0000047f89 */ /* 0x000ea200000e0000 */
[----:B------:R-:W-:Y:S02]  /*2190*/  UIMAD UR6, UR52, UR6, 0x80 ;  /* 0x00000080340674a4 */ /* 0x000fe4000f8e0206 */
[----:B------:R-:W-:Y:S01]  /*21a0*/  UIMAD UR7, UR46, UR10, UR7 ;  /* 0x0000000a2e0772a4 */ /* 0x000fe2000f8e0207 */
[----:B------:R-:W3:Y:S01]  /*21b0*/  SHFL.IDX PT, R0, R0, RZ, 0x1c1f ;  /* 0x001c1fff00007589 */ /* 0x000ee200000e0000 */
[----:B------:R-:W-:-:S04]  /*21c0*/  UIMAD UR6, UR46, UR10, UR6 ;  /* 0x0000000a2e0672a4 */ /* 0x000fc8000f8e0206 */
[----:B------:R-:W-:Y:S02]  /*21d0*/  IMAD.U32 R8, RZ, RZ, UR7 ;  /* 0x00000007ff087e24 */ /* 0x000fe4000f8e00ff */
[----:B------:R-:W-:Y:S01]  /*21e0*/  IMAD.U32 R2, RZ, RZ, UR6 ;  /* 0x00000006ff027e24 */ /* 0x000fe2000f8e00ff */
[----:B------:R-:W-:Y:S01]  /*21f0*/  UIADD3 UR6, UR53, 0x38840, URZ ;  /* 0x0003884035067890 */ /* 0x000fe2000fffe03f */
[C---:B------:R-:W-:Y:S02]  /*2200*/  IMAD R5, R17.reuse, -0x2, R8 ;  /* 0xfffffffe11057824 */ /* 0x040fe400078e0208 */
[----:B------:R-:W-:Y:S01]  /*2210*/  IMAD R2, R17, -0x2, R2 ;  /* 0xfffffffe11027824 */ /* 0x000fe200078e0202 */
[----:B------:R-:W-:Y:S02]  /*2220*/  UPRMT UR6, UR49, 0x654, UR6 ;  /* 0x0000065431067896 */ /* 0x000fe40008000006 */
[----:B--2---:R-:W-:Y:S01]  /*2230*/  IADD3 R9, R4, -UR11, R5 ;  /* 0x8000000b04097c10 */ /* 0x004fe2000fffe005 */
[----:B------:R-:W-:-:S06]  /*2240*/  VIADD R5, R5, -UR11 ;  /* 0x8000000b05057c36 */ /* 0x000fcc0008000000 */
[----:B------:R-:W-:Y:S01]  /*2250*/  SYNCS.ARRIVE.TRANS64.RED.A1T0 RZ, [UR6], RZ ;  /* 0x000000ffffff79a7 */ /* 0x000fe20008100406 */
[----:B------:R-:W-:Y:S02]  /*2260*/  VIMNMX R9, R2, R9, PT ;  /* 0x0000000902097248 */ /* 0x000fe40003fe0100 */
[----:B---3--:R-:W-:Y:S02]  /*2270*/  VIADDMNMX R5, R0, R5, R2, PT ;  /* 0x0000000500057246 */ /* 0x008fe40003800102 */
[C---:B------:R-:W-:Y:S02]  /*2280*/  ISETP.GT.AND P1, PT, R9.reuse, RZ, PT ;  /* 0x000000ff0900720c */ /* 0x040fe40003f24270 */
[C---:B------:R-:W-:Y:S02]  /*2290*/  ISETP.GT.AND P2, PT, R9.reuse, 0x1, PT ;  /* 0x000000010900780c */ /* 0x040fe40003f44270 */
[----:B------:R-:W-:Y:S02]  /*22a0*/  ISETP.GT.AND P3, PT, R9, 0x8, PT ;  /* 0x000000080900780c */ /* 0x000fe40003f64270 */
[----:B------:R-:W-:-:S02]  /*22b0*/  FSEL R26, R26, -INF , P1 ;  /* 0xff8000001a1a7808 */ /* 0x000fc40000800000 */
[----:B------:R-:W-:Y:S02]  /*22c0*/  FSEL R27, R27, -INF , P2 ;  /* 0xff8000001b1b7808 */ /* 0x000fe40001000000 */
[C---:B------:R-:W-:Y:S02]  /*22d0*/  ISETP.GT.AND P1, PT, R9.reuse, 0x9, PT ;  /* 0x000000090900780c */ /* 0x040fe40003f24270 */
[----:B------:R-:W-:Y:S02]  /*22e0*/  FSEL R30, R30, -INF , P3 ;  /* 0xff8000001e1e7808 */ /* 0x000fe40001800000 */
[----:B------:R-:W-:Y:S02]  /*22f0*/  FMNMX.FTZ R11, R26, R27, !PT ;  /* 0x0000001b1a0b7209 */ /* 0x000fe40007810000 */
[----:B------:R-:W-:Y:S02]  /*2300*/  ISETP.GT.AND P2, PT, R9, 0x10, PT ;  /* 0x000000100900780c */ /* 0x000fe40003f44270 */
[----:B------:R-:W-:-:S02]  /*2310*/  FSEL R10, R31, -INF , P1 ;  /* 0xff8000001f0a7808 */ /* 0x000fc40000800000 */
[----:B------:R-:W-:Y:S02]  /*2320*/  FMNMX.FTZ R11, R30, R11, !PT ;  /* 0x0000000b1e0b7209 */ /* 0x000fe40007810000 */
[C---:B------:R-:W-:Y:S02]  /*2330*/  ISETP.GT.AND P1, PT, R9.reuse, 0x11, PT ;  /* 0x000000110900780c */ /* 0x040fe40003f24270 */
[----:B------:R-:W-:Y:S02]  /*2340*/  FSEL R34, R34, -INF , P2 ;  /* 0xff80000022227808 */ /* 0x000fe40001000000 */
[----:B------:R-:W-:Y:S02]  /*2350*/  FMNMX.FTZ R13, R10, R11, !PT ;  /* 0x0000000b0a0d7209 */ /* 0x000fe40007810000 */
[----:B------:R-:W-:Y:S02]  /*2360*/  ISETP.GT.AND P2, PT, R9, 0x18, PT ;  /* 0x000000180900780c */ /* 0x000fe40003f44270 */
[----:B------:R-:W-:-:S02]  /*2370*/  FSEL R11, R35, -INF , P1 ;  /* 0xff800000230b7808 */ /* 0x000fc40000800000 */
[----:B------:R-:W-:Y:S02]  /*2380*/  FMNMX.FTZ R4, R34, R13, !PT ;  /* 0x0000000d22047209 */ /* 0x000fe40007810000 */
[----:B------:R-:W-:Y:S02]  /*2390*/  ISETP.GT.AND P1, PT, R9, 0x19, PT ;  /* 0x000000190900780c */ /* 0x000fe40003f24270 */
        /* <DEDUP_REMOVED lines=70> */
[----:B------:R-:W-:Y:S01]  /*2800*/  FMNMX.FTZ R4, R82, R21, !PT ;  /* 0x0000001552047209 */ /* 0x000fe20007810000 */
[----:B------:R-:W-:Y:S01]  /*2810*/  IMAD.U32 R21, RZ, RZ, UR40 ;  /* 0x00000028ff157e24 */ /* 0x000fe2000f8e00ff */
[----:B------:R-:W-:Y:S02]  /*2820*/  ISETP.GT.AND P1, PT, R9, 0x79, PT ;  /* 0x000000790900780c */ /* 0x000fe40003f24270 */
[----:B------:R-:W-:Y:S02]  /*2830*/  FSEL R86, R86, -INF , P2 ;  /* 0xff80000056567808 */ /* 0x000fe40001000000 */
[----:B------:R-:W-:Y:S02]  /*2840*/  FMNMX.FTZ R9, R83, R4, !PT ;  /* 0x0000000453097209 */ /* 0x000fe40007810000 */
[----:B------:R-:W-:Y:S02]  /*2850*/  FSEL R87, R87, -INF , P1 ;  /* 0xff80000057577808 */ /* 0x000fe40000800000 */
[----:B------:R-:W-:-:S02]  /*2860*/  FMNMX.FTZ R4, R86, R9, !PT ;  /* 0x0000000956047209 */ /* 0x000fc40007810000 */
[----:B------:R-:W-:Y:S02]  /*2870*/  ISETP.GT.AND P2, PT, R5, 0x1, PT ;  /* 0x000000010500780c */ /* 0x000fe40003f44270 */
[----:B------:R-:W-:Y:S02]  /*2880*/  FMNMX.FTZ R8, R87, R4, !PT ;  /* 0x0000000457087209 */ /* 0x000fe40007810000 */
[----:B------:R-:W-:Y:S02]  /*2890*/  ISETP.GT.AND P3, PT, R5, 0x8, PT ;  /* 0x000000080500780c */ /* 0x000fe40003f64270 */
[----:B------:R-:W-:Y:S01]  /*28a0*/  FSEL R42, R25, -INF , P2 ;  /* 0xff800000192a7808 */ /* 0x000fe20001000000 */
[----:B------:R-:W2:Y:S01]  /*28b0*/  SHFL.BFLY PT, R9, R8, 0x2, 0x1f ;  /* 0x0c401f0008097f89 */ /* 0x000ea200000e0000 */
[----:B------:R-:W-:Y:S02]  /*28c0*/  FSEL R35, R28, -INF , P3 ;  /* 0xff8000001c237808 */ /* 0x000fe40001800000 */
[----:B------:R-:W-:-:S04]  /*28d0*/  ISETP.GT.AND P2, PT, R5, 0x10, PT ;  /* 0x000000100500780c */ /* 0x000fc80003f44270 */
[----:B------:R-:W-:Y:S02]  /*28e0*/  FSEL R43, R32, -INF , P2 ;  /* 0xff800000202b7808 */ /* 0x000fe40001000000 */
[----:B------:R-:W-:-:S04]  /*28f0*/  ISETP.GT.AND P2, PT, R5, 0x18, PT ;  /* 0x000000180500780c */ /* 0x000fc80003f44270 */
[----:B------:R-:W-:Y:S02]  /*2900*/  FSEL R46, R36, -INF , P2 ;  /* 0xff800000242e7808 */ /* 0x000fe40001000000 */
[----:B------:R-:W-:-:S04]  /*2910*/  ISETP.GT.AND P2, PT, R5, 0x20, PT ;  /* 0x000000200500780c */ /* 0x000fc80003f44270 */
[----:B------:R-:W-:Y:S02]  /*2920*/  FSEL R40, R40, -INF , P2 ;  /* 0xff80000028287808 */ /* 0x000fe40001000000 */
[C---:B------:R-:W-:Y:S02]  /*2930*/  ISETP.GT.AND P2, PT, R5.reuse, 0x28, PT ;  /* 0x000000280500780c */ /* 0x040fe40003f44270 */
[----:B--2---:R-:W-:Y:S02]  /*2940*/  FMNMX.FTZ R9, R8, R9, !PT ;  /* 0x0000000908097209 */ /* 0x004fe40007810000 */
[----:B------:R-:W-:Y:S02]  /*2950*/  FSEL R44, R44, -INF , P2 ;  /* 0xff8000002c2c7808 */ /* 0x000fe40001000000 */
[----:B------:R-:W-:Y:S01]  /*2960*/  ISETP.GT.AND P2, PT, R5, 0x30, PT ;  /* 0x000000300500780c */ /* 0x000fe20003f44270 */
[----:B------:R-:W2:Y:S03]  /*2970*/  SHFL.BFLY PT, R4, R9, 0x1, 0x1f ;  /* 0x0c201f0009047f89 */ /* 0x000ea600000e0000 */
[----:B------:R-:W-:-:S02]  /*2980*/  FSEL R48, R48, -INF , P2 ;  /* 0xff80000030307808 */ /* 0x000fc40001000000 */
[----:B------:R-:W-:-:S04]  /*2990*/  ISETP.GT.AND P2, PT, R5, 0x38, PT ;  /* 0x000000380500780c */ /* 0x000fc80003f44270 */
[----:B------:R-:W-:Y:S02]  /*29a0*/  FSEL R52, R52, -INF , P2 ;  /* 0xff80000034347808 */ /* 0x000fe40001000000 */
[----:B------:R-:W-:-:S04]  /*29b0*/  ISETP.GT.AND P2, PT, R5, 0x40, PT ;  /* 0x000000400500780c */ /* 0x000fc80003f44270 */
[----:B------:R-:W-:Y:S02]  /*29c0*/  FSEL R56, R56, -INF , P2 ;  /* 0xff80000038387808 */ /* 0x000fe40001000000 */
[----:B------:R-:W-:-:S04]  /*29d0*/  ISETP.GT.AND P2, PT, R5, 0x48, PT ;  /* 0x000000480500780c */ /* 0x000fc80003f44270 */
[----:B------:R-:W-:Y:S02]  /*29e0*/  FSEL R60, R60, -INF , P2 ;  /* 0xff8000003c3c7808 */ /* 0x000fe40001000000 */
[----:B------:R-:W-:Y:S02]  /*29f0*/  ISETP.GT.AND P2, PT, R5, 0x50, PT ;  /* 0x000000500500780c */ /* 0x000fe40003f44270 */
[----:B--2---:R-:W-:Y:S02]  /*2a00*/  FMNMX.FTZ R4, R9, R4, !PT ;  /* 0x0000000409047209 */ /* 0x004fe40007810000 */
[----:B------:R-:W-:Y:S02]  /*2a10*/  FSEL R64, R64, -INF , P2 ;  /* 0xff80000040407808 */ /* 0x000fe40001000000 */
[C---:B------:R-:W-:Y:S01]  /*2a20*/  FSETP.NEU.FTZ.AND P1, PT, R4.reuse, -INF , PT ;  /* 0xff8000000400780b */ /* 0x040fe20003f3d000 */
[----:B------:R-:W-:-:S01]  /*2a30*/  FFMA.FTZ R20, R4, R21, -8 ;  /* 0xc100000004147423 */ /* 0x000fc20000010015 */
[----:B------:R-:W-:-:S04]  /*2a40*/  ISETP.GT.AND P2, PT, R5, 0x58, PT ;  /* 0x000000580500780c */ /* 0x000fc80003f44270 */
[----:B------:R-:W-:Y:S02]  /*2a50*/  FSEL R89, R20, RZ, P1 ;  /* 0x000000ff14597208 */ /* 0x000fe40000800000 */
[----:B------:R-:W-:Y:S02]  /*2a60*/  ISETP.GT.AND P1, PT, R5, RZ, PT ;  /* 0x000000ff0500720c */ /* 0x000fe40003f24270 */
[----:B------:R-:W-:Y:S01]  /*2a70*/  FSEL R68, R68, -INF , P2 ;  /* 0xff80000044447808 */ /* 0x000fe20001000000 */
[----:B------:R-:W-:-:S01]  /*2a80*/  FFMA.FTZ R9, R10, UR40, -R89 ;  /* 0x000000280a097c23 */ /* 0x000fc20008010859 */
[----:B------:R-:W-:Y:S01]  /*2a90*/  FSEL R31, R24, -INF , P1 ;  /* 0xff800000181f7808 */ /* 0x000fe20000800000 */
[----:B------:R-:W-:-:S01]  /*2aa0*/  FFMA.FTZ R10, R11, UR40, -R89 ;  /* 0x000000280b0a7c23 */ /* 0x000fc20008010859 */
[----:B------:R-:W-:Y:S01]  /*2ab0*/  ISETP.GT.AND P1, PT, R5, 0x9, PT ;  /* 0x000000090500780c */ /* 0x000fe20003f24270 */
[----:B------:R-:W-:-:S01]  /*2ac0*/  FFMA.FTZ R157, R13, UR40, -R89 ;  /* 0x000000280d9d7c23 */ /* 0x000fc20008010859 */
[----:B------:R-:W-:Y:S01]  /*2ad0*/  FMNMX.FTZ R2, R31, R42, !PT ;  /* 0x0000002a1f027209 */ /* 0x000fe20007810000 */
[----:B------:R-:W-:-:S01]  /*2ae0*/  FFMA.FTZ R0, R30, UR40, -R89 ;  /* 0x000000281e007c23 */ /* 0x000fc20008010859 */
[----:B------:R-:W-:Y:S01]  /*2af0*/  FSEL R39, R29, -INF , P1 ;  /* 0xff8000001d277808 */ /* 0x000fe20000800000 */
[----:B------:R-:W-:-:S01]  /*2b00*/  FFMA.FTZ R155, R34, UR40, -R89 ;  /* 0x00000028229b7c23 */ /* 0x000fc20008010859 */
[----:B------:R-:W-:Y:S01]  /*2b10*/  FMNMX.FTZ R2, R35, R2, !PT ;  /* 0x0000000223027209 */ /* 0x000fe20007810000 */
[----:B------:R-:W-:-:S01]  /*2b20*/  FFMA.FTZ R159, R50, UR40, -R89 ;  /* 0x00000028329f7c23 */ /* 0x000fc20008010859 */
[----:B------:R-:W-:Y:S01]  /*2b30*/  ISETP.GT.AND P1, PT, R5, 0x11, PT ;  /* 0x000000110500780c */ /* 0x000fe20003f24270 */
[----:B------:R-:W-:Y:S01]  /*2b40*/  IMAD.U32 R50, RZ, RZ, UR40 ;  /* 0x00000028ff327e24 */ /* 0x000fe2000f8e00ff */
[----:B------:R-:W-:Y:S01]  /*2b50*/  FMNMX.FTZ R2, R39, R2, !PT ;  /* 0x0000000227027209 */ /* 0x000fe20007810000 */
[----:B------:R-:W-:-:S01]  /*2b60*/  FFMA.FTZ R153, R26, UR40, -R89 ;  /* 0x000000281a997c23 */ /* 0x000fc20008010859 */
[----:B------:R-:W-:Y:S01]  /*2b70*/  FSEL R33, R33, -INF , P1 ;  /* 0xff80000021217808 */ /* 0x000fe20000800000 */
[----:B------:R-:W-:-:S01]  /*2b80*/  FFMA.FTZ R8, R27, UR40, -R89 ;  /* 0x000000281b087c23 */ /* 0x000fc20008010859 */
[----:B------:R-:W-:Y:S01]  /*2b90*/  FMNMX.FTZ R2, R43, R2, !PT ;  /* 0x000000022b027209 */ /* 0x000fe20007810000 */
[----:B------:R-:W-:-:S01]  /*2ba0*/  FFMA.FTZ R54, R54, UR40, -R89 ;  /* 0x0000002836367c23 */ /* 0x000fc20008010859 */
[----:B------:R-:W-:Y:S01]  /*2bb0*/  ISETP.GT.AND P1, PT, R5, 0x19, PT ;  /* 0x000000190500780c */ /* 0x000fe20003f24270 */
[----:B------:R-:W-:Y:S01]  /*2bc0*/  MUFU.EX2 R153, R153 ;  /* 0x0000009900997308 */ /* 0x000fe20000000800 */
[----:B------:R-:W-:Y:S01]  /*2bd0*/  FMNMX.FTZ R21, R33, R2, !PT ;  /* 0x0000000221157209 */ /* 0x000fe20007810000 */
[--C-:B------:R-:W-:Y:S01]  /*2be0*/  FFMA.FTZ R26, R55, UR40, -R89.reuse ;  /* 0x00000028371a7c23 */ /* 0x100fe20008010859 */
[----:B------:R-:W-:Y:S01]  /*2bf0*/  FSEL R37, R37, -INF , P1 ;  /* 0xff80000025257808 */ /* 0x000fe20000800000 */
[--C-:B------:R-:W-:Y:S01]  /*2c00*/  FFMA.FTZ R161, R58, UR40, -R89.reuse ;  /* 0x000000283aa17c23 */ /* 0x100fe20008010859 */
[----:B------:R-:W-:Y:S01]  /*2c10*/  FMNMX.FTZ R2, R46, R21, !PT ;  /* 0x000000152e027209 */ /* 0x000fe20007810000 */
[--C-:B------:R-:W-:Y:S01]  /*2c20*/  FFMA.FTZ R32, R63, UR40, -R89.reuse ;  /* 0x000000283f207c23 */ /* 0x100fe20008010859 */
        /* <DEDUP_REMOVED lines=17> */
[----:B------:R2:W-:Y:S01]  /*2d40*/  MUFU.EX2 R11, R20 ;  /* 0x00000014000b7308 */ /* 0x0005e20000000800 */
[----:B------:R-:W-:Y:S01]  /*2d50*/  FMNMX.FTZ R21, R45, R12, !PT ;  /* 0x0000000c2d157209 */ /* 0x000fe20007810000 */
[--C-:B------:R-:W-:Y:S01]  /*2d60*/  FFMA.FTZ R27, R78, UR40, -R89.reuse ;  /* 0x000000284e1b7c23 */ /* 0x100fe20008010859 */
[----:B------:R-:W-:Y:S01]  /*2d70*/  FSEL R49, R49, -INF , P1 ;  /* 0xff80000031317808 */ /* 0x000fe20000800000 */
[--C-:B------:R-:W-:Y:S01]  /*2d80*/  FFMA.FTZ R38, R79, UR40, -R89.reuse ;  /* 0x000000284f267c23 */ /* 0x100fe20008010859 */
[----:B------:R-:W-:Y:S01]  /*2d90*/  FMNMX.FTZ R12, R48, R21, !PT ;  /* 0x00000015300c7209 */ /* 0x000fe20007810000 */
[--C-:B------:R-:W-:Y:S01]  /*2da0*/  FFMA.FTZ R21, R15, UR40, -R89.reuse ;  /* 0x000000280f157c23 */ /* 0x100fe20008010859 */
[----:B------:R-:W-:Y:S01]  /*2db0*/  ISETP.GT.AND P1, PT, R5, 0x39, PT ;  /* 0x000000390500780c */ /* 0x000fe20003f24270 */
[----:B------:R-:W3:Y:S01]  /*2dc0*/  MUFU.EX2 R9, R9 ;  /* 0x0000000900097308 */ /* 0x000ee20000000800 */
[----:B------:R-:W-:Y:S01]  /*2dd0*/  FMNMX.FTZ R13, R49, R12, !PT ;  /* 0x0000000c310d7209 */ /* 0x000fe20007810000 */
[--C-:B------:R-:W-:Y:S01]  /*2de0*/  FFMA.FTZ R12, R14, UR40, -R89.reuse ;  /* 0x000000280e0c7c23 */ /* 0x100fe20008010859 */
[----:B------:R-:W-:Y:S01]  /*2df0*/  FSEL R53, R53, -INF , P1 ;  /* 0xff80000035357808 */ /* 0x000fe20000800000 */
[--C-:B------:R-:W-:Y:S01]  /*2e00*/  FFMA.FTZ R167, R82, UR40, -R89.reuse ;  /* 0x0000002852a77c23 */ /* 0x100fe20008010859 */
[----:B------:R-:W-:Y:S01]  /*2e10*/  FMNMX.FTZ R14, R52, R13, !PT ;  /* 0x0000000d340e7209 */ /* 0x000fe20007810000 */
[----:B------:R-:W-:Y:S01]  /*2e20*/  FFMA.FTZ R87, R87, UR40, -R89 ;  /* 0x0000002857577c23 */ /* 0x000fe20008010859 */
[----:B------:R-:W-:Y:S01]  /*2e30*/  ISETP.GT.AND P1, PT, R5, 0x41, PT ;  /* 0x000000410500780c */ /* 0x000fe20003f24270 */
[----:B------:R-:W-:Y:S01]  /*2e40*/  MUFU.EX2 R155, R155 ;  /* 0x0000009b009b7308 */ /* 0x000fe20000000800 */
[----:B------:R-:W-:-:S02]  /*2e50*/  FMNMX.FTZ R13, R53, R14, !PT ;  /* 0x0000000e350d7209 */ /* 0x000fc40007810000 */
[----:B------:R-:W-:Y:S02]  /*2e60*/  FSEL R57, R57, -INF , P1 ;  /* 0xff80000039397808 */ /* 0x000fe40000800000 */
[----:B------:R-:W-:Y:S02]  /*2e70*/  FMNMX.FTZ R14, R56, R13, !PT ;  /* 0x0000000d380e7209 */ /* 0x000fe40007810000 */
[----:B------:R-:W-:Y:S01]  /*2e80*/  ISETP.GT.AND P1, PT, R5, 0x49, PT ;  /* 0x000000490500780c */ /* 0x000fe20003f24270 */
[----:B------:R4:W-:Y:S01]  /*2e90*/  MUFU.EX2 R13, R21 ;  /* 0x00000015000d7308 */ /* 0x0009e20000000800 */
[----:B------:R-:W-:Y:S01]  /*2ea0*/  FMNMX.FTZ R15, R57, R14, !PT ;  /* 0x0000000e390f7209 */ /* 0x000fe20007810000 */
[----:B------:R-:W-:Y:S01]  /*2eb0*/  FFMA.FTZ R14, R47, UR40, -R89 ;  /* 0x000000282f0e7c23 */ /* 0x000fe20008010859 */
[----:B------:R-:W-:Y:S02]  /*2ec0*/  FSEL R61, R61, -INF , P1 ;  /* 0xff8000003d3d7808 */ /* 0x000fe40000800000 */
[----:B--2---:R-:W-:-:S02]  /*2ed0*/  FMNMX.FTZ R20, R60, R15, !PT ;  /* 0x0000000f3c147209 */ /* 0x004fc40007810000 */
[----:B------:R-:W-:Y:S01]  /*2ee0*/  ISETP.GT.AND P1, PT, R5, 0x51, PT ;  /* 0x000000510500780c */ /* 0x000fe20003f24270 */
[----:B------:R-:W-:Y:S01]  /*2ef0*/  MUFU.EX2 R10, R10 ;  /* 0x0000000a000a7308 */ /* 0x000fe20000000800 */
[----:B------:R-:W-:Y:S02]  /*2f00*/  FMNMX.FTZ R15, R61, R20, !PT ;  /* 0x000000143d0f7209 */ /* 0x000fe40007810000 */
[----:B------:R-:W-:Y:S02]  /*2f10*/  FSEL R65, R65, -INF , P1 ;  /* 0xff80000041417808 */ /* 0x000fe40000800000 */
[----:B------:R-:W-:Y:S02]  /*2f20*/  FMNMX.FTZ R20, R64, R15, !PT ;  /* 0x0000000f40147209 */ /* 0x000fe40007810000 */
[----:B------:R-:W-:Y:S01]  /*2f30*/  ISETP.GT.AND P1, PT, R5, 0x59, PT ;  /* 0x000000590500780c */ /* 0x000fe20003f24270 */
[----:B------:R-:W-:Y:S01]  /*2f40*/  MUFU.EX2 R2, R2 ;  /* 0x0000000200027308 */ /* 0x000fe20000000800 */
[----:B------:R-:W-:Y:S01]  /*2f50*/  FMNMX.FTZ R15, R65, R20, !PT ;  /* 0x00000014410f7209 */ /* 0x000fe20007810000 */
[----:B------:R-:W-:Y:S01]  /*2f60*/  FFMA.FTZ R20, R51, UR40, -R89 ;  /* 0x0000002833147c23 */ /* 0x000fe20008010859 */
[----:B------:R-:W-:-:S02]  /*2f70*/  ISETP.GT.AND P2, PT, R5, 0x60, PT ;  /* 0x000000600500780c */ /* 0x000fc40003f44270 */
[----:B------:R-:W-:Y:S02]  /*2f80*/  FSEL R69, R69, -INF , P1 ;  /* 0xff80000045457808 */ /* 0x000fe40000800000 */
[----:B------:R-:W-:Y:S01]  /*2f90*/  FMNMX.FTZ R24, R68, R15, !PT ;  /* 0x0000000f44187209 */ /* 0x000fe20007810000 */
[----:B------:R-:W-:Y:S01]  /*2fa0*/  MUFU.EX2 R157, R157 ;  /* 0x0000009d009d7308 */ /* 0x000fe20000000800 */
[----:B------:R-:W-:Y:S02]  /*2fb0*/  ISETP.GT.AND P1, PT, R5, 0x61, PT ;  /* 0x000000610500780c */ /* 0x000fe40003f24270 */
[----:B------:R-:W-:Y:S02]  /*2fc0*/  FSEL R72, R72, -INF , P2 ;  /* 0xff80000048487808 */ /* 0x000fe40001000000 */
[----:B------:R-:W-:Y:S02]  /*2fd0*/  FMNMX.FTZ R15, R69, R24, !PT ;  /* 0x00000018450f7209 */ /* 0x000fe40007810000 */
[----:B------:R-:W-:Y:S01]  /*2fe0*/  ISETP.GT.AND P2, PT, R5, 0x68, PT ;  /* 0x000000680500780c */ /* 0x000fe20003f44270 */
[----:B------:R-:W-:Y:S01]  /*2ff0*/  MUFU.EX2 R12, R12 ;  /* 0x0000000c000c7308 */ /* 0x000fe20000000800 */
[----:B------:R-:W-:-:S02]  /*3000*/  FSEL R73, R73, -INF , P1 ;  /* 0xff80000049497808 */ /* 0x000fc40000800000 */
[----:B------:R-:W-:Y:S02]  /*3010*/  FMNMX.FTZ R24, R72, R15, !PT ;  /* 0x0000000f48187209 */ /* 0x000fe40007810000 */
[----:B------:R-:W-:Y:S02]  /*3020*/  ISETP.GT.AND P1, PT, R5, 0x69, PT ;  /* 0x000000690500780c */ /* 0x000fe40003f24270 */
[----:B------:R-:W-:Y:S01]  /*3030*/  FSEL R76, R76, -INF , P2 ;  /* 0xff8000004c4c7808 */ /* 0x000fe20001000000 */
[----:B------:R-:W-:Y:S01]  /*3040*/  MUFU.EX2 R15, R54 ;  /* 0x00000036000f7308 */ /* 0x000fe20000000800 */
[----:B----4-:R-:W-:Y:S02]  /*3050*/  FMNMX.FTZ R21, R73, R24, !PT ;  /* 0x0000001849157209 */ /* 0x010fe40007810000 */
[----:B------:R-:W-:Y:S02]  /*3060*/  ISETP.GT.AND P2, PT, R5, 0x70, PT ;  /* 0x000000700500780c */ /* 0x000fe40003f44270 */
[----:B------:R-:W-:-:S02]  /*3070*/  FSEL R77, R77, -INF , P1 ;  /* 0xff8000004d4d7808 */ /* 0x000fc40000800000 */
        /* <DEDUP_REMOVED lines=8> */
[----:B------:R-:W-:Y:S01]  /*3100*/  FMNMX.FTZ R24, R80, R21, !PT ;  /* 0x0000001550187209 */ /* 0x000fe20007810000 */
[----:B------:R-:W-:-:S01]  /*3110*/  FFMA.FTZ R21, R62, UR40, -R89 ;  /* 0x000000283e157c23 */ /* 0x000fc20008010859 */
[----:B------:R-:W-:Y:S02]  /*3120*/  ISETP.GT.AND P1, PT, R5, 0x79, PT ;  /* 0x000000790500780c */ /* 0x000fe40003f24270 */
[----:B------:R-:W-:Y:S01]  /*3130*/  FSEL R84, R84, -INF , P2 ;  /* 0xff80000054547808 */ /* 0x000fe20001000000 */
[----:B------:R-:W-:Y:S01]  /*3140*/  MUFU.EX2 R20, R20 ;  /* 0x0000001400147308 */ /* 0x000fe20000000800 */
[----:B------:R-:W-:Y:S01]  /*3150*/  FMNMX.FTZ R5, R81, R24, !PT ;  /* 0x0000001851057209 */ /* 0x000fe20007810000 */
[----:B------:R-:W-:Y:S01]  /*3160*/  FFMA.FTZ R24, R59, UR40, -R89 ;  /* 0x000000283b187c23 */ /* 0x000fe20008010859 */
[----:B------:R-:W-:Y:S02]  /*3170*/  FSEL R85, R85, -INF , P1 ;  /* 0xff80000055557808 */ /* 0x000fe40000800000 */
[----:B------:R-:W-:-:S03]  /*3180*/  FMNMX.FTZ R28, R84, R5, !PT ;  /* 0x00000005541c7209 */ /* 0x000fc60007810000 */
[----:B------:R-:W-:Y:S01]  /*3190*/  MUFU.EX2 R26, R26 ;  /* 0x0000001a001a7308 */ /* 0x000fe20000000800 */
[----:B------:R-:W-:Y:S01]  /*31a0*/  FMNMX.FTZ R5, R85, R28, !PT ;  /* 0x0000001c55057209 */ /* 0x000fe20007810000 */
[----:B------:R-:W-:-:S04]  /*31b0*/  FFMA.FTZ R28, R67, UR40, -R89 ;  /* 0x00000028431c7c23 */ /* 0x000fc80008010859 */
[----:B------:R-:W2:Y:S02]  /*31c0*/  SHFL.BFLY PT, R30, R5, 0x2, 0x1f ;  /* 0x0c401f00051e7f89 */ /* 0x000ea400000e0000 */
        /* <DEDUP_REMOVED lines=11> */
[--C-:B------:R-:W-:Y:S01]  /*3280*/  FFMA.FTZ R34, R83, UR40, -R89.reuse ;  /* 0x0000002853227c23 */ /* 0x100fe20008010859 */
[----:B------:R-:W-:-:S02]  /*3290*/  FFMA.FTZ R29, R86, UR40, -R89 ;  /* 0x00000028561d7c23 */ /* 0x000fc40008010859 */
[C---:B------:R-:W-:Y:S01]  /*32a0*/  FSETP.NEU.FTZ.AND P1, PT, R5.reuse, -INF , PT ;  /* 0xff8000000500780b */ /* 0x040fe20003f3d000 */
[----:B------:R-:W-:-:S02]  /*32b0*/  FFMA.FTZ R47, R5, R50, -8 ;  /* 0xc1000000052f7423 */ /* 0x000fc40000010032 */
[----:B------:R-:W-:Y:S03]  /*32c0*/  MUFU.EX2 R36, R36 ;  /* 0x0000002400247308 */ /* 0x000fe60000000800 */
[----:B------:R-:W-:Y:S02]  /*32d0*/  FSEL R50, R47, RZ, P1 ;  /* 0x000000ff2f327208 */ /* 0x000fe40000800000 */
[----:B---3--:R-:W-:-:S03]  /*32e0*/  F2FP.SATFINITE.E4M3.F32.PACK_AB_MERGE_C R47, R9, R0, RZ ;  /* 0x00000000092f723e */ /* 0x008fc600048070ff */
        /* <DEDUP_REMOVED lines=33> */
[----:B--2---:R-:W-:-:S01]  /*3500*/  FADD.FTZ R42, R152, R31 ;  /* 0x0000001f982a7221 */ /* 0x004fc20000010000 */
[--C-:B------:R-:W-:Y:S01]  /*3510*/  FFMA.FTZ R80, R80, UR40, -R50.reuse ;  /* 0x0000002850507c23 */ /* 0x100fe20008010832 */
[----:B------:R-:W-:-:S01]  /*3520*/  FFMA.FTZ R81, R81, UR40, -R50 ;  /* 0x0000002851517c23 */ /* 0x000fc20008010832 */
[--C-:B------:R-:W-:Y:S01]  /*3530*/  FFMA.FTZ R84, R84, UR40, -R50.reuse ;  /* 0x0000002854547c23 */ /* 0x100fe20008010832 */
[----:B------:R-:W-:-:S03]  /*3540*/  FFMA.FTZ R50, R85, UR40, -R50 ;  /* 0x0000002855327c23 */ /* 0x000fc60008010832 */
[----:B------:R-:W2:Y:S08]  /*3550*/  MUFU.EX2 R43, R43 ;  /* 0x0000002b002b7308 */ /* 0x000eb00000000800 */
[----:B------:R5:W0:Y:S08]  /*3560*/  MUFU.EX2 R154, R33 ;  /* 0x00000021009a7308 */ /* 0x000a300000000800 */
[----:B------:R-:W1:Y:S01]  /*3570*/  MUFU.EX2 R46, R46 ;  /* 0x0000002e002e7308 */ /* 0x000e620000000800 */
[----:B-----5:R-:W-:-:S01]  /*3580*/  FADD.FTZ R33, R153, R8 ;  /* 0x0000000899217221 */ /* 0x020fc20000010000 */
[----:B------:R-:W-:-:S03]  /*3590*/  F2FP.SATFINITE.E4M3.F32.PACK_AB_MERGE_C R153, R8, R153, R47 ;  /* 0x000000990899723e */ /* 0x000fc6000480702f */
[----:B------:R-:W-:Y:S01]  /*35a0*/  FADD.FTZ R62, R0, R33 ;  /* 0x00000021003e7221 */ /* 0x000fe20000010000 */
[----:B---3--:R-:W-:-:S01]  /*35b0*/  FADD.FTZ R33, R35, R42 ;  /* 0x0000002a23217221 */ /* 0x008fc20000010000 */
[----:B----4-:R-:W-:Y:S01]  /*35c0*/  F2FP.SATFINITE.E4M3.F32.PACK_AB_MERGE_C R35, R54, R35, RZ ;  /* 0x000000233623723e */ /* 0x010fe200048070ff */
[----:B------:R-:W3:Y:S01]  /*35d0*/  MUFU.EX2 R37, R37 ;  /* 0x0000002500257308 */ /* 0x000ee20000000800 */
[----:B------:R-:W-:-:S01]  /*35e0*/  FADD.FTZ R62, R9, R62 ;  /* 0x0000003e093e7221 */ /* 0x000fc20000010000 */
[----:B------:R-:W-:Y:S01]  /*35f0*/  FADD.FTZ R42, R54, R33 ;  /* 0x00000021362a7221 */ /* 0x000fe20000010000 */
[----:B------:R-:W-:Y:S02]  /*3600*/  F2FP.SATFINITE.E4M3.F32.PACK_AB_MERGE_C R152, R31, R152, R35 ;  /* 0x000000981f98723e */ /* 0x000fe40004807023 */
[----:B------:R-:W-:Y:S01]  /*3610*/  FADD.FTZ R39, R155, R62 ;  /* 0x0000003e9b277221 */ /* 0x000fe20000010000 */
[----:B--2---:R-:W-:-:S02]  /*3620*/  FADD.FTZ R33, R43, R42 ;  /* 0x0000002a2b217221 */ /* 0x004fc40000010000 */
[----:B------:R-:W2:Y:S01]  /*3630*/  MUFU.EX2 R40, R40 ;  /* 0x0000002800287308 */ /* 0x000ea20000000800 */
[----:B------:R-:W-:-:S01]  /*3640*/  FADD.FTZ R39, R10, R39 ;  /* 0x000000270a277221 */ /* 0x000fc20000010000 */
[----:B0-----:R-:W-:-:S03]  /*3650*/  FADD.FTZ R33, R154, R33 ;  /* 0x000000219a217221 */ /* 0x001fc60000010000 */
[----:B------:R-:W-:Y:S01]  /*3660*/  FADD.FTZ R62, R2, R39 ;  /* 0x00000027023e7221 */ /* 0x000fe20000010000 */
[----:B-1----:R-:W-:-:S02]  /*3670*/  FADD.FTZ R42, R46, R33 ;  /* 0x000000212e2a7221 */ /* 0x002fc40000010000 */
[----:B------:R-:W0:Y:S01]  /*3680*/  MUFU.EX2 R41, R41 ;  /* 0x0000002900297308 */ /* 0x000e220000000800 */
[----:B------:R-:W-:-:S01]  /*3690*/  FADD.FTZ R62, R11, R62 ;  /* 0x0000003e0b3e7221 */ /* 0x000fc20000010000 */
[C---:B---3--:R-:W-:Y:S01]  /*36a0*/  FADD.FTZ R33, R37.reuse, R42 ;  /* 0x0000002a25217221 */ /* 0x048fe20000010000 */
[----:B------:R-:W-:Y:S02]  /*36b0*/  F2FP.SATFINITE.E4M3.F32.PACK_AB_MERGE_C R37, R37, R46, RZ ;  /* 0x0000002e2525723e */ /* 0x000fe400048070ff */
[----:B------:R-:W-:Y:S02]  /*36c0*/  FADD.FTZ R39, R157, R62 ;  /* 0x0000003e9d277221 */ /* 0x000fe40000010000 */
[----:B------:R-:W-:Y:S01]  /*36d0*/  F2FP.SATFINITE.E4M3.F32.PACK_AB_MERGE_C R154, R154, R43, R37 ;  /* 0x0000002b9a9a723e */ /* 0x000fe20004807025 */
[----:B------:R-:W1:Y:S01]  /*36e0*/  MUFU.EX2 R44, R44 ;  /* 0x0000002c002c7308 */ /* 0x000e620000000800 */
[----:B--2---:R-:W-:-:S01]  /*36f0*/  FADD.FTZ R42, R40, R33 ;  /* 0x00000021282a7221 */ /* 0x004fc20000010000 */
[----:B------:R-:W-:-:S04]  /*3700*/  FADD.FTZ R62, R12, R39 ;  /* 0x000000270c3e7221 */ /* 0x000fc80000010000 */
[----:B------:R-:W-:Y:S02]  /*3710*/  FADD.FTZ R39, R13, R62 ;  /* 0x0000003e0d277221 */ /* 0x000fe40000010000 */
[----:B------:R-:W2:Y:S01]  /*3720*/  MUFU.EX2 R45, R45 ;  /* 0x0000002d002d7308 */ /* 0x000ea20000000800 */
[----:B0-----:R-:W-:-:S01]  /*3730*/  FADD.FTZ R33, R41, R42 ;  /* 0x0000002a29217221 */ /* 0x001fc20000010000 */
[C---:B------:R-:W-:Y:S01]  /*3740*/  FADD.FTZ R62, R14.reuse, R39 ;  /* 0x000000270e3e7221 */ /* 0x040fe20000010000 */
[----:B------:R-:W-:-:S03]  /*3750*/  F2FP.SATFINITE.E4M3.F32.PACK_AB_MERGE_C R14, R14, R13, RZ ;  /* 0x0000000d0e0e723e */ /* 0x000fc600048070ff */
[----:B------:R-:W-:Y:S01]  /*3760*/  FADD.FTZ R39, R159, R62 ;  /* 0x0000003e9f277221 */ /* 0x000fe20000010000 */
[----:B------:R-:W-:Y:S01]  /*3770*/  F2FP.SATFINITE.E4M3.F32.PACK_AB_MERGE_C R157, R12, R157, R14 ;  /* 0x0000009d0c9d723e */ /* 0x000fe2000480700e */
[----:B------:R-:W0:Y:S01]  /*3780*/  MUFU.EX2 R48, R48 ;  /* 0x0000003000307308 */ /* 0x000e220000000800 */
[----:B-1----:R-:W-:-:S01]  /*3790*/  FADD.FTZ R42, R44, R33 ;  /* 0x000000212c2a7221 */ /* 0x002fc20000010000 */
[----:B------:R-:W-:-:S04]  /*37a0*/  FADD.FTZ R62, R20, R39 ;  /* 0x00000027143e7221 */ /* 0x000fc80000010000 */
[----:B------:R-:W-:Y:S01]  /*37b0*/  FADD.FTZ R39, R15, R62 ;  /* 0x0000003e0f277221 */ /* 0x000fe20000010000 */
[----:B------:R-:W-:Y:S01]  /*37c0*/  F2FP.SATFINITE.E4M3.F32.PACK_AB_MERGE_C R15, R26, R15, RZ ;  /* 0x0000000f1a0f723e */ /* 0x000fe200048070ff */
[----:B------:R-:W1:Y:S01]  /*37d0*/  MUFU.EX2 R49, R49 ;  /* 0x0000003100317308 */ /* 0x000e620000000800 */
[----:B--2---:R-:W-:-:S01]  /*37e0*/  FADD.FTZ R33, R45, R42 ;  /* 0x0000002a2d217221 */ /* 0x004fc20000010000 */
[----:B------:R-:W-:Y:S01]  /*37f0*/  FADD.FTZ R62, R26, R39 ;  /* 0x000000271a3e7221 */ /* 0x000fe20000010000 */
[----:B------:R-:W-:Y:S02]  /*3800*/  F2FP.SATFINITE.E4M3.F32.PACK_AB_MERGE_C R44, R45, R44, RZ ;  /* 0x0000002c2d2c723e */ /* 0x000fe400048070ff */
[----:B------:R-:W-:Y:S01]  /*3810*/  F2FP.SATFINITE.E4M3.F32.PACK_AB_MERGE_C R159, R20, R159, R15 ;  /* 0x0000009f149f723e */ /* 0x000fe2000480700f */
[----:B------:R-:W-:-:S01]  /*3820*/  FADD.FTZ R39, R161, R62 ;  /* 0x0000003ea1277221 */ /* 0x000fc20000010000 */
[----:B------:R-:W-:Y:S01]  /*3830*/  F2FP.SATFINITE.E4M3.F32.PACK_AB_MERGE_C R156, R41, R40, R44 ;  /* 0x00000028299c723e */ /* 0x000fe2000480702c */
[----:B------:R-:W2:Y:S01]  /*3840*/  MUFU.EX2 R52, R52 ;  /* 0x0000003400347308 */ /* 0x000ea20000000800 */
[----:B0-----:R-:W-:-:S01]  /*3850*/  FADD.FTZ R42, R48, R33 ;  /* 0x00000021302a7221 */ /* 0x001fc20000010000 */
[----:B------:R-:W-:-:S04]  /*3860*/  FADD.FTZ R62, R24, R39 ;  /* 0x00000027183e7221 */ /* 0x000fc80000010000 */
[----:B------:R-:W-:Y:S01]  /*3870*/  FADD.FTZ R39, R21, R62 ;  /* 0x0000003e15277221 */ /* 0x000fe20000010000 */
[----:B------:R-:W-:Y:S01]  /*3880*/  F2FP.SATFINITE.E4M3.F32.PACK_AB_MERGE_C R21, R32, R21, RZ ;  /* 0x000000152015723e */ /* 0x000fe200048070ff */
[----:B------:R-:W0:Y:S01]  /*3890*/  MUFU.EX2 R53, R53 ;  /* 0x0000003500357308 */ /* 0x000e220000000800 */
[----:B-1----:R-:W-:-:S01]  /*38a0*/  FADD.FTZ R33, R49, R42 ;  /* 0x0000002a31217221 */ /* 0x002fc20000010000 */
[----:B------:R-:W-:Y:S01]  /*38b0*/  FADD.FTZ R62, R32, R39 ;  /* 0x00000027203e7221 */ /* 0x000fe20000010000 */
[----:B------:R-:W-:-:S03]  /*38c0*/  F2FP.SATFINITE.E4M3.F32.PACK_AB_MERGE_C R161, R24, R161, R21 ;  /* 0x000000a118a1723e */ /* 0x000fc60004807015 */
[----:B------:R-:W-:Y:S02]  /*38d0*/  FADD.FTZ R39, R163, R62 ;  /* 0x0000003ea3277221 */ /* 0x000fe40000010000 */
[----:B------:R-:W1:Y:S01]  /*38e0*/  MUFU.EX2 R56, R56 ;  /* 0x0000003800387308 */ /* 0x000e620000000800 */
[----:B--2---:R-:W-:-:S07]  /*38f0*/  FADD.FTZ R42, R52, R33 ;  /* 0x00000021342a7221 */ /* 0x004fce0000010000 */
[----:B------:R-:W2:Y:S01]  /*3900*/  MUFU.EX2 R57, R57 ;  /* 0x0000003900397308 */ /* 0x000ea20000000800 */
[----:B0-----:R-:W-:-:S01]  /*3910*/  FADD.FTZ R33, R53, R42 ;  /* 0x0000002a35217221 */ /* 0x001fc20000010000 */
[----:B------:R-:W-:-:S04]  /*3920*/  F2FP.SATFINITE.E4M3.F32.PACK_AB_MERGE_C R52, R53, R52, RZ ;  /* 0x000000343534723e */ /* 0x000fc800048070ff */
[----:B------:R-:W-:Y:S02]  /*3930*/  F2FP.SATFINITE.E4M3.F32.PACK_AB_MERGE_C R158, R49, R48, R52 ;  /* 0x00000030319e723e */ /* 0x000fe40004807034 */
[----:B------:R-:W0:Y:S01]  /*3940*/  MUFU.EX2 R60, R60 ;  /* 0x0000003c003c7308 */ /* 0x000e220000000800 */
[----:B-1----:R-:W-:-:S07]  /*3950*/  FADD.FTZ R42, R56, R33 ;  /* 0x00000021382a7221 */ /* 0x002fce0000010000 */
[----:B------:R-:W1:Y:S01]  /*3960*/  MUFU.EX2 R61, R61 ;  /* 0x0000003d003d7308 */ /* 0x000e620000000800 */
[----:B--2---:R-:W-:-:S07]  /*3970*/  FADD.FTZ R33, R57, R42 ;  /* 0x0000002a39217221 */ /* 0x004fce0000010000 */
[----:B------:R-:W2:Y:S01]  /*3980*/  MUFU.EX2 R64, R64 ;  /* 0x0000004000407308 */ /* 0x000ea20000000800 */
[----:B0-----:R-:W-:-:S07]  /*3990*/  FADD.FTZ R42, R60, R33 ;  /* 0x000000213c2a7221 */ /* 0x001fce0000010000 */
[----:B------:R-:W0:Y:S01]  /*39a0*/  MUFU.EX2 R65, R65 ;  /* 0x0000004100417308 */ /* 0x000e220000000800 */
[----:B-1----:R-:W-:-:S01]  /*39b0*/  FADD.FTZ R33, R61, R42 ;  /* 0x0000002a3d217221 */ /* 0x002fc20000010000 */
[----:B------:R-:W-:Y:S01]  /*39c0*/  FADD.FTZ R42, R28, R39 ;  /* 0x000000271c2a7221 */ /* 0x000fe20000010000 */
[----:B------:R-:W-:-:S04]  /*39d0*/  F2FP.SATFINITE.E4M3.F32.PACK_AB_MERGE_C R60, R61, R60, RZ ;  /* 0x0000003c3d3c723e */ /* 0x000fc800048070ff */
[----:B------:R-:W-:Y:S01]  /*39e0*/  F2FP.SATFINITE.E4M3.F32.PACK_AB_MERGE_C R160, R57, R56, R60 ;  /* 0x0000003839a0723e */ /* 0x000fe2000480703c */
[----:B------:R-:W1:Y:S01]  /*39f0*/  MUFU.EX2 R68, R68 ;  /* 0x0000004400447308 */ /* 0x000e620000000800 */
[----:B--2---:R-:W-:-:S01]  /*3a00*/  FADD.FTZ R0, R64, R33 ;  /* 0x0000002140007221 */ /* 0x004fc20000010000 */
[----:B------:R-:W-:Y:S01]  /*3a10*/  F2FP.SATFINITE.E4M3.F32.PACK_AB_MERGE_C R33, R11, R2, RZ ;  /* 0x000000020b21723e */ /* 0x000fe200048070ff */
[----:B------:R-:W-:-:S01]  /*3a20*/  FADD.FTZ R11, R25, R42 ;  /* 0x0000002a190b7221 */ /* 0x000fc20000010000 */
[----:B------:R-:W-:Y:S02]  /*3a30*/  F2FP.SATFINITE.E4M3.F32.PACK_AB_MERGE_C R25, R36, R25, RZ ;  /* 0x000000192419723e */ /* 0x000fe400048070ff */
[----:B------:R-:W-:Y:S01]  /*3a40*/  F2FP.SATFINITE.E4M3.F32.PACK_AB_MERGE_C R155, R10, R155, R33 ;  /* 0x0000009b0a9b723e */ /* 0x000fe20004807021 */
[----:B------:R-:W-:Y:S01]  /*3a50*/  FADD.FTZ R2, R36, R11 ;  /* 0x0000000b24027221 */ /* 0x000fe20000010000 */
[----:B------:R-:W2:Y:S01]  /*3a60*/  MUFU.EX2 R69, R69 ;  /* 0x0000004500457308 */ /* 0x000ea20000000800 */
[----:B0-----:R-:W-:-:S01]  /*3a70*/  FADD.FTZ R9, R65, R0 ;  /* 0x0000000041097221 */ /* 0x001fc20000010000 */
[----:B------:R-:W-:Y:S01]  /*3a80*/  F2FP.SATFINITE.E4M3.F32.PACK_AB_MERGE_C R163, R28, R163, R25 ;  /* 0x000000a31ca3723e */ /* 0x000fe20004807019 */
[----:B------:R-:W-:-:S05]  /*3a90*/  FADD.FTZ R11, R165, R2 ;  /* 0x00000002a50b7221 */ /* 0x000fca0000010000 */
        /* <DEDUP_REMOVED lines=36> */
[C---:B-1----:R-:W-:Y:S01]  /*3ce0*/  F2FP.SATFINITE.E4M3.F32.PACK_AB_MERGE_C R29, R58.reuse, R29, RZ ;  /* 0x0000001d3a1d723e */ /* 0x042fe200048070ff */
[----:B------:R-:W-:-:S03]  /*3cf0*/  FADD.FTZ R0, R58, R13 ;  /* 0x0000000d3a007221 */ /* 0x000fc60000010000 */
[----:B------:R-:W-:Y:S02]  /*3d00*/  F2FP.SATFINITE.E4M3.F32.PACK_AB_MERGE_C R167, R34, R167, R29 ;  /* 0x000000a722a7723e */ /* 0x000fe4000480701d */
[C---:B--2---:R-:W-:Y:S01]  /*3d10*/  F2FP.SATFINITE.E4M3.F32.PACK_AB_MERGE_C R84, R9.reuse, R84, RZ ;  /* 0x000000540954723e */ /* 0x044fe200048070ff */
[----:B------:R-:W-:-:S03]  /*3d20*/  FADD.FTZ R2, R9, R2 ;  /* 0x0000000209027221 */ /* 0x000fc60000010000 */
[----:B------:R-:W-:Y:S01]  /*3d30*/  F2FP.SATFINITE.E4M3.F32.PACK_AB_MERGE_C R166, R81, R80, R84 ;  /* 0x0000005051a6723e */ /* 0x000fe20004807054 */
[----:B------:R-:W-:Y:S06]  /*3d40*/  @!P0 BRA `(.L_x_2405) ;  /* 0x0000000000048947 */ /* 0x000fec0003800000 */
[----:B------:R-:W-:Y:S01]  /*3d50*/  BPT.TRAP 0x1 ;  /* 0x000000040000795c */ /* 0x000fe20000300000 */
.L_x_2405:
[----:B------:R0:W1:Y:S01]  /*3d60*/  SYNCS.PHASECHK.TRANS64.TRYWAIT P1, [UR53+0x38850], R7 ;  /* 0x03885007ff0075a7 */ /* 0x0000620008020175 */
[----:B------:R-:W-:Y:S05]  /*3d70*/  @!P0 BRA `(.L_x_2406) ;  /* 0x0000000000048947 */ /* 0x000fea0003800000 */
[----:B------:R-:W-:Y:S01]  /*3d80*/  BPT.TRAP 0x1 ;  /* 0x000000040000795c */ /* 0x000fe20000300000 */
.L_x_2406:
[----:B-1----:R-:W-:Y:S05]  /*3d90*/  @P1 BRA `(.L_x_2407) ;  /* 0x0000000000081947 */ /* 0x002fea0003800000 */
[----:B------:R-:W1:Y:S02]  /*3da0*/  SYNCS.PHASECHK.TRANS64.TRYWAIT P1, [UR53+0x38850], R7 ;  /* 0x03885007ff0075a7 */ /* 0x000e640008020175 */
[----:B-1----:R-:W-:Y:S05]  /*3db0*/  @!P1 BRA `(.L_x_2408) ;  /* 0x000000e800d89947 */ /* 0x002fea0003800000 */
.L_x_2407:
        /* <DEDUP_REMOVED lines=31> */
.L_x_2409:
[----:B------:R-:W-:Y:S01]  /*3fb0*/  UISETP.NE.AND UP0, UPT, UR47, URZ, UPT ;  /* 0x0000003f2f00728c */ /* 0x000fe2000bf05270 */
[----:B------:R-:W-:Y:S01]  /*3fc0*/  UMOV UR14, UR41 ;  /* 0x00000029000e7c82 */ /* 0x000fe20008000000 */
[----:B------:R-:W-:Y:S02]  /*3fd0*/  UIMAD UR10, UR46, UR10, -UR11 ;  /* 0x0000000a2e0a72a4 */ /* 0x000fe4000f8e0a0b */
[----:B------:R-:W-:Y:S02]  /*3fe0*/  UIADD3 UR55, UR52, -0x2, URZ ;  /* 0xfffffffe34377890 */ /* 0x000fe4000fffe03f */
[----:B------:R-:W-:-:S05]  /*3ff0*/  UIADD3 UR53, UR53, 0x38860, URZ ;  /* 0x0003886035357890 */ /* 0x000fca000fffe03f */
[----:B------:R-:W-:Y:S01]  /*4000*/  @UP0 ULDC UR6, c[0x0][0x44c] ;  /* 0x0001130000060ab9 */ /* 0x000fe20000000800 */
[----:B------:R-:W-:Y:S01]  /*4010*/  @UP0 ULDC UR15, c[0x0][0x450] ;  /* 0x00011400000f0ab9 */ /* 0x000fe20000000800 */
[----:B------:R-:W-:Y:S02]  /*4020*/  UIMAD.WIDE.U32 UR6, UR41, UR6, URZ ;  /* 0x00000006290672a5 */ /* 0x000fe4000f8e003f */
[----:B------:R-:W-:Y:S02]  /*4030*/  UPRMT UR53, UR49, 0x654, UR53 ;  /* 0x0000065431357896 */ /* 0x000fe40008000035 */
[----:B------:R-:W-:-:S04]  /*4040*/  @UP0 USHF.R.U32.HI UR14, URZ, UR15, UR7 ;  /* 0x0000000f3f0e0299 */ /* 0x000fc80008011607 */
[----:B------:R-:W-:-:S03]  /*4050*/  UIADD3 UR10, UR10, UR14, URZ ;  /* 0x0000000e0a0a7290 */ /* 0x000fc6000fffe03f */
[----:B------:R-:W-:Y:S01]  /*4060*/  SYNCS.ARRIVE.TRANS64.RED.A1T0 RZ, [UR53], RZ ;  /* 0x000000ffffff79a7 */ /* 0x000fe20008100435 */
[----:B------:R-:W-:-:S04]  /*4070*/  USHF.R.S32.HI UR6, URZ, 0x1f, UR10 ;  /* 0x0000001f3f067899 */ /* 0x000fc8000801140a */
[----:B------:R-:W-:-:S04]  /*4080*/  ULEA.HI UR6, UR6, UR10, URZ, 0x7 ;  /* 0x0000000a06067291 */ /* 0x000fc8000f8f383f */
[----:B------:R-:W-:-:S04]  /*4090*/  USHF.R.S32.HI UR6, URZ, 0x7, UR6 ;  /* 0x000000073f067899 */ /* 0x000fc80008011406 */
[----:B------:R-:W-:-:S04]  /*40a0*/  UISETP.LT.AND UP0, UPT, URZ, UR6, UPT ;  /* 0x000000063f00728c */ /* 0x000fc8000bf01270 */
[----:B------:R-:W-:-:S04]  /*40b0*/  USEL UR54, URZ, UR6, !UP0 ;  /* 0x000000063f367287 */ /* 0x000fc8000c000000 */
[----:B------:R-:W-:-:S06]  /*40c0*/  UISETP.GE.AND UP0, UPT, UR55, UR54, UPT ;  /* 0x000000363700728c */ /* 0x000fcc000bf06270 */
[----:B------:R-:W-:-:S13]  /*40d0*/  PLOP3.LUT P1, PT, PT, PT, UP0, 0x80, 0x0 ;  /* 0x000000000000781c */ /* 0x000fda0003f2f008 */
[----:B------:R-:W-:Y:S05]  /*40e0*/  @!P1 BRA `(.L_x_2410) ;  /* 0x0000002c000c9947 */ /* 0x000fea0003800000 */
[----:B------:R-:W-:Y:S01]  /*40f0*/  IMAD.MOV.U32 R6, RZ, RZ, R4 ;  /* 0x000000ffff067224 */ /* 0x000fe200078e0004 */
[----:B------:R-:W-:Y:S01]  /*4100*/  ULDC UR49, c[0x0][0x288] ;  /* 0x0000a20000317ab9 */ /* 0x000fe20000000800 */
[----:B01----:R-:W-:-:S07]  /*4110*/  IMAD.MOV.U32 R7, RZ, RZ, R5 ;  /* 0x000000ffff077224 */ /* 0x003fce00078e0005 */
.L_x_2421:
[----:B------:R-:W-:-:S04]  /*4120*/  UIADD3 UR36, UR36, 0x1, URZ ;  /* 0x0000000124247890 */ /* 0x000fc8000fffe03f */
[----:B------:R-:W-:-:S04]  /*4130*/  UISETP.NE.AND UP0, UPT, UR36, 0x2, UPT ;  /* 0x000000022400788c */ /* 0x000fc8000bf05270 */
[----:B------:R-:W-:Y:S02]  /*4140*/  USEL UR6, URZ, 0x1, UP0 ;  /* 0x000000013f067887 */ /* 0x000fe40008000000 */
[----:B------:R-:W-:Y:S02]  /*4150*/  USEL UR36, UR36, URZ, UP0 ;  /* 0x0000003f24247287 */ /* 0x000fe40008000000 */
[----:B------:R-:W-:Y:S01]  /*4160*/  ULOP3.LUT UR42, UR42, UR6, URZ, 0x3c, !UPT ;  /* 0x000000062a2a7292 */ /* 0x000fe2000f8e3c3f */
[----:B0-----:R-:W-:Y:S11]  /*4170*/  @!P0 BRA `(.L_x_2411) ;  /* 0x0000000000048947 */ /* 0x001ff60003800000 */
[----:B------:R-:W-:Y:S01]  /*4180*/  BPT.TRAP 0x1 ;  /* 0x000000040000795c */ /* 0x000fe20000300000 */
.L_x_2411:
        /* <DEDUP_REMOVED lines=11> */
.L_x_2412:
[----:B-1----:R-:W-:Y:S05]  /*4240*/  @P1 BRA `(.L_x_2413) ;  /* 0x00000000000c1947 */ /* 0x002fea0003800000 */
[----:B0-----:R-:W-:-:S04]  /*4250*/  IMAD.U32 R3, RZ, RZ, UR56 ;  /* 0x00000038ff037e24 */ /* 0x001fc8000f8e00ff */
[----:B------:R-:W0:Y:S02]  /*4260*/  SYNCS.PHASECHK.TRANS64.TRYWAIT P1, [UR52+0x38830], R3 ;  /* 0x03883003ff0075a7 */ /* 0x000e240008020174 */
[----:B0-----:R-:W-:Y:S05]  /*4270*/  @!P1 BRA `(.L_x_2414) ;  /* 0x000000e400c09947 */ /* 0x001fea0003800000 */
.L_x_2413:
        /* <DEDUP_REMOVED lines=46> */
.L_x_2415:
[----:B------:R-:W-:Y:S01]  /*4560*/  UISETP.NE.AND UP0, UPT, UR47, URZ, UPT ;  /* 0x0000003f2f00728c */ /* 0x000fe2000bf05270 */
[----:B------:R-:W-:Y:S01]  /*4570*/  VIADD R8, R18, UR41 ;  /* 0x0000002912087c36 */ /* 0x000fe20008000000 */
[----:B------:R-:W1:Y:S04]  /*4580*/  LDC R9, c[0x0][0x2f0] ;  /* 0x0000bc00ff097b82 */ /* 0x000e680000000800 */
[----:B------:R-:W-:Y:S02]  /*4590*/  PLOP3.LUT P1, PT, PT, PT, UP0, 0x80, 0x0 ;  /* 0x000000000000781c */ /* 0x000fe40003f2f008 */
[----:B------:R-:W-:-:S03]  /*45a0*/  PLOP3.LUT P2, PT, PT, PT, UP0, 0x80, 0x0 ;  /* 0x000000000000781c */ /* 0x000fc60003f4f008 */
[----:B------:R-:W-:-:S08]  /*45b0*/  @UP0 ULDC UR6, c[0x0][0x44c] ;  /* 0x0001130000060ab9 */ /* 0x000fd00000000800 */
[----:B------:R-:W-:Y:S01]  /*45c0*/  @P1 IMAD.HI.U32 R4, R8, UR6, RZ ;  /* 0x0000000608041c27 */ /* 0x000fe2000f8e00ff */
[----:B------:R-:W-:-:S04]  /*45d0*/  @UP0 ULDC UR6, c[0x0][0x450] ;  /* 0x0001140000060ab9 */ /* 0x000fc80000000800 */
[----:B------:R-:W-:Y:S01]  /*45e0*/  @P2 SHF.R.U32.HI R8, RZ, UR6, R4 ;  /* 0x00000006ff082c19 */ /* 0x000fe20008011604 */
[----:B------:R-:W-:Y:S01]  /*45f0*/  UMOV UR6, 0xffffff80 ;  /* 0xffffff8000067882 */ /* 0x000fe20000000000 */
[----:B------:R-:W-:Y:S01]  /*4600*/  IMAD.MOV.U32 R4, RZ, RZ, -0x2 ;  /* 0xfffffffeff047424 */ /* 0x000fe200078e00ff */
[----:B------:R-:W-:Y:S02]  /*4610*/  UIMAD UR6, UR55, UR6, 0x1 ;  /* 0x00000001370674a4 */ /* 0x000fe4000f8e0206 */
[----:B------:R-:W2:Y:S04]  /*4620*/  SHFL.IDX PT, R5, R8, 0x1, 0x1c1f ;  /* 0x003c1f0008057f89 */ /* 0x000ea800000e0000 */
[----:B------:R-:W-:Y:S01]  /*4630*/  IMAD R4, R17, R4, UR6 ;  /* 0x0000000611047e24 */ /* 0x000fe2000f8e0204 */
[----:B------:R-:W-:-:S03]  /*4640*/  UIADD3 UR6, UR52, 0x38840, URZ ;  /* 0x0003884034067890 */ /* 0x000fc6000fffe03f */
[----:B-1----:R-:W-:Y:S01]  /*4650*/  IMAD R4, R9, UR46, R4 ;  /* 0x0000002e09047c24 */ /* 0x002fe2000f8e0204 */
[----:B------:R-:W-:-:S09]  /*4660*/  UPRMT UR6, UR53, 0x654, UR6 ;  /* 0x0000065435067896 */ /* 0x000fd20008000006 */
[----:B------:R-:W-:Y:S01]  /*4670*/  SYNCS.ARRIVE.TRANS64.RED.A1T0 RZ, [UR6], RZ ;  /* 0x000000ffffff79a7 */ /* 0x000fe20008100406 */
[----:B--2---:R-:W-:-:S04]  /*4680*/  IADD3 R5, R5, -UR49, R4 ;  /* 0x8000003105057c10 */ /* 0x004fc8000fffe004 */
[C---:B------:R-:W-:Y:S02]  /*4690*/  ISETP.GT.AND P1, PT, R5.reuse, RZ, PT ;  /* 0x000000ff0500720c */ /* 0x040fe40003f24270 */
[C---:B------:R-:W-:Y:S02]  /*46a0*/  ISETP.GT.AND P2, PT, R5.reuse, 0x1, PT ;  /* 0x000000010500780c */ /* 0x040fe40003f44270 */
[----:B------:R-:W-:Y:S02]  /*46b0*/  FSEL R9, R154, -INF , P1 ;  /* 0xff8000009a097808 */ /* 0x000fe40000800000 */
[----:B------:R-:W-:Y:S02]  /*46c0*/  ISETP.GT.AND P1, PT, R5, 0x8, PT ;  /* 0x000000080500780c */ /* 0x000fe40003f24270 */
[----:B------:R-:W-:Y:S02]  /*46d0*/  FSEL R155, R155, -INF , P2 ;  /* 0xff8000009b9b7808 */ /* 0x000fe40001000000 */
[----:B------:R-:W-:-:S02]  /*46e0*/  FMNMX.FTZ R10, R9, R6, !PT ;  /* 0x00000006090a7209 */ /* 0x000fc40007810000 */
[----:B------:R-:W-:Y:S02]  /*46f0*/  ISETP.GT.AND P2, PT, R5, 0x9, PT ;  /* 0x000000090500780c */ /* 0x000fe40003f44270 */
[----:B------:R-:W-:Y:S02]  /*4700*/  FSEL R158, R158, -INF , P1 ;  /* 0xff8000009e9e7808 */ /* 0x000fe40000800000 */
[----:B------:R-:W-:Y:S02]  /*4710*/  FMNMX.FTZ R11, R155, R10, !PT ;  /* 0x0000000a9b0b7209 */ /* 0x000fe40007810000 */
        /* <DEDUP_REMOVED lines=69> */
[C---:B------:R-:W-:Y:S02]  /*4b70*/  ISETP.GT.AND P4, PT, R5.reuse, 0x69, PT ;  /* 0x000000690500780c */ /* 0x040fe40003f84270 */
[C---:B------:R-:W-:Y:S02]  /*4b80*/  ISETP.GT.AND P6, PT, R5.reuse, 0x70, PT ;  /* 0x000000700500780c */ /* 0x040fe40003fc4270 */
[C---:B------:R-:W-:Y:S02]  /*4b90*/  ISETP.GT.AND P5, PT, R5.reuse, 0x71, PT ;  /* 0x000000710500780c */ /* 0x040fe40003fa4270 */
[C---:B------:R-:W-:Y:S02]  /*4ba0*/  ISETP.GT.AND P1, PT, R5.reuse, 0x78, PT ;  /* 0x000000780500780c */ /* 0x040fe40003f24270 */
[----:B------:R-:W-:Y:S02]  /*4bb0*/  ISETP.GT.AND P2, PT, R5, 0x79, PT ;  /* 0x000000790500780c */ /* 0x000fe40003f44270 */
[----:B------:R-:W-:-:S02]  /*4bc0*/  FSEL R206, R206, -INF , P3 ;  /* 0xff800000cece7808 */ /* 0x000fc40001800000 */
[----:B------:R-:W-:Y:S02]  /*4bd0*/  FMNMX.FTZ R5, R203, R10, !PT ;  /* 0x0000000acb057209 */ /* 0x000fe40007810000 */
[----:B------:R-:W-:Y:S02]  /*4be0*/  FSEL R207, R207, -INF , P4 ;  /* 0xff800000cfcf7808 */ /* 0x000fe40002000000 */
[----:B------:R-:W-:Y:S02]  /*4bf0*/  FMNMX.FTZ R10, R206, R5, !PT ;  /* 0x00000005ce0a7209 */ /* 0x000fe40007810000 */
[----:B------:R-:W-:Y:S02]  /*4c00*/  FSEL R210, R210, -INF , P6 ;  /* 0xff800000d2d27808 */ /* 0x000fe40003000000 */
[----:B------:R-:W-:Y:S02]  /*4c10*/  FMNMX.FTZ R5, R207, R10, !PT ;  /* 0x0000000acf057209 */ /* 0x000fe40007810000 */
[----:B------:R-:W-:-:S02]  /*4c20*/  FSEL R211, R211, -INF , P5 ;  /* 0xff800000d3d37808 */ /* 0x000fc40002800000 */
[----:B------:R-:W-:Y:S02]  /*4c30*/  FMNMX.FTZ R10, R210, R5, !PT ;  /* 0x00000005d20a7209 */ /* 0x000fe40007810000 */
[----:B------:R-:W-:Y:S02]  /*4c40*/  FSEL R214, R214, -INF , P1 ;  /* 0xff800000d6d67808 */ /* 0x000fe40000800000 */
[----:B------:R-:W-:Y:S02]  /*4c50*/  FMNMX.FTZ R5, R211, R10, !PT ;  /* 0x0000000ad3057209 */ /* 0x000fe40007810000 */
[----:B------:R-:W-:Y:S02]  /*4c60*/  FSEL R215, R215, -INF , P2 ;  /* 0xff800000d7d77808 */ /* 0x000fe40001000000 */
[----:B------:R-:W-:-:S04]  /*4c70*/  FMNMX.FTZ R10, R214, R5, !PT ;  /* 0x00000005d60a7209 */ /* 0x000fc80007810000 */
[----:B------:R-:W-:-:S05]  /*4c80*/  FMNMX.FTZ R10, R215, R10, !PT ;  /* 0x0000000ad70a7209 */ /* 0x000fca0007810000 */
[----:B------:R-:W1:Y:S02]  /*4c90*/  SHFL.BFLY PT, R5, R10, 0x2, 0x1f ;  /* 0x0c401f000a057f89 */ /* 0x000e6400000e0000 */
[----:B-1----:R-:W-:Y:S02]  /*4ca0*/  FMNMX.FTZ R11, R10, R5, !PT ;  /* 0x000000050a0b7209 */ /* 0x002fe40007810000 */
[----:B------:R-:W1:Y:S04]  /*4cb0*/  SHFL.IDX PT, R5, R8, RZ, 0x1c1f ;  /* 0x001c1fff08057589 */ /* 0x000e6800000e0000 */
[----:B------:R-:W2:Y:S01]  /*4cc0*/  SHFL.BFLY PT, R12, R11, 0x1, 0x1f ;  /* 0x0c201f000b0c7f89 */ /* 0x000ea200000e0000 */
[----:B-1----:R-:W-:-:S04]  /*4cd0*/  IADD3 R5, R5, -UR49, R4 ;  /* 0x8000003105057c10 */ /* 0x002fc8000fffe004 */
[C---:B------:R-:W-:Y:S02]  /*4ce0*/  ISETP.GT.AND P6, PT, R5.reuse, RZ, PT ;  /* 0x000000ff0500720c */ /* 0x040fe40003fc4270 */
[C---:B------:R-:W-:Y:S02]  /*4cf0*/  ISETP.GT.AND P2, PT, R5.reuse, 0x8, PT ;  /* 0x000000080500780c */ /* 0x040fe40003f44270 */
[C---:B------:R-:W-:Y:S02]  /*4d00*/  ISETP.GT.AND P3, PT, R5.reuse, 0x9, PT ;  /* 0x000000090500780c */ /* 0x040fe40003f64270 */
[----:B------:R-:W-:Y:S02]  /*4d10*/  ISETP.GT.AND P4, PT, R5, 0x10, PT ;  /* 0x000000100500780c */ /* 0x000fe40003f84270 */
[----:B------:R-:W-:Y:S02]  /*4d20*/  FSEL R152, R152, -INF , P6 ;  /* 0xff80000098987808 */ /* 0x000fe40003000000 */
[----:B------:R-:W-:-:S02]  /*4d30*/  FSEL R156, R156, -INF , P2 ;  /* 0xff8000009c9c7808 */ /* 0x000fc40001000000 */
[----:B------:R-:W-:Y:S02]  /*4d40*/  FSEL R157, R157, -INF , P3 ;  /* 0xff8000009d9d7808 */ /* 0x000fe40001800000 */
[----:B------:R-:W-:Y:S02]  /*4d50*/  FSEL R160, R160, -INF , P4 ;  /* 0xff800000a0a07808 */ /* 0x000fe40002000000 */
[C---:B------:R-:W-:Y:S02]  /*4d60*/  ISETP.GT.AND P5, PT, R5.reuse, 0x11, PT ;  /* 0x000000110500780c */ /* 0x040fe40003fa4270 */
[C---:B------:R-:W-:Y:S02]  /*4d70*/  ISETP.GT.AND P6, PT, R5.reuse, 0x18, PT ;  /* 0x000000180500780c */ /* 0x040fe40003fc4270 */
[C---:B------:R-:W-:Y:S02]  /*4d80*/  ISETP.GT.AND P2, PT, R5.reuse, 0x20, PT ;  /* 0x000000200500780c */ /* 0x040fe40003f44270 */
[----:B------:R-:W-:-:S02]  /*4d90*/  ISETP.GT.AND P3, PT, R5, 0x21, PT ;  /* 0x000000210500780c */ /* 0x000fc40003f64270 */
[----:B------:R-:W-:Y:S02]  /*4da0*/  ISETP.GT.AND P4, PT, R5, 0x28, PT ;  /* 0x000000280500780c */ /* 0x000fe40003f84270 */
[----:B------:R-:W-:Y:S02]  /*4db0*/  FSEL R161, R161, -INF , P5 ;  /* 0xff800000a1a17808 */ /* 0x000fe40002800000 */
[----:B------:R-:W-:Y:S02]  /*4dc0*/  FSEL R164, R164, -INF , P6 ;  /* 0xff800000a4a47808 */ /* 0x000fe40003000000 */
[----:B------:R-:W-:Y:S02]  /*4dd0*/  FSEL R168, R168, -INF , P2 ;  /* 0xff800000a8a87808 */ /* 0x000fe40001000000 */
[----:B------:R-:W-:Y:S02]  /*4de0*/  FSEL R169, R169, -INF , P3 ;  /* 0xff800000a9a97808 */ /* 0x000fe40001800000 */
[----:B------:R-:W-:-:S02]  /*4df0*/  FSEL R172, R172, -INF , P4 ;  /* 0xff800000acac7808 */ /* 0x000fc40002000000 */
[C---:B------:R-:W-:Y:S02]  /*4e00*/  ISETP.GT.AND P5, PT, R5.reuse, 0x29, PT ;  /* 0x000000290500780c */ /* 0x040fe40003fa4270 */
[C---:B------:R-:W-:Y:S02]  /*4e10*/  ISETP.GT.AND P6, PT, R5.reuse, 0x30, PT ;  /* 0x000000300500780c */ /* 0x040fe40003fc4270 */
[C---:B------:R-:W-:Y:S02]  /*4e20*/  ISETP.GT.AND P2, PT, R5.reuse, 0x38, PT ;  /* 0x000000380500780c */ /* 0x040fe40003f44270 */
[C---:B------:R-:W-:Y:S02]  /*4e30*/  ISETP.GT.AND P3, PT, R5.reuse, 0x39, PT ;  /* 0x000000390500780c */ /* 0x040fe40003f64270 */
[----:B------:R-:W-:Y:S02]  /*4e40*/  ISETP.GT.AND P4, PT, R5, 0x40, PT ;  /* 0x000000400500780c */ /* 0x000fe40003f84270 */
[----:B------:R-:W-:-:S02]  /*4e50*/  FSEL R173, R173, -INF , P5 ;  /* 0xff800000adad7808 */ /* 0x000fc40002800000 */
[----:B------:R-:W-:Y:S02]  /*4e60*/  FSEL R176, R176, -INF , P6 ;  /* 0xff800000b0b07808 */ /* 0x000fe40003000000 */
[----:B------:R-:W-:Y:S02]  /*4e70*/  FSEL R180, R180, -INF , P2 ;  /* 0xff800000b4b47808 */ /* 0x000fe40001000000 */
[----:B------:R-:W-:Y:S02]  /*4e80*/  FSEL R181, R181, -INF , P3 ;  /* 0xff800000b5b57808 */ /* 0x000fe40001800000 */
[----:B------:R-:W-:Y:S02]  /*4e90*/  FSEL R184, R184, -INF , P4 ;  /* 0xff800000b8b87808 */ /* 0x000fe40002000000 */
[C---:B------:R-:W-:Y:S02]  /*4ea0*/  ISETP.GT.AND P1, PT, R5.reuse, 0x1, PT ;  /* 0x000000010500780c */ /* 0x040fe40003f24270 */
[----:B------:R-:W-:-:S02]  /*4eb0*/  ISETP.GT.AND P5, PT, R5, 0x41, PT ;  /* 0x000000410500780c */ /* 0x000fc40003fa4270 */
[C---:B------:R-:W-:Y:S02]  /*4ec0*/  ISETP.GT.AND P6, PT, R5.reuse, 0x48, PT ;  /* 0x000000480500780c */ /* 0x040fe40003fc4270 */
[C---:B------:R-:W-:Y:S02]  /*4ed0*/  ISETP.GT.AND P2, PT, R5.reuse, 0x49, PT ;  /* 0x000000490500780c */ /* 0x040fe40003f44270 */
[C---:B------:R-:W-:Y:S02]  /*4ee0*/  ISETP.GT.AND P3, PT, R5.reuse, 0x50, PT ;  /* 0x000000500500780c */ /* 0x040fe40003f64270 */
[----:B------:R-:W-:Y:S02]  /*4ef0*/  ISETP.GT.AND P4, PT, R5, 0x51, PT ;  /* 0x000000510500780c */ /* 0x000fe40003f84270 */
[----:B------:R-:W-:Y:S02]  /*4f00*/  FSEL R153, R153, -INF , P1 ;  /* 0xff80000099997808 */ /* 0x000fe40000800000 */
        /* <DEDUP_REMOVED lines=11> */
[----:B--2---:R-:W-:Y:S01]  /*4fc0*/  FMNMX.FTZ R4, R11, R12, !PT ;  /* 0x0000000c0b047209 */ /* 0x004fe20007810000 */
[----:B------:R-:W-:Y:S01]  /*4fd0*/  IMAD.U32 R11, RZ, RZ, UR40 ;  /* 0x00000028ff0b7e24 */ /* 0x000fe2000f8e00ff */
[----:B------:R-:W-:-:S02]  /*4fe0*/  FMNMX.FTZ R12, R152, R7, !PT ;  /* 0x00000007980c7209 */ /* 0x000fc40007810000 */
[----:B------:R-:W-:Y:S01]  /*4ff0*/  FSEL R165, R165, -INF , P1 ;  /* 0xff800000a5a57808 */ /* 0x000fe20000800000 */
[----:B------:R-:W-:-:S01]  /*5000*/  FFMA.FTZ R8, R4, R11, -8 ;  /* 0xc100000004087423 */ /* 0x000fc2000001000b */
        /* <DEDUP_REMOVED lines=9> */
[C---:B------:R-:W-:Y:S02]  /*50a0*/  ISETP.GT.AND P3, PT, R5.reuse, 0x78, PT ;  /* 0x000000780500780c */ /* 0x040fe40003f64270 */
[----:B------:R-:W-:-:S02]  /*50b0*/  ISETP.GT.AND P4, PT, R5, 0x79, PT ;  /* 0x000000790500780c */ /* 0x000fc40003f84270 */
[----:B------:R-:W-:Y:S02]  /*50c0*/  FMNMX.FTZ R5, R153, R12, !PT ;  /* 0x0000000c99057209 */ /* 0x000fe40007810000 */
[----:B------:R-:W-:Y:S02]  /*50d0*/  FSEL R177, R177, -INF , P1 ;  /* 0xff800000b1b17808 */ /* 0x000fe40000800000 */
[----:B------:R-:W-:Y:S02]  /*50e0*/  FMNMX.FTZ R12, R156, R5, !PT ;  /* 0x000000059c0c7209 */ /* 0x000fe40007810000 */
[----:B------:R-:W-:Y:S02]  /*50f0*/  FSETP.NEU.FTZ.AND P1, PT, R4, -INF , PT ;  /* 0xff8000000400780b */ /* 0x000fe40003f3d000 */
[----:B------:R-:W-:Y:S02]  /*5100*/  FMNMX.FTZ R5, R157, R12, !PT ;  /* 0x0000000c9d057209 */ /* 0x000fe40007810000 */
[----:B------:R-:W-:-:S02]  /*5110*/  FSEL R8, R8, RZ, P1 ;  /* 0x000000ff08087208 */ /* 0x000fc40000800000 */
[----:B------:R-:W-:Y:S02]  /*5120*/  FMNMX.FTZ R20, R160, R5, !PT ;  /* 0x00000005a0147209 */ /* 0x000fe40007810000 */
[----:B------:R-:W-:Y:S01]  /*5130*/  FSEL R205, R205, -INF , P5 ;  /* 0xff800000cdcd7808 */ /* 0x000fe20002800000 */
[----:B------:R-:W-:-:S01]  /*5140*/  FFMA.FTZ R11, R158, UR40, -R8 ;  /* 0x000000289e0b7c23 */ /* 0x000fc20008010808 */
[----:B------:R-:W-:Y:S01]  /*5150*/  FMNMX.FTZ R5, R161, R20, !PT ;  /* 0x00000014a1057209 */ /* 0x000fe20007810000 */
[----:B------:R-:W-:-:S01]  /*5160*/  FFMA.FTZ R10, R155, UR40, -R8 ;  /* 0x000000289b0a7c23 */ /* 0x000fc20008010808 */
[--C-:B------:R-:W-:Y:S01]  /*5170*/  FFMA.FTZ R155, R162, UR40, -R8.reuse ;  /* 0x00000028a29b7c23 */ /* 0x100fe20008010808 */
[----:B------:R-:W-:-:S01]  /*5180*/  FFMA.FTZ R15, R166, UR40, -R8 ;  /* 0x00000028a60f7c23 */ /* 0x000fc20008010808 */
[----:B------:R-:W-:Y:S01]  /*5190*/  FMNMX.FTZ R20, R164, R5, !PT ;  /* 0x00000005a4147209 */ /* 0x000fe20007810000 */
[----:B------:R-:W-:-:S01]  /*51a0*/  FFMA.FTZ R13, R170, UR40, -R8 ;  /* 0x00000028aa0d7c23 */ /* 0x000fc20008010808 */
[----:B------:R-:W-:Y:S01]  /*51b0*/  FSEL R208, R208, -INF , P6 ;  /* 0xff800000d0d07808 */ /* 0x000fe20003000000 */
        /* <DEDUP_REMOVED lines=24> */
[----:B------:R-:W-:Y:S01]  /*5340*/  MUFU.EX2 R9, R9 ;  /* 0x0000000900097308 */ /* 0x000fe20000000800 */
[----:B------:R-:W-:Y:S01]  /*5350*/  FMNMX.FTZ R5, R177, R158, !PT ;  /* 0x0000009eb1057209 */ /* 0x000fe20007810000 */
[--C-:B------:R-:W-:Y:S01]  /*5360*/  FFMA.FTZ R158, R174, UR40, -R8.reuse ;  /* 0x00000028ae9e7c23 */ /* 0x100fe20008010808 */
[----:B------:R-:W-:-:S01]  /*5370*/  FFMA.FTZ R174, R183, UR40, -R8 ;  /* 0x00000028b7ae7c23 */ /* 0x000fc20008010808 */
[--C-:B------:R-:W-:Y:S01]  /*5380*/  FFMA.FTZ R183, R190, UR40, -R8.reuse ;  /* 0x00000028beb77c23 */ /* 0x100fe20008010808 */
[----:B------:R-:W-:Y:S01]  /*5390*/  FMNMX.FTZ R162, R180, R5, !PT ;  /* 0x00000005b4a27209 */ /* 0x000fe20007810000 */
[----:B------:R-:W-:-:S02]  /*53a0*/  FFMA.FTZ R190, R199, UR40, -R8 ;  /* 0x00000028c7be7c23 */ /* 0x000fc40008010808 */
[----:B------:R-:W-:Y:S01]  /*53b0*/  MUFU.EX2 R10, R10 ;  /* 0x0000000a000a7308 */ /* 0x000fe20000000800 */
[----:B------:R-:W-:-:S04]  /*53c0*/  FMNMX.FTZ R5, R181, R162, !PT ;  /* 0x000000a2b5057209 */ /* 0x000fc80007810000 */
[----:B------:R-:W-:-:S03]  /*53d0*/  FMNMX.FTZ R162, R184, R5, !PT ;  /* 0x00000005b8a27209 */ /* 0x000fc60007810000 */
[----:B------:R-:W-:Y:S01]  /*53e0*/  MUFU.EX2 R11, R11 ;  /* 0x0000000b000b7308 */ /* 0x000fe20000000800 */
[----:B------:R-:W-:-:S04]  /*53f0*/  FMNMX.FTZ R5, R185, R162, !PT ;  /* 0x000000a2b9057209 */ /* 0x000fc80007810000 */
[----:B------:R-:W-:-:S03]  /*5400*/  FMNMX.FTZ R162, R188, R5, !PT ;  /* 0x00000005bca27209 */ /* 0x000fc60007810000 */
[----:B------:R-:W-:Y:S01]  /*5410*/  MUFU.EX2 R14, R14 ;  /* 0x0000000e000e7308 */ /* 0x000fe20000000800 */
[----:B------:R-:W-:Y:S01]  /*5420*/  FMNMX.FTZ R5, R189, R162, !PT ;  /* 0x000000a2bd057209 */ /* 0x000fe20007810000 */
[--C-:B------:R-:W-:Y:S01]  /*5430*/  FFMA.FTZ R162, R179, UR40, -R8.reuse ;  /* 0x00000028b3a27c23 */ /* 0x100fe20008010808 */
[----:B------:R-:W-:-:S02]  /*5440*/  FFMA.FTZ R179, R210, UR40, -R8 ;  /* 0x00000028d2b37c23 */ /* 0x000fc40008010808 */
[----:B------:R-:W-:-:S03]  /*5450*/  FMNMX.FTZ R166, R192, R5, !PT ;  /* 0x00000005c0a67209 */ /* 0x000fc60007810000 */
[----:B------:R-:W-:Y:S01]  /*5460*/  MUFU.EX2 R155, R155 ;  /* 0x0000009b009b7308 */ /* 0x000fe20000000800 */
[----:B------:R-:W-:-:S04]  /*5470*/  FMNMX.FTZ R5, R193, R166, !PT ;  /* 0x000000a6c1057209 */ /* 0x000fc80007810000 */
        /* <DEDUP_REMOVED lines=10> */
[----:B------:R-:W-:-:S01]  /*5520*/  FFMA.FTZ R187, R198, UR40, -R8 ;  /* 0x00000028c6bb7c23 */ /* 0x000fc20008010808 */
[----:B------:R-:W-:Y:S01]  /*5530*/  IMAD.U32 R198, RZ, RZ, UR40 ;  /* 0x00000028ffc67e24 */ /* 0x000fe2000f8e00ff */
[----:B------:R-:W-:-:S03]  /*5540*/  FMNMX.FTZ R170, R208, R5, !PT ;  /* 0x00000005d0aa7209 */ /* 0x000fc60007810000 */
[----:B------:R-:W-:Y:S01]  /*5550*/  MUFU.EX2 R13, R13 ;  /* 0x0000000d000d7308 */ /* 0x000fe20000000800 */
[----:B------:R-:W-:-:S04]  /*5560*/  FMNMX.FTZ R5, R209, R170, !PT ;  /* 0x000000aad1057209 */ /* 0x000fc80007810000 */
[----:B------:R-:W-:-:S03]  /*5570*/  FMNMX.FTZ R170, R212, R5, !PT ;  /* 0x00000005d4aa7209 */ /* 0x000fc60007810000 */
[----:B------:R-:W-:Y:S01]  /*5580*/  MUFU.EX2 R20, R20 ;  /* 0x0000001400147308 */ /* 0x000fe20000000800 */
[----:B------:R-:W-:Y:S01]  /*5590*/  FMNMX.FTZ R5, R213, R170, !PT ;  /* 0x000000aad5057209 */ /* 0x000fe20007810000 */
[--C-:B------:R-:W-:Y:S01]  /*55a0*/  FFMA.FTZ R170, R194, UR40, -R8.reuse ;  /* 0x00000028c2aa7c23 */ /* 0x100fe20008010808 */
[----:B------:R-:W-:-:S03]  /*55b0*/  FFMA.FTZ R194, R207, UR40, -R8 ;  /* 0x00000028cfc27c23 */ /* 0x000fc60008010808 */
[----:B------:R-:W1:Y:S02]  /*55c0*/  SHFL.BFLY PT, R178, R5, 0x2, 0x1f ;  /* 0x0c401f0005b27f89 */ /* 0x000e6400000e0000 */
[----:B------:R-:W-:Y:S08]  /*55d0*/  MUFU.EX2 R158, R158 ;  /* 0x0000009e009e7308 */ /* 0x000ff00000000800 */
[----:B------:R-:W-:Y:S08]  /*55e0*/  MUFU.EX2 R163, R163 ;  /* 0x000000a300a37308 */ /* 0x000ff00000000800 */
[----:B------:R-:W-:Y:S01]  /*55f0*/  MUFU.EX2 R159, R159 ;  /* 0x0000009f009f7308 */ /* 0x000fe20000000800 */
[----:B-1----:R-:W-:Y:S01]  /*5600*/  FMNMX.FTZ R195, R5, R178, !PT ;  /* 0x000000b205c37209 */ /* 0x002fe20007810000 */
[----:B------:R-:W-:-:S06]  /*5610*/  FFMA.FTZ R178, R203, UR40, -R8 ;  /* 0x00000028cbb27c23 */ /* 0x000fcc0008010808 */
[----:B------:R-:W-:Y:S01]  /*5620*/  MUFU.EX2 R162, R162 ;  /* 0x000000a200a27308 */ /* 0x000fe20000000800 */
[----:B------:R-:W1:Y:S07]  /*5630*/  SHFL.BFLY PT, R182, R195, 0x1, 0x1f ;  /* 0x0c201f00c3b67f89 */ /* 0x000e6e00000e0000 */
[----:B------:R-:W-:Y:S08]  /*5640*/  MUFU.EX2 R167, R167 ;  /* 0x000000a700a77308 */ /* 0x000ff00000000800 */
[----:B------:R-:W-:Y:S08]  /*5650*/  MUFU.EX2 R174, R174 ;  /* 0x000000ae00ae7308 */ /* 0x000ff00000000800 */
[----:B------:R-:W-:Y:S01]  /*5660*/  MUFU.EX2 R21, R21 ;  /* 0x0000001500157308 */ /* 0x000fe20000000800 */
[----:B-1----:R-:W-:Y:S01]  /*5670*/  FMNMX.FTZ R5, R195, R182, !PT ;  /* 0x000000b6c3057209 */ /* 0x002fe20007810000 */
        /* <DEDUP_REMOVED lines=11> */
[----:B------:R-:W-:Y:S01]  /*5730*/  FSEL R177, R4, RZ, P1 ;  /* 0x000000ff04b17208 */ /* 0x000fe20000800000 */
[----:B------:R-:W-:-:S01]  /*5740*/  FFMA.FTZ R199, R152, UR40, -R8 ;  /* 0x0000002898c77c23 */ /* 0x000fc20008010808 */
[--C-:B------:R-:W-:Y:S01]  /*5750*/  FFMA.FTZ R152, R153, UR40, -R8.reuse ;  /* 0x0000002899987c23 */ /* 0x100fe20008010808 */
[----:B------:R-:W-:-:S01]  /*5760*/  FFMA.FTZ R153, R156, UR40, -R8 ;  /* 0x000000289c997c23 */ /* 0x000fc20008010808 */
[----:B------:R-:W-:Y:S01]  /*5770*/  FFMA.FTZ R156, R160, UR40, -R8 ;  /* 0x00000028a09c7c23 */ /* 0x000fe20008010808 */
[----:B------:R-:W-:-:S01]  /*5780*/  FADD.FTZ R177, -R177, R6 ;  /* 0x00000006b1b17221 */ /* 0x000fc20000010100 */
[----:B------:R-:W-:Y:S01]  /*5790*/  FSEL R6, R5, RZ, P2 ;  /* 0x000000ff05067208 */ /* 0x000fe20001000000 */
[----:B------:R-:W-:-:S01]  /*57a0*/  FFMA.FTZ R160, R168, UR40, -R8 ;  /* 0x00000028a8a07c23 */ /* 0x000fc20008010808 */
[----:B------:R-:W-:Y:S01]  /*57b0*/  MUFU.EX2 R199, R199 ;  /* 0x000000c700c77308 */ /* 0x000fe20000000800 */
[----:B------:R-:W-:-:S01]  /*57c0*/  FFMA.FTZ R203, R165, UR40, -R8 ;  /* 0x00000028a5cb7c23 */ /* 0x000fc20008010808 */
[----:B------:R-:W-:Y:S01]  /*57d0*/  FFMA.FTZ R165, R176, UR40, -R8 ;  /* 0x00000028b0a57c23 */ /* 0x000fe20008010808 */
[----:B------:R-:W-:-:S01]  /*57e0*/  FADD.FTZ R7, -R6, R7 ;  /* 0x0000000706077221 */ /* 0x000fc20000010100 */
[----:B------:R-:W-:Y:S01]  /*57f0*/  FMUL.FTZ R6, R177, UR40 ;  /* 0x00000028b1067c20 */ /* 0x000fe20008410000 */
[----:B------:R-:W-:-:S01]  /*5800*/  FFMA.FTZ R176, R181, UR40, -R8 ;  /* 0x00000028b5b07c23 */ /* 0x000fc20008010808 */
[--C-:B------:R-:W-:Y:S01]  /*5810*/  FFMA.FTZ R164, R164, UR40, -R8.reuse ;  /* 0x00000028a4a47c23 */ /* 0x100fe20008010808 */
[----:B------:R-:W-:Y:S01]  /*5820*/  FMUL.FTZ R168, R7, UR40 ;  /* 0x0000002807a87c20 */ /* 0x000fe20008410000 */
        /* <DEDUP_REMOVED lines=20> */
[----:B------:R-:W-:-:S04]  /*5970*/  FFMA.FTZ R213, R213, UR40, -R8 ;  /* 0x00000028d5d57c23 */ /* 0x000fc80008010808 */
[----:B------:R-:W3:Y:S01]  /*5980*/  MUFU.EX2 R153, R153 ;  /* 0x0000009900997308 */ /* 0x000ee20000000800 */
[----:B-1----:R-:W-:-:S01]  /*5990*/  FFMA.FTZ R177, R168, R2, R199 ;  /* 0x00000002a8b17223 */ /* 0x002fc200000100c7 */
[-C--:B------:R-:W-:Y:S01]  /*59a0*/  FMUL.FTZ R24, R24, R168.reuse ;  /* 0x000000a818187220 */ /* 0x080fe20000410000 */
[-C--:B------:R-:W-:Y:S01]  /*59b0*/  FMUL.FTZ R25, R25, R168.reuse ;  /* 0x000000a819197220 */ /* 0x080fe20000410000 */
[-C--:B------:R-:W-:Y:S01]  /*59c0*/  FMUL.FTZ R28, R28, R168.reuse ;  /* 0x000000a81c1c7220 */ /* 0x080fe20000410000 */
[-C--:B------:R-:W-:Y:S01]  /*59d0*/  FMUL.FTZ R29, R29, R168.reuse ;  /* 0x000000a81d1d7220 */ /* 0x080fe20000410000 */
[-C--:B------:R-:W-:Y:S01]  /*59e0*/  FMUL.FTZ R32, R32, R168.reuse ;  /* 0x000000a820207220 */ /* 0x080fe20000410000 */
[----:B------:R-:W-:Y:S01]  /*59f0*/  FMUL.FTZ R33, R33, R168 ;  /* 0x000000a821217220 */ /* 0x000fe20000410000 */
[----:B------:R-:W1:Y:S01]  /*5a00*/  MUFU.EX2 R202, R202 ;  /* 0x000000ca00ca7308 */ /* 0x000e620000000800 */
[----:B--2---:R-:W-:-:S01]  /*5a10*/  FFMA.FTZ R181, R6, R0, R9 ;  /* 0x0000000006b57223 */ /* 0x004fc20000010009 */
[----:B------:R-:W-:Y:S01]  /*5a20*/  FADD.FTZ R0, R152, R177 ;  /* 0x000000b198007221 */ /* 0x000fe20000010000 */
[-C--:B------:R-:W-:Y:S01]  /*5a30*/  FMUL.FTZ R36, R36, R168.reuse ;  /* 0x000000a824247220 */ /* 0x080fe20000410000 */
[----:B------:R-:W-:Y:S01]  /*5a40*/  FMUL.FTZ R37, R37, R168 ;  /* 0x000000a825257220 */ /* 0x000fe20000410000 */
[----:B------:R-:W-:-:S01]  /*5a50*/  FADD.FTZ R2, R10, R181 ;  /* 0x000000b50a027221 */ /* 0x000fc20000010000 */
[-C--:B------:R-:W-:Y:S01]  /*5a60*/  FMUL.FTZ R40, R40, R168.reuse ;  /* 0x000000a828287220 */ /* 0x080fe20000410000 */
        /* <DEDUP_REMOVED lines=12> */
[----:B------:R-:W-:-:S01]  /*5b30*/  FADD.FTZ R153, R155, R14 ;  /* 0x0000000e9b997221 */ /* 0x000fc20000010000 */
        /* <DEDUP_REMOVED lines=14> */
[----:B------:R-:W-:Y:S01]  /*5c20*/  FADD.FTZ R0, R12, R153 ;  /* 0x000000990c007221 */ /* 0x000fe20000010000 */
[-C--:B------:R-:W-:Y:S01]  /*5c30*/  FMUL.FTZ R68, R68, R168.reuse ;  /* 0x000000a844447220 */ /* 0x080fe20000410000 */
[-C--:B------:R-:W-:Y:S01]  /*5c40*/  FMUL.FTZ R69, R69, R168.reuse ;  /* 0x000000a845457220 */ /* 0x080fe20000410000 */
[----:B------:R-:W-:Y:S01]  /*5c50*/  FMUL.FTZ R72, R72, R168 ;  /* 0x000000a848487220 */ /* 0x000fe20000410000 */
[----:B------:R-:W-:Y:S01]  /*5c60*/  FADD.FTZ R153, R15, R0 ;  /* 0x000000000f997221 */ /* 0x000fe20000010000 */
[----:B------:R-:W-:Y:S01]  /*5c70*/  F2FP.SATFINITE.E4M3.F32.PACK_AB_MERGE_C R15, R154, R15, RZ ;  /* 0x0000000f9a0f723e */ /* 0x000fe200048070ff */
[----:B------:R-:W3:Y:S01]  /*5c80*/  MUFU.EX2 R160, R160 ;  /* 0x000000a000a07308 */ /* 0x000ee20000000800 */
[----:B-1----:R-:W-:-:S01]  /*5c90*/  FADD.FTZ R2, R164, R177 ;  /* 0x000000b1a4027221 */ /* 0x002fc20000010000 */
[----:B------:R-:W-:Y:S01]  /*5ca0*/  FADD.FTZ R0, R154, R153 ;  /* 0x000000999a007221 */ /* 0x000fe20000010000 */
[----:B------:R-:W-:Y:S01]  /*5cb0*/  F2FP.SATFINITE.E4M3.F32.PACK_AB_MERGE_C R155, R12, R155, R15 ;  /* 0x0000009b0c9b723e */ /* 0x000fe2000480700f */
[-C--:B------:R-:W-:Y:S01]  /*5cc0*/  FMUL.FTZ R73, R73, R168.reuse ;  /* 0x000000a849497220 */ /* 0x080fe20000410000 */
[-C--:B------:R-:W-:Y:S01]  /*5cd0*/  FMUL.FTZ R76, R76, R168.reuse ;  /* 0x000000a84c4c7220 */ /* 0x080fe20000410000 */
[----:B------:R-:W-:Y:S01]  /*5ce0*/  FADD.FTZ R153, R13, R0 ;  /* 0x000000000d997221 */ /* 0x000fe20000010000 */
[----:B------:R-:W-:Y:S01]  /*5cf0*/  FMUL.FTZ R77, R77, R168 ;  /* 0x000000a84d4d7220 */ /* 0x000fe20000410000 */
[----:B------:R-:W1:Y:S01]  /*5d00*/  MUFU.EX2 R161, R161 ;  /* 0x000000a100a17308 */ /* 0x000e620000000800 */
[C---:B--2---:R-:W-:Y:S01]  /*5d10*/  F2FP.SATFINITE.E4M3.F32.PACK_AB_MERGE_C R164, R203.reuse, R164, RZ ;  /* 0x000000a4cba4723e */ /* 0x044fe200048070ff */
[----:B------:R-:W-:Y:S01]  /*5d20*/  FADD.FTZ R203, R203, R2 ;  /* 0x00000002cbcb7221 */ /* 0x000fe20000010000 */
[----:B------:R-:W-:-:S01]  /*5d30*/  FADD.FTZ R153, R20, R153 ;  /* 0x0000009914997221 */ /* 0x000fc20000010000 */
[----:B------:R-:W-:Y:S01]  /*5d40*/  FMUL.FTZ R80, R80, R168 ;  /* 0x000000a850507220 */ /* 0x000fe20000410000 */
[----:B------:R-:W-:Y:S01]  /*5d50*/  F2FP.SATFINITE.E4M3.F32.PACK_AB_MERGE_C R154, R157, R156, R164 ;  /* 0x0000009c9d9a723e */ /* 0x000fe200048070a4 */
[----:B------:R-:W-:Y:S01]  /*5d60*/  FMUL.FTZ R81, R81, R168 ;  /* 0x000000a851517220 */ /* 0x000fe20000410000 */
[----:B------:R-:W-:-:S01]  /*5d70*/  FADD.FTZ R0, R158, R153 ;  /* 0x000000999e007221 */ /* 0x000fc20000010000 */
[----:B------:R-:W2:Y:S01]  /*5d80*/  MUFU.EX2 R169, R169 ;  /* 0x000000a900a97308 */ /* 0x000ea20000000800 */
[----:B---3--:R-:W-:-:S01]  /*5d90*/  FADD.FTZ R2, R160, R203 ;  /* 0x000000cba0027221 */ /* 0x008fc20000010000 */
[C---:B------:R-:W-:Y:S01]  /*5da0*/  F2FP.SATFINITE.E4M3.F32.PACK_AB_MERGE_C R158, R163.reuse, R158, RZ ;  /* 0x0000009ea39e723e */ /* 0x040fe200048070ff */
[----:B------:R-:W-:-:S01]  /*5db0*/  FADD.FTZ R0, R163, R0 ;  /* 0x00000000a3007221 */ /* 0x000fc20000010000 */
[-C--:B------:R-:W-:Y:S01]  /*5dc0*/  FMUL.FTZ R84, R84, R168.reuse ;  /* 0x000000a854547220 */ /* 0x080fe20000410000 */
[----:B------:R-:W-:Y:S01]  /*5dd0*/  FMUL.FTZ R85, R85, R168 ;  /* 0x000000a855557220 */ /* 0x000fe20000410000 */
[----:B------:R-:W-:Y:S01]  /*5de0*/  F2FP.SATFINITE.E4M3.F32.PACK_AB_MERGE_C R157, R20, R13, R158 ;  /* 0x0000000d149d723e */ /* 0x000fe2000480709e */
[----:B------:R-:W-:-:S01]  /*5df0*/  FADD.FTZ R163, R159, R0 ;  /* 0x000000009fa37221 */ /* 0x000fc20000010000 */
        /* <DEDUP_REMOVED lines=13> */
[----:B------:R-:W-:Y:S01]  /*5ed0*/  FMUL.FTZ R104, R104, R168 ;  /* 0x000000a868687220 */ /* 0x000fe20000410000 */
[----:B------:R-:W-:Y:S01]  /*5ee0*/  FADD.FTZ R163, R167, R2 ;  /* 0x00000002a7a37221 */ /* 0x000fe20000010000 */
[----:B------:R-:W-:Y:S01]  /*5ef0*/  F2FP.SATFINITE.E4M3.F32.PACK_AB_MERGE_C R167, R174, R167, RZ ;  /* 0x000000a7aea7723e */ /* 0x000fe200048070ff */
[----:B------:R-:W2:Y:S01]  /*5f00*/  MUFU.EX2 R172, R172 ;  /* 0x000000ac00ac7308 */ /* 0x000ea20000000800 */
[C---:B---3--:R-:W-:Y:S01]  /*5f10*/  F2FP.SATFINITE.E4M3.F32.PACK_AB_MERGE_C R169, R206.reuse, R169, RZ ;  /* 0x000000a9cea9723e */ /* 0x048fe200048070ff */
[----:B------:R-:W-:Y:S01]  /*5f20*/  FADD.FTZ R206, R206, R177 ;  /* 0x000000b1cece7221 */ /* 0x000fe20000010000 */
[----:B------:R-:W-:-:S01]  /*5f30*/  FADD.FTZ R2, R174, R163 ;  /* 0x000000a3ae027221 */ /* 0x000fc20000010000 */
[----:B------:R-:W-:Y:S01]  /*5f40*/  F2FP.SATFINITE.E4M3.F32.PACK_AB_MERGE_C R159, R162, R159, R167 ;  /* 0x0000009fa29f723e */ /* 0x000fe200048070a7 */
        /* <DEDUP_REMOVED lines=129> */
[----:B------:R-:W-:-:S02]  /*6760*/  FMUL.FTZ R151, R151, R6 ;  /* 0x0000000697977220 */ /* 0x000fc40000410000 */
        /* <DEDUP_REMOVED lines=17> */
[----:B---3--:R-:W-:-:S01]  /*6880*/  FADD.FTZ R2, R194, R163 ;  /* 0x000000a3c2027221 */ /* 0x008fc20000010000 */
[----:B------:R-:W-:-:S04]  /*6890*/  F2FP.SATFINITE.E4M3.F32.PACK_AB_MERGE_C R191, R194, R191, RZ ;  /* 0x000000bfc2bf723e */ /* 0x000fc800048070ff */
[----:B------:R-:W-:Y:S02]  /*68a0*/  F2FP.SATFINITE.E4M3.F32.PACK_AB_MERGE_C R165, R178, R175, R191 ;  /* 0x000000afb2a5723e */ /* 0x000fe400048070bf */
[----:B------:R-:W3:Y:S01]  /*68b0*/  MUFU.EX2 R208, R208 ;  /* 0x000000d000d07308 */ /* 0x000ee20000000800 */
[----:B-1----:R-:W-:-:S01]  /*68c0*/  FADD.FTZ R153, R205, R0 ;  /* 0x00000000cd997221 */ /* 0x002fc20000010000 */
[----:B------:R-:W-:-:S04]  /*68d0*/  F2FP.SATFINITE.E4M3.F32.PACK_AB_MERGE_C R204, R205, R204, RZ ;  /* 0x000000cccdcc723e */ /* 0x000fc800048070ff */
[----:B------:R-:W-:Y:S02]  /*68e0*/  F2FP.SATFINITE.E4M3.F32.PACK_AB_MERGE_C R164, R201, R200, R204 ;  /* 0x000000c8c9a4723e */ /* 0x000fe400048070cc */
        /* <DEDUP_REMOVED lines=13> */
[C---:B--2---:R-:W-:Y:S01]  /*69c0*/  F2FP.SATFINITE.E4M3.F32.PACK_AB_MERGE_C R195, R198.reuse, R195, RZ ;  /* 0x000000c3c6c3723e */ /* 0x044fe200048070ff */
[----:B------:R-:W-:Y:S01]  /*69d0*/  FADD.FTZ R0, R198, R163 ;  /* 0x000000a3c6007221 */ /* 0x000fe20000010000 */
[----:B------:R-:W-:Y:S02]  /*69e0*/  F2FP.SATFINITE.E4M3.F32.PACK_AB_MERGE_C R163, R171, R170, R187 ;  /* 0x000000aaaba3723e */ /* 0x000fe400048070bb */
[----:B------:R-:W-:Y:S02]  /*69f0*/  F2FP.SATFINITE.E4M3.F32.PACK_AB_MERGE_C R167, R182, R179, R195 ;  /* 0x000000b3b6a7723e */ /* 0x000fe400048070c3 */
[C---:B---3--:R-:W-:Y:S01]  /*6a00*/  F2FP.SATFINITE.E4M3.F32.PACK_AB_MERGE_C R212, R213.reuse, R212, RZ ;  /* 0x000000d4d5d4723e */ /* 0x048fe200048070ff */
[----:B------:R-:W-:-:S03]  /*6a10*/  FADD.FTZ R2, R213, R2 ;  /* 0x00000002d5027221 */ /* 0x000fc60000010000 */
[----:B------:R-:W-:Y:S01]  /*6a20*/  F2FP.SATFINITE.E4M3.F32.PACK_AB_MERGE_C R166, R209, R208, R212 ;  /* 0x000000d0d1a6723e */ /* 0x000fe200048070d4 */
[----:B------:R-:W-:Y:S06]  /*6a30*/  @!P0 BRA `(.L_x_2416) ;  /* 0x0000000000048947 */ /* 0x000fec0003800000 */
[----:B------:R-:W-:Y:S01]  /*6a40*/  BPT.TRAP 0x1 ;  /* 0x000000040000795c */ /* 0x000fe20000300000 */
.L_x_2416:
[----:B------:R-:W-:-:S04]  /*6a50*/  IMAD.U32 R6, RZ, RZ, UR56 ;  /* 0x00000038ff067e24 */ /* 0x000fc8000f8e00ff */
[----:B------:R1:W2:Y:S01]  /*6a60*/  SYNCS.PHASECHK.TRANS64.TRYWAIT P1, [UR52+0x38850], R6 ;  /* 0x03885006ff0075a7 */ /* 0x0002a20008020174 */
[----:B------:R-:W-:Y:S05]  /*6a70*/  @!P0 BRA `(.L_x_2417) ;  /* 0x0000000000048947 */ /* 0x000fea0003800000 */
[----:B------:R-:W-:Y:S01]  /*6a80*/  BPT.TRAP 0x1 ;  /* 0x000000040000795c */ /* 0x000fe20000300000 */
.L_x_2417:
[----:B-1----:R-:W-:Y:S01]  /*6a90*/  VIADD R6, R227, 0x8 ;  /* 0x00000008e3067836 */ /* 0x002fe20000000000 */
[----:B--2---:R-:W-:Y:S06]  /*6aa0*/  @P1 BRA `(.L_x_2418) ;  /* 0x00000000000c1947 */ /* 0x004fec0003800000 */
[----:B------:R-:W-:-:S04]  /*6ab0*/  IMAD.U32 R7, RZ, RZ, UR56 ;  /* 0x00000038ff077e24 */ /* 0x000fc8000f8e00ff */
[----:B------:R-:W1:Y:S02]  /*6ac0*/  SYNCS.PHASECHK.TRANS64.TRYWAIT P1, [UR52+0x38850], R7 ;  /* 0x03885007ff0075a7 */ /* 0x000e640008020174 */
[----:B-1----:R-:W-:Y:S05]  /*6ad0*/  @!P1 BRA `(.L_x_2419) ;  /* 0x000000bc00c49947 */ /* 0x002fea0003800000 */
.L_x_2418:
        /* <DEDUP_REMOVED lines=27> */
.L_x_2420:
[----:B------:R-:W-:Y:S01]  /*6c90*/  UISETP.GT.AND UP0, UPT, UR55, UR54, UPT ;  /* 0x000000363700728c */ /* 0x000fe2000bf04270 */
[----:B------:R-:W-:Y:S01]  /*6ca0*/  IMAD.MOV.U32 R6, RZ, RZ, R4 ;  /* 0x000000ffff067224 */ /* 0x000fe200078e0004 */
[----:B------:R-:W-:Y:S01]  /*6cb0*/  UIADD3 UR52, UR52, 0x38860, URZ ;  /* 0x0003886034347890 */ /* 0x000fe2000fffe03f */
[----:B-1----:R-:W-:Y:S01]  /*6cc0*/  IMAD.MOV.U32 R7, RZ, RZ, R5 ;  /* 0x000000ffff077224 */ /* 0x002fe200078e0005 */
[----:B------:R-:W-:Y:S02]  /*6cd0*/  UIADD3 UR55, UR55, -0x1, URZ ;  /* 0xffffffff37377890 */ /* 0x000fe4000fffe03f */
[----:B------:R-:W-:Y:S01]  /*6ce0*/  PLOP3.LUT P1, PT, PT, PT, UP0, 0x80, 0x0 ;  /* 0x000000000000781c */ /* 0x000fe20003f2f008 */
[----:B------:R-:W-:-:S09]  /*6cf0*/  UPRMT UR52, UR53, 0x654, UR52 ;  /* 0x0000065435347896 */ /* 0x000fd20008000034 */
[----:B------:R-:W-:Y:S03]  /*6d00*/  SYNCS.ARRIVE.TRANS64.RED.A1T0 RZ, [UR52], RZ ;  /* 0x000000ffffff79a7 */ /* 0x000fe60008100434 */
[----:B------:R-:W-:Y:S05]  /*6d10*/  @P1 BRA `(.L_x_2421) ;  /* 0xffffffd400001947 */ /* 0x000fea000383ffff */
.L_x_2410:
[----:B------:R-:W-:-:S13]  /*6d20*/  ISETP.LE.AND P1, PT, RZ, UR55, PT ;  /* 0x00000037ff007c0c */ /* 0x000fda000bf23270 */
[----:B------:R-:W-:Y:S05]  /*6d30*/  @!P1 BRA `(.L_x_2422) ;  /* 0x0000002000909947 */ /* 0x000fea0003800000 */
[----:B------:R-:W-:Y:S02]  /*6d40*/  IMAD.MOV.U32 R11, RZ, RZ, R4 ;  /* 0x000000ffff0b7224 */ /* 0x000fe400078e0004 */
[----:B01----:R-:W-:-:S07]  /*6d50*/  IMAD.MOV.U32 R7, RZ, RZ, R5 ;  /* 0x000000ffff077224 */ /* 0x003fce00078e0005 */
.L_x_2433:
[----:B------:R-:W-:-:S04]  /*6d60*/  UIADD3 UR36, UR36, 0x1, URZ ;  /* 0x0000000124247890 */ /* 0x000fc8000fffe03f */
[----:B------:R-:W-:-:S04]  /*6d70*/  UISETP.NE.AND UP0, UPT, UR36, 0x2, UPT ;  /* 0x000000022400788c */ /* 0x000fc8000bf05270 */
[----:B------:R-:W-:Y:S02]  /*6d80*/  USEL UR6, URZ, 0x1, UP0 ;  /* 0x000000013f067887 */ /* 0x000fe40008000000 */
[----:B------:R-:W-:Y:S02]  /*6d90*/  USEL UR36, UR36, URZ, UP0 ;  /* 0x0000003f24247287 */ /* 0x000fe40008000000 */
[----:B------:R-:W-:Y:S01]  /*6da0*/  ULOP3.LUT UR42, UR42, UR6, URZ, 0x3c, !UPT ;  /* 0x000000062a2a7292 */ /* 0x000fe2000f8e3c3f */
[----:B012---:R-:W-:Y:S11]  /*6db0*/  @!P0 BRA `(.L_x_2423) ;  /* 0x0000000000048947 */ /* 0x007ff60003800000 */
[----:B------:R-:W-:Y:S01]  /*6dc0*/  BPT.TRAP 0x1 ;  /* 0x000000040000795c */ /* 0x000fe20000300000 */
.L_x_2423:
        /* <DEDUP_REMOVED lines=9> */
.L_x_2424:
[----:B-1----:R-:W-:Y:S05]  /*6e60*/  @P1 BRA `(.L_x_2425) ;  /* 0x0000000000081947 */ /* 0x002fea0003800000 */
[----:B------:R-:W1:Y:S02]  /*6e70*/  SYNCS.PHASECHK.TRANS64.TRYWAIT P1, [UR46+0x38830], R6 ;  /* 0x03883006ff0075a7 */ /* 0x000e64000802016e */
[----:B-1----:R-:W-:Y:S05]  /*6e80*/  @!P1 BRA `(.L_x_2426) ;  /* 0x000000b800f49947 */ /* 0x002fea0003800000 */
.L_x_2425:
        /* <DEDUP_REMOVED lines=46> */
.L_x_2427:
        /* <DEDUP_REMOVED lines=36> */
[----:B------:R-:W2:Y:S02]  /*73b0*/  SHFL.BFLY PT, R5, R4, 0x2, 0x1f ;  /* 0x0c401f0004057f89 */ /* 0x000ea400000e0000 */
[----:B--2---:R-:W-:Y:S02]  /*73c0*/  FMNMX.FTZ R8, R4, R5, !PT ;  /* 0x0000000504087209 */ /* 0x004fe40007810000 */
[----:B------:R-:W-:-:S03]  /*73d0*/  FMNMX.FTZ R4, R154, R11, !PT ;  /* 0x0000000b9a047209 */ /* 0x000fc60007810000 */
[----:B------:R-:W2:Y:S02]  /*73e0*/  SHFL.BFLY PT, R5, R8, 0x1, 0x1f ;  /* 0x0c201f0008057f89 */ /* 0x000ea400000e0000 */
[----:B--2---:R-:W-:-:S05]  /*73f0*/  FMNMX.FTZ R5, R8, R5, !PT ;  /* 0x0000000508057209 */ /* 0x004fca0007810000 */
        /* <DEDUP_REMOVED lines=18> */
[----:B------:R-:W-:Y:S01]  /*7520*/  MUFU.EX2 R153, R165 ;  /* 0x000000a500997308 */ /* 0x000fe20000000800 */
        /* <DEDUP_REMOVED lines=15> */
[----:B------:R-:W-:Y:S01]  /*7620*/  MUFU.EX2 R157, R169 ;  /* 0x000000a9009d7308 */ /* 0x000fe20000000800 */
[----:B------:R-:W-:-:S01]  /*7630*/  FFMA.FTZ R168, R200, UR40, -R7 ;  /* 0x00000028c8a87c23 */ /* 0x000fc20008010807 */
[----:B------:R-:W-:Y:S01]  /*7640*/  FMNMX.FTZ R161, R171, R4, !PT ;  /* 0x00000004aba17209 */ /* 0x000fe20007810000 */
[----:B------:R-:W-:-:S01]  /*7650*/  FFMA.FTZ R188, R204, UR40, -R7 ;  /* 0x00000028ccbc7c23 */ /* 0x000fc20008010807 */
[--C-:B------:R-:W-:Y:S01]  /*7660*/  FFMA.FTZ R176, R208, UR40, -R7.reuse ;  /* 0x00000028d0b07c23 */ /* 0x100fe20008010807 */
[----:B------:R-:W-:-:S01]  /*7670*/  FFMA.FTZ R192, R212, UR40, -R7 ;  /* 0x00000028d4c07c23 */ /* 0x000fc20008010807 */
[----:B------:R-:W-:-:S02]  /*7680*/  FMNMX.FTZ R4, R174, R161, !PT ;  /* 0x000000a1ae047209 */ /* 0x000fc40007810000 */
[----:B------:R-:W2:Y:S02]  /*7690*/  MUFU.EX2 R9, R9 ;  /* 0x0000000900097308 */ /* 0x000ea40000000800 */
[----:B------:R-:W-:-:S04]  /*76a0*/  FMNMX.FTZ R161, R175, R4, !PT ;  /* 0x00000004afa17209 */ /* 0x000fc80007810000 */
[----:B------:R-:W-:Y:S02]  /*76b0*/  FMNMX.FTZ R4, R178, R161, !PT ;  /* 0x000000a1b2047209 */ /* 0x000fe40007810000 */
[----:B------:R-:W3:Y:S02]  /*76c0*/  MUFU.EX2 R152, R152 ;  /* 0x0000009800987308 */ /* 0x000ee40000000800 */
[----:B------:R-:W-:-:S04]  /*76d0*/  FMNMX.FTZ R161, R179, R4, !PT ;  /* 0x00000004b3a17209 */ /* 0x000fc80007810000 */
[----:B------:R-:W-:Y:S02]  /*76e0*/  FMNMX.FTZ R4, R182, R161, !PT ;  /* 0x000000a1b6047209 */ /* 0x000fe40007810000 */
[----:B------:R-:W4:Y:S01]  /*76f0*/  MUFU.EX2 R13, R13 ;  /* 0x0000000d000d7308 */ /* 0x000f220000000800 */
[-C--:B--2---:R-:W-:Y:S01]  /*7700*/  FMUL.FTZ R24, R24, R9.reuse ;  /* 0x0000000918187220 */ /* 0x084fe20000410000 */
[----:B------:R-:W-:Y:S01]  /*7710*/  FMNMX.FTZ R161, R183, R4, !PT ;  /* 0x00000004b7a17209 */ /* 0x000fe20007810000 */
[-C--:B------:R-:W-:Y:S01]  /*7720*/  FMUL.FTZ R25, R25, R9.reuse ;  /* 0x0000000919197220 */ /* 0x080fe20000410000 */
[-C--:B------:R-:W-:Y:S01]  /*7730*/  FMUL.FTZ R28, R28, R9.reuse ;  /* 0x000000091c1c7220 */ /* 0x080fe20000410000 */
[----:B------:R-:W-:Y:S01]  /*7740*/  FMUL.FTZ R29, R29, R9 ;  /* 0x000000091d1d7220 */ /* 0x000fe20000410000 */
[----:B------:R-:W-:Y:S01]  /*7750*/  FMNMX.FTZ R4, R186, R161, !PT ;  /* 0x000000a1ba047209 */ /* 0x000fe20007810000 */
[----:B------:R-:W-:Y:S01]  /*7760*/  FMUL.FTZ R32, R32, R9 ;  /* 0x0000000920207220 */ /* 0x000fe20000410000 */
[----:B------:R2:W-:Y:S01]  /*7770*/  MUFU.EX2 R161, R177 ;  /* 0x000000b100a17308 */ /* 0x0005e20000000800 */
[----:B---3--:R-:W-:-:S01]  /*7780*/  FFMA.FTZ R2, R9, R2, R152 ;  /* 0x0000000209027223 */ /* 0x008fc20000010098 */
[----:B------:R-:W-:Y:S01]  /*7790*/  FMNMX.FTZ R165, R187, R4, !PT ;  /* 0x00000004bba57209 */ /* 0x000fe20007810000 */
[-C--:B------:R-:W-:Y:S01]  /*77a0*/  FMUL.FTZ R33, R33, R9.reuse ;  /* 0x0000000921217220 */ /* 0x080fe20000410000 */
[-C--:B------:R-:W-:Y:S01]  /*77b0*/  FMUL.FTZ R36, R36, R9.reuse ;  /* 0x0000000924247220 */ /* 0x080fe20000410000 */
[----:B------:R-:W-:Y:S01]  /*77c0*/  FMUL.FTZ R37, R37, R9 ;  /* 0x0000000925257220 */ /* 0x000fe20000410000 */
[----:B------:R-:W-:Y:S01]  /*77d0*/  FMNMX.FTZ R4, R190, R165, !PT ;  /* 0x000000a5be047209 */ /* 0x000fe20007810000 */
[----:B------:R-:W-:Y:S01]  /*77e0*/  FMUL.FTZ R40, R40, R9 ;  /* 0x0000000928287220 */ /* 0x000fe20000410000 */
[----:B------:R-:W3:Y:S01]  /*77f0*/  MUFU.EX2 R10, R10 ;  /* 0x0000000a000a7308 */ /* 0x000ee20000000800 */
[----:B--2---:R-:W-:-:S01]  /*7800*/  FFMA.FTZ R177, R201, UR40, -R7 ;  /* 0x00000028c9b17c23 */ /* 0x004fc20008010807 */
[----:B------:R-:W-:Y:S01]  /*7810*/  FMNMX.FTZ R165, R191, R4, !PT ;  /* 0x00000004bfa57209 */ /* 0x000fe20007810000 */
[-C--:B------:R-:W-:Y:S01]  /*7820*/  FMUL.FTZ R41, R41, R9.reuse ;  /* 0x0000000929297220 */ /* 0x080fe20000410000 */
[-C--:B------:R-:W-:Y:S01]  /*7830*/  FMUL.FTZ R44, R44, R9.reuse ;  /* 0x000000092c2c7220 */ /* 0x080fe20000410000 */
[----:B------:R-:W-:Y:S01]  /*7840*/  FMUL.FTZ R45, R45, R9 ;  /* 0x000000092d2d7220 */ /* 0x000fe20000410000 */
[----:B------:R-:W-:Y:S01]  /*7850*/  FMNMX.FTZ R4, R194, R165, !PT ;  /* 0x000000a5c2047209 */ /* 0x000fe20007810000 */
[-C--:B------:R-:W-:Y:S01]  /*7860*/  FMUL.FTZ R48, R48, R9.reuse ;  /* 0x0000000930307220 */ /* 0x080fe20000410000 */
[----:B------:R-:W2:Y:S01]  /*7870*/  MUFU.EX2 R21, R21 ;  /* 0x0000001500157308 */ /* 0x000ea20000000800 */
[-C--:B------:R-:W-:Y:S01]  /*7880*/  FMUL.FTZ R49, R49, R9.reuse ;  /* 0x0000000931317220 */ /* 0x080fe20000410000 */
[----:B------:R-:W-:Y:S01]  /*7890*/  FMNMX.FTZ R165, R195, R4, !PT ;  /* 0x00000004c3a57209 */ /* 0x000fe20007810000 */
[-C--:B------:R-:W-:Y:S01]  /*78a0*/  FMUL.FTZ R52, R52, R9.reuse ;  /* 0x0000000934347220 */ /* 0x080fe20000410000 */
[-C--:B------:R-:W-:Y:S01]  /*78b0*/  FMUL.FTZ R53, R53, R9.reuse ;  /* 0x0000000935357220 */ /* 0x080fe20000410000 */
[----:B------:R-:W-:Y:S01]  /*78c0*/  FMUL.FTZ R56, R56, R9 ;  /* 0x0000000938387220 */ /* 0x000fe20000410000 */
[----:B------:R-:W-:Y:S01]  /*78d0*/  FMNMX.FTZ R4, R198, R165, !PT ;  /* 0x000000a5c6047209 */ /* 0x000fe20007810000 */
[-C--:B------:R-:W-:Y:S01]  /*78e0*/  FMUL.FTZ R57, R57, R9.reuse ;  /* 0x0000000939397220 */ /* 0x080fe20000410000 */
[----:B------:R-:W5:Y:S01]  /*78f0*/  MUFU.EX2 R8, R8 ;  /* 0x0000000800087308 */ /* 0x000f620000000800 */
[-C--:B------:R-:W-:Y:S01]  /*7900*/  FMUL.FTZ R60, R60, R9.reuse ;  /* 0x000000093c3c7220 */ /* 0x080fe20000410000 */
[----:B------:R-:W-:Y:S01]  /*7910*/  FMNMX.FTZ R165, R199, R4, !PT ;  /* 0x00000004c7a57209 */ /* 0x000fe20007810000 */
[-C--:B------:R-:W-:Y:S01]  /*7920*/  FMUL.FTZ R61, R61, R9.reuse ;  /* 0x000000093d3d7220 */ /* 0x080fe20000410000 */
[-C--:B------:R-:W-:Y:S01]  /*7930*/  FMUL.FTZ R64, R64, R9.reuse ;  /* 0x0000000940407220 */ /* 0x080fe20000410000 */
[----:B------:R-:W-:Y:S01]  /*7940*/  FMUL.FTZ R65, R65, R9 ;  /* 0x0000000941417220 */ /* 0x000fe20000410000 */
[----:B------:R-:W-:Y:S01]  /*7950*/  FMNMX.FTZ R4, R202, R165, !PT ;  /* 0x000000a5ca047209 */ /* 0x000fe20007810000 */
[-C--:B------:R-:W-:Y:S01]  /*7960*/  FMUL.FTZ R68, R68, R9.reuse ;  /* 0x0000000944447220 */ /* 0x080fe20000410000 */
[----:B------:R0:W-:Y:S01]  /*7970*/  MUFU.EX2 R165, R185 ;  /* 0x000000b900a57308 */ /* 0x0001e20000000800 */
[-C--:B------:R-:W-:Y:S01]  /*7980*/  FMUL.FTZ R69, R69, R9.reuse ;  /* 0x0000000945457220 */ /* 0x080fe20000410000 */
[----:B------:R-:W-:Y:S01]  /*7990*/  FMNMX.FTZ R169, R203, R4, !PT ;  /* 0x00000004cba97209 */ /* 0x000fe20007810000 */
[-C--:B------:R-:W-:Y:S01]  /*79a0*/  FMUL.FTZ R72, R72, R9.reuse ;  /* 0x0000000948487220 */ /* 0x080fe20000410000 */
[-C--:B------:R-:W-:Y:S01]  /*79b0*/  FMUL.FTZ R73, R73, R9.reuse ;  /* 0x0000000949497220 */ /* 0x080fe20000410000 */
[----:B------:R-:W-:Y:S01]  /*79c0*/  FMUL.FTZ R76, R76, R9 ;  /* 0x000000094c4c7220 */ /* 0x000fe20000410000 */
[----:B------:R-:W-:Y:S01]  /*79d0*/  FMNMX.FTZ R4, R206, R169, !PT ;  /* 0x000000a9ce047209 */ /* 0x000fe20007810000 */
[-C--:B------:R-:W-:Y:S01]  /*79e0*/  FMUL.FTZ R77, R77, R9.reuse ;  /* 0x000000094d4d7220 */ /* 0x080fe20000410000 */
[----:B------:R-:W-:Y:S01]  /*79f0*/  MUFU.EX2 R15, R15 ;  /* 0x0000000f000f7308 */ /* 0x000fe20000000800 */
        /* <DEDUP_REMOVED lines=14> */
[----:B------:R-:W-:-:S01]  /*7ae0*/  FFMA.FTZ R169, R193, UR40, -R7 ;  /* 0x00000028c1a97c23 */ /* 0x000fc20008010807 */
[--C-:B------:R-:W-:Y:S01]  /*7af0*/  FFMA.FTZ R193, R197, UR40, -R7.reuse ;  /* 0x00000028c5c17c23 */ /* 0x100fe20008010807 */
[----:B------:R-:W-:-:S01]  /*7b00*/  FFMA.FTZ R197, R205, UR40, -R7 ;  /* 0x00000028cdc57c23 */ /* 0x000fc20008010807 */
[----:B------:R-:W-:Y:S01]  /*7b10*/  FMNMX.FTZ R4, R215, R4, !PT ;  /* 0x00000004d7047209 */ /* 0x000fe20007810000 */
[----:B------:R-:W-:Y:S01]  /*7b20*/  MUFU.EX2 R156, R156 ;  /* 0x0000009c009c7308 */ /* 0x000fe20000000800 */
[-C--:B------:R-:W-:Y:S01]  /*7b30*/  FMUL.FTZ R97, R97, R9.reuse ;  /* 0x0000000961617220 */ /* 0x080fe20000410000 */
[-C--:B------:R-:W-:Y:S01]  /*7b40*/  FMUL.FTZ R100, R100, R9.reuse ;  /* 0x0000000964647220 */ /* 0x080fe20000410000 */
[-C--:B------:R-:W-:Y:S01]  /*7b50*/  FMUL.FTZ R101, R101, R9.reuse ;  /* 0x0000000965657220 */ /* 0x080fe20000410000 */
[----:B0-----:R-:W0:Y:S01]  /*7b60*/  SHFL.BFLY PT, R185, R4, 0x2, 0x1f ;  /* 0x0c401f0004b97f89 */ /* 0x001e2200000e0000 */
        /* <DEDUP_REMOVED lines=22> */
[----:B------:R-:W-:Y:S01]  /*7cd0*/  FMUL.FTZ R141, R141, R9 ;  /* 0x000000098d8d7220 */ /* 0x000fe20000410000 */
[----:B0-----:R-:W-:Y:S01]  /*7ce0*/  FMNMX.FTZ R196, R4, R185, !PT ;  /* 0x000000b904c47209 */ /* 0x001fe20007810000 */
[----:B------:R-:W-:-:S01]  /*7cf0*/  FFMA.FTZ R185, R209, UR40, -R7 ;  /* 0x00000028d1b97c23 */ /* 0x000fc20008010807 */
[-C--:B------:R-:W-:Y:S01]  /*7d00*/  FMUL.FTZ R144, R144, R9.reuse ;  /* 0x0000000990907220 */ /* 0x080fe20000410000 */
[-C--:B------:R-:W-:Y:S01]  /*7d10*/  FMUL.FTZ R145, R145, R9.reuse ;  /* 0x0000000991917220 */ /* 0x080fe20000410000 */
[----:B------:R-:W-:Y:S01]  /*7d20*/  MUFU.EX2 R172, R172 ;  /* 0x000000ac00ac7308 */ /* 0x000fe20000000800 */
[----:B------:R-:W0:Y:S01]  /*7d30*/  SHFL.BFLY PT, R201, R196, 0x1, 0x1f ;  /* 0x0c201f00c4c97f89 */ /* 0x000e2200000e0000 */
[-C--:B------:R-:W-:Y:S01]  /*7d40*/  FMUL.FTZ R148, R148, R9.reuse ;  /* 0x0000000994947220 */ /* 0x080fe20000410000 */
[----:B------:R-:W-:-:S05]  /*7d50*/  FMUL.FTZ R149, R149, R9 ;  /* 0x0000000995957220 */ /* 0x000fca0000410000 */
[----:B------:R-:W-:Y:S08]  /*7d60*/  MUFU.EX2 R181, R181 ;  /* 0x000000b500b57308 */ /* 0x000ff00000000800 */
[----:B------:R-:W-:Y:S08]  /*7d70*/  MUFU.EX2 R160, R160 ;  /* 0x000000a000a07308 */ /* 0x000ff00000000800 */
[----:B------:R-:W-:Y:S01]  /*7d80*/  MUFU.EX2 R180, R180 ;  /* 0x000000b400b47308 */ /* 0x000fe20000000800 */
[----:B0-----:R-:W-:Y:S01]  /*7d90*/  FMNMX.FTZ R4, R196, R201, !PT ;  /* 0x000000c9c4047209 */ /* 0x001fe20007810000 */
[----:B------:R-:W-:-:S04]  /*7da0*/  FFMA.FTZ R201, R213, UR40, -R7 ;  /* 0x00000028d5c97c23 */ /* 0x000fc80008010807 */
[C---:B------:R-:W-:Y:S01]  /*7db0*/  FADD.FTZ R7, -R4.reuse, R11 ;  /* 0x0000000b04077221 */ /* 0x040fe20000010100 */
        /* <DEDUP_REMOVED lines=12> */
[----:B------:R-:W-:Y:S01]  /*7e80*/  FFMA.FTZ R167, R179, UR40, -R11 ;  /* 0x00000028b3a77c23 */ /* 0x000fe2000801080b */
[----:B----4-:R-:W-:-:S01]  /*7e90*/  FADD.FTZ R179, R13, R2 ;  /* 0x000000020db37221 */ /* 0x010fc20000010000 */
[----:B------:R-:W0:Y:S01]  /*7ea0*/  MUFU.EX2 R154, R154 ;  /* 0x0000009a009a7308 */ /* 0x000e220000000800 */
[----:B------:R-:W-:-:S01]  /*7eb0*/  FFMA.FTZ R200, R166, UR40, -R11 ;  /* 0x00000028a6c87c23 */ /* 0x000fc2000801080b */
[----:B------:R-:W-:Y:S01]  /*7ec0*/  FFMA.FTZ R162, R170, UR40, -R11 ;  /* 0x00000028aaa27c23 */ /* 0x000fe2000801080b */
[----:B---3--:R-:W-:-:S01]  /*7ed0*/  FADD.FTZ R2, R10, R179 ;  /* 0x000000b30a027221 */ /* 0x008fc20000010000 */
[----:B--2---:R-:W-:Y:S01]  /*7ee0*/  F2FP.SATFINITE.E4M3.F32.PACK_AB_MERGE_C R10, R21, R10, RZ ;  /* 0x0000000a150a723e */ /* 0x004fe200048070ff */
[----:B------:R-:W-:-:S01]  /*7ef0*/  FFMA.FTZ R163, R171, UR40, -R11 ;  /* 0x00000028aba37c23 */ /* 0x000fc2000801080b */
[----:B------:R-:W-:Y:S01]  /*7f00*/  FFMA.FTZ R170, R174, UR40, -R11 ;  /* 0x00000028aeaa7c23 */ /* 0x000fe2000801080b */
[----:B------:R-:W-:-:S01]  /*7f10*/  FADD.FTZ R21, R21, R2 ;  /* 0x0000000215157221 */ /* 0x000fc20000010000 */
[----:B------:R-:W2:Y:S01]  /*7f20*/  MUFU.EX2 R155, R155 ;  /* 0x0000009b009b7308 */ /* 0x000ea20000000800 */
[----:B------:R-:W-:-:S01]  /*7f30*/  FFMA.FTZ R171, R175, UR40, -R11 ;  /* 0x00000028afab7c23 */ /* 0x000fc2000801080b */
[----:B------:R-:W-:Y:S01]  /*7f40*/  FFMA.FTZ R166, R178, UR40, -R11 ;  /* 0x00000028b2a67c23 */ /* 0x000fe2000801080b */
[----:B-----5:R-:W-:-:S01]  /*7f50*/  FADD.FTZ R2, R8, R21 ;  /* 0x0000001508027221 */ /* 0x020fc20000010000 */
[--C-:B------:R-:W-:Y:S01]  /*7f60*/  FFMA.FTZ R175, R182, UR40, -R11.reuse ;  /* 0x00000028b6af7c23 */ /* 0x100fe2000801080b */
[----:B------:R-:W-:-:S01]  /*7f70*/  FFMA.FTZ R178, R183, UR40, -R11 ;  /* 0x00000028b7b27c23 */ /* 0x000fc2000801080b */
[--C-:B------:R-:W-:Y:S01]  /*7f80*/  FFMA.FTZ R174, R186, UR40, -R11.reuse ;  /* 0x00000028baae7c23 */ /* 0x100fe2000801080b */
[----:B------:R-:W-:-:S01]  /*7f90*/  FFMA.FTZ R187, R187, UR40, -R11 ;  /* 0x00000028bbbb7c23 */ /* 0x000fc2000801080b */
[----:B------:R-:W3:Y:S01]  /*7fa0*/  MUFU.EX2 R196, R196 ;  /* 0x000000c400c47308 */ /* 0x000ee20000000800 */
[----:B0-----:R-:W-:-:S01]  /*7fb0*/  FFMA.FTZ R0, R7, R0, R154 ;  /* 0x0000000007007223 */ /* 0x001fc2000001009a */
[--C-:B------:R-:W-:Y:S01]  /*7fc0*/  FFMA.FTZ R190, R190, UR40, -R11.reuse ;  /* 0x00000028bebe7c23 */ /* 0x100fe2000801080b */
[----:B------:R-:W-:-:S01]  /*7fd0*/  FFMA.FTZ R191, R191, UR40, -R11 ;  /* 0x00000028bfbf7c23 */ /* 0x000fc2000801080b */
[--C-:B------:R-:W-:Y:S01]  /*7fe0*/  FFMA.FTZ R194, R194, UR40, -R11.reuse ;  /* 0x00000028c2c27c23 */ /* 0x100fe2000801080b */
[----:B------:R-:W-:-:S01]  /*7ff0*/  FFMA.FTZ R195, R195, UR40, -R11 ;  /* 0x00000028c3c37c23 */ /* 0x000fc2000801080b */
[--C-:B------:R-:W-:Y:S01]  /*8000*/  FFMA.FTZ R198, R198, UR40, -R11.reuse ;  /* 0x00000028c6c67c23 */ /* 0x100fe2000801080b */
[----:B------:R-:W-:-:S01]  /*8010*/  FFMA.FTZ R199, R199, UR40, -R11 ;  /* 0x00000028c7c77c23 */ /* 0x000fc2000801080b */
[----:B------:R-:W0:Y:S01]  /*8020*/  MUFU.EX2 R205, R205 ;  /* 0x000000cd00cd7308 */ /* 0x000e220000000800 */
[----:B--2---:R-:W-:-:S01]  /*8030*/  FADD.FTZ R179, R155, R0 ;  /* 0x000000009bb37221 */ /* 0x004fc20000010000 */
[--C-:B------:R-:W-:Y:S01]  /*8040*/  FFMA.FTZ R202, R202, UR40, -R11.reuse ;  /* 0x00000028caca7c23 */ /* 0x100fe2000801080b */
[----:B------:R-:W-:-:S01]  /*8050*/  FFMA.FTZ R203, R203, UR40, -R11 ;  /* 0x00000028cbcb7c23 */ /* 0x000fc2000801080b */
[--C-:B------:R-:W-:Y:S01]  /*8060*/  FFMA.FTZ R206, R206, UR40, -R11.reuse ;  /* 0x00000028cece7c23 */ /* 0x100fe2000801080b */
[----:B------:R-:W-:-:S01]  /*8070*/  FFMA.FTZ R207, R207, UR40, -R11 ;  /* 0x00000028cfcf7c23 */ /* 0x000fc2000801080b */
[--C-:B------:R-:W-:Y:S01]  /*8080*/  FFMA.FTZ R210, R210, UR40, -R11.reuse ;  /* 0x00000028d2d27c23 */ /* 0x100fe2000801080b */
[----:B------:R-:W-:-:S01]  /*8090*/  FFMA.FTZ R211, R211, UR40, -R11 ;  /* 0x00000028d3d37c23 */ /* 0x000fc2000801080b */
[----:B------:R-:W2:Y:S01]  /*80a0*/  MUFU.EX2 R158, R158 ;  /* 0x0000009e009e7308 */ /* 0x000ea20000000800 */
[----:B---3--:R-:W-:-:S01]  /*80b0*/  FADD.FTZ R0, R196, R179 ;  /* 0x000000b3c4007221 */ /* 0x008fc20000010000 */
[----:B------:R-:W-:Y:S01]  /*80c0*/  FADD.FTZ R179, R15, R2 ;  /* 0x000000020fb37221 */ /* 0x000fe20000010000 */
[----:B------:R-:W-:-:S01]  /*80d0*/  FFMA.FTZ R214, R214, UR40, -R11 ;  /* 0x00000028d6d67c23 */ /* 0x000fc2000801080b */
[----:B------:R-:W-:Y:S01]  /*80e0*/  FFMA.FTZ R11, R215, UR40, -R11 ;  /* 0x00000028d70b7c23 */ /* 0x000fe2000801080b */
[----:B------:R-:W-:Y:S01]  /*80f0*/  FMUL.FTZ R26, R26, R7 ;  /* 0x000000071a1a7220 */ /* 0x000fe20000410000 */
[----:B------:R-:W-:Y:S01]  /*8100*/  FADD.FTZ R2, R12, R179 ;  /* 0x000000b30c027221 */ /* 0x000fe20000010000 */
[----:B------:R-:W-:Y:S01]  /*8110*/  F2FP.SATFINITE.E4M3.F32.PACK_AB_MERGE_C R12, R153, R12, RZ ;  /* 0x0000000c990c723e */ /* 0x000fe200048070ff */
[----:B------:R-:W3:Y:S01]  /*8120*/  MUFU.EX2 R159, R159 ;  /* 0x0000009f009f7308 */ /* 0x000ee20000000800 */
[----:B0-----:R-:W-:-:S01]  /*8130*/  FADD.FTZ R21, R205, R0 ;  /* 0x00000000cd157221 */ /* 0x001fc20000010000 */
[----:B------:R-:W-:Y:S01]  /*8140*/  FADD.FTZ R153, R153, R2 ;  /* 0x0000000299997221 */ /* 0x000fe20000010000 */
[----:B------:R-:W-:Y:S01]  /*8150*/  F2FP.SATFINITE.E4M3.F32.PACK_AB_MERGE_C R196, R205, R196, RZ ;  /* 0x000000c4cdc4723e */ /* 0x000fe200048070ff */
[-C--:B------:R-:W-:Y:S01]  /*8160*/  FMUL.FTZ R27, R27, R7.reuse ;  /* 0x000000071b1b7220 */ /* 0x080fe20000410000 */
[-C--:B------:R-:W-:Y:S01]  /*8170*/  FMUL.FTZ R30, R30, R7.reuse ;  /* 0x000000071e1e7220 */ /* 0x080fe20000410000 */
[----:B------:R-:W-:Y:S01]  /*8180*/  FADD.FTZ R2, R156, R153 ;  /* 0x000000999c027221 */ /* 0x000fe20000010000 */
[----:B------:R-:W-:Y:S01]  /*8190*/  FMUL.FTZ R31, R31, R7 ;  /* 0x000000071f1f7220 */ /* 0x000fe20000410000 */
[----:B------:R-:W0:Y:S01]  /*81a0*/  MUFU.EX2 R200, R200 ;  /* 0x000000c800c87308 */ /* 0x000e220000000800 */
        /* <DEDUP_REMOVED lines=8> */
[----:B---3--:R-:W-:-:S01]  /*8230*/  FADD.FTZ R21, R159, R0 ;  /* 0x000000009f157221 */ /* 0x008fc20000010000 */
[----:B------:R-:W-:Y:S01]  /*8240*/  FADD.FTZ R173, R173, R2 ;  /* 0x00000002adad7221 */ /* 0x000fe20000010000 */
[----:B------:R-:W-:Y:S01]  /*8250*/  F2FP.SATFINITE.E4M3.F32.PACK_AB_MERGE_C R156, R157, R156, R20 ;  /* 0x0000009c9d9c723e */ /* 0x000fe20004807014 */
[-C--:B------:R-:W-:Y:S01]  /*8260*/  FMUL.FTZ R39, R39, R7.reuse ;  /* 0x0000000727277220 */ /* 0x080fe20000410000 */
[-C--:B------:R-:W-:Y:S01]  /*8270*/  FMUL.FTZ R42, R42, R7.reuse ;  /* 0x000000072a2a7220 */ /* 0x080fe20000410000 */
[----:B------:R-:W-:Y:S01]  /*8280*/  FADD.FTZ R2, R14, R173 ;  /* 0x000000ad0e027221 */ /* 0x000fe20000010000 */
[----:B------:R-:W-:Y:S01]  /*8290*/  FMUL.FTZ R43, R43, R7 ;  /* 0x000000072b2b7220 */ /* 0x000fe20000410000 */
[----:B------:R-:W3:Y:S01]  /*82a0*/  MUFU.EX2 R162, R162 ;  /* 0x000000a200a27308 */ /* 0x000ee20000000800 */
[----:B0-----:R-:W-:-:S01]  /*82b0*/  FADD.FTZ R0, R200, R21 ;  /* 0x00000015c8007221 */ /* 0x001fc20000010000 */
[----:B------:R-:W-:Y:S01]  /*82c0*/  FADD.FTZ R153, R161, R2 ;  /* 0x00000002a1997221 */ /* 0x000fe20000010000 */
[-C--:B------:R-:W-:Y:S01]  /*82d0*/  FMUL.FTZ R46, R46, R7.reuse ;  /* 0x000000072e2e7220 */ /* 0x080fe20000410000 */
[-C--:B------:R-:W-:Y:S01]  /*82e0*/  FMUL.FTZ R47, R47, R7.reuse ;  /* 0x000000072f2f7220 */ /* 0x080fe20000410000 */
[----:B------:R-:W-:Y:S01]  /*82f0*/  FMUL.FTZ R50, R50, R7 ;  /* 0x0000000732327220 */ /* 0x000fe20000410000 */
[----:B------:R-:W-:Y:S01]  /*8300*/  FADD.FTZ R2, R172, R153 ;  /* 0x00000099ac027221 */ /* 0x000fe20000010000 */
[----:B------:R-:W-:Y:S01]  /*8310*/  F2FP.SATFINITE.E4M3.F32.PACK_AB_MERGE_C R172, R181, R172, RZ ;  /* 0x000000acb5ac723e */ /* 0x000fe200048070ff */
[----:B------:R-:W0:Y:S01]  /*8320*/  MUFU.EX2 R163, R163 ;  /* 0x000000a300a37308 */ /* 0x000e220000000800 */
        /* <DEDUP_REMOVED lines=60> */
[-C--:B------:R-:W-:Y:S01]  /*86f0*/  FMUL.FTZ R131, R131, R7.reuse ;  /* 0x0000000783837220 */ /* 0x080fe20000410000 */
[-C--:B------:R-:W-:Y:S01]  /*8700*/  FMUL.FTZ R134, R134, R7.reuse ;  /* 0x0000000786867220 */ /* 0x080fe20000410000 */
[----:B------:R-:W-:Y:S01]  /*8710*/  FMUL.FTZ R135, R135, R7 ;  /* 0x0000000787877220 */ /* 0x000fe20000410000 */
[----:B------:R-:W3:Y:S01]  /*8720*/  MUFU.EX2 R187, R187 ;  /* 0x000000bb00bb7308 */ /* 0x000ee20000000800 */
[----:B0-----:R-:W-:-:S01]  /*8730*/  FADD.FTZ R21, R178, R21 ;  /* 0x00000015b2157221 */ /* 0x001fc20000010000 */
[----:B------:R-:W-:Y:S01]  /*8740*/  F2FP.SATFINITE.E4M3.F32.PACK_AB_MERGE_C R175, R178, R175, RZ ;  /* 0x000000afb2af723e */ /* 0x000fe200048070ff */
[-C--:B------:R-:W-:Y:S01]  /*8750*/  FMUL.FTZ R138, R138, R7.reuse ;  /* 0x000000078a8a7220 */ /* 0x080fe20000410000 */
[-C--:B------:R-:W-:Y:S01]  /*8760*/  FMUL.FTZ R139, R139, R7.reuse ;  /* 0x000000078b8b7220 */ /* 0x080fe20000410000 */
[-C--:B------:R-:W-:Y:S01]  /*8770*/  FMUL.FTZ R142, R142, R7.reuse ;  /* 0x000000078e8e7220 */ /* 0x080fe20000410000 */
[-C--:B------:R-:W-:Y:S01]  /*8780*/  FMUL.FTZ R143, R143, R7.reuse ;  /* 0x000000078f8f7220 */ /* 0x080fe20000410000 */
        /* <DEDUP_REMOVED lines=12> */
[----:B------:R-:W-:-:S02]  /*8850*/  F2FP.SATFINITE.E4M3.F32.PACK_AB_MERGE_C R160, R165, R160, R180 ;  /* 0x000000a0a5a0723e */ /* 0x000fc400048070b4 */
[----:B------:R-:W-:-:S03]  /*8860*/  F2FP.SATFINITE.E4M3.F32.PACK_AB_MERGE_C R152, R13, R152, R10 ;  /* 0x000000980d98723e */ /* 0x000fc6000480700a */
[----:B------:R-:W3:Y:S01]  /*8870*/  MUFU.EX2 R164, R164 ;  /* 0x000000a400a47308 */ /* 0x000ee20000000800 */
[----:B0-----:R-:W-:-:S07]  /*8880*/  FADD.FTZ R2, R190, R153 ;  /* 0x00000099be027221 */ /* 0x001fce0000010000 */
[----:B------:R-:W0:Y:S01]  /*8890*/  MUFU.EX2 R194, R194 ;  /* 0x000000c200c27308 */ /* 0x000e220000000800 */
[----:B--2---:R-:W-:-:S01]  /*88a0*/  FADD.FTZ R153, R191, R2 ;  /* 0x00000002bf997221 */ /* 0x004fc20000010000 */
[----:B------:R-:W-:-:S06]  /*88b0*/  F2FP.SATFINITE.E4M3.F32.PACK_AB_MERGE_C R190, R191, R190, RZ ;  /* 0x000000bebfbe723e */ /* 0x000fcc00048070ff */
        /* <DEDUP_REMOVED lines=17> */
[----:B0-----:R-:W-:-:S01]  /*89d0*/  FADD.FTZ R153, R199, R2 ;  /* 0x00000002c7997221 */ /* 0x001fc20000010000 */
[----:B------:R-:W-:-:S04]  /*89e0*/  F2FP.SATFINITE.E4M3.F32.PACK_AB_MERGE_C R198, R199, R198, RZ ;  /* 0x000000c6c7c6723e */ /* 0x000fc800048070ff */
[----:B------:R-:W-:Y:S02]  /*89f0*/  F2FP.SATFINITE.E4M3.F32.PACK_AB_MERGE_C R163, R195, R194, R198 ;  /* 0x000000c2c3a3723e */ /* 0x000fe400048070c6 */
        /* <DEDUP_REMOVED lines=32> */
[----:B------:R-:W-:Y:S02]  /*8c00*/  F2FP.SATFINITE.E4M3.F32.PACK_AB_MERGE_C R153, R155, R154, R196 ;  /* 0x0000009a9b99723e */ /* 0x000fe400048070c4 */
[----:B------:R-:W-:Y:S02]  /*8c10*/  F2FP.SATFINITE.E4M3.F32.PACK_AB_MERGE_C R155, R159, R158, R200 ;  /* 0x0000009e9f9b723e */ /* 0x000fe400048070c8 */
[----:B------:R-:W-:Y:S02]  /*8c20*/  F2FP.SATFINITE.E4M3.F32.PACK_AB_MERGE_C R158, R161, R14, R172 ;  /* 0x0000000ea19e723e */ /* 0x000fe400048070ac */
[----:B------:R-:W-:Y:S01]  /*8c30*/  F2FP.SATFINITE.E4M3.F32.PACK_AB_MERGE_C R159, R167, R166, R175 ;  /* 0x000000a6a79f723e */ /* 0x000fe200048070af */
[C---:B0-----:R-:W-:Y:S01]  /*8c40*/  FADD.FTZ R2, R201.reuse, R2 ;  /* 0x00000002c9027221 */ /* 0x041fe20000010000 */
[----:B------:R-:W-:-:S02]  /*8c50*/  F2FP.SATFINITE.E4M3.F32.PACK_AB_MERGE_C R192, R201, R192, RZ ;  /* 0x000000c0c9c0723e */ /* 0x000fc400048070ff */
[----:B------:R-:W-:Y:S02]  /*8c60*/  F2FP.SATFINITE.E4M3.F32.PACK_AB_MERGE_C R154, R15, R8, R12 ;  /* 0x000000080f9a723e */ /* 0x000fe4000480700c */
[----:B------:R-:W-:Y:S02]  /*8c70*/  F2FP.SATFINITE.E4M3.F32.PACK_AB_MERGE_C R161, R187, R174, R190 ;  /* 0x000000aebba1723e */ /* 0x000fe400048070be */
[----:B------:R-:W-:Y:S01]  /*8c80*/  F2FP.SATFINITE.E4M3.F32.PACK_AB_MERGE_C R166, R185, R176, R192 ;  /* 0x000000b0b9a6723e */ /* 0x000fe200048070c0 */
[----:B--2---:R-:W-:-:S01]  /*8c90*/  FADD.FTZ R0, R11, R0 ;  /* 0x000000000b007221 */ /* 0x004fc20000010000 */
[----:B------:R-:W-:-:S04]  /*8ca0*/  F2FP.SATFINITE.E4M3.F32.PACK_AB_MERGE_C R214, R11, R214, RZ ;  /* 0x000000d60bd6723e */ /* 0x000fc800048070ff */
[----:B------:R-:W-:Y:S01]  /*8cb0*/  F2FP.SATFINITE.E4M3.F32.PACK_AB_MERGE_C R167, R211, R210, R214 ;  /* 0x000000d2d3a7723e */ /* 0x000fe200048070d6 */
[----:B------:R-:W-:Y:S06]  /*8cc0*/  @!P0 BRA `(.L_x_2428) ;  /* 0x0000000000048947 */ /* 0x000fec0003800000 */
[----:B------:R-:W-:Y:S01]  /*8cd0*/  BPT.TRAP 0x1 ;  /* 0x000000040000795c */ /* 0x000fe20000300000 */
.L_x_2428:
[----:B------:R0:W2:Y:S01]  /*8ce0*/  SYNCS.PHASECHK.TRANS64.TRYWAIT P1, [UR46+0x38850], R6 ;  /* 0x03885006ff0075a7 */ /* 0x0000a2000802016e */
[----:B------:R-:W-:Y:S05]  /*8cf0*/  @!P0 BRA `(.L_x_2429) ;  /* 0x0000000000048947 */ /* 0x000fea0003800000 */
[----:B------:R-:W-:Y:S01]  /*8d00*/  BPT.TRAP 0x1 ;  /* 0x000000040000795c */ /* 0x000fe20000300000 */
.L_x_2429:
[----:B------:R-:W-:Y:S01]  /*8d10*/  VIADD R7, R227, 0x8 ;  /* 0x00000008e3077836 */ /* 0x000fe20000000000 */
[----:B--2---:R-:W-:Y:S06]  /*8d20*/  @P1 BRA `(.L_x_2430) ;  /* 0x0000000000081947 */ /* 0x004fec0003800000 */
[----:B------:R-:W2:Y:S02]  /*8d30*/  SYNCS.PHASECHK.TRANS64.TRYWAIT P1, [UR46+0x38850], R6 ;  /* 0x03885006ff0075a7 */ /* 0x000ea4000802016e */
[----:B--2---:R-:W-:Y:S05]  /*8d40*/  @!P1 BRA `(.L_x_2431) ;  /* 0x0000009c005c9947 */ /* 0x004fea0003800000 */
.L_x_2430:
        /* <DEDUP_REMOVED lines=27> */
.L_x_2432:
[----:B------:R-:W-:Y:S01]  /*8f00*/  UIADD3 UR46, UR46, 0x38860, URZ ;  /* 0x000388602e2e7890 */ /* 0x000fe2000fffe03f */
[----:B------:R-:W-:Y:S01]  /*8f10*/  ISETP.LT.AND P1, PT, RZ, UR55, PT ;  /* 0x00000037ff007c0c */ /* 0x000fe2000bf21270 */
[----:B------:R-:W-:Y:S01]  /*8f20*/  UIADD3 UR55, UR55, -0x1, URZ ;  /* 0xffffffff37377890 */ /* 0x000fe2000fffe03f */
[----:B------:R-:W-:Y:S01]  /*8f30*/  IMAD.MOV.U32 R11, RZ, RZ, R4 ;  /* 0x000000ffff0b7224 */ /* 0x000fe200078e0004 */
[----:B------:R-:W-:Y:S01]  /*8f40*/  UPRMT UR46, UR47, 0x654, UR46 ;  /* 0x000006542f2e7896 */ /* 0x000fe2000800002e */
[----:B------:R-:W-:-:S08]  /*8f50*/  IMAD.MOV.U32 R7, RZ, RZ, R5 ;  /* 0x000000ffff077224 */ /* 0x000fd000078e0005 */
[----:B------:R-:W-:Y:S01]  /*8f60*/  SYNCS.ARRIVE.TRANS64.RED.A1T0 RZ, [UR46], RZ ;  /* 0x000000ffffff79a7 */ /* 0x000fe2000810042e */
[----:B------:R-:W-:Y:S05]  /*8f70*/  @P1 BRA `(.L_x_2433) ;  /* 0xffffffdc00781947 */ /* 0x000fea000383ffff */
.L_x_2422:
[----:B------:R-:W-:Y:S01]  /*8f80*/  ULDC.64 UR8, c[0x0][0x9a0] ;  /* 0x0002680000087ab9 */ /* 0x000fe20000000a00 */
[----:B-1----:R-:W-:Y:S01]  /*8f90*/  IMAD.MOV.U32 R8, RZ, RZ, 0x3f800000 ;  /* 0x3f800000ff087424 */ /* 0x002fe200078e00ff */
        /* <DEDUP_REMOVED lines=19> */
[----:B0-2---:R-:W-:-:S04]  /*90d0*/  IMAD.U32 R6, RZ, RZ, UR6 ;  /* 0x00000006ff067e24 */ /* 0x005fc8000f8e00ff */
[----:B------:R-:W-:-:S05]  /*90e0*/  IMAD.U32 R7, RZ, RZ, UR7 ;  /* 0x00000007ff077e24 */ /* 0x000fca000f8e00ff */
[----:B------:R0:W2:Y:S01]  /*90f0*/  @P0 LDG.E R8, desc[UR50][R6.64] ;  /* 0x0000003206080981 */ /* 0x0000a2000c1e1900 */
[----:B-1----:R-:W-:Y:S01]  /*9100*/  IMAD.MOV.U32 R3, RZ, RZ, RZ ;  /* 0x000000ffff037224 */ /* 0x002fe200078e00ff */
[----:B------:R-:W-:Y:S01]  /*9110*/  UIADD3 UR36, UR36, 0x1, URZ ;  /* 0x0000000124247890 */ /* 0x000fe2000fffe03f */
[----:B------:R-:W-:Y:S01]  /*9120*/  IMAD.U32 R20, RZ, RZ, UR40 ;  /* 0x00000028ff147e24 */ /* 0x000fe2000f8e00ff */
[----:B------:R-:W1:Y:S01]  /*9130*/  SHFL.BFLY PT, R9, R2, 0x2, 0x1f ;  /* 0x0c401f0002097f89 */ /* 0x000e6200000e0000 */
[----:B------:R-:W-:Y:S02]  /*9140*/  UIADD3 UR43, UR43, 0x1, URZ ;  /* 0x000000012b2b7890 */ /* 0x000fe4000fffe03f */
[----:B------:R-:W-:Y:S01]  /*9150*/  UISETP.NE.AND UP0, UPT, UR36, 0x2, UPT ;  /* 0x000000022400788c */ /* 0x000fe2000bf05270 */
[----:B------:R-:W3:Y:S01]  /*9160*/  SHFL.BFLY PT, R11, R0, 0x2, 0x1f ;  /* 0x0c401f00000b7f89 */ /* 0x000ee200000e0000 */
[----:B0-----:R-:W-:Y:S02]  /*9170*/  IMAD.U32 R6, RZ, RZ, UR40 ;  /* 0x00000028ff067e24 */ /* 0x001fe4000f8e00ff */
[----:B------:R-:W-:-:S02]  /*9180*/  USEL UR4, URZ, 0x1, UP0 ;  /* 0x000000013f047887 */ /* 0x000fc40008000000 */
[----:B------:R-:W-:Y:S02]  /*9190*/  USEL UR36, UR36, URZ, UP0 ;  /* 0x0000003f24247287 */ /* 0x000fe40008000000 */
[----:B------:R-:W-:Y:S01]  /*91a0*/  ULOP3.LUT UR42, UR42, UR4, URZ, 0x3c, !UPT ;  /* 0x000000042a2a7292 */ /* 0x000fe2000f8e3c3f */
[----:B-1----:R-:W-:Y:S01]  /*91b0*/  FADD.FTZ R9, R9, R2 ;  /* 0x0000000209097221 */ /* 0x002fe20000010000 */
[----:B------:R-:W-:Y:S02]  /*91c0*/  IMAD.MOV.U32 R2, RZ, RZ, -0x800000 ;  /* 0xff800000ff027424 */ /* 0x000fe400078e00ff */
[----:B---3--:R-:W-:Y:S02]  /*91d0*/  FADD.FTZ R11, R11, R0 ;  /* 0x000000000b0b7221 */ /* 0x008fe40000010000 */
[----:B------:R-:W0:Y:S01]  /*91e0*/  SHFL.BFLY PT, R10, R9, 0x1, 0x1f ;  /* 0x0c201f00090a7f89 */ /* 0x000e2200000e0000 */
[----:B------:R-:W-:-:S03]  /*91f0*/  IMAD.MOV.U32 R0, RZ, RZ, -0x800000 ;  /* 0xff800000ff007424 */ /* 0x000fc600078e00ff */
[----:B------:R-:W1:Y:S01]  /*9200*/  SHFL.BFLY PT, R12, R11, 0x1, 0x1f ;  /* 0x0c201f000b0c7f89 */ /* 0x000e6200000e0000 */
[----:B0-----:R-:W-:Y:S01]  /*9210*/  FADD.FTZ R13, R9, R10 ;  /* 0x0000000a090d7221 */ /* 0x001fe20000010000 */
[----:B------:R-:W-:Y:S02]  /*9220*/  IMAD.MOV.U32 R9, RZ, RZ, RZ ;  /* 0x000000ffff097224 */ /* 0x000fe400078e00ff */
[----:B-1----:R-:W-:Y:S02]  /*9230*/  FADD.FTZ R12, R11, R12 ;  /* 0x0000000c0b0c7221 */ /* 0x002fe40000010000 */
[C---:B------:R-:W-:Y:S01]  /*9240*/  FSETP.NE.FTZ.AND P0, PT, R13.reuse, RZ, PT ;  /* 0x000000ff0d00720b */ /* 0x040fe20003f15000 */
[----:B------:R-:W-:Y:S01]  /*9250*/  FMUL.FTZ R14, R13, 0.00390625 ;  /* 0x3b8000000d0e7820 */ /* 0x000fe20000410000 */
[----:B------:R-:W-:-:S04]  /*9260*/  FMUL.FTZ R10, R12, 0.00390625 ;  /* 0x3b8000000c0a7820 */ /* 0x000fc80000410000 */
[----:B------:R-:W-:Y:S02]  /*9270*/  FSETP.NE.FTZ.AND P1, PT, R14, RZ, PT ;  /* 0x000000ff0e00720b */ /* 0x000fe40003f35000 */
[----:B------:R-:W-:-:S05]  /*9280*/  FSETP.NE.FTZ.AND P2, PT, R10, RZ, PT ;  /* 0x000000ff0a00720b */ /* 0x000fca0003f55000 */
[----:B------:R-:W-:Y:S01]  /*9290*/  @P0 MUFU.RCP R3, R13 ;  /* 0x0000000d00030308 */ /* 0x000fe20000001000 */
[----:B------:R-:W-:-:S05]  /*92a0*/  FSETP.NE.FTZ.AND P0, PT, R12, RZ, PT ;  /* 0x000000ff0c00720b */ /* 0x000fca0003f15000 */
[----:B------:R-:W-:Y:S02]  /*92b0*/  @P1 FMUL.FTZ R6, R6, 0.69314718246459960938 ;  /* 0x3f31721806061820 */ /* 0x000fe40000410000 */
[----:B------:R-:W0:Y:S01]  /*92c0*/  @P1 MUFU.LG2 R7, R14 ;  /* 0x0000000e00071308 */ /* 0x000e220000000c00 */
[----:B------:R-:W-:-:S07]  /*92d0*/  @P2 FMUL.FTZ R20, R20, 0.69314718246459960938 ;  /* 0x3f31721814142820 */ /* 0x000fce0000410000 */
[----:B------:R-:W1:Y:S08]  /*92e0*/  @P2 MUFU.LG2 R10, R10 ;  /* 0x0000000a000a2308 */ /* 0x000e700000000c00 */
[----:B------:R-:W3:Y:S01]  /*92f0*/  @P0 MUFU.RCP R9, R12 ;  /* 0x0000000c00090308 */ /* 0x000ee20000001000 */
[----:B0-----:R-:W-:Y:S01]  /*9300*/  @P1 FMUL.FTZ R7, R7, 0.69314718246459960938 ;  /* 0x3f31721807071820 */ /* 0x001fe20000410000 */
[----:B------:R-:W-:-:S03]  /*9310*/  PLOP3.LUT P0, PT, PT, PT, PT, 0x8, 0x0 ;  /* 0x000000000000781c */ /* 0x000fc60003f0e170 */
[----:B------:R-:W-:Y:S01]  /*9320*/  @P1 FFMA.FTZ R2, R6, R5, R7 ;  /* 0x0000000506021223 */ /* 0x000fe20000010007 */
[----:B-1----:R-:W-:-:S04]  /*9330*/  @P2 FMUL.FTZ R11, R10, 0.69314718246459960938 ;  /* 0x3f3172180a0b2820 */ /* 0x002fc80000410000 */
        /* <DEDUP_REMOVED lines=131> */
.L_x_2397:
        /* <DEDUP_REMOVED lines=75> */
[----:B------:R-:W-:Y:S01]  /*a020*/  F2FP.BF16.F32.PACK_AB R7, R140, R149 ;  /* 0x000000958c07723e */ /* 0x000fe200000010ff */
[----:B------:R-:W-:Y:S01]  /*a030*/  BAR.SYNC.DEFER_BLOCKING 0x1, 0x100 ;  /* 0x0044000000007b1d */ /* 0x000fe20000010000 */
[----:B------:R-:W-:-:S02]  /*a040*/  IADD3 R74, P0, R48, UR6, RZ ;  /* 0x00000006304a7c10 */ /* 0x000fc4000ff1e0ff */
[----:B------:R-:W-:Y:S02]  /*a050*/  F2FP.BF16.F32.PACK_AB R8, R132, R141 ;  /* 0x0000008d8408723e */ /* 0x000fe400000010ff */
[----:B------:R-:W-:Y:S01]  /*a060*/  F2FP.BF16.F32.PACK_AB R49, R84, R137 ;  /* 0x000000895431723e */ /* 0x000fe200000010ff */
[----:B------:R-:W-:Y:S01]  /*a070*/  IMAD.X R75, RZ, RZ, UR7, P0 ;  /* 0x00000007ff4b7e24 */ /* 0x000fe200080e06ff */
[----:B------:R-:W-:Y:S02]  /*a080*/  F2FP.BF16.F32.PACK_AB R5, R152, R155 ;  /* 0x0000009b9805723e */ /* 0x000fe400000010ff */
[----:B------:R-:W-:Y:S02]  /*a090*/  F2FP.BF16.F32.PACK_AB R6, R148, R153 ;  /* 0x000000999406723e */ /* 0x000fe400000010ff */
[----:B------:R0:W2:Y:S01]  /*a0a0*/  LDG.E.CONSTANT R74, desc[UR50][R74.64] ;  /* 0x000000324a4a7981 */ /* 0x0000a2000c1e9900 */
[----:B------:R-:W-:Y:S01]  /*a0b0*/  UMOV UR6, UR12 ;  /* 0x0000000c00067c82 */ /* 0x000fe20008000000 */
[----:B-1----:R-:W-:Y:S01]  /*a0c0*/  UMOV UR7, UR5 ;  /* 0x0000000500077c82 */ /* 0x002fe20008000000 */
[----:B------:R-:W-:Y:S01]  /*a0d0*/  LOP3.LUT P0, R48, R67, 0x3, RZ, 0xc0, !PT ;  /* 0x0000000343307812 */ /* 0x000fe2000780c0ff */
[----:B------:R-:W-:Y:S01]  /*a0e0*/  IMAD.WIDE R72, R221, R72, UR6 ;  /* 0x00000006dd487e25 */ /* 0x000fe2000f8e0248 */
[----:B------:R-:W-:-:S02]  /*a0f0*/  UIMAD UR5, UR10, UR8, URZ ;  /* 0x000000080a0572a4 */ /* 0x000fc4000f8e023f */
[----:B------:R-:W-:Y:S01]  /*a100*/  ISETP.EQ.OR P0, PT, R48, 0x3, !P0 ;  /* 0x000000033000780c */ /* 0x000fe20004702670 */
[----:B------:R-:W-:Y:S01]  /*a110*/  USHF.R.S32.HI UR13, URZ, 0x1f, UR38 ;  /* 0x0000001f3f0d7899 */ /* 0x000fe20008011426 */
[----:B------:R-:W-:Y:S01]  /*a120*/  IADD3 R67, P2, R72, 0xc020, RZ ;  /* 0x0000c02048437810 */ /* 0x000fe20007f5e0ff */
[----:B------:R-:W-:Y:S01]  /*a130*/  UIMAD UR5, UR39, UR9, UR5 ;  /* 0x00000009270572a4 */ /* 0x000fe2000f8e0205 */
[----:B------:R-:W-:Y:S02]  /*a140*/  SEL R133, R69, R68, P0 ;  /* 0x0000004445857207 */ /* 0x000fe40000000000 */
[----:B------:R-:W-:Y:S02]  /*a150*/  SEL R90, R68, R69, P0 ;  /* 0x00000045445a7207 */ /* 0x000fe40000000000 */
[----:B------:R-:W-:Y:S02]  /*a160*/  SEL R151, R70, R71, P0 ;  /* 0x0000004746977207 */ /* 0x000fe40000000000 */
[----:B------:R-:W-:-:S02]  /*a170*/  SEL R99, R71, R70, P0 ;  /* 0x0000004647637207 */ /* 0x000fc40000000000 */
[C---:B------:R-:W-:Y:S02]  /*a180*/  IADD3 R71, P4, R72.reuse, 0xc060, RZ ;  /* 0x0000c06048477810 */ /* 0x040fe40007f9e0ff */
[----:B------:R-:W-:Y:S02]  /*a190*/  IADD3 R69, P3, R72, 0xc040, RZ ;  /* 0x0000c04048457810 */ /* 0x000fe40007f7e0ff */
[----:B------:R-:W-:Y:S02]  /*a1a0*/  LOP3.LUT R66, R67, 0x380, RZ, 0xc0, !PT ;  /* 0x0000038043427812 */ /* 0x000fe400078ec0ff */
[----:B------:R-:W-:Y:S02]  /*a1b0*/  LOP3.LUT R70, R71, 0x380, RZ, 0xc0, !PT ;  /* 0x0000038047467812 */ /* 0x000fe400078ec0ff */
[----:B------:R-:W-:Y:S02]  /*a1c0*/  LOP3.LUT R68, R69, 0x380, RZ, 0xc0, !PT ;  /* 0x0000038045447812 */ /* 0x000fe400078ec0ff */
[----:B------:R-:W-:-:S02]  /*a1d0*/  SHF.R.U64 R66, R66, 0x3, RZ ;  /* 0x0000000342427819 */ /* 0x000fc400000012ff */
[----:B------:R-:W-:Y:S02]  /*a1e0*/  SHF.R.U64 R70, R70, 0x3, RZ ;  /* 0x0000000346467819 */ /* 0x000fe400000012ff */
[----:B------:R-:W-:Y:S02]  /*a1f0*/  SHF.R.U64 R68, R68, 0x3, RZ ;  /* 0x0000000344447819 */ /* 0x000fe400000012ff */
[----:B------:R-:W-:Y:S01]  /*a200*/  LOP3.LUT R66, R66, R67, RZ, 0x3c, !PT ;  /* 0x0000004342427212 */ /* 0x000fe200078e3cff */
[----:B------:R-:W-:Y:S01]  /*a210*/  IMAD.X R67, RZ, RZ, R73, P2 ;  /* 0x000000ffff437224 */ /* 0x000fe200010e0649 */
[----:B------:R-:W-:Y:S02]  /*a220*/  SEL R119, R15, R14, P0 ;  /* 0x0000000e0f777207 */ /* 0x000fe40000000000 */
[----:B------:R-:W-:Y:S02]  /*a230*/  SEL R80, R14, R15, P0 ;  /* 0x0000000f0e507207 */ /* 0x000fe40000000000 */
[----:B------:R-:W-:-:S02]  /*a240*/  IADD3 R14, P2, R72, 0x8000, RZ ;  /* 0x00008000480e7810 */ /* 0x000fc40007f5e0ff */
[----:B------:R-:W-:Y:S02]  /*a250*/  SEL R87, R40, R41, P0 ;  /* 0x0000002928577207 */ /* 0x000fe40000000000 */
[----:B------:R-:W-:Y:S01]  /*a260*/  SEL R77, R41, R40, P0 ;  /* 0x00000028294d7207 */ /* 0x000fe20000000000 */
[----:B------:R-:W-:Y:S01]  /*a270*/  IMAD R40, R217, 0x40, R16 ;  /* 0x00000040d9287824 */ /* 0x000fe200078e0210 */
[----:B------:R-:W-:Y:S01]  /*a280*/  SEL R141, R3, R4, P0 ;  /* 0x00000004038d7207 */ /* 0x000fe20000000000 */
[----:B------:R-:W-:Y:S01]  /*a290*/  IMAD.MOV.U32 R41, RZ, RZ, 0x2 ;  /* 0x00000002ff297424 */ /* 0x000fe200078e00ff */
[----:B------:R-:W-:Y:S02]  /*a2a0*/  SEL R96, R4, R3, P0 ;  /* 0x0000000304607207 */ /* 0x000fe40000000000 */
[----:B------:R-:W-:Y:S01]  /*a2b0*/  LOP3.LUT R70, R70, R71, RZ, 0x3c, !PT ;  /* 0x0000004746467212 */ /* 0x000fe200078e3cff */
[--C-:B------:R-:W-:Y:S01]  /*a2c0*/  IMAD.X R71, RZ, RZ, R73.reuse, P4 ;  /* 0x000000ffff477224 */ /* 0x100fe200020e0649 */
[----:B------:R-:W-:Y:S01]  /*a2d0*/  LOP3.LUT R68, R68, R69, RZ, 0x3c, !PT ;  /* 0x0000004544447212 */ /* 0x000fe200078e3cff */
[----:B------:R-:W-:Y:S01]  /*a2e0*/  IMAD.X R69, RZ, RZ, R73, P3 ;  /* 0x000000ffff457224 */ /* 0x000fe200018e0649 */
[----:B------:R-:W-:Y:S01]  /*a2f0*/  SEL R81, R24, R25, P0 ;  /* 0x0000001918517207 */ /* 0x000fe20000000000 */
[----:B------:R-:W-:Y:S01]  /*a300*/  IMAD.WIDE R40, R40, R41, UR6 ;  /* 0x0000000628287e25 */ /* 0x000fe2000f8e0229 */
[----:B0-----:R-:W-:Y:S01]  /*a310*/  SEL R75, R25, R24, P0 ;  /* 0x00000018194b7207 */ /* 0x001fe20000000000 */
[----:B------:R-:W-:Y:S01]  /*a320*/  UIMAD.WIDE.U32 UR6, UR39, UR8, URZ ;  /* 0x00000008270672a5 */ /* 0x000fe2000f8e003f */
[----:B------:R-:W-:-:S02]  /*a330*/  SEL R121, R21, R20, P0 ;  /* 0x0000001415797207 */ /* 0x000fc40000000000 */
[----:B------:R-:W-:Y:S01]  /*a340*/  SEL R82, R20, R21, P0 ;  /* 0x0000001514527207 */ /* 0x000fe20000000000 */
[----:B------:R-:W-:Y:S01]  /*a350*/  ULDC.64 UR8, c[0x0][0xb98] ;  /* 0x0002e60000087ab9 */ /* 0x000fe20000000a00 */
[----:B------:R-:W-:Y:S01]  /*a360*/  SEL R123, R29, R28, P0 ;  /* 0x0000001c1d7b7207 */ /* 0x000fe20000000000 */
[----:B------:R-:W-:Y:S01]  /*a370*/  UIADD3 UR7, UR7, UR5, URZ ;  /* 0x0000000507077290 */ /* 0x000fe2000fffe03f */
[----:B------:R-:W-:Y:S01]  /*a380*/  SEL R84, R28, R29, P0 ;  /* 0x0000001d1c547207 */ /* 0x000fe20000000000 */
[----:B------:R-:W-:Y:S01]  /*a390*/  UIMAD UR5, UR13, UR8, URZ ;  /* 0x000000080d0572a4 */ /* 0x000fe2000f8e023f */
[----:B------:R-:W-:Y:S01]  /*a3a0*/  SEL R171, R27, R26, P0 ;  /* 0x0000001a1bab7207 */ /* 0x000fe20000000000 */
[----:B------:R-:W-:Y:S01]  /*a3b0*/  UIMAD.WIDE.U32 UR6, UR38, UR8, UR6 ;  /* 0x00000008260672a5 */ /* 0x000fe2000f8e0006 */
[----:B------:R-:W-:Y:S01]  /*a3c0*/  SEL R113, R26, R27, P0 ;  /* 0x0000001b1a717207 */ /* 0x000fe20000000000 */
[----:B------:R-:W-:Y:S01]  /*a3d0*/  UIMAD UR5, UR38, UR9, UR5 ;  /* 0x00000009260572a4 */ /* 0x000fe2000f8e0205 */
[----:B------:R-:W-:-:S02]  /*a3e0*/  LOP3.LUT R3, R72, 0x380, RZ, 0xc0, !PT ;  /* 0x0000038048037812 */ /* 0x000fc400078ec0ff */
[----:B------:R-:W-:Y:S01]  /*a3f0*/  F2FP.BF16.F32.PACK_AB R48, R92, R145 ;  /* 0x000000915c30723e */ /* 0x000fe200000010ff */
[----:B------:R-:W-:Y:S01]  /*a400*/  ULDC.64 UR8, c[0x0][0xae8] ;  /* 0x0002ba0000087ab9 */ /* 0x000fe20000000a00 */
[----:B------:R-:W-:Y:S02]  /*a410*/  SEL R157, R55, R54, P0 ;  /* 0x00000036379d7207 */ /* 0x000fe40000000000 */
[----:B------:R-:W-:Y:S01]  /*a420*/  SEL R102, R54, R55, P0 ;  /* 0x0000003736667207 */ /* 0x000fe20000000000 */
[--C-:B------:R-:W-:Y:S01]  /*a430*/  IMAD.X R55, RZ, RZ, R73.reuse, P2 ;  /* 0x000000ffff377224 */ /* 0x100fe200010e0649 */
[C---:B------:R-:W-:Y:S02]  /*a440*/  IADD3 R28, P1, R72.reuse, 0xc000, RZ ;  /* 0x0000c000481c7810 */ /* 0x040fe40007f3e0ff */
[C---:B------:R-:W-:Y:S02]  /*a450*/  IADD3 R26, P6, R72.reuse, 0x8060, RZ ;  /* 0x00008060481a7810 */ /* 0x040fe40007fde0ff */
[C---:B------:R-:W-:Y:S01]  /*a460*/  IADD3 R24, P5, R72.reuse, 0x8040, RZ ;  /* 0x0000804048187810 */ /* 0x040fe20007fbe0ff */
[----:B------:R-:W-:Y:S01]  /*a470*/  IMAD.X R65, RZ, RZ, R73, P1 ;  /* 0x000000ffff417224 */ /* 0x000fe200008e0649 */
[----:B------:R-:W-:-:S02]  /*a480*/  IADD3 R20, P4, R72, 0x8020, RZ ;  /* 0x0000802048147810 */ /* 0x000fc40007f9e0ff */
[----:B------:R-:W-:Y:S02]  /*a490*/  IADD3 R4, P3, R72, 0x20, RZ ;  /* 0x0000002048047810 */ /* 0x000fe40007f7e0ff */
[----:B------:R-:W-:Y:S02]  /*a4a0*/  SEL R145, R7, R8, P0 ;  /* 0x0000000807917207 */ /* 0x000fe40000000000 */
[----:B------:R-:W-:Y:S01]  /*a4b0*/  SEL R94, R8, R7, P0 ;  /* 0x00000007085e7207 */ /* 0x000fe20000000000 */
[----:B------:R-:W-:Y:S01]  /*a4c0*/  IMAD.X R57, RZ, RZ, R73, P3 ;  /* 0x000000ffff397224 */ /* 0x000fe200018e0649 */
[----:B------:R-:W-:Y:S02]  /*a4d0*/  IADD3 R8, P2, R72, 0x60, RZ ;  /* 0x0000006048087810 */ /* 0x000fe40007f5e0ff */
[----:B------:R-:W-:Y:S02]  /*a4e0*/  SEL R147, R9, R116, P0 ;  /* 0x0000007409937207 */ /* 0x000fe40000000000 */
[----:B------:R-:W-:-:S02]  /*a4f0*/  SEL R97, R116, R9, P0 ;  /* 0x0000000974617207 */ /* 0x000fc40000000000 */
[----:B------:R-:W-:Y:S02]  /*a500*/  SHF.R.U64 R3, R3, 0x3, RZ ;  /* 0x0000000303037819 */ /* 0x000fe400000012ff */
        /* <DEDUP_REMOVED lines=20> */
[----:B------:R-:W-:Y:S01]  /*a650*/  IMAD.X R47, RZ, RZ, R73, P2 ;  /* 0x000000ffff2f7224 */ /* 0x000fe200010e0649 */
[----:B------:R-:W-:-:S02]  /*a660*/  IADD3 R12, P1, R72, 0x4060, RZ ;  /* 0x00004060480c7810 */ /* 0x000fc40007f3e0ff */
[C---:B------:R-:W-:Y:S02]  /*a670*/  IADD3 R10, P6, R72.reuse, 0x4040, RZ ;  /* 0x00004040480a7810 */ /* 0x040fe40007fde0ff */
[C---:B------:R-:W-:Y:S02]  /*a680*/  IADD3 R7, P5, R72.reuse, 0x4020, RZ ;  /* 0x0000402048077810 */ /* 0x040fe40007fbe0ff */
[C---:B------:R-:W-:Y:S02]  /*a690*/  IADD3 R6, P4, R72.reuse, 0x40, RZ ;  /* 0x0000004048067810 */ /* 0x040fe40007f9e0ff */
[----:B------:R-:W-:Y:S02]  /*a6a0*/  IADD3 R5, P3, R72, 0x4000, RZ ;  /* 0x0000400048057810 */ /* 0x000fe40007f7e0ff */
[----:B------:R-:W-:Y:S02]  /*a6b0*/  SEL R167, R35, R34, P0 ;  /* 0x0000002223a77207 */ /* 0x000fe40000000000 */
[----:B------:R-:W-:-:S02]  /*a6c0*/  SEL R109, R34, R35, P0 ;  /* 0x00000023226d7207 */ /* 0x000fc40000000000 */
[----:B------:R-:W-:Y:S02]  /*a6d0*/  LOP3.LUT R72, R3, R72, RZ, 0x3c, !PT ;  /* 0x0000004803487212 */ /* 0x000fe400078e3cff */
[----:B------:R-:W-:Y:S02]  /*a6e0*/  LOP3.LUT R11, R28, 0x380, RZ, 0xc0, !PT ;  /* 0x000003801c0b7812 */ /* 0x000fe400078ec0ff */
[----:B------:R-:W-:Y:S02]  /*a6f0*/  SHF.R.U64 R3, R9, 0x3, RZ ;  /* 0x0000000309037819 */ /* 0x000fe400000012ff */
[----:B------:R-:W-:Y:S02]  /*a700*/  IADD3 R35, P2, R40, 0x3000, RZ ;  /* 0x0000300028237810 */ /* 0x000fe40007f5e0ff */
[----:B------:R-:W-:Y:S02]  /*a710*/  SHF.R.U64 R11, R11, 0x3, RZ ;  /* 0x000000030b0b7819 */ /* 0x000fe400000012ff */
[----:B------:R-:W-:-:S02]  /*a720*/  LOP3.LUT R62, R3, R26, RZ, 0x3c, !PT ;  /* 0x0000001a033e7212 */ /* 0x000fc400078e3cff */
[----:B------:R-:W-:Y:S02]  /*a730*/  LOP3.LUT R34, R35, 0x380, RZ, 0xc0, !PT ;  /* 0x0000038023227812 */ /* 0x000fe400078ec0ff */
[----:B------:R-:W-:Y:S02]  /*a740*/  LOP3.LUT R3, R4, 0x380, RZ, 0xc0, !PT ;  /* 0x0000038004037812 */ /* 0x000fe400078ec0ff */
[----:B------:R-:W-:Y:S02]  /*a750*/  LOP3.LUT R64, R11, R28, RZ, 0x3c, !PT ;  /* 0x0000001c0b407212 */ /* 0x000fe400078e3cff */
[----:B------:R-:W-:Y:S02]  /*a760*/  SHF.R.U64 R34, R34, 0x3, RZ ;  /* 0x0000000322227819 */ /* 0x000fe400000012ff */
[----:B------:R-:W-:Y:S02]  /*a770*/  LOP3.LUT R11, R20, 0x380, RZ, 0xc0, !PT ;  /* 0x00000380140b7812 */ /* 0x000fe400078ec0ff */
[----:B------:R-:W-:-:S02]  /*a780*/  SHF.R.U64 R3, R3, 0x3, RZ ;  /* 0x0000000303037819 */ /* 0x000fc400000012ff */
[----:B------:R-:W-:Y:S02]  /*a790*/  LOP3.LUT R9, R14, 0x380, RZ, 0xc0, !PT ;  /* 0x000003800e097812 */ /* 0x000fe400078ec0ff */
[----:B------:R-:W-:Y:S01]  /*a7a0*/  LOP3.LUT R34, R34, R35, RZ, 0x3c, !PT ;  /* 0x0000002322227212 */ /* 0x000fe200078e3cff */
[----:B------:R-:W-:Y:S01]  /*a7b0*/  IMAD.X R35, RZ, RZ, R41, P2 ;  /* 0x000000ffff237224 */ /* 0x000fe200010e0629 */
[----:B------:R-:W-:Y:S02]  /*a7c0*/  SHF.R.U64 R11, R11, 0x3, RZ ;  /* 0x000000030b0b7819 */ /* 0x000fe400000012ff */
[----:B------:R-:W-:Y:S02]  /*a7d0*/  LOP3.LUT R56, R3, R4, RZ, 0x3c, !PT ;  /* 0x0000000403387212 */ /* 0x000fe400078e3cff */
[----:B------:R-:W-:Y:S02]  /*a7e0*/  SHF.R.U64 R9, R9, 0x3, RZ ;  /* 0x0000000309097819 */ /* 0x000fe400000012ff */
[----:B------:R-:W-:-:S02]  /*a7f0*/  LOP3.LUT R3, R6, 0x380, RZ, 0xc0, !PT ;  /* 0x0000038006037812 */ /* 0x000fc400078ec0ff */
[----:B------:R-:W-:Y:S02]  /*a800*/  IADD3 R21, P2, R40, 0x9000, RZ ;  /* 0x0000900028157810 */ /* 0x000fe40007f5e0ff */
[----:B------:R-:W-:Y:S02]  /*a810*/  LOP3.LUT R58, R11, R20, RZ, 0x3c, !PT ;  /* 0x000000140b3a7212 */ /* 0x000fe400078e3cff */
[----:B------:R-:W-:Y:S02]  /*a820*/  LOP3.LUT R54, R9, R14, RZ, 0x3c, !PT ;  /* 0x0000000e09367212 */ /* 0x000fe400078e3cff */
[----:B------:R-:W-:Y:S02]  /*a830*/  SHF.R.U64 R3, R3, 0x3, RZ ;  /* 0x0000000303037819 */ /* 0x000fe400000012ff */
[----:B------:R-:W-:Y:S02]  /*a840*/  LOP3.LUT R20, R21, 0x380, RZ, 0xc0, !PT ;  /* 0x0000038015147812 */ /* 0x000fe400078ec0ff */
[----:B------:R-:W-:-:S02]  /*a850*/  LOP3.LUT R9, R10, 0x380, RZ, 0xc0, !PT ;  /* 0x000003800a097812 */ /* 0x000fc400078ec0ff */
[----:B------:R-:W-:Y:S02]  /*a860*/  SEL R163, R43, R42, P0 ;  /* 0x0000002a2ba37207 */ /* 0x000fe40000000000 */
[----:B------:R-:W-:Y:S01]  /*a870*/  SEL R106, R42, R43, P0 ;  /* 0x0000002b2a6a7207 */ /* 0x000fe20000000000 */
[--C-:B------:R-:W-:Y:S01]  /*a880*/  IMAD.X R43, RZ, RZ, R73.reuse, P4 ;  /* 0x000000ffff2b7224 */ /* 0x100fe200020e0649 */
[----:B------:R-:W-:Y:S02]  /*a890*/  SEL R127, R45, R44, P0 ;  /* 0x0000002c2d7f7207 */ /* 0x000fe40000000000 */
[----:B------:R-:W-:Y:S01]  /*a8a0*/  SEL R86, R44, R45, P0 ;  /* 0x0000002d2c567207 */ /* 0x000fe20000000000 */
[----:B------:R-:W-:Y:S01]  /*a8b0*/  IMAD.X R45, RZ, RZ, R73, P3 ;  /* 0x000000ffff2d7224 */ /* 0x000fe200018e0649 */
[----:B------:R-:W-:Y:S02]  /*a8c0*/  LOP3.LUT R42, R3, R6, RZ, 0x3c, !PT ;  /* 0x00000006032a7212 */ /* 0x000fe400078e3cff */
[----:B------:R-:W-:-:S02]  /*a8d0*/  SHF.R.U64 R20, R20, 0x3, RZ ;  /* 0x0000000314147819 */ /* 0x000fc400000012ff */
[----:B------:R-:W-:Y:S02]  /*a8e0*/  SEL R125, R37, R36, P0 ;  /* 0x00000024257d7207 */ /* 0x000fe40000000000 */
[----:B------:R-:W-:Y:S02]  /*a8f0*/  SEL R85, R36, R37, P0 ;  /* 0x0000002524557207 */ /* 0x000fe40000000000 */
[----:B------:R-:W-:Y:S02]  /*a900*/  SHF.R.U64 R9, R9, 0x3, RZ ;  /* 0x0000000309097819 */ /* 0x000fe400000012ff */
[----:B------:R-:W-:Y:S02]  /*a910*/  LOP3.LUT R3, R8, 0x380, RZ, 0xc0, !PT ;  /* 0x0000038008037812 */ /* 0x000fe400078ec0ff */
[----:B------:R-:W-:Y:S02]  /*a920*/  IADD3 R37, P3, R40, 0x2000, RZ ;  /* 0x0000200028257810 */ /* 0x000fe40007f7e0ff */
[----:B------:R-:W-:-:S02]  /*a930*/  SEL R159, R51, R50, P0 ;  /* 0x00000032339f7207 */ /* 0x000fc40000000000 */
[----:B------:R-:W-:Y:S01]  /*a940*/  SEL R103, R50, R51, P0 ;  /* 0x0000003332677207 */ /* 0x000fe20000000000 */
[----:B------:R-:W-:Y:S01]  /*a950*/  IMAD.X R51, RZ, RZ, R73, P6 ;  /* 0x000000ffff337224 */ /* 0x000fe200030e0649 */
[----:B------:R-:W-:Y:S01]  /*a960*/  LOP3.LUT R20, R20, R21, RZ, 0x3c, !PT ;  /* 0x0000001514147212 */ /* 0x000fe200078e3cff */
[----:B------:R-:W-:Y:S01]  /*a970*/  IMAD.X R21, RZ, RZ, R41, P2 ;  /* 0x000000ffff157224 */ /* 0x000fe200010e0629 */
[----:B------:R-:W-:Y:S02]  /*a980*/  LOP3.LUT R50, R9, R10, RZ, 0x3c, !PT ;  /* 0x0000000a09327212 */ /* 0x000fe400078e3cff */
[----:B------:R-:W-:Y:S02]  /*a990*/  SHF.R.U64 R3, R3, 0x3, RZ ;  /* 0x0000000303037819 */ /* 0x000fe400000012ff */
[----:B------:R-:W-:Y:S02]  /*a9a0*/  LOP3.LUT R36, R37, 0x380, RZ, 0xc0, !PT ;  /* 0x0000038025247812 */ /* 0x000fe400078ec0ff */
[----:B------:R-:W-:-:S02]  /*a9b0*/  IADD3 R10, P2, R40, 0xf000, RZ ;  /* 0x0000f000280a7810 */ /* 0x000fc40007f5e0ff */
[----:B------:R-:W-:Y:S02]  /*a9c0*/  LOP3.LUT R46, R3, R8, RZ, 0x3c, !PT ;  /* 0x00000008032e7212 */ /* 0x000fe400078e3cff */
[----:B------:R-:W-:Y:S02]  /*a9d0*/  SHF.R.U64 R36, R36, 0x3, RZ ;  /* 0x0000000324247819 */ /* 0x000fe400000012ff */
[----:B------:R-:W-:Y:S02]  /*a9e0*/  LOP3.LUT R3, R10, 0x380, RZ, 0xc0, !PT ;  /* 0x000003800a037812 */ /* 0x000fe400078ec0ff */
[----:B------:R-:W-:Y:S02]  /*a9f0*/  LOP3.LUT R11, R12, 0x380, RZ, 0xc0, !PT ;  /* 0x000003800c0b7812 */ /* 0x000fe400078ec0ff */
[----:B------:R-:W-:Y:S01]  /*aa00*/  LOP3.LUT R36, R36, R37, RZ, 0x3c, !PT ;  /* 0x0000002524247212 */ /* 0x000fe200078e3cff */
[----:B------:R-:W-:Y:S01]  /*aa10*/  IMAD.X R37, RZ, RZ, R41, P3 ;  /* 0x000000ffff257224 */ /* 0x000fe200018e0629 */
[----:B------:R-:W-:-:S02]  /*aa20*/  SHF.R.U64 R3, R3, 0x3, RZ ;  /* 0x0000000303037819 */ /* 0x000fc400000012ff */
[----:B------:R-:W-:Y:S02]  /*aa30*/  IADD3 R15, P3, R40, 0x8000, RZ ;  /* 0x00008000280f7810 */ /* 0x000fe40007f7e0ff */
[----:B------:R-:W-:Y:S02]  /*aa40*/  SHF.R.U64 R11, R11, 0x3, RZ ;  /* 0x000000030b0b7819 */ /* 0x000fe400000012ff */
[----:B------:R-:W-:Y:S02]  /*aa50*/  SEL R129, R53, R52, P0 ;  /* 0x0000003435817207 */ /* 0x000fe40000000000 */
[----:B------:R-:W-:Y:S01]  /*aa60*/  SEL R88, R52, R53, P0 ;  /* 0x0000003534587207 */ /* 0x000fe20000000000 */
[----:B------:R-:W-:Y:S01]  /*aa70*/  IMAD.X R53, RZ, RZ, R73, P1 ;  /* 0x000000ffff357224 */ /* 0x000fe200008e0649 */
[----:B------:R-:W-:Y:S02]  /*aa80*/  LOP3.LUT R10, R3, R10, RZ, 0x3c, !PT ;  /* 0x0000000a030a7212 */ /* 0x000fe400078e3cff */
[----:B------:R-:W-:Y:S01]  /*aa90*/  LOP3.LUT R4, R7, 0x380, RZ, 0xc0, !PT ;  /* 0x0000038007047812 */ /* 0x000fe200078ec0ff */
[----:B------:R-:W0:Y:S01]  /*aaa0*/  LDC R3, c[0x0][0xbe8] ;  /* 0x0002fa00ff037b82 */ /* 0x000e220000000800 */
[----:B------:R-:W-:-:S02]  /*aab0*/  LOP3.LUT R14, R15, 0x380, RZ, 0xc0, !PT ;  /* 0x000003800f0e7812 */ /* 0x000fc400078ec0ff */
[----:B------:R-:W-:Y:S01]  /*aac0*/  LOP3.LUT R52, R11, R12, RZ, 0x3c, !PT ;  /* 0x0000000c0b347212 */ /* 0x000fe200078e3cff */
[----:B------:R-:W-:Y:S01]  /*aad0*/  IMAD.X R11, RZ, RZ, R41, P2 ;  /* 0x000000ffff0b7224 */ /* 0x000fe200010e0629 */
[----:B------:R-:W-:Y:S02]  /*aae0*/  SHF.R.U64 R4, R4, 0x3, RZ ;  /* 0x0000000304047819 */ /* 0x000fe400000012ff */
[----:B------:R-:W-:Y:S02]  /*aaf0*/  SHF.R.U64 R14, R14, 0x3, RZ ;  /* 0x000000030e0e7819 */ /* 0x000fe400000012ff */
[----:B------:R-:W-:Y:S02]  /*ab00*/  MOV R108, R52 ;  /* 0x00000034006c7202 */ /* 0x000fe40000000f00 */
[----:B------:R-:W-:Y:S02]  /*ab10*/  SEL R137, R136, R49, P0 ;  /* 0x0000003188897207 */ /* 0x000fe40000000000 */
[----:B------:R-:W-:Y:S01]  /*ab20*/  SEL R92, R49, R136, P0 ;  /* 0x00000088315c7207 */ /* 0x000fe20000000000 */
[----:B------:R-:W-:Y:S01]  /*ab30*/  IMAD.X R49, RZ, RZ, R73, P5 ;  /* 0x000000ffff317224 */ /* 0x000fe200028e0649 */
[----:B------:R-:W-:-:S02]  /*ab40*/  SEL R139, R93, R48, P0 ;  /* 0x000000305d8b7207 */ /* 0x000fc40000000000 */
[----:B------:R-:W-:Y:S02]  /*ab50*/  SEL R93, R48, R93, P0 ;  /* 0x0000005d305d7207 */ /* 0x000fe40000000000 */
[----:B------:R-:W-:Y:S02]  /*ab60*/  SEL R83, R32, R33, P0 ;  /* 0x0000002120537207 */ /* 0x000fe40000000000 */
[----:B------:R-:W-:Y:S02]  /*ab70*/  SEL R76, R33, R32, P0 ;  /* 0x00000020214c7207 */ /* 0x000fe40000000000 */
[----:B------:R-:W-:Y:S02]  /*ab80*/  LOP3.LUT R48, R4, R7, RZ, 0x3c, !PT ;  /* 0x0000000704307212 */ /* 0x000fe400078e3cff */
[----:B------:R-:W-:Y:S01]  /*ab90*/  LOP3.LUT R14, R14, R15, RZ, 0x3c, !PT ;  /* 0x0000000f0e0e7212 */ /* 0x000fe200078e3cff */
[----:B------:R-:W-:Y:S01]  /*aba0*/  IMAD.X R15, RZ, RZ, R41, P3 ;  /* 0x000000ffff0f7224 */ /* 0x000fe200018e0629 */
[----:B------:R-:W-:-:S02]  /*abb0*/  IADD3 R9, P3, R40, 0xe000, RZ ;  /* 0x0000e00028097810 */ /* 0x000fc40007f7e0ff */
[----:B------:R-:W-:Y:S02]  /*abc0*/  MOV R132, R46 ;  /* 0x0000002e00847202 */ /* 0x000fe40000000f00 */
[----:B------:R-:W-:Y:S02]  /*abd0*/  MOV R110, R50 ;  /* 0x00000032006e7202 */ /* 0x000fe40000000f00 */
[----:B------:R-:W-:Y:S02]  /*abe0*/  MOV R112, R48 ;  /* 0x0000003000707202 */ /* 0x000fe40000000f00 */
[----:B------:R-:W-:Y:S02]  /*abf0*/  LOP3.LUT R8, R9, 0x380, RZ, 0xc0, !PT ;  /* 0x0000038009087812 */ /* 0x000fe400078ec0ff */
[----:B------:R-:W-:Y:S02]  /*ac00*/  MOV R70, R70 ;  /* 0x0000004600467202 */ /* 0x000fe40000000f00 */
[----:B------:R-:W-:-:S02]  /*ac10*/  MOV R71, R54 ;  /* 0x0000003600477202 */ /* 0x000fc40000000f00 */
[----:B------:R-:W-:Y:S02]  /*ac20*/  SHF.R.U64 R8, R8, 0x3, RZ ;  /* 0x0000000308087819 */ /* 0x000fe400000012ff */
[----:B------:R-:W-:Y:S02]  /*ac30*/  LOP3.LUT R4, R5, 0x380, RZ, 0xc0, !PT ;  /* 0x0000038005047812 */ /* 0x000fe400078ec0ff */
[----:B--2---:R-:W-:Y:S01]  /*ac40*/  LOP3.LUT R53, R74, 0x2, RZ, 0x3c, !PT ;  /* 0x000000024a357812 */ /* 0x004fe200078e3cff */
[----:B------:R-:W-:Y:S01]  /*ac50*/  SHFL.IDX PT, R46, R81, R74, 0x1c1f ;  /* 0x001c1f4a512e7589 */ /* 0x000fe200000e0000 */
[----:B------:R-:W-:Y:S01]  /*ac60*/  LOP3.LUT R8, R8, R9, RZ, 0x3c, !PT ;  /* 0x0000000908087212 */ /* 0x000fe200078e3cff */
[----:B------:R-:W-:Y:S01]  /*ac70*/  IMAD.X R9, RZ, RZ, R41, P3 ;  /* 0x000000ffff097224 */ /* 0x000fe200018e0629 */
[----:B0-----:R-:W-:Y:S01]  /*ac80*/  ISETP.NE.AND P3, PT, R3, 0x1, PT ;  /* 0x000000010300780c */ /* 0x001fe20003f65270 */
[----:B------:R-:W0:Y:S01]  /*ac90*/  SHFL.IDX PT, R75, R75, R53, 0x1c1f ;  /* 0x001c1f354b4b7589 */ /* 0x000e2200000e0000 */
[----:B------:R-:W-:-:S02]  /*aca0*/  SHF.R.U64 R4, R4, 0x3, RZ ;  /* 0x0000000304047819 */ /* 0x000fc400000012ff */
[----:B------:R-:W-:Y:S01]  /*acb0*/  LOP3.LUT R13, R24, 0x380, RZ, 0xc0, !PT ;  /* 0x00000380180d7812 */ /* 0x000fe200078ec0ff */
[----:B------:R-:W-:Y:S01]  /*acc0*/  SHFL.IDX PT, R50, R83, R74, 0x1c1f ;  /* 0x001c1f4a53327589 */ /* 0x000fe200000e0000 */
[----:B------:R-:W-:Y:S02]  /*acd0*/  LOP3.LUT R44, R4, R5, RZ, 0x3c, !PT ;  /* 0x00000005042c7212 */ /* 0x000fe400078e3cff */
[----:B------:R-:W-:Y:S01]  /*ace0*/  SHF.R.U64 R13, R13, 0x3, RZ ;  /* 0x000000030d0d7819 */ /* 0x000fe200000012ff */
[----:B------:R-:W1:Y:S01]  /*acf0*/  SHFL.IDX PT, R49, R76, R53, 0x1c1f ;  /* 0x001c1f354c317589 */ /* 0x000e6200000e0000 */
[----:B------:R-:W-:Y:S02]  /*ad00*/  MOV R130, R44 ;  /* 0x0000002c00827202 */ /* 0x000fe40000000f00 */
[----:B------:R-:W-:Y:S01]  /*ad10*/  LOP3.LUT R60, R13, R24, RZ, 0x3c, !PT ;  /* 0x000000180d3c7212 */ /* 0x000fe200078e3cff */
[----:B------:R-:W-:Y:S01]  /*ad20*/  SHFL.IDX PT, R143, R143, R74, 0x1c1f ;  /* 0x001c1f4a8f8f7589 */ /* 0x000fe200000e0000 */
[----:B------:R-:W-:-:S02]  /*ad30*/  MOV R68, R68 ;  /* 0x0000004400447202 */ /* 0x000fc40000000f00 */
[----:B------:R-:W-:Y:S01]  /*ad40*/  MOV R69, R58 ;  /* 0x0000003a00457202 */ /* 0x000fe20000000f00 */
[----:B------:R-:W2:Y:S01]  /*ad50*/  SHFL.IDX PT, R52, R95, R53, 0x1c1f ;  /* 0x001c1f355f347589 */ /* 0x000ea200000e0000 */
[----:B------:R-:W-:Y:S02]  /*ad60*/  MOV R118, R56 ;  /* 0x0000003800767202 */ /* 0x000fe40000000f00 */
[----:B------:R-:W-:Y:S01]  /*ad70*/  MOV R66, R66 ;  /* 0x0000004200427202 */ /* 0x000fe20000000f00 */
[----:B------:R-:W-:Y:S01]  /*ad80*/  SHFL.IDX PT, R54, R87, R74, 0x1c1f ;  /* 0x001c1f4a57367589 */ /* 0x000fe200000e0000 */
[----:B------:R-:W-:Y:S02]  /*ad90*/  MOV R67, R60 ;  /* 0x0000003c00437202 */ /* 0x000fe40000000f00 */
[----:B------:R-:W-:Y:S01]  /*ada0*/  MOV R64, R64 ;  /* 0x0000004000407202 */ /* 0x000fe20000000f00 */
[----:B------:R-:W3:Y:S01]  /*adb0*/  SHFL.IDX PT, R77, R77, R53, 0x1c1f ;  /* 0x001c1f354d4d7589 */ /* 0x000ee200000e0000 */
[----:B0-----:R-:W-:-:S02]  /*adc0*/  SEL R44, R46, R75, P0 ;  /* 0x0000004b2e2c7207 */ /* 0x001fc40000000000 */
[----:B------:R-:W-:Y:S01]  /*add0*/  SEL R46, R75, R46, P0 ;  /* 0x0000002e4b2e7207 */ /* 0x000fe20000000000 */
[----:B------:R-:W-:Y:S01]  /*ade0*/  SHFL.IDX PT, R141, R141, R74, 0x1c1f ;  /* 0x001c1f4a8d8d7589 */ /* 0x000fe200000e0000 */
[----:B------:R-:W0:Y:S01]  /*adf0*/  @P3 LDC R75, c[0x0][0xbec] ;  /* 0x0002fb00ff4b3b82 */ /* 0x000e220000000800 */
[----:B------:R-:W-:Y:S02]  /*ae00*/  SEL R165, R39, R38, P0 ;  /* 0x0000002627a57207 */ /* 0x000fe40000000000 */
[----:B------:R-:W4:Y:S01]  /*ae10*/  SHFL.IDX PT, R96, R96, R53, 0x1c1f ;  /* 0x001c1f3560607589 */ /* 0x000f2200000e0000 */
[----:B-1----:R-:W-:Y:S02]  /*ae20*/  SEL R48, R50, R49, P0 ;  /* 0x0000003132307207 */ /* 0x002fe40000000000 */
[----:B------:R-:W-:Y:S01]  /*ae30*/  SEL R50, R49, R50, P0 ;  /* 0x0000003231327207 */ /* 0x000fe20000000000 */
[----:B------:R-:W-:Y:S01]  /*ae40*/  SHFL.IDX PT, R145, R145, R74, 0x1c1f ;  /* 0x001c1f4a91917589 */ /* 0x000fe200000e0000 */
[----:B------:R-:W-:-:S02]  /*ae50*/  SEL R107, R38, R39, P0 ;  /* 0x00000027266b7207 */ /* 0x000fc40000000000 */
[----:B------:R-:W-:Y:S01]  /*ae60*/  MOV R65, R62 ;  /* 0x0000003e00417202 */ /* 0x000fe20000000f00 */
[----:B------:R-:W1:Y:S01]  /*ae70*/  SHFL.IDX PT, R94, R94, R53, 0x1c1f ;  /* 0x001c1f355e5e7589 */ /* 0x000e6200000e0000 */
[----:B--2---:R-:W-:Y:S02]  /*ae80*/  SEL R49, R143, R52, P0 ;  /* 0x000000348f317207 */ /* 0x004fe40000000000 */
[----:B------:R-:W-:Y:S01]  /*ae90*/  SEL R51, R52, R143, P0 ;  /* 0x0000008f34337207 */ /* 0x000fe20000000000 */
[----:B------:R-:W-:Y:S01]  /*aea0*/  SHFL.IDX PT, R58, R115, R74, 0x1c1f ;  /* 0x001c1f4a733a7589 */ /* 0x000fe200000e0000 */
[----:B------:R-:W-:Y:S02]  /*aeb0*/  IADD3 R39, P4, R40, 0x1000, RZ ;  /* 0x0000100028277810 */ /* 0x000fe40007f9e0ff */
[----:B------:R-:W-:Y:S01]  /*aec0*/  SEL R135, R128, R91, P0 ;  /* 0x0000005b80877207 */ /* 0x000fe20000000000 */
[----:B------:R-:W2:Y:S01]  /*aed0*/  SHFL.IDX PT, R57, R78, R53, 0x1c1f ;  /* 0x001c1f354e397589 */ /* 0x000ea200000e0000 */
[----:B---3--:R-:W-:-:S02]  /*aee0*/  SEL R52, R54, R77, P0 ;  /* 0x0000004d36347207 */ /* 0x008fc40000000000 */
[----:B------:R-:W-:Y:S01]  /*aef0*/  SEL R54, R77, R54, P0 ;  /* 0x000000364d367207 */ /* 0x000fe20000000000 */
[----:B------:R-:W-:Y:S01]  /*af00*/  SHFL.IDX PT, R147, R147, R74, 0x1c1f ;  /* 0x001c1f4a93937589 */ /* 0x000fe200000e0000 */
[----:B------:R-:W3:Y:S01]  /*af10*/  @P3 LDC R77, c[0x0][0xbf0] ;  /* 0x0002fc00ff4d3b82 */ /* 0x000ee20000000800 */
[----:B------:R-:W-:Y:S02]  /*af20*/  LOP3.LUT R38, R39, 0x380, RZ, 0xc0, !PT ;  /* 0x0000038027267812 */ /* 0x000fe400078ec0ff */
[----:B------:R-:W0:Y:S01]  /*af30*/  SHFL.IDX PT, R60, R97, R53, 0x1c1f ;  /* 0x001c1f35613c7589 */ /* 0x000e2200000e0000 */
[----:B------:R-:W-:Y:S02]  /*af40*/  SEL R91, R91, R128, P0 ;  /* 0x000000805b5b7207 */ /* 0x000fe40000000000 */
[----:B------:R-:W-:Y:S01]  /*af50*/  SEL R169, R31, R30, P0 ;  /* 0x0000001e1fa97207 */ /* 0x000fe20000000000 */
[----:B------:R-:W-:Y:S01]  /*af60*/  SHFL.IDX PT, R117, R117, R74, 0x1c1f ;  /* 0x001c1f4a75757589 */ /* 0x000fe200000e0000 */
[----:B------:R-:W-:-:S02]  /*af70*/  SEL R111, R30, R31, P0 ;  /* 0x0000001f1e6f7207 */ /* 0x000fc40000000000 */
[----:B------:R-:W-:Y:S01]  /*af80*/  IADD3 R33, P1, R40, 0x4000, RZ ;  /* 0x0000400028217810 */ /* 0x000fe20007f3e0ff */
[----:B------:R-:W0:Y:S01]  /*af90*/  SHFL.IDX PT, R62, R79, R53, 0x1c1f ;  /* 0x001c1f354f3e7589 */ /* 0x000e2200000e0000 */
[----:B------:R-:W-:Y:S02]  /*afa0*/  SHF.R.U64 R38, R38, 0x3, RZ ;  /* 0x0000000326267819 */ /* 0x000fe400000012ff */
[----:B------:R-:W-:Y:S01]  /*afb0*/  MOV R105, R72 ;  /* 0x0000004800697202 */ /* 0x000fe20000000f00 */
[----:B------:R-:W-:Y:S01]  /*afc0*/  SHFL.IDX PT, R149, R149, R74, 0x1c1f ;  /* 0x001c1f4a95957589 */ /* 0x000fe200000e0000 */
[----:B------:R-:W-:Y:S02]  /*afd0*/  MOV R134, R42 ;  /* 0x0000002a00867202 */ /* 0x000fe40000000f00 */
[----:B------:R-:W-:Y:S01]  /*afe0*/  LOP3.LUT R32, R33, 0x380, RZ, 0xc0, !PT ;  /* 0x0000038021207812 */ /* 0x000fe200078ec0ff */
[----:B------:R-:W3:Y:S01]  /*aff0*/  SHFL.IDX PT, R98, R98, R53, 0x1c1f ;  /* 0x001c1f3562627589 */ /* 0x000ee200000e0000 */
[----:B------:R-:W-:Y:S01]  /*b000*/  LOP3.LUT R38, R38, R39, RZ, 0x3c, !PT ;  /* 0x0000002726267212 */ /* 0x000fe200078e3cff */
[----:B------:R-:W-:Y:S01]  /*b010*/  IMAD.X R39, RZ, RZ, R41, P4 ;  /* 0x000000ffff277224 */ /* 0x000fe200020e0629 */
[----:B----4-:R-:W-:Y:S01]  /*b020*/  SEL R45, R141, R96, P0 ;  /* 0x000000608d2d7207 */ /* 0x010fe20000000000 */
[----:B------:R-:W-:Y:S01]  /*b030*/  SHFL.IDX PT, R119, R119, R74, 0x1c1f ;  /* 0x001c1f4a77777589 */ /* 0x000fe200000e0000 */
[----:B------:R-:W-:-:S02]  /*b040*/  SEL R47, R96, R141, P0 ;  /* 0x0000008d602f7207 */ /* 0x000fc40000000000 */
[----:B-1----:R-:W-:Y:S01]  /*b050*/  SEL R55, R94, R145, P0 ;  /* 0x000000915e377207 */ /* 0x002fe20000000000 */
[----:B------:R-:W-:Y:S01]  /*b060*/  SHFL.IDX PT, R151, R151, R74, 0x1c1f ;  /* 0x001c1f4a97977589 */ /* 0x000fe200000e0000 */
[----:B------:R-:W-:Y:S02]  /*b070*/  IADD3 R27, P4, R40, 0x7000, RZ ;  /* 0x00007000281b7810 */ /* 0x000fe40007f9e0ff */
[----:B------:R-:W-:Y:S01]  /*b080*/  SHF.R.U64 R32, R32, 0x3, RZ ;  /* 0x0000000320207819 */ /* 0x000fe200000012ff */
[----:B------:R-:W1:Y:S01]  /*b090*/  SHFL.IDX PT, R80, R80, R53, 0x1c1f ;  /* 0x001c1f3550507589 */ /* 0x000e6200000e0000 */
[----:B------:R-:W-:Y:S02]  /*b0a0*/  LOP3.LUT R26, R27, 0x380, RZ, 0xc0, !PT ;  /* 0x000003801b1a7812 */ /* 0x000fe400078ec0ff */
[----:B------:R-:W-:Y:S01]  /*b0b0*/  LOP3.LUT R32, R32, R33, RZ, 0x3c, !PT ;  /* 0x0000002120207212 */ /* 0x000fe200078e3cff */
[----:B------:R-:W4:Y:S01]  /*b0c0*/  SHFL.IDX PT, R76, R99, R53, 0x1c1f ;  /* 0x001c1f35634c7589 */ /* 0x000f2200000e0000 */
[----:B------:R-:W-:Y:S01]  /*b0d0*/  IMAD.X R33, RZ, RZ, R41, P1 ;  /* 0x000000ffff217224 */ /* 0x000fe200008e0629 */
[----:B--2---:R-:W-:-:S02]  /*b0e0*/  SEL R56, R58, R57, P0 ;  /* 0x000000393a387207 */ /* 0x004fc40000000000 */
[----:B------:R-:W-:Y:S01]  /*b0f0*/  SHFL.IDX PT, R121, R121, R74, 0x1c1f ;  /* 0x001c1f4a79797589 */ /* 0x000fe200000e0000 */
[----:B------:R-:W-:Y:S02]  /*b100*/  IADD3 R25, P1, R40, 0xa000, RZ ;  /* 0x0000a00028197810 */ /* 0x000fe40007f3e0ff */
[----:B------:R-:W-:Y:S01]  /*b110*/  SEL R58, R57, R58, P0 ;  /* 0x0000003a393a7207 */ /* 0x000fe20000000000 */
[----:B------:R-:W-:Y:S01]  /*b120*/  SHFL.IDX PT, R153, R153, R74, 0x1c1f ;  /* 0x001c1f4a99997589 */ /* 0x000fe200000e0000 */
[----:B------:R-:W-:Y:S02]  /*b130*/  SHF.R.U64 R26, R26, 0x3, RZ ;  /* 0x000000031a1a7819 */ /* 0x000fe400000012ff */
[----:B0-----:R-:W-:Y:S01]  /*b140*/  SEL R57, R147, R60, P0 ;  /* 0x0000003c93397207 */ /* 0x001fe20000000000 */
[----:B------:R-:W0:Y:S01]  /*b150*/  SHFL.IDX PT, R82, R82, R53, 0x1c1f ;  /* 0x001c1f3552527589 */ /* 0x000e2200000e0000 */
[----:B------:R-:W-:Y:S02]  /*b160*/  SEL R59, R60, R147, P0 ;  /* 0x000000933c3b7207 */ /* 0x000fe40000000000 */
[----:B------:R-:W-:Y:S01]  /*b170*/  SEL R60, R117, R62, P0 ;  /* 0x0000003e753c7207 */ /* 0x000fe20000000000 */
[----:B------:R-:W2:Y:S01]  /*b180*/  SHFL.IDX PT, R100, R100, R53, 0x1c1f ;  /* 0x001c1f3564647589 */ /* 0x000ea200000e0000 */
[----:B------:R-:W-:-:S02]  /*b190*/  LOP3.LUT R24, R25, 0x380, RZ, 0xc0, !PT ;  /* 0x0000038019187812 */ /* 0x000fc400078ec0ff */
[----:B------:R-:W-:Y:S01]  /*b1a0*/  SEL R62, R62, R117, P0 ;  /* 0x000000753e3e7207 */ /* 0x000fe20000000000 */
[----:B------:R-:W-:Y:S01]  /*b1b0*/  SHFL.IDX PT, R123, R123, R74, 0x1c1f ;  /* 0x001c1f4a7b7b7589 */ /* 0x000fe200000e0000 */
[----:B---3--:R-:W-:Y:S02]  /*b1c0*/  SEL R61, R149, R98, P0 ;  /* 0x00000062953d7207 */ /* 0x008fe40000000000 */
[----:B------:R-:W-:Y:S01]  /*b1d0*/  SEL R63, R98, R149, P0 ;  /* 0x00000095623f7207 */ /* 0x000fe20000000000 */
[----:B------:R-:W-:Y:S01]  /*b1e0*/  SHFL.IDX PT, R155, R155, R74, 0x1c1f ;  /* 0x001c1f4a9b9b7589 */ /* 0x000fe200000e0000 */
[----:B------:R-:W-:Y:S01]  /*b1f0*/  LOP3.LUT R26, R26, R27, RZ, 0x3c, !PT ;  /* 0x0000001b1a1a7212 */ /* 0x000fe200078e3cff */
[----:B------:R-:W-:Y:S01]  /*b200*/  IMAD.X R27, RZ, RZ, R41, P4 ;  /* 0x000000ffff1b7224 */ /* 0x000fe200020e0629 */
[----:B------:R-:W-:Y:S01]  /*b210*/  IADD3 R7, P4, R40, 0xd000, RZ ;  /* 0x0000d00028077810 */ /* 0x000fe20007f9e0ff */
[----:B------:R-:W3:Y:S01]  /*b220*/  SHFL.IDX PT, R84, R84, R53, 0x1c1f ;  /* 0x001c1f3554547589 */ /* 0x000ee200000e0000 */
[----:B------:R-:W-:-:S02]  /*b230*/  SHF.R.U64 R24, R24, 0x3, RZ ;  /* 0x0000000318187819 */ /* 0x000fc400000012ff */
[----:B------:R-:W-:Y:S01]  /*b240*/  LOP3.LUT R6, R7, 0x380, RZ, 0xc0, !PT ;  /* 0x0000038007067812 */ /* 0x000fe200078ec0ff */
[----:B------:R-:W3:Y:S01]  /*b250*/  SHFL.IDX PT, R78, R101, R53, 0x1c1f ;  /* 0x001c1f35654e7589 */ /* 0x000ee200000e0000 */
[----:B------:R-:W-:Y:S01]  /*b260*/  LOP3.LUT R24, R24, R25, RZ, 0x3c, !PT ;  /* 0x0000001918187212 */ /* 0x000fe200078e3cff */
[----:B------:R-:W-:Y:S01]  /*b270*/  IMAD.X R25, RZ, RZ, R41, P1 ;  /* 0x000000ffff197224 */ /* 0x000fe200008e0629 */
[C---:B------:R-:W-:Y:S01]  /*b280*/  IADD3 R31, P6, R40.reuse, 0x5000, RZ ;  /* 0x00005000281f7810 */ /* 0x040fe20007fde0ff */
[----:B------:R-:W-:Y:S01]  /*b290*/  SHFL.IDX PT, R120, R127, R74, 0x1c1f ;  /* 0x001c1f4a7f787589 */ /* 0x000fe200000e0000 */
[----:B------:R-:W-:Y:S02]  /*b2a0*/  IADD3 R29, P5, R40, 0x6000, RZ ;  /* 0x00006000281d7810 */ /* 0x000fe40007fbe0ff */
[----:B------:R-:W-:Y:S01]  /*b2b0*/  SHF.R.U64 R6, R6, 0x3, RZ ;  /* 0x0000000306067819 */ /* 0x000fe200000012ff */
[----:B------:R-:W-:Y:S01]  /*b2c0*/  SHFL.IDX PT, R114, R129, R74, 0x1c1f ;  /* 0x001c1f4a81727589 */ /* 0x000fe200000e0000 */
[----:B------:R-:W-:-:S02]  /*b2d0*/  LOP3.LUT R30, R31, 0x380, RZ, 0xc0, !PT ;  /* 0x000003801f1e7812 */ /* 0x000fc400078ec0ff */
[----:B------:R-:W-:Y:S01]  /*b2e0*/  LOP3.LUT R28, R29, 0x380, RZ, 0xc0, !PT ;  /* 0x000003801d1c7812 */ /* 0x000fe200078ec0ff */
[----:B------:R-:W-:Y:S01]  /*b2f0*/  SHFL.IDX PT, R125, R125, R74, 0x1c1f ;  /* 0x001c1f4a7d7d7589 */ /* 0x000fe200000e0000 */
[----:B------:R-:W-:Y:S02]  /*b300*/  LOP3.LUT R6, R6, R7, RZ, 0x3c, !PT ;  /* 0x0000000706067212 */ /* 0x000fe400078e3cff */
[----:B------:R-:W-:Y:S01]  /*b310*/  LOP3.LUT R7, R40, 0x380, RZ, 0xc0, !PT ;  /* 0x0000038028077812 */ /* 0x000fe200078ec0ff */
[----:B------:R-:W-:Y:S01]  /*b320*/  SHFL.IDX PT, R81, R131, R74, 0x1c1f ;  /* 0x001c1f4a83517589 */ /* 0x000fe200000e0000 */
[----:B------:R-:W-:Y:S02]  /*b330*/  SHF.R.U64 R30, R30, 0x3, RZ ;  /* 0x000000031e1e7819 */ /* 0x000fe400000012ff */
[----:B------:R-:W-:Y:S01]  /*b340*/  SHF.R.U64 R28, R28, 0x3, RZ ;  /* 0x000000031c1c7819 */ /* 0x000fe200000012ff */
[----:B------:R-:W-:Y:S01]  /*b350*/  SHFL.IDX PT, R73, R133, R74, 0x1c1f ;  /* 0x001c1f4a85497589 */ /* 0x000fe200000e0000 */
[----:B------:R-:W-:-:S02]  /*b360*/  SHF.R.U64 R7, R7, 0x3, RZ ;  /* 0x0000000307077819 */ /* 0x000fc400000012ff */
[----:B------:R-:W-:Y:S01]  /*b370*/  LOP3.LUT R30, R30, R31, RZ, 0x3c, !PT ;  /* 0x0000001f1e1e7212 */ /* 0x000fe200078e3cff */
[----:B------:R-:W-:Y:S01]  /*b380*/  SHFL.IDX PT, R72, R135, R74, 0x1c1f ;  /* 0x001c1f4a87487589 */ /* 0x000fe200000e0000 */
[----:B------:R-:W-:Y:S01]  /*b390*/  LOP3.LUT R28, R28, R29, RZ, 0x3c, !PT ;  /* 0x0000001d1c1c7212 */ /* 0x000fe200078e3cff */
[--C-:B------:R-:W-:Y:S01]  /*b3a0*/  IMAD.X R31, RZ, RZ, R41.reuse, P6 ;  /* 0x000000ffff1f7224 */ /* 0x100fe200030e0629 */
[C---:B------:R-:W-:Y:S01]  /*b3b0*/  IADD3 R13, P6, R40.reuse, 0xb000, RZ ;  /* 0x0000b000280d7810 */ /* 0x040fe20007fde0ff */
[----:B------:R-:W-:Y:S01]  /*b3c0*/  SHFL.IDX PT, R43, R137, R74, 0x1c1f ;  /* 0x001c1f4a892b7589 */ /* 0x000fe200000e0000 */
[--C-:B------:R-:W-:Y:S01]  /*b3d0*/  IMAD.X R29, RZ, RZ, R41.reuse, P5 ;  /* 0x000000ffff1d7224 */ /* 0x100fe200028e0629 */
[----:B------:R-:W-:Y:S02]  /*b3e0*/  IADD3 R5, P5, R40, 0xc000, RZ ;  /* 0x0000c00028057810 */ /* 0x000fe40007fbe0ff */
[----:B------:R-:W-:Y:S01]  /*b3f0*/  SHFL.IDX PT, R42, R139, R74, 0x1c1f ;  /* 0x001c1f4a8b2a7589 */ /* 0x000fe200000e0000 */
[----:B------:R-:W-:Y:S01]  /*b400*/  LOP3.LUT R40, R7, R40, RZ, 0x3c, !PT ;  /* 0x0000002807287212 */ /* 0x000fe200078e3cff */
[----:B------:R-:W-:Y:S01]  /*b410*/  IMAD.X R7, RZ, RZ, R41, P4 ;  /* 0x000000ffff077224 */ /* 0x000fe200020e0629 */
[----:B------:R-:W-:Y:S01]  /*b420*/  LOP3.LUT R4, R5, 0x380, RZ, 0xc0, !PT ;  /* 0x0000038005047812 */ /* 0x000fe200078ec0ff */
[----:B------:R-:W-:Y:S01]  /*b430*/  SHFL.IDX PT, R157, R157, R74, 0x1c1f ;  /* 0x001c1f4a9d9d7589 */ /* 0x000fe200000e0000 */
[----:B------:R-:W-:-:S02]  /*b440*/  LOP3.LUT R12, R13, 0x380, RZ, 0xc0, !PT ;  /* 0x000003800d0c7812 */ /* 0x000fc400078ec0ff */
[----:B------:R-:W-:Y:S01]  /*b450*/  SHF.R.U64 R4, R4, 0x3, RZ ;  /* 0x0000000304047819 */ /* 0x000fe200000012ff */
[----:B------:R-:W-:Y:S01]  /*b460*/  SHFL.IDX PT, R159, R159, R74, 0x1c1f ;  /* 0x001c1f4a9f9f7589 */ /* 0x000fe200000e0000 */
[----:B------:R-:W-:Y:S02]  /*b470*/  SHF.R.U64 R12, R12, 0x3, RZ ;  /* 0x000000030c0c7819 */ /* 0x000fe400000012ff */
[----:B------:R-:W-:Y:S01]  /*b480*/  LOP3.LUT R4, R4, R5, RZ, 0x3c, !PT ;  /* 0x0000000504047212 */ /* 0x000fe200078e3cff */
[----:B------:R-:W-:Y:S01]  /*b490*/  SHFL.IDX PT, R161, R161, R74, 0x1c1f ;  /* 0x001c1f4aa1a17589 */ /* 0x000fe200000e0000 */
[--C-:B------:R-:W-:Y:S01]  /*b4a0*/  IMAD.X R5, RZ, RZ, R41.reuse, P5 ;  /* 0x000000ffff057224 */ /* 0x100fe200028e0629 */
[----:B------:R-:W-:Y:S01]  /*b4b0*/  LOP3.LUT R12, R12, R13, RZ, 0x3c, !PT ;  /* 0x0000000d0c0c7212 */ /* 0x000fe200078e3cff */
[----:B------:R-:W-:Y:S01]  /*b4c0*/  IMAD.X R13, RZ, RZ, R41, P6 ;  /* 0x000000ffff0d7224 */ /* 0x000fe200030e0629 */
[----:B------:R-:W-:Y:S04]  /*b4d0*/  SHFL.IDX PT, R116, R163, R74, 0x1c1f ;  /* 0x001c1f4aa3747589 */ /* 0x000fe800000e0000 */
[----:B------:R-:W-:Y:S04]  /*b4e0*/  SHFL.IDX PT, R115, R165, R74, 0x1c1f ;  /* 0x001c1f4aa5737589 */ /* 0x000fe800000e0000 */
[----:B------:R-:W-:Y:S04]  /*b4f0*/  SHFL.IDX PT, R87, R167, R74, 0x1c1f ;  /* 0x001c1f4aa7577589 */ /* 0x000fe800000e0000 */
[----:B------:R-:W-:Y:S04]  /*b500*/  SHFL.IDX PT, R83, R169, R74, 0x1c1f ;  /* 0x001c1f4aa9537589 */ /* 0x000fe800000e0000 */
[----:B------:R-:W-:Y:S04]  /*b510*/  SHFL.IDX PT, R171, R171, R74, 0x1c1f ;  /* 0x001c1f4aabab7589 */ /* 0x000fe800000e0000 */
[----:B------:R-:W-:Y:S04]  /*b520*/  SHFL.IDX PT, R127, R86, R53, 0x1c1f ;  /* 0x001c1f35567f7589 */ /* 0x000fe800000e0000 */
[----:B------:R-:W-:Y:S04]  /*b530*/  SHFL.IDX PT, R129, R88, R53, 0x1c1f ;  /* 0x001c1f3558817589 */ /* 0x000fe800000e0000 */
[----:B------:R-:W3:Y:S04]  /*b540*/  SHFL.IDX PT, R122, R85, R53, 0x1c1f ;  /* 0x001c1f35557a7589 */ /* 0x000ee800000e0000 */
[----:B------:R-:W-:Y:S04]  /*b550*/  SHFL.IDX PT, R74, R89, R53, 0x1c1f ;  /* 0x001c1f35594a7589 */ /* 0x000fe800000e0000 */
[----:B------:R-:W-:Y:S04]  /*b560*/  SHFL.IDX PT, R90, R90, R53, 0x1c1f ;  /* 0x001c1f355a5a7589 */ /* 0x000fe800000e0000 */
[----:B------:R-:W-:Y:S04]  /*b570*/  SHFL.IDX PT, R91, R91, R53, 0x1c1f ;  /* 0x001c1f355b5b7589 */ /* 0x000fe800000e0000 */
[----:B------:R-:W-:Y:S04]  /*b580*/  SHFL.IDX PT, R92, R92, R53, 0x1c1f ;  /* 0x001c1f355c5c7589 */ /* 0x000fe800000e0000 */
[----:B------:R-:W-:Y:S04]  /*b590*/  SHFL.IDX PT, R93, R93, R53, 0x1c1f ;  /* 0x001c1f355d5d7589 */ /* 0x000fe800000e0000 */
[----:B------:R-:W3:Y:S04]  /*b5a0*/  SHFL.IDX PT, R102, R102, R53, 0x1c1f ;  /* 0x001c1f3566667589 */ /* 0x000ee800000e0000 */
[----:B------:R-:W3:Y:S04]  /*b5b0*/  SHFL.IDX PT, R86, R103, R53, 0x1c1f ;  /* 0x001c1f3567567589 */ /* 0x000ee800000e0000 */
[----:B------:R-:W3:Y:S04]  /*b5c0*/  SHFL.IDX PT, R104, R104, R53, 0x1c1f ;  /* 0x001c1f3568687589 */ /* 0x000ee800000e0000 */
[----:B------:R-:W3:Y:S04]  /*b5d0*/  SHFL.IDX PT, R79, R106, R53, 0x1c1f ;  /* 0x001c1f356a4f7589 */ /* 0x000ee800000e0000 */
[----:B------:R-:W3:Y:S04]  /*b5e0*/  SHFL.IDX PT, R124, R107, R53, 0x1c1f ;  /* 0x001c1f356b7c7589 */ /* 0x000ee800000e0000 */
[----:B------:R-:W-:Y:S04]  /*b5f0*/  SHFL.IDX PT, R126, R109, R53, 0x1c1f ;  /* 0x001c1f356d7e7589 */ /* 0x000fe800000e0000 */
[----:B------:R-:W-:Y:S04]  /*b600*/  SHFL.IDX PT, R128, R111, R53, 0x1c1f ;  /* 0x001c1f356f807589 */ /* 0x000fe800000e0000 */
[----:B------:R1:W3:Y:S04]  /*b610*/  SHFL.IDX PT, R88, R113, R53, 0x1c1f ;  /* 0x001c1f3571587589 */ /* 0x0002e800000e0000 */
[----:B------:R4:W-:Y:S04]  /*b620*/  STSM.16.M88.4 [R105], R44 ;  /* 0x0000002c69007844 */ /* 0x0009e80000000200 */
[----:B------:R0:W-:Y:S01]  /*b630*/  STSM.16.M88.4 [R118], R48 ;  /* 0x0000003076007844 */ /* 0x0001e20000000200 */
[----:B-1----:R-:W-:Y:S01]  /*b640*/  SEL R53, R145, R94, P0 ;  /* 0x0000005e91357207 */ /* 0x002fe20000000000 */
[----:B------:R-:W-:-:S04]  /*b650*/  VIADD R94, R18, UR41 ;  /* 0x00000029125e7c36 */ /* 0x000fc80008000000 */
[----:B------:R-:W-:Y:S04]  /*b660*/  STSM.16.M88.4 [R134], R52 ;  /* 0x0000003486007844 */ /* 0x000fe80000000200 */
[----:B------:R1:W-:Y:S01]  /*b670*/  STSM.16.M88.4 [R132], R56 ;  /* 0x0000003884007844 */ /* 0x0003e20000000200 */
[----:B----4-:R-:W-:Y:S01]  /*b680*/  @P3 IMAD.HI.U32 R44, R94, R75, RZ ;  /* 0x0000004b5e2c3227 */ /* 0x010fe200078e00ff */
[----:B------:R-:W-:Y:S02]  /*b690*/  SEL R46, R80, R119, P0 ;  /* 0x00000077502e7207 */ /* 0x000fe40000000000 */
[----:B------:R-:W-:Y:S01]  /*b6a0*/  SEL R45, R151, R76, P0 ;  /* 0x0000004c972d7207 */ /* 0x000fe20000000000 */
[----:B------:R-:W-:Y:S01]  /*b6b0*/  IMAD.MOV.U32 R75, RZ, RZ, R94 ;  /* 0x000000ffff4b7224 */ /* 0x000fe200078e005e */
[----:B------:R-:W-:Y:S01]  /*b6c0*/  @P3 SHF.R.U32.HI R75, RZ, R77, R44 ;  /* 0x0000004dff4b3219 */ /* 0x000fe2000001162c */
[----:B------:R4:W-:Y:S01]  /*b6d0*/  STSM.16.M88.4 [R130], R60 ;  /* 0x0000003c82007844 */ /* 0x0009e20000000200 */
[----:B------:R-:W-:-:S02]  /*b6e0*/  SEL R44, R119, R80, P0 ;  /* 0x00000050772c7207 */ /* 0x000fc40000000000 */
[----:B------:R-:W-:Y:S02]  /*b6f0*/  SEL R47, R76, R151, P0 ;  /* 0x000000974c2f7207 */ /* 0x000fe40000000000 */
[----:B0-----:R-:W-:Y:S02]  /*b700*/  SEL R48, R121, R82, P0 ;  /* 0x0000005279307207 */ /* 0x001fe40000000000 */
[----:B------:R-:W-:Y:S01]  /*b710*/  SEL R50, R82, R121, P0 ;  /* 0x0000007952327207 */ /* 0x000fe20000000000 */
[----:B------:R0:W-:Y:S01]  /*b720*/  STSM.16.M88.4 [R112], R44 ;  /* 0x0000002c70007844 */ /* 0x0001e20000000200 */
[----:B--2---:R-:W-:Y:S01]  /*b730*/  SEL R49, R153, R100, P0 ;  /* 0x0000006499317207 */ /* 0x004fe20000000000 */
[----:B-1----:R-:W-:Y:S01]  /*b740*/  IMAD.MOV R56, RZ, RZ, -R75 ;  /* 0x000000ffff387224 */ /* 0x002fe200078e0a4b */
[----:B------:R-:W-:Y:S02]  /*b750*/  SEL R51, R100, R153, P0 ;  /* 0x0000009964337207 */ /* 0x000fe40000000000 */
[----:B---3--:R-:W-:-:S02]  /*b760*/  SEL R52, R123, R84, P0 ;  /* 0x000000547b347207 */ /* 0x008fc40000000000 */
[----:B------:R-:W-:Y:S01]  /*b770*/  SEL R54, R84, R123, P0 ;  /* 0x0000007b54367207 */ /* 0x000fe20000000000 */
[----:B------:R1:W-:Y:S01]  /*b780*/  STSM.16.M88.4 [R110], R48 ;  /* 0x000000306e007844 */ /* 0x0003e20000000200 */
[----:B------:R-:W-:Y:S01]  /*b790*/  SEL R53, R155, R78, P0 ;  /* 0x0000004e9b357207 */ /* 0x000fe20000000000 */
[----:B----4-:R-:W-:Y:S01]  /*b7a0*/  IMAD R61, R3, R56, R94 ;  /* 0x00000038033d7224 */ /* 0x010fe200078e025e */
[----:B------:R-:W-:Y:S02]  /*b7b0*/  SEL R55, R78, R155, P0 ;  /* 0x0000009b4e377207 */ /* 0x000fe40000000000 */
[----:B------:R-:W-:Y:S02]  /*b7c0*/  SEL R56, R125, R122, P0 ;  /* 0x0000007a7d387207 */ /* 0x000fe40000000000 */
[----:B------:R-:W-:Y:S01]  /*b7d0*/  SEL R58, R122, R125, P0 ;  /* 0x0000007d7a3a7207 */ /* 0x000fe20000000000 */
[----:B------:R2:W-:Y:S01]  /*b7e0*/  STSM.16.M88.4 [R108], R52 ;  /* 0x000000346c007844 */ /* 0x0005e20000000200 */
[----:B------:R-:W-:-:S02]  /*b7f0*/  SEL R57, R157, R102, P0 ;  /* 0x000000669d397207 */ /* 0x000fc40000000000 */
[----:B------:R-:W-:Y:S02]  /*b800*/  SEL R59, R102, R157, P0 ;  /* 0x0000009d663b7207 */ /* 0x000fe40000000000 */
[----:B0-----:R-:W-:Y:S02]  /*b810*/  SEL R44, R120, R127, P0 ;  /* 0x0000007f782c7207 */ /* 0x001fe40000000000 */
[----:B------:R-:W-:Y:S01]  /*b820*/  SEL R46, R127, R120, P0 ;  /* 0x000000787f2e7207 */ /* 0x000fe20000000000 */
[----:B------:R-:W-:Y:S01]  /*b830*/  STSM.16.M88.4 [R71], R56 ;  /* 0x0000003847007844 */ /* 0x000fe20000000200 */
[----:B-1----:R-:W-:Y:S01]  /*b840*/  SHF.R.S32.HI R49, RZ, 0x1f, R75 ;  /* 0x0000001fff317819 */ /* 0x002fe2000001144b */
[----:B------:R-:W-:Y:S01]  /*b850*/  VIADD R51, R220, UR41 ;  /* 0x00000029dc337c36 */ /* 0x000fe20008000000 */
[----:B------:R-:W-:Y:S02]  /*b860*/  IADD3 R48, P1, R75, UR6, RZ ;  /* 0x000000064b307c10 */ /* 0x000fe4000ff3e0ff */
[----:B------:R-:W-:-:S02]  /*b870*/  SHF.R.S32.HI R50, RZ, 0x1f, R61 ;  /* 0x0000001fff327819 */ /* 0x000fc4000001143d */
[----:B------:R-:W-:Y:S01]  /*b880*/  SEL R45, R159, R86, P0 ;  /* 0x000000569f2d7207 */ /* 0x000fe20000000000 */
[----:B--2---:R-:W-:Y:S01]  /*b890*/  IMAD.U32 R52, RZ, RZ, UR5 ;  /* 0x00000005ff347e24 */ /* 0x004fe2000f8e00ff */
[----:B------:R-:W-:Y:S01]  /*b8a0*/  SEL R47, R86, R159, P0 ;  /* 0x0000009f562f7207 */ /* 0x000fe20000000000 */
[----:B------:R-:W-:Y:S01]  /*b8b0*/  ULDC UR5, c[0x0][0xa88] ;  /* 0x0002a20000057ab9 */ /* 0x000fe20000000800 */
[----:B------:R-:W-:Y:S01]  /*b8c0*/  SEL R54, R129, R114, P0 ;  /* 0x0000007281367207 */ /* 0x000fe20000000000 */
[----:B------:R-:W-:Y:S01]  /*b8d0*/  IMAD R96, R3, UR5, RZ ;  /* 0x0000000503607c24 */ /* 0x000fe2000f8e02ff */
[----:B------:R-:W-:Y:S01]  /*b8e0*/  IADD3.X R49, R49, UR7, R52, P1, !PT ;  /* 0x0000000731317c10 */ /* 0x000fe20008ffe434 */
[----:B------:R-:W-:Y:S01]  /*b8f0*/  ULDC.64 UR6, c[0x0][0xb88] ;  /* 0x0002e20000067ab9 */ /* 0x000fe20000000a00 */
[----:B------:R0:W-:Y:S01]  /*b900*/  STSM.16.M88.4 [R69], R44 ;  /* 0x0000002c45007844 */ /* 0x0001e20000000200 */
[----:B------:R-:W-:Y:S01]  /*b910*/  IMAD R50, R50, UR6, RZ ;  /* 0x0000000632327c24 */ /* 0x000fe2000f8e02ff */
[----:B------:R-:W-:Y:S01]  /*b920*/  SEL R52, R114, R129, P0 ;  /* 0x0000008172347207 */ /* 0x000fe20000000000 */
[----:B------:R-:W-:Y:S01]  /*b930*/  IMAD.WIDE.U32 R48, R61, UR6, R48 ;  /* 0x000000063d307c25 */ /* 0x000fe2000f8e0030 */
[----:B------:R-:W-:-:S02]  /*b940*/  SEL R53, R161, R104, P0 ;  /* 0x00000068a1357207 */ /* 0x000fc40000000000 */
[----:B------:R-:W-:Y:S01]  /*b950*/  SEL R55, R104, R161, P0 ;  /* 0x000000a168377207 */ /* 0x000fe20000000000 */
[----:B------:R-:W-:Y:S01]  /*b960*/  IMAD R61, R61, UR7, R50 ;  /* 0x000000073d3d7c24 */ /* 0x000fe2000f8e0232 */
[----:B------:R-:W-:Y:S01]  /*b970*/  ULDC.64 UR6, c[0x0][0xb50] ;  /* 0x0002d40000067ab9 */ /* 0x000fe20000000a00 */
[----:B------:R-:W-:Y:S02]  /*b980*/  LOP3.LUT P1, RZ, R218, 0x3, RZ, 0xc0, !PT ;  /* 0x00000003daff7812 */ /* 0x000fe4000782c0ff */
[----:B------:R1:W-:Y:S01]  /*b990*/  STSM.16.M88.4 [R67], R52 ;  /* 0x0000003443007844 */ /* 0x0003e20000000200 */
[----:B------:R-:W-:Y:S02]  /*b9a0*/  SEL R50, R74, R81, P0 ;  /* 0x000000514a327207 */ /* 0x000fe40000000000 */
[----:B------:R-:W-:Y:S01]  /*b9b0*/  ISETP.GE.OR P2, PT, R51, R96, P1 ;  /* 0x000000603300720c */ /* 0x000fe20000f46670 */
[----:B0-----:R-:W-:Y:S01]  /*b9c0*/  IMAD.IADD R47, R49, 0x1, R61 ;  /* 0x00000001312f7824 */ /* 0x001fe200078e023d */
[----:B------:R-:W-:Y:S01]  /*b9d0*/  LEA R44, P4, R48, UR6, 0x2 ;  /* 0x00000006302c7c11 */ /* 0x000fe2000f8810ff */
[----:B------:R-:W-:Y:S01]  /*b9e0*/  VIADD R45, R51, 0x8 ;  /* 0x00000008332d7836 */ /* 0x000fe20000000000 */
[----:B------:R-:W-:-:S02]  /*b9f0*/  SEL R49, R116, R79, P0 ;  /* 0x0000004f74317207 */ /* 0x000fc40000000000 */
[----:B------:R-:W-:Y:S01]  /*ba00*/  LEA.HI.X R46, R48, UR7, R47, 0x2, P4 ;  /* 0x00000007302e7c11 */ /* 0x000fe2000a0f142f */
[----:B------:R-:W-:Y:S01]  /*ba10*/  SHFL.IDX PT, R94, R44, 0x1, 0x1c1f ;  /* 0x003c1f002c5e7f89 */ /* 0x000fe200000e0000 */
[----:B------:R-:W-:Y:S02]  /*ba20*/  SEL R48, R81, R74, P0 ;  /* 0x0000004a51307207 */ /* 0x000fe40000000000 */
[----:B------:R-:W-:Y:S01]  /*ba30*/  SEL R51, R79, R116, P0 ;  /* 0x000000744f337207 */ /* 0x000fe20000000000 */
[----:B------:R-:W-:Y:S01]  /*ba40*/  SHFL.IDX PT, R89, R46, RZ, 0x1c1f ;  /* 0x001c1fff2e597589 */ /* 0x000fe200000e0000 */
[----:B------:R-:W-:Y:S02]  /*ba50*/  ISETP.GE.OR P1, PT, R45, R96, P1 ;  /* 0x000000602d00720c */ /* 0x000fe40000f26670 */
[----:B-1----:R-:W-:Y:S01]  /*ba60*/  SEL R52, R73, R90, P0 ;  /* 0x0000005a49347207 */ /* 0x002fe20000000000 */
[----:B------:R-:W-:Y:S01]  /*ba70*/  SHFL.IDX PT, R95, R46, 0x1, 0x1c1f ;  /* 0x003c1f002e5f7f89 */ /* 0x000fe200000e0000 */
[----:B------:R-:W-:-:S02]  /*ba80*/  SEL R54, R90, R73, P0 ;  /* 0x000000495a367207 */ /* 0x000fc40000000000 */
[----:B------:R-:W-:Y:S01]  /*ba90*/  SEL R53, R115, R124, P0 ;  /* 0x0000007c73357207 */ /* 0x000fe20000000000 */
[----:B------:R-:W-:Y:S01]  /*baa0*/  STSM.16.M88.4 [R65], R48 ;  /* 0x0000003041007844 */ /* 0x000fe20000000200 */
[----:B------:R-:W-:Y:S02]  /*bab0*/  SEL R55, R124, R115, P0 ;  /* 0x000000737c377207 */ /* 0x000fe40000000000 */
[----:B------:R-:W-:Y:S02]  /*bac0*/  SEL R45, R171, R88, P0 ;  /* 0x00000058ab2d7207 */ /* 0x000fe40000000000 */
[----:B------:R-:W-:Y:S01]  /*bad0*/  SEL R47, R88, R171, P0 ;  /* 0x000000ab582f7207 */ /* 0x000fe20000000000 */
[----:B------:R-:W-:Y:S01]  /*bae0*/  STSM.16.M88.4 [R64], R52 ;  /* 0x0000003440007844 */ /* 0x000fe20000000200 */
[----:B------:R-:W-:Y:S02]  /*baf0*/  SEL R56, R72, R91, P0 ;  /* 0x0000005b48387207 */ /* 0x000fe40000000000 */
[----:B------:R-:W-:Y:S01]  /*bb00*/  SEL R58, R91, R72, P0 ;  /* 0x000000485b3a7207 */ /* 0x000fe20000000000 */
[----:B------:R0:W1:Y:S01]  /*bb10*/  SHFL.IDX PT, R88, R44, RZ, 0x1c1f ;  /* 0x001c1fff2c587589 */ /* 0x00006200000e0000 */
[----:B------:R-:W-:-:S02]  /*bb20*/  SEL R57, R87, R126, P0 ;  /* 0x0000007e57397207 */ /* 0x000fc40000000000 */
[----:B------:R-:W-:Y:S02]  /*bb30*/  SEL R59, R126, R87, P0 ;  /* 0x000000577e3b7207 */ /* 0x000fe40000000000 */
[----:B------:R-:W-:Y:S02]  /*bb40*/  SEL R81, R83, R128, P0 ;  /* 0x0000008053517207 */ /* 0x000fe40000000000 */
[----:B------:R-:W-:Y:S01]  /*bb50*/  SEL R80, R43, R92, P0 ;  /* 0x0000005c2b507207 */ /* 0x000fe20000000000 */
[----:B------:R2:W-:Y:S01]  /*bb60*/  STSM.16.M88.4 [R66], R56 ;  /* 0x0000003842007844 */ /* 0x0005e20000000200 */
[----:B------:R-:W-:Y:S02]  /*bb70*/  SEL R82, R92, R43, P0 ;  /* 0x0000002b5c527207 */ /* 0x000fe40000000000 */
[----:B------:R-:W-:Y:S02]  /*bb80*/  SEL R83, R128, R83, P0 ;  /* 0x0000005380537207 */ /* 0x000fe40000000000 */
[----:B0-----:R-:W-:-:S02]  /*bb90*/  SEL R44, R42, R93, P0 ;  /* 0x0000005d2a2c7207 */ /* 0x001fc40000000000 */
[----:B------:R-:W-:Y:S01]  /*bba0*/  SEL R46, R93, R42, P0 ;  /* 0x0000002a5d2e7207 */ /* 0x000fe20000000000 */
[----:B------:R-:W-:Y:S04]  /*bbb0*/  STSM.16.M88.4 [R68], R80 ;  /* 0x0000005044007844 */ /* 0x000fe80000000200 */
[----:B------:R-:W-:Y:S01]  /*bbc0*/  STSM.16.M88.4 [R70], R44 ;  /* 0x0000002c46007844 */ /* 0x000fe20000000200 */
[----:B------:R-:W-:Y:S01]  /*bbd0*/  BAR.SYNC.DEFER_BLOCKING 0x1, 0x100 ;  /* 0x0044000000007b1d */ /* 0x000fe20000010000 */
[----:B------:R-:W-:-:S05]  /*bbe0*/  UIMAD UR5, UR10, UR8, URZ ;  /* 0x000000080a0572a4 */ /* 0x000fca000f8e023f */
[----:B-1----:R-:W-:Y:S01]  /*bbf0*/  @!P2 ST.E desc[UR50][R88.64], R2 ;  /* 0x000000025800a985 */ /* 0x002fe2000c101932 */
[----:B------:R-:W-:Y:S01]  /*bc00*/  UIMAD.WIDE.U32 UR6, UR39, UR8, URZ ;  /* 0x00000008270672a5 */ /* 0x000fe2000f8e003f */
[----:B------:R-:W-:Y:S02]  /*bc10*/  ULDC.64 UR10, c[0x0][0xaf0] ;  /* 0x0002bc00000a7ab9 */ /* 0x000fe40000000a00 */
[----:B------:R0:W-:Y:S04]  /*bc20*/  @!P1 ST.E desc[UR50][R94.64], R0 ;  /* 0x000000005e009985 */ /* 0x0001e8000c101932 */
[----:B------:R1:W5:Y:S04]  /*bc30*/  LD.E.128 R52, desc[UR50][R30.64] ;  /* 0x000000321e347980 */ /* 0x000368000c101d00 */
[----:B--2---:R2:W5:Y:S01]  /*bc40*/  LD.E.128 R56, desc[UR50][R28.64] ;  /* 0x000000321c387980 */ /* 0x004562000c101d00 */
[----:B0-----:R-:W-:-:S03]  /*bc50*/  IMAD R0, R216, 0x20, R217 ;  /* 0x00000020d8007824 */ /* 0x001fc600078e02d9 */
[----:B------:R0:W5:Y:S01]  /*bc60*/  LD.E.128 R88, desc[UR50][R6.64] ;  /* 0x0000003206587980 */ /* 0x000162000c101d00 */
[----:B-1----:R-:W1:Y:S01]  /*bc70*/  @P3 LDC R31, c[0x0][0xbec] ;  /* 0x0002fb00ff1f3b82 */ /* 0x002e620000000800 */
[----:B------:R-:W-:Y:S02]  /*bc80*/  UIMAD UR5, UR39, UR9, UR5 ;  /* 0x00000009270572a4 */ /* 0x000fe4000f8e0205 */
[----:B------:R-:W-:Y:S01]  /*bc90*/  UIMAD UR8, UR13, UR10, URZ ;  /* 0x0000000a0d0872a4 */ /* 0x000fe2000f8e023f */
[----:B------:R-:W5:Y:S04]  /*bca0*/  LD.E.128 R60, desc[UR50][R38.64] ;  /* 0x00000032263c7980 */ /* 0x000f68000c101d00 */
[----:B--2---:R-:W2:Y:S01]  /*bcb0*/  @P3 LDC R29, c[0x0][0xbf0] ;  /* 0x0002fc00ff1d3b82 */ /* 0x004ea20000000800 */
[----:B0-----:R-:W-:Y:S01]  /*bcc0*/  VIADD R6, R0, UR41 ;  /* 0x0000002900067c36 */ /* 0x001fe20008000000 */
[----:B------:R-:W-:Y:S01]  /*bcd0*/  UIADD3 UR7, UR7, UR5, URZ ;  /* 0x0000000507077290 */ /* 0x000fe2000fffe03f */
[----:B------:R-:W5:Y:S01]  /*bce0*/  LD.E.128 R72, desc[UR50][R36.64] ;  /* 0x0000003224487980 */ /* 0x000f62000c101d00 */
[----:B------:R-:W-:Y:S01]  /*bcf0*/  UIMAD UR5, UR38, UR11, UR8 ;  /* 0x0000000b260572a4 */ /* 0x000fe2000f8e0208 */
[----:B------:R-:W-:Y:S01]  /*bd00*/  IMAD.MOV.U32 R7, RZ, RZ, R6 ;  /* 0x000000ffff077224 */ /* 0x000fe200078e0006 */
[----:B------:R-:W-:Y:S01]  /*bd10*/  UIMAD.WIDE.U32 UR38, UR38, UR10, UR6 ;  /* 0x0000000a262672a5 */ /* 0x000fe2000f8e0006 */
[----:B------:R0:W5:Y:S02]  /*bd20*/  LD.E.128 R92, desc[UR50][R4.64] ;  /* 0x00000032045c7980 */ /* 0x000164000c101d00 */
[----:B------:R-:W-:-:S02]  /*bd30*/  ULDC.64 UR6, c[0x0][0xae0] ;  /* 0x0002b80000067ab9 */ /* 0x000fc40000000a00 */
[----:B------:R-:W5:Y:S04]  /*bd40*/  LD.E.128 R48, desc[UR50][R34.64] ;  /* 0x0000003222307980 */ /* 0x000f68000c101d00 */
[----:B------:R-:W5:Y:S01]  /*bd50*/  LD.E.128 R76, desc[UR50][R32.64] ;  /* 0x00000032204c7980 */ /* 0x000f62000c101d00 */
[----:B-1----:R-:W-:Y:S01]  /*bd60*/  @P3 IMAD.HI.U32 R0, R6, R31, RZ ;  /* 0x0000001f06003227 */ /* 0x002fe200078e00ff */
[----:B------:R-:W-:Y:S02]  /*bd70*/  UIADD3 UR5, UR39, UR5, URZ ;  /* 0x0000000527057290 */ /* 0x000fe4000fffe03f */
[----:B------:R1:W5:Y:S04]  /*bd80*/  LD.E.128 R36, desc[UR50][R8.64] ;  /* 0x0000003208247980 */ /* 0x000368000c101d00 */
[----:B------:R-:W5:Y:S01]  /*bd90*/  LD.E.128 R40, desc[UR50][R40.64] ;  /* 0x0000003228287980 */ /* 0x000f62000c101d00 */
[----:B--2---:R-:W-:Y:S01]  /*bda0*/  @P3 SHF.R.U32.HI R7, RZ, R29, R0 ;  /* 0x0000001dff073219 */ /* 0x004fe20000011600 */
[----:B0-----:R-:W-:-:S02]  /*bdb0*/  IMAD.U32 R5, RZ, RZ, UR39 ;  /* 0x00000027ff057e24 */ /* 0x001fc4000f8e00ff */
[----:B------:R-:W-:Y:S01]  /*bdc0*/  IMAD.U32 R4, RZ, RZ, UR38 ;  /* 0x00000026ff047e24 */ /* 0x000fe2000f8e00ff */
[--C-:B------:R-:W-:Y:S01]  /*bdd0*/  SHF.R.S32.HI R0, RZ, 0x1f, R7.reuse ;  /* 0x0000001fff007819 */ /* 0x100fe20000011407 */
[----:B------:R-:W-:Y:S01]  /*bde0*/  IMAD.MOV R2, RZ, RZ, -R7 ;  /* 0x000000ffff027224 */ /* 0x000fe200078e0a07 */
[----:B------:R-:W5:Y:S01]  /*bdf0*/  LD.E.128 R44, desc[UR50][R26.64] ;  /* 0x000000321a2c7980 */ /* 0x000f62000c101d00 */
[----:B------:R-:W-:Y:S02]  /*be00*/  IMAD.U32 R5, RZ, RZ, UR5 ;  /* 0x00000005ff057e24 */ /* 0x000fe4000f8e00ff */
[----:B------:R-:W-:Y:S01]  /*be10*/  IMAD R0, R0, UR6, RZ ;  /* 0x0000000600007c24 */ /* 0x000fe2000f8e02ff */
[----:B------:R-:W5:Y:S01]  /*be20*/  LD.E.128 R84, desc[UR50][R14.64] ;  /* 0x000000320e547980 */ /* 0x000f62000c101d00 */
[----:B-1----:R-:W-:-:S03]  /*be30*/  IMAD R9, R3, R2, R6 ;  /* 0x0000000203097224 */ /* 0x002fc600078e0206 */
[----:B------:R-:W5:Y:S01]  /*be40*/  LD.E.128 R80, desc[UR50][R20.64] ;  /* 0x0000003214507980 */ /* 0x000f62000c101d00 */
[----:B------:R-:W-:-:S03]  /*be50*/  IMAD.WIDE.U32 R2, R7, UR6, R4 ;  /* 0x0000000607027c25 */ /* 0x000fc6000f8e0004 */
[----:B------:R-:W5:Y:S04]  /*be60*/  LD.E.128 R64, desc[UR50][R24.64] ;  /* 0x0000003218407980 */ /* 0x000f68000c101d00 */
[----:B------:R-:W5:Y:S04]  /*be70*/  LD.E.128 R68, desc[UR50][R12.64] ;  /* 0x000000320c447980 */ /* 0x000f68000c101d00 */
[----:B------:R0:W5:Y:S01]  /*be80*/  LD.E.128 R32, desc[UR50][R10.64] ;  /* 0x000000320a207980 */ /* 0x000162000c101d00 */
[----:B------:R-:W-:Y:S01]  /*be90*/  @!PT LDS RZ, [RZ] ;  /* 0x00000000fffff984 */ /* 0x000fe20000000800 */
[----:B------:R-:W-:Y:S01]  /*bea0*/  @!PT LDS RZ, [RZ] ;  /* 0x00000000fffff984 */ /* 0x000fe20000000800 */
[----:B------:R-:W-:Y:S01]  /*beb0*/  @!PT LDS RZ, [RZ] ;  /* 0x00000000fffff984 */ /* 0x000fe20000000800 */
[----:B------:R-:W-:Y:S01]  /*bec0*/  @!PT LDS RZ, [RZ] ;  /* 0x00000000fffff984 */ /* 0x000fe20000000800 */
[----:B------:R1:W-:Y:S06]  /*bed0*/  MEMBAR.ALL.CTA ;  /* 0x0000000000007992 */ /* 0x0003ec0000008000 */
[----:B-1----:R-:W1:Y:S01]  /*bee0*/  FENCE.VIEW.ASYNC.S ;  /* 0x00000000000073c6 */ /* 0x002e620000000000 */
[----:B0-----:R-:W-:Y:S01]  /*bef0*/  IMAD R11, R7, UR7, R0 ;  /* 0x00000007070b7c24 */ /* 0x001fe2000f8e0200 */
[----:B------:R-:W-:Y:S01]  /*bf00*/  SHF.R.S32.HI R0, RZ, 0x1f, R9 ;  /* 0x0000001fff007819 */ /* 0x000fe20000011409 */
[----:B------:R-:W-:Y:S01]  /*bf10*/  ULDC.64 UR6, c[0x0][0xad8] ;  /* 0x0002b60000067ab9 */ /* 0x000fe20000000a00 */
        /* <DEDUP_REMOVED lines=8> */
[----:B------:R-:W-:Y:S01]  /*bfa0*/  UPRMT UR5, URZ, 0x654, UR5 ;  /* 0x000006543f057896 */ /* 0x000fe20008000005 */
[----:B------:R-:W-:Y:S01]  /*bfb0*/  LEA R0, P3, R2, UR6, 0x1 ;  /* 0x0000000602007c11 */ /* 0x000fe2000f8608ff */
[----:B------:R-:W-:Y:S02]  /*bfc0*/  IMAD.IADD R3, R3, 0x1, R7 ;  /* 0x0000000103037824 */ /* 0x000fe400078e0207 */
[----:B------:R-:W-:-:S03]  /*bfd0*/  VIADD R5, R13, 0x20 ;  /* 0x000000200d057836 */ /* 0x000fc60000000000 */
[----:B------:R-:W-:Y:S02]  /*bfe0*/  LEA.HI.X R10, R2, UR7, R3, 0x1, P3 ;  /* 0x00000007020a7c11 */ /* 0x000fe400098f0c03 */
[-C--:B------:R-:W-:Y:S01]  /*bff0*/  ISETP.GE.AND P1, PT, R5, R96.reuse, PT ;  /* 0x000000600500720c */ /* 0x080fe20003f26270 */
[----:B------:R-:W-:Y:S01]  /*c000*/  VIADD R5, R13, 0x40 ;  /* 0x000000400d057836 */ /* 0x000fe20000000000 */
[----:B-1----:R0:W1:Y:S01]  /*c010*/  SHFL.IDX PT, R8, R0, RZ, 0x181f ;  /* 0x00181fff00087589 */ /* 0x00206200000e0000 */
[----:B------:R-:W-:Y:S01]  /*c020*/  SYNCS.ARRIVE.TRANS64.RED.A1T0 RZ, [UR5], RZ ;  /* 0x000000ffffff79a7 */ /* 0x000fe20008100405 */
[----:B------:R-:W-:Y:S02]  /*c030*/  BSSY B1, `(.L_x_2436) ;  /* 0x0000015000017945 */ /* 0x000fe40003800000 */
        /* <DEDUP_REMOVED lines=20> */
.L_x_2437:
[----:B------:R-:W-:Y:S05]  /*c180*/  BSYNC B1 ;  /* 0x0000000000017941 */ /* 0x000fea0003800000 */
.L_x_2436:
        /* <DEDUP_REMOVED lines=10> */
[-C--:B------:R-:W-:Y:S02]  /*c230*/  @!P3 LEA R4, P5, R22, R8.reuse, 0x1 ;  /* 0x000000081604b211 */ /* 0x080fe400078a08ff */
[-C--:B---3--:R-:W-:Y:S02]  /*c240*/  @!P4 LEA.HI.X R3, R16, R9.reuse, R225, 0x1, P6 ;  /* 0x000000091003c211 */ /* 0x088fe400030f0ce1 */
[-C--:B------:R-:W-:Y:S02]  /*c250*/  @!P2 LEA R6, P6, R19, R8.reuse, 0x1 ;  /* 0x000000081306a211 */ /* 0x080fe400078c08ff */
        /* <DEDUP_REMOVED lines=8> */
.L_x_2439:
[----:B------:R-:W-:Y:S05]  /*c2e0*/  BSYNC B1 ;  /* 0x0000000000017941 */ /* 0x000fea0003800000 */
.L_x_2438:
        /* <DEDUP_REMOVED lines=11> */
[-C--:B------:R-:W-:Y:S02]  /*c3a0*/  @!P1 LEA R6, P4, R19, R8.reuse, 0x1 ;  /* 0x0000000813069211 */ /* 0x080fe400078808ff */
[-C--:B----4-:R-:W-:Y:S02]  /*c3b0*/  @!P3 LEA.HI.X R3, R16, R9.reuse, R225, 0x1, P6 ;  /* 0x000000091003b211 */ /* 0x090fe400030f0ce1 */
        /* <DEDUP_REMOVED lines=8> */
.L_x_2441:
[----:B------:R-:W-:Y:S05]  /*c440*/  BSYNC B1 ;  /* 0x0000000000017941 */ /* 0x000fea0003800000 */
.L_x_2440:
[----:B-1----:R-:W-:Y:S01]  /*c450*/  VIADD R3, R13, 0x60 ;  /* 0x000000600d037836 */ /* 0x002fe20000000000 */
[----:B0-23--:R-:W0:Y:S04]  /*c460*/  SHFL.IDX PT, R10, R10, 0x3, 0x181f ;  /* 0x00781f000a0a7f89 */ /* 0x00de2800000e0000 */
[----:B------:R-:W-:Y:S01]  /*c470*/  ISETP.GE.AND P0, PT, R3, R96, PT ;  /* 0x000000600300720c */ /* 0x000fe20003f06270 */
[----:B------:R-:W1:-:S12]  /*c480*/  SHFL.IDX PT, R0, R0, 0x3, 0x181f ;  /* 0x00781f0000007f89 */ /* 0x000e5800000e0000 */
[----:B------:R-:W-:Y:S05]  /*c490*/  @P0 BRA `(.L_x_2442) ;  /* 0x0000000c00200947 */ /* 0x000fea0003800000 */
[----:B------:R-:W-:Y:S02]  /*c4a0*/  ULDC UR5, c[0x0][0xac8] ;  /* 0x0002b20000057ab9 */ /* 0x000fe40000000800 */
[----:B------:R-:W-:Y:S02]  /*c4b0*/  ISETP.GE.AND P3, PT, R16, UR5, PT ;  /* 0x0000000510007c0c */ /* 0x000fe4000bf66270 */
[----:B------:R-:W-:Y:S02]  /*c4c0*/  ISETP.GE.AND P4, PT, R22, UR5, PT ;  /* 0x0000000516007c0c */ /* 0x000fe4000bf86270 */
[----:B------:R-:W-:-:S09]  /*c4d0*/  ISETP.GE.AND P5, PT, R19, UR5, PT ;  /* 0x0000000513007c0c */ /* 0x000fd2000bfa6270 */
[-C--:B-1----:R-:W-:Y:S02]  /*c4e0*/  @!P3 LEA R2, P0, R16, R0.reuse, 0x1 ;  /* 0x000000001002b211 */ /* 0x082fe400078008ff */
[-C--:B------:R-:W-:Y:S02]  /*c4f0*/  @!P4 LEA R4, P1, R22, R0.reuse, 0x1 ;  /* 0x000000001604c211 */ /* 0x080fe400078208ff */
[C---:B------:R-:W-:Y:S02]  /*c500*/  @!P5 LEA R6, P2, R19.reuse, R0, 0x1 ;  /* 0x000000001306d211 */ /* 0x040fe400078408ff */
[-C--:B0-----:R-:W-:Y:S02]  /*c510*/  @!P3 LEA.HI.X R3, R16, R10.reuse, R225, 0x1, P0 ;  /* 0x0000000a1003b211 */ /* 0x081fe400000f0ce1 */
        /* <DEDUP_REMOVED lines=11> */
.L_x_2435:
        /* <DEDUP_REMOVED lines=50> */
.L_x_2444:
[----:B------:R-:W-:Y:S05]  /*c8f0*/  BSYNC B1 ;  /* 0x0000000000017941 */ /* 0x000fea0003800000 */
.L_x_2443:
        /* <DEDUP_REMOVED lines=11> */
[----:B-1----:R-:W-:-:S03]  /*c9b0*/  @P1 SHF.R.U32.HI R5, RZ, R11, R0 ;  /* 0x0000000bff051219 */ /* 0x002fc60000011600 */
[----:B------:R-:W-:Y:S01]  /*c9c0*/  UIMAD UR5, UR38, UR11, UR5 ;  /* 0x0000000b260572a4 */ /* 0x000fe2000f8e0205 */
[--C-:B------:R-:W-:Y:S01]  /*c9d0*/  SHF.R.S32.HI R0, RZ, 0x1f, R5.reuse ;  /* 0x0000001fff007819 */ /* 0x100fe20000011405 */
[----:B------:R-:W-:Y:S01]  /*c9e0*/  UIMAD.WIDE.U32 UR38, UR38, UR10, UR6 ;  /* 0x0000000a262672a5 */ /* 0x000fe2000f8e0006 */
[----:B------:R-:W-:Y:S02]  /*c9f0*/  IMAD.MOV R7, RZ, RZ, -R5 ;  /* 0x000000ffff077224 */ /* 0x000fe400078e0a05 */
[----:B------:R-:W-:Y:S01]  /*ca00*/  ULDC.64 UR6, c[0x0][0xae0] ;  /* 0x0002b80000067ab9 */ /* 0x000fe20000000a00 */
[----:B------:R-:W-:Y:S01]  /*ca10*/  UIADD3 UR5, UR39, UR5, URZ ;  /* 0x0000000527057290 */ /* 0x000fe2000fffe03f */
[----:B------:R-:W-:Y:S02]  /*ca20*/  IMAD R0, R0, UR6, RZ ;  /* 0x0000000600007c24 */ /* 0x000fe4000f8e02ff */
[----:B------:R-:W-:Y:S02]  /*ca30*/  IMAD R7, R8, R7, R6 ;  /* 0x0000000708077224 */ /* 0x000fe400078e0206 */
[----:B------:R-:W-:-:S02]  /*ca40*/  IMAD.U32 R3, RZ, RZ, UR39 ;  /* 0x00000027ff037e24 */ /* 0x000fc4000f8e00ff */
[----:B------:R-:W-:Y:S02]  /*ca50*/  IMAD.U32 R2, RZ, RZ, UR38 ;  /* 0x00000026ff027e24 */ /* 0x000fe4000f8e00ff */
[----:B------:R-:W-:Y:S01]  /*ca60*/  IMAD.U32 R3, RZ, RZ, UR5 ;  /* 0x00000005ff037e24 */ /* 0x000fe2000f8e00ff */
[----:B------:R-:W-:Y:S01]  /*ca70*/  ULDC UR5, c[0x0][0xa88] ;  /* 0x0002a20000057ab9 */ /* 0x000fe20000000800 */
[C---:B------:R-:W-:Y:S01]  /*ca80*/  IMAD R9, R5.reuse, UR7, R0 ;  /* 0x0000000705097c24 */ /* 0x040fe2000f8e0200 */
[----:B------:R-:W-:Y:S01]  /*ca90*/  SHF.R.S32.HI R0, RZ, 0x1f, R7 ;  /* 0x0000001fff007819 */ /* 0x000fe20000011407 */
[----:B------:R-:W-:Y:S01]  /*caa0*/  IMAD.WIDE.U32 R2, R5, UR6, R2 ;  /* 0x0000000605027c25 */ /* 0x000fe2000f8e0002 */
[----:B------:R-:W-:-:S03]  /*cab0*/  ULDC.64 UR6, c[0x0][0xad8] ;  /* 0x0002b60000067ab9 */ /* 0x000fc60000000a00 */
        /* <DEDUP_REMOVED lines=8> */
[----:B------:R-:W-:Y:S01]  /*cb40*/  VIADD R0, R6, 0x20 ;  /* 0x0000002006007836 */ /* 0x000fe20000000000 */
[----:B------:R-:W-:Y:S01]  /*cb50*/  LEA R4, P3, R2, UR6, 0x1 ;  /* 0x0000000602047c11 */ /* 0x000fe2000f8608ff */
[----:B------:R-:W-:-:S03]  /*cb60*/  IMAD.IADD R3, R3, 0x1, R5 ;  /* 0x0000000103037824 */ /* 0x000fc600078e0205 */
[-C--:B------:R-:W-:Y:S01]  /*cb70*/  ISETP.GE.AND P1, PT, R0, R9.reuse, PT ;  /* 0x000000090000720c */ /* 0x080fe20003f26270 */
[----:B------:R-:W-:Y:S01]  /*cb80*/  VIADD R0, R6, 0x40 ;  /* 0x0000004006007836 */ /* 0x000fe20000000000 */
[----:B------:R-:W-:Y:S02]  /*cb90*/  LEA.HI.X R5, R2, UR7, R3, 0x1, P3 ;  /* 0x0000000702057c11 */ /* 0x000fe400098f0c03 */
[----:B------:R0:W1:Y:S02]  /*cba0*/  SHFL.IDX PT, R2, R4, RZ, 0x181f ;  /* 0x00181fff04027589 */ /* 0x00006400000e0000 */
[----:B------:R-:W-:Y:S02]  /*cbb0*/  ISETP.GE.AND P0, PT, R0, R9, PT ;  /* 0x000000090000720c */ /* 0x000fe40003f06270 */
        /* <DEDUP_REMOVED lines=19> */
.L_x_2446:
[----:B------:R-:W-:Y:S05]  /*ccf0*/  BSYNC B1 ;  /* 0x0000000000017941 */ /* 0x000fea0003800000 */
.L_x_2445:
        /* <DEDUP_REMOVED lines=21> */
.L_x_2448:
[----:B------:R-:W-:Y:S05]  /*ce50*/  BSYNC B1 ;  /* 0x0000000000017941 */ /* 0x000fea0003800000 */
.L_x_2447:
        /* <DEDUP_REMOVED lines=21> */
.L_x_2450:
[----:B------:R-:W-:Y:S05]  /*cfb0*/  BSYNC B1 ;  /* 0x0000000000017941 */ /* 0x000fea0003800000 */
.L_x_2449:
[----:B---3--:R-:W-:Y:S01]  /*cfc0*/  VIADD R3, R6, 0x60 ;  /* 0x0000006006037836 */ /* 0x008fe20000000000 */
[----:B0-----:R0:W3:Y:S04]  /*cfd0*/  SHFL.IDX PT, R0, R5, 0x3, 0x181f ;  /* 0x00781f0005007f89 */ /* 0x0010e800000e0000 */
[----:B------:R-:W-:Y:S01]  /*cfe0*/  ISETP.GE.AND P0, PT, R3, R9, PT ;  /* 0x000000090300720c */ /* 0x000fe20003f06270 */
[----:B-1----:R0:W1:-:S12]  /*cff0*/  SHFL.IDX PT, R2, R4, 0x3, 0x181f ;  /* 0x00781f0004027f89 */ /* 0x00205800000e0000 */
[----:B0-----:R-:W-:Y:S05]  /*d000*/  @P0 BRA `(.L_x_2442) ;  /* 0x0000000000440947 */ /* 0x001fea0003800000 */
[----:B------:R-:W-:Y:S02]  /*d010*/  ULDC UR5, c[0x0][0xac8] ;  /* 0x0002b20000057ab9 */ /* 0x000fe40000000800 */
[----:B------:R-:W-:Y:S02]  /*d020*/  ISETP.GE.AND P3, PT, R16, UR5, PT ;  /* 0x0000000510007c0c */ /* 0x000fe4000bf66270 */
[----:B------:R-:W-:Y:S02]  /*d030*/  ISETP.GE.AND P2, PT, R22, UR5, PT ;  /* 0x0000000516007c0c */ /* 0x000fe4000bf46270 */
[----:B------:R-:W-:Y:S02]  /*d040*/  ISETP.GE.AND P1, PT, R19, UR5, PT ;  /* 0x0000000513007c0c */ /* 0x000fe4000bf26270 */
[----:B------:R-:W-:-:S07]  /*d050*/  ISETP.GE.AND P0, PT, R23, UR5, PT ;  /* 0x0000000517007c0c */ /* 0x000fce000bf06270 */
[-C--:B-12-4-:R-:W-:Y:S02]  /*d060*/  @!P3 LEA R4, P6, R16, R2.reuse, 0x1 ;  /* 0x000000021004b211 */ /* 0x096fe400078c08ff */
[-C--:B------:R-:W-:Y:S02]  /*d070*/  @!P2 LEA R6, P5, R22, R2.reuse, 0x1 ;  /* 0x000000021606a211 */ /* 0x080fe400078a08ff */
[----:B------:R-:W-:Y:S02]  /*d080*/  @!P1 LEA R8, P4, R19, R2, 0x1 ;  /* 0x0000000213089211 */ /* 0x000fe400078808ff */
[----:B---3--:R-:W-:Y:S02]  /*d090*/  @!P3 LEA.HI.X R5, R16, R0, R225, 0x1, P6 ;  /* 0x000000001005b211 */ /* 0x008fe400030f0ce1 */
        /* <DEDUP_REMOVED lines=8> */
.L_x_2442:
[----:B------:R-:W-:Y:S05]  /*d120*/  BSYNC B0 ;  /* 0x0000000000007941 */ /* 0x000fea0003800000 */
.L_x_2434:
[----:B------:R-:W-:Y:S02]  /*d130*/  ULDC UR5, c[0x0][0xc38] ;  /* 0x00030e0000057ab9 */ /* 0x000fe40000000800 */
[----:B------:R-:W-:-:S06]  /*d140*/  UISETP.GE.AND UP0, UPT, UR4, UR5, UPT ;  /* 0x000000050400728c */ /* 0x000fcc000bf06270 */
[----:B------:R-:W-:-:S13]  /*d150*/  PLOP3.LUT P0, PT, PT, PT, UP0, 0x80, 0x0 ;  /* 0x000000000000781c */ /* 0x000fda0003f0f008 */
[----:B------:R-:W-:Y:S05]  /*d160*/  @!P0 BRA `(.L_x_2451) ;  /* 0xffffff3800f48947 */ /* 0x000fea000383ffff */
[----:B------:R-:W-:Y:S05]  /*d170*/  EXIT ;  /* 0x000000000000794d */ /* 0x000fea0003800000 */
.L_x_2393:
[----:B------:R-:W-:-:S08]  /*d180*/  NOP ;  /* 0x0000000000007918 */ /* 0x000fd00000000000 */
[----:B------:R-:W0:-:S00]  /*d190*/  USETMAXREG.DEALLOC.CTAPOOL 0x28 ;  /* 0x00000028000079c8 */ /* 0x000e0000080e0500 */
[----:B0-----:R-:W-:-:S06]  /*d1a0*/  LOP3.LUT R0, R0, 0x3, RZ, 0xc0, !PT ;  /* 0x0000000300007812 */ /* 0x001fcc00078ec0ff */
[----:B------:R-:W0:Y:S01]  /*d1b0*/  S2UR UR5, SR_CTAID.X ;  /* 0x00000000000579c3 */ /* 0x000e220000002500 */
[----:B------:R-:W-:Y:S01]  /*d1c0*/  LOP3.LUT R16, R16, 0xffffefff, RZ, 0xc0, !PT ;  /* 0xffffefff10107812 */ /* 0x000fe200078ec0ff */
[----:B------:R-:W-:Y:S01]  /*d1d0*/  STL [R1+0x14], RZ ;  /* 0x000014ff01007387 */ /* 0x000fe20000100800 */
[----:B------:R-:W-:Y:S02]  /*d1e0*/  IMAD.MOV.U32 R27, RZ, RZ, 0x1 ;  /* 0x00000001ff1b7424 */ /* 0x000fe400078e00ff */
[----:B------:R-:W-:Y:S01]  /*d1f0*/  IMAD.MOV.U32 R25, RZ, RZ, RZ ;  /* 0x000000ffff197224 */ /* 0x000fe200078e00ff */
        /* <DEDUP_REMOVED lines=10> */
[----:B------:R-:W-:Y:S01]  /*d2a0*/  UISETP.NE.U32.AND UP0, UPT, UR6, URZ, UPT ;  /* 0x0000003f0600728c */ /* 0x000fe2000bf05070 */
[----:B------:R-:W-:Y:S01]  /*d2b0*/  IMAD.MOV.U32 R36, RZ, RZ, 0x40 ;  /* 0x00000040ff247424 */ /* 0x000fe200078e00ff */
[----:B------:R-:W-:Y:S01]  /*d2c0*/  ULDC UR8, c[0x0][0x2b8] ;  /* 0x0000ae0000087ab9 */ /* 0x000fe20000000800 */
[----:B------:R-:W-:Y:S01]  /*d2d0*/  ULDC UR4, c[0x0][0x424] ;  /* 0x0001090000047ab9 */ /* 0x000fe20000000800 */
[----:B------:R-:W-:Y:S01]  /*d2e0*/  UISETP.NE.AND.EX UP0, UPT, UR7, URZ, UPT, UP0 ;  /* 0x0000003f0700728c */ /* 0x000fe2000bf05300 */
[----:B------:R-:W-:Y:S01]  /*d2f0*/  IMAD.MOV.U32 R31, RZ, RZ, 0x20 ;  /* 0x00000020ff1f7424 */ /* 0x000fe200078e00ff */
[----:B------:R-:W-:Y:S01]  /*d300*/  ULDC UR39, c[0x0][0x288] ;  /* 0x0000a20000277ab9 */ /* 0x000fe20000000800 */
[----:B------:R-:W-:Y:S01]  /*d310*/  ULDC.64 UR6, c[0x0][0x2f0] ;  /* 0x0000bc0000067ab9 */ /* 0x000fe20000000a00 */
[----:B------:R-:W-:Y:S01]  /*d320*/  USEL UR4, UR4, 0x1, UP0 ;  /* 0x0000000104047887 */ /* 0x000fe20008000000 */
[----:B------:R-:W-:Y:S01]  /*d330*/  IMAD.MOV.U32 R27, RZ, RZ, 0x1 ;  /* 0x00000001ff1b7424 */ /* 0x000fe200078e00ff */
[----:B------:R-:W-:Y:S01]  /*d340*/  ULDC UR38, c[0x0][0x448] ;  /* 0x0001120000267ab9 */ /* 0x000fe20000000800 */
[----:B------:R-:W-:Y:S01]  /*d350*/  IMAD.MOV.U32 R25, RZ, RZ, RZ ;  /* 0x000000ffff197224 */ /* 0x000fe200078e00ff */
[----:B------:R-:W-:-:S02]  /*d360*/  UIMAD UR36, UR4, UR6, URZ ;  /* 0x00000006042472a4 */ /* 0x000fc4000f8e023f */
[----:B------:R-:W-:Y:S02]  /*d370*/  UIMAD UR38, UR38, UR39, URZ ;  /* 0x00000027262672a4 */ /* 0x000fe4000f8e023f */
[----:B------:R-:W-:Y:S02]  /*d380*/  UIADD3 UR4, UR36, 0x7f, URZ ;  /* 0x0000007f24047890 */ /* 0x000fe4000fffe03f */
[----:B------:R-:W-:Y:S02]  /*d390*/  ULOP3.LUT UR45, UR37, 0x2, URZ, 0xfc, !UPT ;  /* 0x00000002252d7892 */ /* 0x000fe4000f8efc3f */
[----:B------:R-:W-:Y:S02]  /*d3a0*/  ULOP3.LUT UR46, UR37, 0x1, URZ, 0xfc, !UPT ;  /* 0x00000001252e7892 */ /* 0x000fe4000f8efc3f */
[----:B------:R-:W-:Y:S01]  /*d3b0*/  UIADD3 UR39, UR36, 0x80, -UR39 ;  /* 0x0000008024277890 */ /* 0x000fe2000fffe827 */
[----:B------:R-:W-:Y:S01]  /*d3c0*/  ULDC UR47, c[0x0][0xc] ;  /* 0x00000300002f7ab9 */ /* 0x000fe20000000800 */
[C---:B0-----:R-:W-:Y:S01]  /*d3d0*/  IMAD.SHL.U32 R5, R4.reuse, 0x10, RZ ;  /* 0x0000001004057824 */ /* 0x041fe200078e00ff */
[C---:B------:R-:W-:Y:S01]  /*d3e0*/  LOP3.LUT R10, R4.reuse, 0x7f, RZ, 0xc0, !PT ;  /* 0x0000007f040a7812 */ /* 0x040fe200078ec0ff */
[C---:B------:R-:W-:Y:S01]  /*d3f0*/  IMAD.SHL.U32 R2, R4.reuse, 0x80, RZ ;  /* 0x0000008004027824 */ /* 0x040fe200078e00ff */
[C---:B------:R-:W-:Y:S01]  /*d400*/  R2P PR, R4.reuse, 0x6 ;  /* 0x0000000604007804 */ /* 0x040fe20000000000 */
[----:B------:R-:W-:Y:S01]  /*d410*/  IMAD.SHL.U32 R9, R4, 0x2, RZ ;  /* 0x0000000204097824 */ /* 0x000fe200078e00ff */
[----:B------:R-:W-:-:S02]  /*d420*/  LOP3.LUT R28, R5, 0x70, RZ, 0xc0, !PT ;  /* 0x00000070051c7812 */ /* 0x000fc400078ec0ff */
[----:B------:R-:W-:Y:S02]  /*d430*/  SHF.R.U32.HI R0, RZ, 0x5, R10 ;  /* 0x00000005ff007819 */ /* 0x000fe4000001160a */
[----:B------:R-:W-:Y:S02]  /*d440*/  LOP3.LUT R7, R2, 0x400, RZ, 0xc0, !PT ;  /* 0x0000040002077812 */ /* 0x000fe400078ec0ff */
[----:B------:R-:W-:Y:S02]  /*d450*/  LOP3.LUT R8, R28, 0x80, RZ, 0xfc, !PT ;  /* 0x000000801c087812 */ /* 0x000fe400078efcff */
[----:B------:R-:W-:Y:S01]  /*d460*/  LOP3.LUT R3, R2, 0x380, RZ, 0xc0, !PT ;  /* 0x0000038002037812 */ /* 0x000fe200078ec0ff */
[----:B------:R-:W-:Y:S01]  /*d470*/  IMAD R7, R0, 0x800, R7 ;  /* 0x0000080000077824 */ /* 0x000fe200078e0207 */
[----:B------:R-:W-:Y:S02]  /*d480*/  ISETP.GE.AND P4, PT, R8, UR7, PT ;  /* 0x0000000708007c0c */ /* 0x000fe4000bf86270 */
[----:B------:R-:W-:Y:S01]  /*d490*/  LOP3.LUT R4, R3, 0x10, R4, 0xf8, !PT ;  /* 0x0000001003047812 */ /* 0x000fe200078ef804 */
[----:B------:R-:W-:Y:S01]  /*d4a0*/  IMAD R0, R0, 0x10, R3 ;  /* 0x0000001000007824 */ /* 0x000fe200078e0203 */
[----:B------:R-:W-:-:S02]  /*d4b0*/  ISETP.GE.AND P3, PT, R8, UR7, PT ;  /* 0x0000000708007c0c */ /* 0x000fc4000bf66270 */
[--C-:B------:R-:W-:Y:S02]  /*d4c0*/  LOP3.LUT R4, R4, 0x70, R5.reuse, 0x78, !PT ;  /* 0x0000007004047812 */ /* 0x100fe400078e7805 */
[----:B------:R-:W-:Y:S02]  /*d4d0*/  LOP3.LUT R3, R0, 0x70, R5, 0x78, !PT ;  /* 0x0000007000037812 */ /* 0x000fe400078e7805 */
[----:B------:R-:W-:Y:S02]  /*d4e0*/  ISETP.GE.AND P0, PT, R8, UR8, PT ;  /* 0x0000000808007c0c */ /* 0x000fe4000bf06270 */
[----:B------:R-:W-:Y:S01]  /*d4f0*/  LOP3.LUT R0, R3, 0xc00, R2, 0xf8, !PT ;  /* 0x00000c0003007812 */ /* 0x000fe200078ef802 */
[----:B------:R-:W-:Y:S01]  /*d500*/  IMAD.U32 R2, RZ, RZ, UR5 ;  /* 0x00000005ff027e24 */ /* 0x000fe2000f8e00ff */
[----:B------:R-:W-:Y:S01]  /*d510*/  @P4 LOP3.LUT R16, R16, 0x1, RZ, 0xfc, !PT ;  /* 0x0000000110104812 */ /* 0x000fe200078efcff */
[----:B------:R-:W-:Y:S01]  /*d520*/  USHF.R.S32.HI UR5, URZ, 0x1f, UR4 ;  /* 0x0000001f3f057899 */ /* 0x000fe20008011404 */
[----:B------:R-:W-:Y:S01]  /*d530*/  LOP3.LUT R6, R5, 0x3f0, RZ, 0xc0, !PT ;  /* 0x000003f005067812 */ /* 0x000fe200078ec0ff */
[----:B------:R0:W-:Y:S01]  /*d540*/  STL [R1+0x8], R0 ;  /* 0x0000080001007387 */ /* 0x0001e20000100800 */
[----:B------:R-:W-:Y:S01]  /*d550*/  LOP3.LUT R16, R16, 0xffffff7f, RZ, 0xc0, !PT ;  /* 0xffffff7f10107812 */ /* 0x000fe200078ec0ff */
[----:B------:R-:W-:Y:S01]  /*d560*/  ULEA.HI UR5, UR5, UR4, URZ, 0x7 ;  /* 0x0000000405057291 */ /* 0x000fe2000f8f383f */
[----:B------:R-:W-:-:S02]  /*d570*/  SEL R36, R36, 0xffffffc0, !P2 ;  /* 0xffffffc024247807 */ /* 0x000fc40005000000 */
[----:B------:R-:W-:Y:S01]  /*d580*/  @P3 LOP3.LUT R16, R16, 0x80, RZ, 0xfc, !PT ;  /* 0x0000008010103812 */ /* 0x000fe200078efcff */
[----:B------:R-:W-:Y:S01]  /*d590*/  USHF.R.S32.HI UR40, URZ, 0x7, UR5 ;  /* 0x000000073f287899 */ /* 0x000fe20008011405 */
[----:B------:R-:W-:Y:S02]  /*d5a0*/  LOP3.LUT R6, R6, 0x70, R9, 0x78, !PT ;  /* 0x0000007006067812 */ /* 0x000fe400078e7809 */
[----:B------:R-:W-:Y:S01]  /*d5b0*/  ISETP.GE.AND P2, PT, R28, UR7, PT ;  /* 0x000000071c007c0c */ /* 0x000fe2000bf46270 */
[----:B0-----:R-:W-:Y:S01]  /*d5c0*/  IMAD.IADD R0, R7, 0x1, R4 ;  /* 0x0000000107007824 */ /* 0x001fe200078e0204 */
[----:B------:R-:W-:Y:S02]  /*d5d0*/  LOP3.LUT R16, R16, 0xfffffbff, RZ, 0xc0, !PT ;  /* 0xfffffbff10107812 */ /* 0x000fe400078ec0ff */
[----:B------:R-:W-:Y:S02]  /*d5e0*/  SEL R31, R31, 0xffffffe0, !P1 ;  /* 0xffffffe01f1f7807 */ /* 0x000fe40004800000 */
[----:B------:R0:W-:Y:S01]  /*d5f0*/  STL [R1+0x4], R0 ;  /* 0x0000040001007387 */ /* 0x0001e20000100800 */
[----:B------:R-:W-:-:S02]  /*d600*/  @P0 LOP3.LUT R16, R16, 0x400, RZ, 0xfc, !PT ;  /* 0x0000040010100812 */ /* 0x000fc400078efcff */
[----:B------:R-:W-:Y:S01]  /*d610*/  ISETP.GE.AND P0, PT, R28, UR7, PT ;  /* 0x000000071c007c0c */ /* 0x000fe2000bf06270 */
[----:B------:R1:W-:Y:S01]  /*d620*/  STL [R1+0x10], R2 ;  /* 0x0000100201007387 */ /* 0x0003e20000100800 */
[----:B------:R-:W-:-:S04]  /*d630*/  LOP3.LUT R16, R16, 0xfffffffd, RZ, 0xc0, !PT ;  /* 0xfffffffd10107812 */ /* 0x000fc800078ec0ff */
[----:B------:R-:W-:Y:S02]  /*d640*/  @P2 LOP3.LUT R16, R16, 0x2, RZ, 0xfc, !PT ;  /* 0x0000000210102812 */ /* 0x000fe400078efcff */
[----:B0-----:R-:W-:Y:S02]  /*d650*/  MOV R0, 0x400 ;  /* 0x0000040000007802 */ /* 0x001fe40000000f00 */
[----:B------:R-:W-:Y:S02]  /*d660*/  LOP3.LUT R16, R16, 0xfffffdff, RZ, 0xc0, !PT ;  /* 0xfffffdff10107812 */ /* 0x000fe400078ec0ff */
[----:B------:R-:W-:Y:S02]  /*d670*/  LEA R17, R37, R0, 0x18 ;  /* 0x0000000025117211 */ /* 0x000fe400078ec0ff */
[----:B------:R-:W-:Y:S02]  /*d680*/  LOP3.LUT R0, R6, 0x400, R5, 0xf8, !PT ;  /* 0x0000040006007812 */ /* 0x000fe400078ef805 */
[----:B------:R-:W-:-:S02]  /*d690*/  @P0 LOP3.LUT R16, R16, 0x200, RZ, 0xfc, !PT ;  /* 0x0000020010100812 */ /* 0x000fc400078efcff */
[----:B------:R-:W-:Y:S01]  /*d6a0*/  ISETP.GE.AND P0, PT, R28, UR8, PT ;  /* 0x000000081c007c0c */ /* 0x000fe2000bf06270 */
[----:B------:R0:W-:Y:S01]  /*d6b0*/  STL [R1], R0 ;  /* 0x0000000001007387 */ /* 0x0001e20000100800 */
[----:B-1----:R-:W-:Y:S02]  /*d6c0*/  SHF.R.U32.HI R2, RZ, 0x3, R10 ;  /* 0x00000003ff027819 */ /* 0x002fe4000001160a */
[----:B------:R-:W-:Y:S01]  /*d6d0*/  LOP3.LUT R16, R16, 0xfffff7ff, RZ, 0xc0, !PT ;  /* 0xfffff7ff10107812 */ /* 0x000fe200078ec0ff */
[----:B------:R1:W-:Y:S01]  /*d6e0*/  STL [R1+0x14], RZ ;  /* 0x000014ff01007387 */ /* 0x0003e20000100800 */
[----:B------:R-:W-:Y:S01]  /*d6f0*/  LOP3.LUT R2, R2, 0x70, R5, 0xf8, !PT ;  /* 0x0000007002027812 */ /* 0x000fe200078ef805 */
[----:B0-----:R-:W-:-:S06]  /*d700*/  IMAD.IADD R0, R17, 0x1, R0 ;  /* 0x0000000111007824 */ /* 0x001fcc00078e0200 */
[----:B------:R-:W-:Y:S01]  /*d710*/  @P0 LOP3.LUT R16, R16, 0x800, RZ, 0xfc, !PT ;  /* 0x0000080010100812 */ /* 0x000fe200078efcff */
[----:B------:R1:W-:Y:S06]  /*d720*/  STL [R1+0xc], R0 ;  /* 0x00000c0001007387 */ /* 0x0003ec0000100800 */
.L_x_2517:
[----:B-1----:R-:W2:Y:S01]  /*d730*/  LDL R0, [R1+0x10] ;  /* 0x0000100001007983 */ /* 0x002ea20000100800 */
        /* <DEDUP_REMOVED lines=13> */
[----:B0-----:R-:W-:Y:S05]  /*d810*/  @P0 BRA `(.L_x_2453) ;  /* 0x0000000000200947 */ /* 0x001fea0003800000 */
        /* <DEDUP_REMOVED lines=8> */
.L_x_2453:
[----:B------:R-:W-:Y:S01]  /*d8a0*/  ULDC UR8, c[0x0][0xc54] ;  /* 0x0003150000087ab9 */ /* 0x000fe20000000800 */
[----:B------:R-:W-:Y:S01]  /*d8b0*/  UMOV UR6, UR7 ;  /* 0x0000000700067c82 */ /* 0x000fe20008000000 */
[----:B------:R-:W-:-:S11]  /*d8c0*/  UISETP.NE.AND UP0, UPT, UR8, 0x1, UPT ;  /* 0x000000010800788c */ /* 0x000fd6000bf05270 */
[----:B------:R-:W-:Y:S02]  /*d8d0*/  @UP0 ULDC.64 UR10, c[0x0][0xc58] ;  /* 0x00031600000a0ab9 */ /* 0x000fe40000000a00 */
[----:B------:R-:W-:-:S04]  /*d8e0*/  UIMAD.WIDE.U32 UR4, UR7, UR10, URZ ;  /* 0x0000000a070472a5 */ /* 0x000fc8000f8e003f */
[----:B------:R-:W-:-:S04]  /*d8f0*/  @UP0 USHF.R.U32.HI UR6, URZ, UR11, UR5 ;  /* 0x0000000b3f060299 */ /* 0x000fc80008011605 */
[----:B------:R-:W-:-:S12]  /*d900*/  UIMAD UR4, UR6, UR8, URZ ;  /* 0x00000008060472a4 */ /* 0x000fd8000f8e023f */
.L_x_2454:
        /* <DEDUP_REMOVED lines=25> */
[----:B------:R-:W-:Y:S01]  /*daa0*/  UP2UR UR48, UPR, URZ, 0x4 ;  /* 0x000000043f307883 */ /* 0x000fe20008000000 */
[----:B------:R-:W-:Y:S01]  /*dab0*/  BSSY B7, `(.L_x_2455) ;  /* 0x0000480000077945 */ /* 0x000fe20003800000 */
[----:B------:R-:W-:-:S04]  /*dac0*/  USHF.L.U32 UR6, UR43, 0x7, URZ ;  /* 0x000000072b067899 */ /* 0x000fc8000800063f */
[----:B------:R-:W-:Y:S01]  /*dad0*/  UIADD3 UR6, UR6, 0x7f, URZ ;  /* 0x0000007f06067890 */ /* 0x000fe2000fffe03f */
[----:B------:R-:W-:Y:S01]  /*dae0*/  @UP2 ULDC UR4, c[0x0][0x44c] ;  /* 0x0001130000042ab9 */ /* 0x000fe20000000800 */
[----:B------:R-:W-:Y:S02]  /*daf0*/  @UP2 ULDC UR7, c[0x0][0x450] ;  /* 0x0001140000072ab9 */ /* 0x000fe40000000800 */
[----:B------:R-:W-:-:S04]  /*db00*/  UIMAD.WIDE.U32 UR4, UR6, UR4, URZ ;  /* 0x00000004060472a5 */ /* 0x000fc8000f8e003f */
[----:B------:R-:W-:-:S04]  /*db10*/  @UP2 USHF.R.U32.HI UR6, URZ, UR7, UR5 ;  /* 0x000000073f062299 */ /* 0x000fc80008011605 */
[----:B------:R-:W-:-:S04]  /*db20*/  UIADD3 UR6, UR39, UR6, URZ ;  /* 0x0000000627067290 */ /* 0x000fc8000fffe03f */
[----:B------:R-:W-:-:S04]  /*db30*/  USHF.R.S32.HI UR4, URZ, 0x1f, UR6 ;  /* 0x0000001f3f047899 */ /* 0x000fc80008011406 */
[----:B------:R-:W-:-:S04]  /*db40*/  ULEA.HI UR4, UR4, UR6, URZ, 0x7 ;  /* 0x0000000604047291 */ /* 0x000fc8000f8f383f */
[----:B------:R-:W-:-:S04]  /*db50*/  USHF.R.S32.HI UR4, URZ, 0x7, UR4 ;  /* 0x000000073f047899 */ /* 0x000fc80008011404 */
[----:B------:R-:W-:-:S04]  /*db60*/  UISETP.LT.AND UP0, UPT, UR40, UR4, UPT ;  /* 0x000000042800728c */ /* 0x000fc8000bf01270 */
[----:B------:R-:W-:-:S06]  /*db70*/  USEL UR44, UR40, UR4, UP0 ;  /* 0x00000004282c7287 */ /* 0x000fcc0008000000 */
[----:B------:R-:W-:-:S13]  /*db80*/  ISETP.LT.AND P0, PT, RZ, UR44, PT ;  /* 0x0000002cff007c0c */ /* 0x000fda000bf01270 */
[----:B0-----:R-:W-:Y:S05]  /*db90*/  @P0 BRA `(.L_x_2456) ;  /* 0x0000000000480947 */ /* 0x001fea0003800000 */
        /* <DEDUP_REMOVED lines=18> */
.L_x_2456:
        /* <DEDUP_REMOVED lines=20> */
.L_x_2459:
[----:B------:R-:W-:Y:S05]  /*de00*/  BSYNC B6 ;  /* 0x0000000000067941 */ /* 0x000fea0003800000 */
.L_x_2458:
        /* <DEDUP_REMOVED lines=22> */
.L_x_2461:
[----:B------:R-:W-:Y:S05]  /*df70*/  BSYNC B6 ;  /* 0x0000000000067941 */ /* 0x000fea0003800000 */
.L_x_2460:
        /* <DEDUP_REMOVED lines=20> */
.L_x_2463:
[----:B------:R-:W-:Y:S05]  /*e0c0*/  BSYNC B6 ;  /* 0x0000000000067941 */ /* 0x000fea0003800000 */
.L_x_2462:
        /* <DEDUP_REMOVED lines=19> */
.L_x_2465:
[----:B------:R-:W-:Y:S05]  /*e200*/  BSYNC B6 ;  /* 0x0000000000067941 */ /* 0x000fea0003800000 */
.L_x_2464:
        /* <DEDUP_REMOVED lines=17> */
.L_x_2537:
[----:B-1----:R-:W1:Y:S01]  /*e320*/  S2R R2, SR_TID.X ;  /* 0x0000000000027919 */ /* 0x002e620000002100 */
[----:B0-----:R-:W-:Y:S02]  /*e330*/  ISETP.NE.AND P1, PT, R34, 0x1, PT ;  /* 0x000000012200780c */ /* 0x001fe40003f25270 */
[----:B-----5:R-:W-:Y:S02]  /*e340*/  SHF.R.S32.HI R32, RZ, 0x1f, R29 ;  /* 0x0000001fff207819 */ /* 0x020fe4000001141d */
[----:B------:R-:W-:-:S09]  /*e350*/  LOP3.LUT R16, R16, 0xfffffff7, RZ, 0xc0, !PT ;  /* 0xfffffff710107812 */ /* 0x000fd200078ec0ff */
[----:B------:R-:W-:Y:S02]  /*e360*/  @P1 LOP3.LUT R16, R16, 0x8, RZ, 0xfc, !PT ;  /* 0x0000000810101812 */ /* 0x000fe400078efcff */
[C---:B-1----:R-:W-:Y:S01]  /*e370*/  LOP3.LUT R3, R2.reuse, 0x7f, RZ, 0xc0, !PT ;  /* 0x0000007f02037812 */ /* 0x042fe200078ec0ff */
[----:B------:R-:W-:-:S03]  /*e380*/  IMAD.SHL.U32 R2, R2, 0x10, RZ ;  /* 0x0000001002027824 */ /* 0x000fc600078e00ff */
[----:B------:R-:W-:-:S04]  /*e390*/  SHF.R.U32.HI R3, RZ, 0x3, R3 ;  /* 0x00000003ff037819 */ /* 0x000fc80000011603 */
[----:B------:R-:W-:Y:S02]  /*e3a0*/  LOP3.LUT R2, R3, 0x70, R2, 0xf8, !PT ;  /* 0x0000007003027812 */ /* 0x000fe400078ef802 */
[----:B------:R-:W0:Y:S02]  /*e3b0*/  @P1 LDC R3, c[0x0][0x438] ;  /* 0x00010e00ff031b82 */ /* 0x000e240000000800 */
[----:B------:R-:W-:-:S04]  /*e3c0*/  LOP3.LUT R4, R2, R0, RZ, 0xfc, !PT ;  /* 0x0000000002047212 */ /* 0x000fc800078efcff */
[C---:B------:R-:W-:Y:S01]  /*e3d0*/  ISETP.GE.AND P0, PT, R4.reuse, UR36, PT ;  /* 0x0000002404007c0c */ /* 0x040fe2000bf06270 */
[----:B------:R-:W-:Y:S01]  /*e3e0*/  IMAD.IADD R9, R4, 0x1, R33 ;  /* 0x0000000104097824 */ /* 0x000fe200078e0221 */
[----:B------:R-:W1:Y:S03]  /*e3f0*/  @P1 LDC R2, c[0x0][0x434] ;  /* 0x00010d00ff021b82 */ /* 0x000e660000000800 */
[----:B------:R-:W-:-:S08]  /*e400*/  IMAD.MOV.U32 R11, RZ, RZ, R9 ;  /* 0x000000ffff0b7224 */ /* 0x000fd000078e0009 */
[----:B------:R-:W2:Y:S08]  /*e410*/  @!P0 LDC.64 R6, c[0x0][0x428] ;  /* 0x00010a00ff068b82 */ /* 0x000eb00000000a00 */
[----:B------:R-:W3:Y:S01]  /*e420*/  @!P0 LDC.64 R4, c[0x0][0x418] ;  /* 0x00010600ff048b82 */ /* 0x000ee20000000a00 */
[----:B-1----:R-:W-:-:S05]  /*e430*/  @P1 IMAD.HI.U32 R2, R9, R2, RZ ;  /* 0x0000000209021227 */ /* 0x002fca00078e00ff */
[----:B0-----:R-:W-:-:S04]  /*e440*/  @P1 SHF.R.U32.HI R11, RZ, R3, R2 ;  /* 0x00000003ff0b1219 */ /* 0x001fc80000011602 */
[----:B------:R-:W-:Y:S01]  /*e450*/  @!P0 SHF.R.S32.HI R3, RZ, 0x1f, R11 ;  /* 0x0000001fff038819 */ /* 0x000fe2000001140b */
[----:B--2---:R-:W-:-:S04]  /*e460*/  @!P0 IMAD R2, R32, R6, RZ ;  /* 0x0000000620028224 */ /* 0x004fc800078e02ff */
[----:B------:R-:W-:Y:S02]  /*e470*/  @!P0 IMAD R7, R29, R7, R2 ;  /* 0x000000071d078224 */ /* 0x000fe400078e0202 */
[----:B------:R-:W-:-:S04]  /*e480*/  @!P0 IMAD.MOV.U32 R2, RZ, RZ, R11 ;  /* 0x000000ffff028224 */ /* 0x000fc800078e000b */
[----:B------:R-:W-:-:S04]  /*e490*/  @!P0 IMAD.WIDE.U32 R2, R29, R6, R2 ;  /* 0x000000061d028225 */ /* 0x000fc800078e0002 */
[----:B------:R-:W-:Y:S01]  /*e4a0*/  @!P0 IMAD.IADD R3, R3, 0x1, R7 ;  /* 0x0000000103038824 */ /* 0x000fe200078e0207 */
[----:B---3--:R-:W-:Y:S01]  /*e4b0*/  @!P0 LEA R6, P1, R2, R4, 0x2 ;  /* 0x0000000402068211 */ /* 0x008fe200078210ff */
[----:B------:R-:W-:-:S03]  /*e4c0*/  IMAD.MOV.U32 R4, RZ, RZ, RZ ;  /* 0x000000ffff047224 */ /* 0x000fc600078e00ff */
[----:B------:R-:W-:-:S05]  /*e4d0*/  @!P0 LEA.HI.X R7, R2, R5, R3, 0x2, P1 ;  /* 0x0000000502078211 */ /* 0x000fca00008f1403 */
[----:B------:R0:W5:Y:S01]  /*e4e0*/  @!P0 LDG.E R4, desc[UR50][R6.64] ;  /* 0x0000003206048981 */ /* 0x000162000c1e1900 */
[----:B------:R-:W-:Y:S01]  /*e4f0*/  IMAD.U32 R8, RZ, RZ, UR45 ;  /* 0x0000002dff087e24 */ /* 0x000fe2000f8e00ff */
[----:B------:R-:W-:Y:S01]  /*e500*/  LOP3.LUT R16, R16, 0xfffffffb, RZ, 0xc0, !PT ;  /* 0xfffffffb10107812 */ /* 0x000fe200078ec0ff */
[----:B------:R-:W-:Y:S02]  /*e510*/  IMAD R3, RZ, RZ, -UR42 ;  /* 0x8000002aff037e24 */ /* 0x000fe4000f8e02ff */
[----:B------:R-:W-:Y:S01]  /*e520*/  IMAD.MOV R5, RZ, RZ, -R11 ;  /* 0x000000ffff057224 */ /* 0x000fe200078e0a0b */
[----:B------:R-:W-:Y:S01]  /*e530*/  ISETP.NE.AND P2, PT, R8, 0x3, PT ;  /* 0x000000030800780c */ /* 0x000fe20003f45270 */
[----:B------:R-:W-:Y:S02]  /*e540*/  IMAD R24, R24, R3, UR41 ;  /* 0x0000002918187e24 */ /* 0x000fe4000f8e0203 */
[----:B------:R-:W-:-:S03]  /*e550*/  IMAD R5, R34, R5, R9 ;  /* 0x0000000522057224 */ /* 0x000fc600078e0209 */
[----:B------:R-:W-:-:S07]  /*e560*/  SHF.R.S32.HI R30, RZ, 0x1f, R24 ;  /* 0x0000001fff1e7819 */ /* 0x000fce0000011418 */
[----:B------:R-:W-:Y:S01]  /*e570*/  @P2 LOP3.LUT R16, R16, 0x4, RZ, 0xfc, !PT ;  /* 0x0000000410102812 */ /* 0x000fe200078efcff */
[----:B0-----:R-:W-:Y:S06]  /*e580*/  @!P2 BRA `(.L_x_2467) ;  /* 0x000000000004a947 */ /* 0x001fec0003800000 */
[----:B------:R-:W-:Y:S01]  /*e590*/  BPT.TRAP 0x1 ;  /* 0x000000040000795c */ /* 0x000fe20000300000 */
.L_x_2467:
[----:B------:R-:W-:Y:S01]  /*e5a0*/  IMAD R6, R25, 0x8, R17 ;  /* 0x0000000819067824 */ /* 0x000fe200078e0211 */
[----:B------:R-:W-:Y:S01]  /*e5b0*/  SHF.L.U32 R20, R27, 0x1f, RZ ;  /* 0x0000001f1b147819 */ /* 0x000fe200000006ff */
[----:B------:R-:W-:Y:S01]  /*e5c0*/  BSSY B0, `(.L_x_2468) ;  /* 0x0000004000007945 */ /* 0x000fe20003800000 */
[----:B------:R-:W-:Y:S02]  /*e5d0*/  SHF.R.S32.HI R10, RZ, 0x1f, R5 ;  /* 0x0000001fff0a7819 */ /* 0x000fe40000011405 */
[----:B------:R-:W0:Y:S02]  /*e5e0*/  SYNCS.PHASECHK.TRANS64.TRYWAIT P0, [R6+URZ+0x38880], R20 ;  /* 0x03888014060075a7 */ /* 0x000e24000800017f */
[----:B0-----:R-:W-:Y:S05]  /*e5f0*/  @!P0 BRA `(.L_x_2469) ;  /* 0x0000004400748947 */ /* 0x001fea0003800000 */
.L_x_2538:
[----:B------:R-:W-:Y:S05]  /*e600*/  BSYNC B0 ;  /* 0x0000000000007941 */ /* 0x000fea0003800000 */
.L_x_2468:
[----:B------:R-:W2:Y:S01]  /*e610*/  LDL R11, [R1] ;  /* 0x00000000010b7983 */ /* 0x000ea20000100800 */
[----:B------:R-:W-:Y:S01]  /*e620*/  ULDC.64 UR4, c[0x0][0x328] ;  /* 0x0000ca0000047ab9 */ /* 0x000fe20000000a00 */
[----:B-----5:R-:W-:Y:S01]  /*e630*/  SHF.R.S32.HI R18, RZ, 0x1f, R4 ;  /* 0x0000001fff127819 */ /* 0x020fe20000011404 */
[----:B------:R-:W-:Y:S01]  /*e640*/  IMAD R2, R10, UR4, RZ ;  /* 0x000000040a027c24 */ /* 0x000fe2000f8e02ff */
[----:B------:R-:W1:Y:S01]  /*e650*/  S2R R8, SR_TID.X ;  /* 0x0000000000087919 */ /* 0x000e620000002100 */
        /* <DEDUP_REMOVED lines=15> */
[----:B-1----:R-:W-:-:S04]  /*e750*/  LOP3.LUT R8, R8, 0x7f, RZ, 0xc0, !PT ;  /* 0x0000007f08087812 */ /* 0x002fc800078ec0ff */
[----:B------:R-:W-:Y:S02]  /*e760*/  SHF.R.U32.HI R12, RZ, 0x3, R8 ;  /* 0x00000003ff0c7819 */ /* 0x000fe40000011608 */
[----:B------:R-:W-:-:S04]  /*e770*/  IADD3 R8, P0, R2, UR6, RZ ;  /* 0x0000000602087c10 */ /* 0x000fc8000ff1e0ff */
[----:B------:R-:W-:Y:S02]  /*e780*/  IADD3.X R9, R3, UR7, R7, P0, !PT ;  /* 0x0000000703097c10 */ /* 0x000fe400087fe407 */
[----:B------:R-:W-:-:S04]  /*e790*/  IADD3 R7, -R12, UR36, -R0 ;  /* 0x000000240c077c10 */ /* 0x000fc8000fffe900 */
[----:B------:R-:W-:-:S13]  /*e7a0*/  ISETP.GE.AND P0, PT, R7, 0x1, PT ;  /* 0x000000010700780c */ /* 0x000fda0003f06270 */
[----:B------:R-:W-:Y:S01]  /*e7b0*/  @P0 LOP3.LUT R16, R16, 0x40, RZ, 0xfc, !PT ;  /* 0x0000004010100812 */ /* 0x000fe200078efcff */
[----:B--2---:R-:W-:Y:S01]  /*e7c0*/  IMAD R19, R25, 0x8000, R11 ;  /* 0x0000800019137824 */ /* 0x004fe200078e020b */
[----:B------:R-:W-:Y:S06]  /*e7d0*/  BRA.DIV UR4, `(.L_x_2470) ;  /* 0x0000004604107947 */ /* 0x000fec000b800000 */
[----:B------:R-:W1:Y:S01]  /*e7e0*/  SHFL.IDX PT, R14, R8, RZ, 0x181f ;  /* 0x00181fff080e7589 */ /* 0x000e6200000e0000 */
[C---:B------:R-:W-:Y:S02]  /*e7f0*/  LOP3.LUT P6, RZ, R16.reuse, 0x200, RZ, 0xc0, !PT ;  /* 0x0000020010ff7812 */ /* 0x040fe400078cc0ff */
[C---:B------:R-:W-:Y:S01]  /*e800*/  LOP3.LUT P2, RZ, R16.reuse, 0x80, RZ, 0xc0, !PT ;  /* 0x0000008010ff7812 */ /* 0x040fe2000784c0ff */
[----:B------:R-:W2:Y:S01]  /*e810*/  SHFL.IDX PT, R0, R9, RZ, 0x181f ;  /* 0x00181fff09007589 */ /* 0x000ea200000e0000 */
[C---:B------:R-:W-:Y:S02]  /*e820*/  ISETP.GE.AND P1, PT, R7.reuse, 0x11, PT ;  /* 0x000000110700780c */ /* 0x040fe40003f26270 */
[----:B------:R-:W-:Y:S02]  /*e830*/  LOP3.LUT R16, R16, 0xffffffdf, RZ, 0xc0, !PT ;  /* 0xffffffdf10107812 */ /* 0x000fe400078ec0ff */
[C---:B------:R-:W-:Y:S02]  /*e840*/  ISETP.GE.AND P5, PT, R7.reuse, 0x31, PT ;  /* 0x000000310700780c */ /* 0x040fe40003fa6270 */
[----:B------:R-:W-:-:S02]  /*e850*/  ISETP.GE.AND P4, PT, R7, 0x41, PT ;  /* 0x000000410700780c */ /* 0x000fc40003f86270 */
[----:B------:R-:W-:-:S05]  /*e860*/  ISETP.GE.AND P3, PT, R7, 0x51, PT ;  /* 0x000000510700780c */ /* 0x000fca0003f66270 */
[----:B------:R-:W-:Y:S02]  /*e870*/  @P1 LOP3.LUT R16, R16, 0x20, RZ, 0xfc, !PT ;  /* 0x0000002010101812 */ /* 0x000fe400078efcff */
[C---:B------:R-:W-:Y:S02]  /*e880*/  ISETP.GE.AND P1, PT, R7.reuse, 0x61, PT ;  /* 0x000000610700780c */ /* 0x040fe40003f26270 */
[----:B------:R-:W-:Y:S02]  /*e890*/  LOP3.LUT R16, R16, 0xffffffef, RZ, 0xc0, !PT ;  /* 0xffffffef10107812 */ /* 0x000fe400078ec0ff */
[----:B-1----:R-:W-:Y:S02]  /*e8a0*/  IADD3 R2, P0, R28, R14, RZ ;  /* 0x0000000e1c027210 */ /* 0x002fe40007f1e0ff */
[----:B------:R-:W1:Y:S03]  /*e8b0*/  SHFL.IDX PT, R14, R8, 0x1, 0x181f ;  /* 0x00381f00080e7f89 */ /* 0x000e6600000e0000 */
[----:B--2---:R-:W-:Y:S01]  /*e8c0*/  IMAD.X R3, RZ, RZ, R0, P0 ;  /* 0x000000ffff037224 */ /* 0x004fe200000e0600 */
[----:B------:R-:W-:Y:S01]  /*e8d0*/  ISETP.LT.OR P0, PT, R7, 0x1, P6 ;  /* 0x000000010700780c */ /* 0x000fe20003701670 */
[----:B------:R-:W-:-:S12]  /*e8e0*/  IMAD.IADD R0, R17, 0x1, R19 ;  /* 0x0000000111007824 */ /* 0x000fd800078e0213 */
        /* <DEDUP_REMOVED lines=55> */
[----:B------:R-:W-:-:S11]  /*ec60*/  LOP3.LUT R16, R16, 0xfffffeff, RZ, 0xc0, !PT ;  /* 0xfffffeff10107812 */ /* 0x000fd600078ec0ff */
[----:B-1-34-:R-:W-:-:S07]  /*ec70*/  @P0 LOP3.LUT R16, R16, 0x100, RZ, 0xfc, !PT ;  /* 0x0000010010100812 */ /* 0x01afce00078efcff */
.L_x_2556:
[----:B------:R-:W-:Y:S02]  /*ec80*/  IADD3 R2, P0, R28, R14, RZ ;  /* 0x0000000e1c027210 */ /* 0x000fe40007f1e0ff */
[C---:B------:R-:W-:Y:S02]  /*ec90*/  LOP3.LUT P6, RZ, R16.reuse, 0x200, RZ, 0xc0, !PT ;  /* 0x0000020010ff7812 */ /* 0x040fe400078cc0ff */
[----:B------:R-:W-:Y:S01]  /*eca0*/  LOP3.LUT P2, RZ, R16, 0x80, RZ, 0xc0, !PT ;  /* 0x0000008010ff7812 */ /* 0x000fe2000784c0ff */
        /* <DEDUP_REMOVED lines=10> */
.L_x_2471:
        /* <DEDUP_REMOVED lines=11> */
.L_x_2472:
[----:B------:R1:W-:Y:S01]  /*ee00*/  SYNCS.ARRIVE.TRANS64.A1T0 RZ, [R6+URZ+0x38870], RZ ;  /* 0x038870ff06ff79a7 */ /* 0x0003e2000810003f */
[----:B------:R-:W-:Y:S05]  /*ee10*/  @!P6 BRA `(.L_x_2473) ;  /* 0x000000000004e947 */ /* 0x000fea0003800000 */
[----:B------:R-:W-:Y:S01]  /*ee20*/  BPT.TRAP 0x1 ;  /* 0x000000040000795c */ /* 0x000fe20000300000 */
.L_x_2473:
[----:B------:R-:W2:Y:S01]  /*ee30*/  SYNCS.PHASECHK.TRANS64.TRYWAIT P0, [R6+URZ+0x38840], R20 ;  /* 0x03884014060075a7 */ /* 0x000ea2000800017f */
[----:B------:R-:W-:Y:S04]  /*ee40*/  BSSY B0, `(.L_x_2474) ;  /* 0x0000002000007945 */ /* 0x000fe80003800000 */
[----:B--2---:R-:W-:Y:S05]  /*ee50*/  @!P0 BRA `(.L_x_2475) ;  /* 0x0000004800188947 */ /* 0x004fea0003800000 */
.L_x_2557:
[----:B------:R-:W-:Y:S05]  /*ee60*/  BSYNC B0 ;  /* 0x0000000000007941 */ /* 0x000fea0003800000 */
.L_x_2474:
[----:B------:R-:W-:Y:S01]  /*ee70*/  ULDC.64 UR4, c[0x0][0x300] ;  /* 0x0000c00000047ab9 */ /* 0x000fe20000000a00 */
[----:B------:R-:W-:Y:S01]  /*ee80*/  ULDC.64 UR6, c[0x0][0x2e8] ;  /* 0x0000ba0000067ab9 */ /* 0x000fe20000000a00 */
[----:B------:R-:W-:Y:S01]  /*ee90*/  IMAD R10, R10, UR4, RZ ;  /* 0x000000040a0a7c24 */ /* 0x000fe2000f8e02ff */
[----:B------:R-:W-:Y:S01]  /*eea0*/  LOP3.LUT P2, RZ, R16, 0x1, RZ, 0xc0, !PT ;  /* 0x0000000110ff7812 */ /* 0x000fe2000784c0ff */
[----:B------:R-:W-:-:S04]  /*eeb0*/  IMAD.WIDE.U32 R2, R5, UR4, RZ ;  /* 0x0000000405027c25 */ /* 0x000fc8000f8e00ff */
        /* <DEDUP_REMOVED lines=19> */
[C---:B------:R-:W-:Y:S02]  /*eff0*/  LOP3.LUT P6, RZ, R16.reuse, 0x2, RZ, 0xc0, !PT ;  /* 0x0000000210ff7812 */ /* 0x040fe400078cc0ff */
[----:B------:R-:W-:Y:S02]  /*f000*/  P2R R9, PR, RZ, 0x8 ;  /* 0x00000008ff097803 */ /* 0x000fe40000000000 */
[----:B------:R-:W-:Y:S02]  /*f010*/  LOP3.LUT P3, RZ, R16, 0x20, RZ, 0xc0, !PT ;  /* 0x0000002010ff7812 */ /* 0x000fe4000786c0ff */
[----:B------:R-:W-:-:S02]  /*f020*/  P2R R7, PR, RZ, 0x2 ;  /* 0x00000002ff077803 */ /* 0x000fc40000000000 */
[----:B------:R-:W-:-:S03]  /*f030*/  LOP3.LUT P1, RZ, R16, 0x10, RZ, 0xc0, !PT ;  /* 0x0000001010ff7812 */ /* 0x000fc6000782c0ff */
[----:B---3--:R-:W-:-:S05]  /*f040*/  @P4 IADD3 R14, P0, R28, R14, RZ ;  /* 0x0000000e1c0e4210 */ /* 0x008fca0007f1e0ff */
[----:B----4-:R-:W-:Y:S02]  /*f050*/  @P4 IMAD.X R3, RZ, RZ, R2, P0 ;  /* 0x000000ffff034224 */ /* 0x010fe400000e0602 */
[----:B------:R-:W-:Y:S02]  /*f060*/  @P4 IMAD.MOV.U32 R2, RZ, RZ, R14 ;  /* 0x000000ffff024224 */ /* 0x000fe400078e000e */
[----:B------:R-:W3:Y:S04]  /*f070*/  SHFL.IDX PT, R14, R4, 0x1, 0x181f ;  /* 0x00381f00040e7f89 */ /* 0x000ee800000e0000 */
[----:B------:R-:W-:Y:S04]  /*f080*/  @P4 LDGSTS.E.BYPASS.LTC128B.128 [R0+0x28400], desc[UR50][R2.64], !P6 ;  /* 0x2840000002004fae */ /* 0x000fe8000f101d72 */
[----:B------:R4:W-:Y:S01]  /*f090*/  @P4 LDGSTS.E.BYPASS.LTC128B.128 [R0+0x2c400], desc[UR50][R2.64+0x80], !P2 ;  /* 0x2c40008002004fae */ /* 0x0009e2000d101d72 */
[----:B------:R-:W-:-:S03]  /*f0a0*/  ISETP.NE.AND P4, PT, R8, RZ, PT ;  /* 0x000000ff0800720c */ /* 0x000fc60003f85270 */
[----:B------:R-:W5:Y:S01]  /*f0b0*/  SHFL.IDX PT, R8, R5, 0x1, 0x181f ;  /* 0x00381f0005087f89 */ /* 0x000f6200000e0000 */
[----:B---3--:R-:W-:-:S05]  /*f0c0*/  @P3 IADD3 R14, P0, R28, R14, RZ ;  /* 0x0000000e1c0e3210 */ /* 0x008fca0007f1e0ff */
[----:B----4-:R-:W-:Y:S02]  /*f0d0*/  @P3 IMAD.MOV.U32 R2, RZ, RZ, R14 ;  /* 0x000000ffff023224 */ /* 0x010fe400078e000e */
[----:B------:R-:W3:Y:S01]  /*f0e0*/  SHFL.IDX PT, R14, R4, 0x2, 0x181f ;  /* 0x00581f00040e7f89 */ /* 0x000ee200000e0000 */
[----:B-----5:R-:W-:-:S03]  /*f0f0*/  @P3 IMAD.X R19, RZ, RZ, R8, P0 ;  /* 0x000000ffff133224 */ /* 0x020fc600000e0608 */
[----:B------:R-:W4:Y:S01]  /*f100*/  SHFL.IDX PT, R8, R5, 0x2, 0x181f ;  /* 0x00581f0005087f89 */ /* 0x000f2200000e0000 */
[----:B------:R-:W-:-:S05]  /*f110*/  @P3 IMAD.MOV.U32 R3, RZ, RZ, R19 ;  /* 0x000000ffff033224 */ /* 0x000fca00078e0013 */
[----:B------:R-:W-:Y:S04]  /*f120*/  @P3 LDGSTS.E.BYPASS.LTC128B.128 [R0+0x28c00], desc[UR50][R2.64], !P6 ;  /* 0x28c0000002003fae */ /* 0x000fe8000f101d72 */
[----:B------:R5:W-:Y:S01]  /*f130*/  @P3 LDGSTS.E.BYPASS.LTC128B.128 [R0+0x2cc00], desc[UR50][R2.64+0x80], !P2 ;  /* 0x2cc0008002003fae */ /* 0x000be2000d101d72 */
[----:B------:R-:W-:Y:S02]  /*f140*/  ISETP.NE.AND P3, PT, R9, RZ, PT ;  /* 0x000000ff0900720c */ /* 0x000fe40003f65270 */
[----:B---3--:R-:W-:-:S05]  /*f150*/  @P1 IADD3 R14, P0, R28, R14, RZ ;  /* 0x0000000e1c0e1210 */ /* 0x008fca0007f1e0ff */
[----:B-----5:R-:W-:Y:S02]  /*f160*/  @P1 IMAD.MOV.U32 R2, RZ, RZ, R14 ;  /* 0x000000ffff021224 */ /* 0x020fe400078e000e */
[----:B------:R-:W3:Y:S01]  /*f170*/  SHFL.IDX PT, R14, R4, 0x3, 0x181f ;  /* 0x00781f00040e7f89 */ /* 0x000ee200000e0000 */
[----:B----4-:R-:W-:-:S03]  /*f180*/  @P1 IMAD.X R9, RZ, RZ, R8, P0 ;  /* 0x000000ffff091224 */ /* 0x010fc600000e0608 */
[----:B------:R-:W4:Y:S01]  /*f190*/  SHFL.IDX PT, R8, R5, 0x3, 0x181f ;  /* 0x00781f0005087f89 */ /* 0x000f2200000e0000 */
[----:B------:R-:W-:-:S05]  /*f1a0*/  @P1 IMAD.MOV.U32 R3, RZ, RZ, R9 ;  /* 0x000000ffff031224 */ /* 0x000fca00078e0009 */
[----:B------:R-:W-:Y:S04]  /*f1b0*/  @P1 LDGSTS.E.BYPASS.LTC128B.128 [R0+0x29400], desc[UR50][R2.64], !P6 ;  /* 0x2940000002001fae */ /* 0x000fe8000f101d72 */
[----:B------:R5:W-:Y:S01]  /*f1c0*/  @P1 LDGSTS.E.BYPASS.LTC128B.128 [R0+0x2d400], desc[UR50][R2.64+0x80], !P2 ;  /* 0x2d40008002001fae */ /* 0x000be2000d101d72 */
[----:B------:R-:W-:-:S03]  /*f1d0*/  ISETP.NE.AND P1, PT, R7, RZ, PT ;  /* 0x000000ff0700720c */ /* 0x000fc60003f25270 */
[----:B------:R-:W-:Y:S01]  /*f1e0*/  SHFL.IDX PT, R7, R5, 0x4, 0x181f ;  /* 0x00981f0005077f89 */ /* 0x000fe200000e0000 */
[----:B---3--:R-:W-:-:S05]  /*f1f0*/  @P5 IADD3 R14, P0, R28, R14, RZ ;  /* 0x0000000e1c0e5210 */ /* 0x008fca0007f1e0ff */
[----:B-----5:R-:W-:Y:S02]  /*f200*/  @P5 IMAD.MOV.U32 R2, RZ, RZ, R14 ;  /* 0x000000ffff025224 */ /* 0x020fe400078e000e */
[----:B------:R-:W3:Y:S01]  /*f210*/  SHFL.IDX PT, R14, R4, 0x4, 0x181f ;  /* 0x00981f00040e7f89 */ /* 0x000ee200000e0000 */
[----:B----4-:R-:W-:-:S04]  /*f220*/  @P5 IMAD.X R9, RZ, RZ, R8, P0 ;  /* 0x000000ffff095224 */ /* 0x010fc800000e0608 */
[----:B------:R-:W-:-:S05]  /*f230*/  @P5 IMAD.MOV.U32 R3, RZ, RZ, R9 ;  /* 0x000000ffff035224 */ /* 0x000fca00078e0009 */
[----:B------:R-:W-:Y:S04]  /*f240*/  @P5 LDGSTS.E.BYPASS.LTC128B.128 [R0+0x29c00], desc[UR50][R2.64], !P6 ;  /* 0x29c0000002005fae */ /* 0x000fe8000f101d72 */
[----:B------:R4:W-:Y:S01]  /*f250*/  @P5 LDGSTS.E.BYPASS.LTC128B.128 [R0+0x2dc00], desc[UR50][R2.64+0x80], !P2 ;  /* 0x2dc0008002005fae */ /* 0x0009e2000d101d72 */
[----:B---3--:R-:W-:-:S05]  /*f260*/  @P4 IADD3 R14, P0, R28, R14, RZ ;  /* 0x0000000e1c0e4210 */ /* 0x008fca0007f1e0ff */
[----:B------:R-:W-:Y:S02]  /*f270*/  @P4 IMAD.X R7, RZ, RZ, R7, P0 ;  /* 0x000000ffff074224 */ /* 0x000fe400000e0607 */
[----:B----4-:R-:W-:Y:S02]  /*f280*/  @P4 IMAD.MOV.U32 R2, RZ, RZ, R14 ;  /* 0x000000ffff024224 */ /* 0x010fe400078e000e */
[----:B------:R-:W3:Y:S01]  /*f290*/  SHFL.IDX PT, R14, R4, 0x5, 0x181f ;  /* 0x00b81f00040e7f89 */ /* 0x000ee200000e0000 */
[----:B------:R-:W-:-:S03]  /*f2a0*/  @P4 IMAD.MOV.U32 R3, RZ, RZ, R7 ;  /* 0x000000ffff034224 */ /* 0x000fc600078e0007 */
[----:B------:R-:W4:Y:S04]  /*f2b0*/  SHFL.IDX PT, R7, R5, 0x5, 0x181f ;  /* 0x00b81f0005077f89 */ /* 0x000f2800000e0000 */
[----:B------:R-:W-:Y:S04]  /*f2c0*/  @P4 LDGSTS.E.BYPASS.LTC128B.128 [R0+0x2a400], desc[UR50][R2.64], !P6 ;  /* 0x2a40000002004fae */ /* 0x000fe8000f101d72 */
[----:B------:R5:W-:Y:S01]  /*f2d0*/  @P4 LDGSTS.E.BYPASS.LTC128B.128 [R0+0x2e400], desc[UR50][R2.64+0x80], !P2 ;  /* 0x2e40008002004fae */ /* 0x000be2000d101d72 */
[----:B---3--:R-:W-:-:S05]  /*f2e0*/  @P3 IADD3 R14, P0, R28, R14, RZ ;  /* 0x0000000e1c0e3210 */ /* 0x008fca0007f1e0ff */
[----:B----4-:R-:W-:Y:S02]  /*f2f0*/  @P3 IMAD.X R7, RZ, RZ, R7, P0 ;  /* 0x000000ffff073224 */ /* 0x010fe400000e0607 */
[----:B-----5:R-:W-:Y:S02]  /*f300*/  @P3 IMAD.MOV.U32 R2, RZ, RZ, R14 ;  /* 0x000000ffff023224 */ /* 0x020fe400078e000e */
        /* <DEDUP_REMOVED lines=8> */
[----:B------:R-:W-:Y:S01]  /*f390*/  @P1 IMAD.MOV.U32 R3, RZ, RZ, R7 ;  /* 0x000000ffff031224 */ /* 0x000fe200078e0007 */
[----:B------:R3:W4:Y:S04]  /*f3a0*/  SHFL.IDX PT, R14, R4, 0x7, 0x181f ;  /* 0x00f81f00040e7f89 */ /* 0x00072800000e0000 */
[----:B------:R3:W-:Y:S04]  /*f3b0*/  @P1 LDGSTS.E.BYPASS.LTC128B.128 [R0+0x2b400], desc[UR50][R2.64], !P6 ;  /* 0x2b40000002001fae */ /* 0x0007e8000f101d72 */
[----:B------:R3:W-:Y:S04]  /*f3c0*/  @P1 LDGSTS.E.BYPASS.LTC128B.128 [R0+0x2f400], desc[UR50][R2.64+0x80], !P2 ;  /* 0x2f40008002001fae */ /* 0x0007e8000d101d72 */
[----:B------:R3:W0:Y:S02]  /*f3d0*/  SHFL.IDX PT, R7, R5, 0x7, 0x181f ;  /* 0x00f81f0005077f89 */ /* 0x00062400000e0000 */
.L_x_2575:
[C---:B------:R-:W-:Y:S02]  /*f3e0*/  LOP3.LUT P1, RZ, R16.reuse, 0x100, RZ, 0xc0, !PT ;  /* 0x0000010010ff7812 */ /* 0x040fe4000782c0ff */
[----:B------:R-:W-:-:S11]  /*f3f0*/  LOP3.LUT P3, RZ, R16, 0x2, RZ, 0xc0, !PT ;  /* 0x0000000210ff7812 */ /* 0x000fd6000786c0ff */
[----:B---34-:R-:W-:-:S05]  /*f400*/  @P1 IADD3 R2, P0, R28, R14, RZ ;  /* 0x0000000e1c021210 */ /* 0x018fca0007f1e0ff */
[----:B0-----:R-:W-:Y:S01]  /*f410*/  @P1 IMAD.X R3, RZ, RZ, R7, P0 ;  /* 0x000000ffff031224 */ /* 0x001fe200000e0607 */
[----:B------:R-:W-:-:S04]  /*f420*/  PLOP3.LUT P0, PT, PT, PT, PT, 0x80, 0x0 ;  /* 0x000000000000781c */ /* 0x000fc80003f0f070 */
[----:B------:R-:W-:Y:S01]  /*f430*/  @!PT LDS RZ, [RZ] ;  /* 0x00000000fffff984 */ /* 0x000fe20000000800 */
[----:B------:R-:W-:Y:S01]  /*f440*/  @!PT LDS RZ, [RZ] ;  /* 0x00000000fffff984 */ /* 0x000fe20000000800 */
[----:B------:R-:W-:Y:S01]  /*f450*/  @!PT LDS RZ, [RZ] ;  /* 0x00000000fffff984 */ /* 0x000fe20000000800 */
[----:B------:R0:W-:Y:S04]  /*f460*/  @P1 LDGSTS.E.BYPASS.LTC128B.128 [R0+0x2bc00], desc[UR50][R2.64], !P3 ;  /* 0x2bc0000002001fae */ /* 0x0001e8000d901d72 */
[----:B------:R0:W-:Y:S01]  /*f470*/  @P1 LDGSTS.E.BYPASS.LTC128B.128 [R0+0x2fc00], desc[UR50][R2.64+0x80], !P2 ;  /* 0x2fc0008002001fae */ /* 0x0001e2000d101d72 */
[----:B------:R-:W-:-:S04]  /*f480*/  NOP ;  /* 0x0000000000007918 */ /* 0x000fc80000000000 */
.L_x_2477:
        /* <DEDUP_REMOVED lines=11> */
.L_x_2478:
[----:B------:R-:W-:Y:S01]  /*f540*/  VIADD R0, R17, 0x20400 ;  /* 0x0002040011007836 */ /* 0x000fe20000000000 */
[----:B------:R0:W-:Y:S06]  /*f550*/  SYNCS.ARRIVE.TRANS64.A1T0 RZ, [R6+URZ+0x38830], RZ ;  /* 0x038830ff06ff79a7 */ /* 0x0001ec000810003f */
[----:B------:R-:W-:Y:S05]  /*f560*/  WARPSYNC.ALL ;  /* 0x0000000000007948 */ /* 0x000fea0003800000 */
[----:B------:R-:W-:Y:S01]  /*f570*/  BAR.SYNC.DEFER_BLOCKING 0x8, 0x180 ;  /* 0x0206000000007b1d */ /* 0x000fe20000010000 */
[----:B------:R-:W-:-:S05]  /*f580*/  LOP3.LUT P0, RZ, R0, 0x3ff, RZ, 0xc0, !PT ;  /* 0x000003ff00ff7812 */ /* 0x000fca000780c0ff */
[----:B------:R-:W-:Y:S08]  /*f590*/  BSSY B6, `(.L_x_2479) ;  /* 0x0000012000067945 */ /* 0x000ff00003800000 */
        /* <DEDUP_REMOVED lines=17> */
.L_x_2480:
[----:B------:R-:W-:Y:S05]  /*f6b0*/  BSYNC B6 ;  /* 0x0000000000067941 */ /* 0x000fea0003800000 */
.L_x_2479:
[----:B------:R3:W5:Y:S01]  /*f6c0*/  LDL R8, [R1+0xc] ;  /* 0x00000c0001087983 */ /* 0x0007620000100800 */
[----:B------:R-:W-:Y:S01]  /*f6d0*/  UISETP.NE.AND UP0, UPT, UR48, URZ, UPT ;  /* 0x0000003f3000728c */ /* 0x000fe2000bf05270 */
[----:B------:R-:W-:Y:S01]  /*f6e0*/  IMAD.U32 R4, RZ, RZ, UR43 ;  /* 0x0000002bff047e24 */ /* 0x000fe2000f8e00ff */
[----:B------:R-:W4:Y:S01]  /*f6f0*/  S2R R2, SR_TID.X ;  /* 0x0000000000027919 */ /* 0x000f220000002100 */
[----:B------:R-:W-:Y:S01]  /*f700*/  R2UR UR6, R30 ;  /* 0x000000001e0672ca */ /* 0x000fe200000e0000 */
[----:B------:R-:W-:Y:S02]  /*f710*/  ULDC.64 UR8, c[0x0][0x2d8] ;  /* 0x0000b60000087ab9 */ /* 0x000fe40000000a00 */
[----:B------:R-:W-:Y:S02]  /*f720*/  PLOP3.LUT P0, PT, PT, PT, UP0, 0x80, 0x0 ;  /* 0x000000000000781c */ /* 0x000fe40003f0f008 */
[C---:B------:R-:W-:Y:S02]  /*f730*/  LOP3.LUT P4, RZ, R16.reuse, 0x800, RZ, 0xc0, !PT ;  /* 0x0000080010ff7812 */ /* 0x040fe4000788c0ff */
[----:B------:R-:W-:Y:S01]  /*f740*/  LOP3.LUT P5, RZ, R16, 0x400, RZ, 0xc0, !PT ;  /* 0x0000040010ff7812 */ /* 0x000fe200078ac0ff */
[----:B------:R-:W-:Y:S01]  /*f750*/  @UP0 ULDC UR4, c[0x0][0x44c] ;  /* 0x0001130000040ab9 */ /* 0x000fe20000000800 */
[C---:B----4-:R-:W-:Y:S01]  /*f760*/  LOP3.LUT R18, R2.reuse, 0x7f, RZ, 0xc0, !PT ;  /* 0x0000007f02127812 */ /* 0x050fe200078ec0ff */
[----:B------:R-:W-:-:S03]  /*f770*/  IMAD.SHL.U32 R2, R2, 0x10, RZ ;  /* 0x0000001002027824 */ /* 0x000fc600078e00ff */
[----:B------:R-:W-:-:S04]  /*f780*/  SHF.R.U32.HI R18, RZ, 0x3, R18 ;  /* 0x00000003ff127819 */ /* 0x000fc80000011612 */
[----:B------:R-:W-:-:S05]  /*f790*/  LOP3.LUT R2, R18, 0x70, R2, 0xf8, !PT ;  /* 0x0000007012027812 */ /* 0x000fca00078ef802 */
[----:B------:R-:W-:-:S04]  /*f7a0*/  IMAD R4, R4, 0x80, R2 ;  /* 0x0000008004047824 */ /* 0x000fc800078e0202 */
        /* <DEDUP_REMOVED lines=15> */
[----:B------:R-:W4:Y:S01]  /*f8a0*/  S2R R18, SR_TID.X ;  /* 0x0000000000127919 */ /* 0x000f220000002100 */
        /* <DEDUP_REMOVED lines=20> */
[----:B----4-:R-:W-:Y:S02]  /*f9f0*/  LOP3.LUT R18, R18, 0x7f, RZ, 0xc0, !PT ;  /* 0x0000007f12127812 */ /* 0x010fe400078ec0ff */
[----:B------:R-:W-:Y:S02]  /*fa00*/  IADD3.X R5, R3, UR5, R5, P0, !PT ;  /* 0x0000000503057c10 */ /* 0x000fe400087fe405 */
[----:B------:R-:W-:Y:S01]  /*fa10*/  SHF.R.U32.HI R10, RZ, 0x3, R18 ;  /* 0x00000003ff0a7819 */ /* 0x000fe20000011612 */
[----:B---3--:R-:W-:Y:S06]  /*fa20*/  BRA.DIV UR4, `(.L_x_2481) ;  /* 0x0000004604ac7947 */ /* 0x008fec000b800000 */
[----:B------:R-:W3:Y:S01]  /*fa30*/  SHFL.IDX PT, R14, R0, RZ, 0x181f ;  /* 0x00181fff000e7589 */ /* 0x000ee200000e0000 */
[----:B------:R-:W-:-:S03]  /*fa40*/  IMAD.U32 R4, RZ, RZ, UR43 ;  /* 0x0000002bff047e24 */ /* 0x000fc6000f8e00ff */
[----:B------:R-:W4:Y:S01]  /*fa50*/  SHFL.IDX PT, R2, R5, RZ, 0x181f ;  /* 0x00181fff05027589 */ /* 0x000f2200000e0000 */
[----:B------:R-:W-:-:S03]  /*fa60*/  IMAD R4, R4, 0x80, R10 ;  /* 0x0000008004047824 */ /* 0x000fc600078e020a */
[----:B012---:R-:W-:Y:S01]  /*fa70*/  SHFL.IDX PT, R6, R5, 0x1, 0x181f ;  /* 0x00381f0005067f89 */ /* 0x007fe200000e0000 */
[C---:B------:R-:W-:Y:S01]  /*fa80*/  VIADD R7, R4.reuse, 0x10 ;  /* 0x0000001004077836 */ /* 0x040fe20000000000 */
[----:B------:R-:W-:-:S13]  /*fa90*/  ISETP.GE.AND P1, PT, R4, UR38, PT ;  /* 0x0000002604007c0c */ /* 0x000fda000bf26270 */
[----:B---3--:R-:W-:-:S05]  /*faa0*/  @!P1 IADD3 R14, P0, R28, R14, RZ ;  /* 0x0000000e1c0e9210 */ /* 0x008fca0007f1e0ff */
[----:B----4-:R-:W-:Y:S02]  /*fab0*/  @!P1 IMAD.X R3, RZ, RZ, R2, P0 ;  /* 0x000000ffff039224 */ /* 0x010fe400000e0602 */
        /* <DEDUP_REMOVED lines=63> */
.L_x_2592:
        /* <DEDUP_REMOVED lines=11> */
.L_x_2482:
        /* <DEDUP_REMOVED lines=18> */
.L_x_2593:
[----:B------:R-:W-:Y:S05]  /*10080*/  BSYNC B0 ;  /* 0x0000000000007941 */ /* 0x000fea0003800000 */
.L_x_2483:
[----:B------:R-:W-:-:S06]  /*10090*/  UISETP.GE.AND UP0, UPT, UR44, 0x2, UPT ;  /* 0x000000022c00788c */ /* 0x000fcc000bf06270 */
[----:B------:R-:W-:-:S13]  /*100a0*/  PLOP3.LUT P0, PT, PT, PT, UP0, 0x40, 0x0 ;  /* 0x000000000000781c */ /* 0x000fda0003f0e808 */
[----:B------:R-:W-:Y:S05]  /*100b0*/  @P0 BRA `(.L_x_2485) ;  /* 0x0000001400e40947 */ /* 0x000fea0003800000 */
[----:B------:R-:W-:Y:S01]  /*100c0*/  UIADD3 UR4, UR44, -0x2, URZ ;  /* 0xfffffffe2c047890 */ /* 0x000fe2000fffe03f */
[----:B------:R-:W-:Y:S02]  /*100d0*/  IMAD.MOV.U32 R10, RZ, RZ, R27 ;  /* 0x000000ffff0a7224 */ /* 0x000fe400078e001b */
[----:B------:R-:W-:-:S03]  /*100e0*/  IMAD.MOV.U32 R9, RZ, RZ, R25 ;  /* 0x000000ffff097224 */ /* 0x000fc600078e0019 */
[----:B------:R-:W-:-:S07]  /*100f0*/  IMAD.U32 R26, RZ, RZ, UR4 ;  /* 0x00000004ff1a7e24 */ /* 0x000fce000f8e00ff */
.L_x_2505:
[----:B0-----:R-:W0:Y:S01]  /*10100*/  S2R R0, SR_TID.X ;  /* 0x0000000000007919 */ /* 0x001e220000002100 */
[----:B------:R-:W-:Y:S01]  /*10110*/  ISETP.NE.AND P0, PT, R34, 0x1, PT ;  /* 0x000000012200780c */ /* 0x000fe20003f05270 */
[----:B------:R-:W-:Y:S05]  /*10120*/  YIELD ;  /* 0x0000000000007946 */ /* 0x000fea0003800000 */
[----:B------:R-:W-:Y:S01]  /*10130*/  ULDC.64 UR4, c[0x0][0x428] ;  /* 0x00010a0000047ab9 */ /* 0x000fe20000000a00 */
[----:B------:R-:W-:-:S06]  /*10140*/  VIADD R25, R9, 0x1 ;  /* 0x0000000109197836 */ /* 0x000fcc0000000000 */
[----:B-1----:R-:W1:Y:S08]  /*10150*/  @P0 LDC R3, c[0x0][0x434] ;  /* 0x00010d00ff030b82 */ /* 0x002e700000000800 */
[----:B------:R-:W2:Y:S01]  /*10160*/  @P0 LDC R5, c[0x0][0x438] ;  /* 0x00010e00ff050b82 */ /* 0x000ea20000000800 */
[----:B0-----:R-:W-:-:S04]  /*10170*/  LOP3.LUT R0, R0, 0x7f, RZ, 0xc0, !PT ;  /* 0x0000007f00007812 */ /* 0x001fc800078ec0ff */
[----:B------:R-:W-:-:S05]  /*10180*/  SHF.R.U32.HI R0, RZ, 0x3, R0 ;  /* 0x00000003ff007819 */ /* 0x000fca0000011600 */
[----:B------:R-:W-:-:S05]  /*10190*/  IMAD R6, R26, 0x80, R0 ;  /* 0x000000801a067824 */ /* 0x000fca00078e0200 */
[----:B------:R-:W-:-:S05]  /*101a0*/  IADD3 R6, R28, R6, R33 ;  /* 0x000000061c067210 */ /* 0x000fca0007ffe021 */
[----:B-1----:R-:W-:-:S04]  /*101b0*/  @P0 IMAD.HI.U32 R0, R6, R3, RZ ;  /* 0x0000000306000227 */ /* 0x002fc800078e00ff */
[----:B------:R-:W-:Y:S01]  /*101c0*/  IMAD.MOV.U32 R7, RZ, RZ, R6 ;  /* 0x000000ffff077224 */ /* 0x000fe200078e0006 */
        /* <DEDUP_REMOVED lines=11> */
[----:B------:R-:W-:Y:S02]  /*10280*/  LEA.HI.X R5, R2, UR5, R3, 0x2, P0 ;  /* 0x0000000502057c11 */ /* 0x000fe400080f1403 */
[----:B------:R-:W-:Y:S01]  /*10290*/  ISETP.NE.AND P2, PT, R8, 0x3, PT ;  /* 0x000000030800780c */ /* 0x000fe20003f45270 */
[----:B------:R-:W-:Y:S01]  /*102a0*/  IMAD.MOV R3, RZ, RZ, -R7 ;  /* 0x000000ffff037224 */ /* 0x000fe200078e0a07 */
[----:B------:R-:W-:Y:S02]  /*102b0*/  ISETP.NE.AND P0, PT, R25, 0x2, PT ;  /* 0x000000021900780c */ /* 0x000fe40003f05270 */
[----:B------:R-:W2:Y:S01]  /*102c0*/  LDG.E R5, desc[UR50][R4.64] ;  /* 0x0000003204057981 */ /* 0x000ea2000c1e1900 */
[----:B------:R-:W-:Y:S01]  /*102d0*/  IMAD.MOV.U32 R0, RZ, RZ, R26 ;  /* 0x000000ffff007224 */ /* 0x000fe200078e001a */
[----:B------:R-:W-:Y:S01]  /*102e0*/  SEL R27, RZ, 0x1, P0 ;  /* 0x00000001ff1b7807 */ /* 0x000fe20000000000 */
[----:B------:R-:W-:Y:S01]  /*102f0*/  IMAD R6, R3, UR4, R6 ;  /* 0x0000000403067c24 */ /* 0x000fe2000f8e0206 */
[----:B------:R-:W-:Y:S01]  /*10300*/  SEL R25, R25, RZ, P0 ;  /* 0x000000ff19197207 */ /* 0x000fe20000000000 */
[----:B------:R-:W-:Y:S01]  /*10310*/  VIADD R26, R26, 0xffffffff ;  /* 0xffffffff1a1a7836 */ /* 0x000fe20000000000 */
[----:B------:R-:W-:-:S02]  /*10320*/  LOP3.LUT R27, R10, R27, RZ, 0x3c, !PT ;  /* 0x0000001b0a1b7212 */ /* 0x000fc400078e3cff */
[----:B------:R-:W-:Y:S02]  /*10330*/  ISETP.GT.AND P1, PT, R0, RZ, PT ;  /* 0x000000ff0000720c */ /* 0x000fe40003f24270 */
[----:B--2---:R-:W-:Y:S01]  /*10340*/  SHF.R.S32.HI R19, RZ, 0x1f, R5 ;  /* 0x0000001fff137819 */ /* 0x004fe20000011405 */
[----:B------:R-:W-:Y:S10]  /*10350*/  @!P2 BRA `(.L_x_2486) ;  /* 0x000000000004a947 */ /* 0x000ff40003800000 */
[----:B------:R-:W-:Y:S01]  /*10360*/  BPT.TRAP 0x1 ;  /* 0x000000040000795c */ /* 0x000fe20000300000 */
.L_x_2486:
[----:B------:R-:W-:Y:S01]  /*10370*/  IMAD R0, R25, 0x8, R17 ;  /* 0x0000000819007824 */ /* 0x000fe200078e0211 */
[----:B------:R-:W-:Y:S01]  /*10380*/  SHF.L.U32 R20, R27, 0x1f, RZ ;  /* 0x0000001f1b147819 */ /* 0x000fe200000006ff */
[----:B------:R-:W-:Y:S01]  /*10390*/  BSSY B0, `(.L_x_2487) ;  /* 0x0000004000007945 */ /* 0x000fe20003800000 */
[----:B------:R-:W-:Y:S02]  /*103a0*/  SHF.R.S32.HI R18, RZ, 0x1f, R6 ;  /* 0x0000001fff127819 */ /* 0x000fe40000011406 */
[----:B------:R-:W0:Y:S02]  /*103b0*/  SYNCS.PHASECHK.TRANS64.TRYWAIT P0, [R0+URZ+0x38880], R20 ;  /* 0x03888014000075a7 */ /* 0x000e24000800017f */
[----:B0-----:R-:W-:Y:S05]  /*103c0*/  @!P0 BRA `(.L_x_2488) ;  /* 0x0000004400d88947 */ /* 0x001fea0003800000 */
.L_x_2594:
[----:B------:R-:W-:Y:S05]  /*103d0*/  BSYNC B0 ;  /* 0x0000000000007941 */ /* 0x000fea0003800000 */
.L_x_2487:
[----:B------:R-:W2:Y:S01]  /*103e0*/  LDL R11, [R1] ;  /* 0x00000000010b7983 */ /* 0x000ea20000100800 */
        /* <DEDUP_REMOVED lines=68> */
.L_x_2612:
        /* <DEDUP_REMOVED lines=9> */
.L_x_2490:
        /* <DEDUP_REMOVED lines=11> */
.L_x_2491:
[----:B------:R2:W-:Y:S01]  /*10970*/  SYNCS.ARRIVE.TRANS64.A1T0 RZ, [R0+URZ+0x38870], RZ ;  /* 0x038870ff00ff79a7 */ /* 0x0005e2000810003f */
[----:B------:R-:W-:Y:S05]  /*10980*/  @!P3 BRA `(.L_x_2492) ;  /* 0x000000000004b947 */ /* 0x000fea0003800000 */
[----:B------:R-:W-:Y:S01]  /*10990*/  BPT.TRAP 0x1 ;  /* 0x000000040000795c */ /* 0x000fe20000300000 */
.L_x_2492:
[----:B------:R-:W3:Y:S01]  /*109a0*/  SYNCS.PHASECHK.TRANS64.TRYWAIT P0, [R0+URZ+0x38840], R20 ;  /* 0x03884014000075a7 */ /* 0x000ee2000800017f */
[----:B------:R-:W-:Y:S04]  /*109b0*/  BSSY B0, `(.L_x_2493) ;  /* 0x0000002000007945 */ /* 0x000fe80003800000 */
[----:B---3--:R-:W-:Y:S05]  /*109c0*/  @!P0 BRA `(.L_x_2494) ;  /* 0x0000004800b48947 */ /* 0x008fea0003800000 */
.L_x_2613:
[----:B------:R-:W-:Y:S05]  /*109d0*/  BSYNC B0 ;  /* 0x0000000000007941 */ /* 0x000fea0003800000 */
.L_x_2493:
        /* <DEDUP_REMOVED lines=18> */
[----:B-1----:R-:W-:-:S04]  /*10b00*/  IADD3 R8, P0, R2, UR6, RZ ;  /* 0x0000000602087c10 */ /* 0x002fc8000ff1e0ff */
[----:B------:R-:W-:Y:S01]  /*10b10*/  IADD3.X R5, R5, UR7, R3, P0, !PT ;  /* 0x0000000705057c10 */ /* 0x000fe200087fe403 */
[----:B------:R-:W-:Y:S08]  /*10b20*/  BRA.DIV UR4, `(.L_x_2495) ;  /* 0x0000004a04707947 */ /* 0x000ff0000b800000 */
[----:B------:R-:W1:Y:S04]  /*10b30*/  SHFL.IDX PT, R14, R8, RZ, 0x181f ;  /* 0x00181fff080e7589 */ /* 0x000e6800000e0000 */
[----:B------:R-:W4:Y:S04]  /*10b40*/  SHFL.IDX PT, R3, R5, RZ, 0x181f ;  /* 0x00181fff05037589 */ /* 0x000f2800000e0000 */
[----:B------:R-:W-:Y:S01]  /*10b50*/  SHFL.IDX PT, R7, R5, 0x1, 0x181f ;  /* 0x00381f0005077f89 */ /* 0x000fe200000e0000 */
[----:B-1----:R-:W-:-:S03]  /*10b60*/  IADD3 R2, P0, R28, R14, RZ ;  /* 0x0000000e1c027210 */ /* 0x002fc60007f1e0ff */
[----:B------:R-:W1:Y:S02]  /*10b70*/  SHFL.IDX PT, R14, R8, 0x1, 0x181f ;  /* 0x00381f00080e7f89 */ /* 0x000e6400000e0000 */
[----:B----4-:R-:W-:-:S05]  /*10b80*/  IMAD.X R3, RZ, RZ, R3, P0 ;  /* 0x000000ffff037224 */ /* 0x010fca00000e0603 */
[----:B------:R-:W-:Y:S04]  /*10b90*/  LDGSTS.E.BYPASS.LTC128B.128 [R4+0x28400], desc[UR50][R2.64], !P3 ;  /* 0x2840000002047fae */ /* 0x000fe8000d901d72 */
[----:B------:R4:W-:Y:S01]  /*10ba0*/  LDGSTS.E.BYPASS.LTC128B.128 [R4+0x2c400], desc[UR50][R2.64+0x80], !P2 ;  /* 0x2c40008002047fae */ /* 0x0009e2000d101d72 */
[----:B-1----:R-:W-:-:S03]  /*10bb0*/  IADD3 R6, P0, R28, R14, RZ ;  /* 0x0000000e1c067210 */ /* 0x002fc60007f1e0ff */
[----:B----4-:R-:W-:Y:S04]  /*10bc0*/  SHFL.IDX PT, R3, R5, 0x2, 0x181f ;  /* 0x00581f0005037f89 */ /* 0x010fe800000e0000 */
[----:B------:R-:W1:Y:S01]  /*10bd0*/  SHFL.IDX PT, R14, R8, 0x2, 0x181f ;  /* 0x00581f00080e7f89 */ /* 0x000e6200000e0000 */
[----:B------:R-:W-:-:S05]  /*10be0*/  IMAD.X R7, RZ, RZ, R7, P0 ;  /* 0x000000ffff077224 */ /* 0x000fca00000e0607 */
[----:B------:R-:W-:Y:S04]  /*10bf0*/  LDGSTS.E.BYPASS.LTC128B.128 [R4+0x28c00], desc[UR50][R6.64], !P3 ;  /* 0x28c0000006047fae */ /* 0x000fe8000d901d72 */
[----:B------:R4:W-:Y:S04]  /*10c00*/  LDGSTS.E.BYPASS.LTC128B.128 [R4+0x2cc00], desc[UR50][R6.64+0x80], !P2 ;  /* 0x2cc0008006047fae */ /* 0x0009e8000d101d72 */
[----:B----4-:R-:W-:Y:S01]  /*10c10*/  SHFL.IDX PT, R7, R5, 0x3, 0x181f ;  /* 0x00781f0005077f89 */ /* 0x010fe200000e0000 */
[----:B-1----:R-:W-:-:S03]  /*10c20*/  IADD3 R2, P0, R28, R14, RZ ;  /* 0x0000000e1c027210 */ /* 0x002fc60007f1e0ff */
[----:B------:R-:W1:Y:S02]  /*10c30*/  SHFL.IDX PT, R14, R8, 0x3, 0x181f ;  /* 0x00781f00080e7f89 */ /* 0x000e6400000e0000 */
[----:B------:R-:W-:-:S05]  /*10c40*/  IMAD.X R3, RZ, RZ, R3, P0 ;  /* 0x000000ffff037224 */ /* 0x000fca00000e0603 */
        /* <DEDUP_REMOVED lines=17> */
[----:B------:R-:W-:-:S03]  /*10d60*/  IMAD.X R7, RZ, RZ, R7, P0 ;  /* 0x000000ffff077224 */ /* 0x000fc600000e0607 */
[----:B------:R-:W4:Y:S04]  /*10d70*/  SHFL.IDX PT, R5, R5, 0x7, 0x181f ;  /* 0x00f81f0005057f89 */ /* 0x000f2800000e0000 */
[----:B------:R0:W-:Y:S04]  /*10d80*/  LDGSTS.E.BYPASS.LTC128B.128 [R4+0x2ac00], desc[UR50][R6.64], !P3 ;  /* 0x2ac0000006047fae */ /* 0x0001e8000d901d72 */
[----:B------:R0:W-:Y:S01]  /*10d90*/  LDGSTS.E.BYPASS.LTC128B.128 [R4+0x2ec00], desc[UR50][R6.64+0x80], !P2 ;  /* 0x2ec0008006047fae */ /* 0x0001e2000d101d72 */
[----:B-1----:R-:W-:-:S03]  /*10da0*/  IADD3 R2, P0, R28, R14, RZ ;  /* 0x0000000e1c027210 */ /* 0x002fc60007f1e0ff */
[----:B------:R0:W1:Y:S02]  /*10db0*/  SHFL.IDX PT, R14, R8, 0x7, 0x181f ;  /* 0x00f81f00080e7f89 */ /* 0x00006400000e0000 */
[----:B------:R-:W-:-:S05]  /*10dc0*/  IMAD.X R3, RZ, RZ, R3, P0 ;  /* 0x000000ffff037224 */ /* 0x000fca00000e0603 */
[----:B------:R0:W-:Y:S04]  /*10dd0*/  LDGSTS.E.BYPASS.LTC128B.128 [R4+0x2b400], desc[UR50][R2.64], !P3 ;  /* 0x2b40000002047fae */ /* 0x0001e8000d901d72 */
[----:B----4-:R0:W-:Y:S02]  /*10de0*/  LDGSTS.E.BYPASS.LTC128B.128 [R4+0x2f400], desc[UR50][R2.64+0x80], !P2 ;  /* 0x2f40008002047fae */ /* 0x0101e4000d101d72 */
.L_x_2631:
[----:B01----:R-:W-:-:S05]  /*10df0*/  IADD3 R2, P0, R28, R14, RZ ;  /* 0x0000000e1c027210 */ /* 0x003fca0007f1e0ff */
        /* <DEDUP_REMOVED lines=8> */
.L_x_2496:
        /* <DEDUP_REMOVED lines=11> */
.L_x_2497:
[----:B------:R2:W-:Y:S02]  /*10f30*/  SYNCS.ARRIVE.TRANS64.A1T0 RZ, [R0+URZ+0x38830], RZ ;  /* 0x038830ff00ff79a7 */ /* 0x0005e4000810003f */
[----:B--23--:R-:W-:-:S05]  /*10f40*/  IMAD.U32 R0, RZ, RZ, UR46 ;  /* 0x0000002eff007e24 */ /* 0x00cfca000f8e00ff */
[----:B------:R-:W-:-:S13]  /*10f50*/  ISETP.NE.AND P0, PT, R0, 0x3, PT ;  /* 0x000000030000780c */ /* 0x000fda0003f05270 */
[----:B------:R-:W-:Y:S05]  /*10f60*/  @!P0 BRA `(.L_x_2498) ;  /* 0x0000000000048947 */ /* 0x000fea0003800000 */
[----:B------:R-:W-:Y:S01]  /*10f70*/  BPT.TRAP 0x1 ;  /* 0x000000040000795c */ /* 0x000fe20000300000 */
.L_x_2498:
[----:B------:R-:W-:Y:S01]  /*10f80*/  LOP3.LUT R3, R10, 0x1, RZ, 0x3c, !PT ;  /* 0x000000010a037812 */ /* 0x000fe200078e3cff */
[----:B------:R-:W-:Y:S01]  /*10f90*/  IMAD R18, R9, 0x8, R17 ;  /* 0x0000000809127824 */ /* 0x000fe200078e0211 */
[----:B------:R-:W-:Y:S02]  /*10fa0*/  BSSY B0, `(.L_x_2499) ;  /* 0x0000004000007945 */ /* 0x000fe40003800000 */
[----:B------:R-:W-:-:S04]  /*10fb0*/  SHF.L.U32 R3, R3, 0x1f, RZ ;  /* 0x0000001f03037819 */ /* 0x000fc800000006ff */
[----:B------:R-:W0:Y:S02]  /*10fc0*/  SYNCS.PHASECHK.TRANS64.TRYWAIT P2, [R18+URZ+0x38870], R3 ;  /* 0x03887003120075a7 */ /* 0x000e24000804017f */
[----:B0-----:R-:W-:Y:S05]  /*10fd0*/  @!P2 BRA `(.L_x_2500) ;  /* 0x0000004c0068a947 */ /* 0x001fea0003800000 */
.L_x_2632:
[----:B------:R-:W-:Y:S05]  /*10fe0*/  BSYNC B0 ;  /* 0x0000000000007941 */ /* 0x000fea0003800000 */
.L_x_2499:
[----:B------:R-:W-:-:S05]  /*10ff0*/  IMAD.U32 R0, RZ, RZ, UR45 ;  /* 0x0000002dff007e24 */ /* 0x000fca000f8e00ff */
[----:B------:R-:W-:-:S13]  /*11000*/  ISETP.NE.AND P2, PT, R0, 0x3, PT ;  /* 0x000000030000780c */ /* 0x000fda0003f45270 */
[----:B------:R-:W-:Y:S05]  /*11010*/  @!P2 BRA `(.L_x_2501) ;  /* 0x000000000004a947 */ /* 0x000fea0003800000 */
[----:B------:R-:W-:Y:S01]  /*11020*/  BPT.TRAP 0x1 ;  /* 0x000000040000795c */ /* 0x000fe20000300000 */
.L_x_2501:
[----:B------:R-:W-:Y:S01]  /*11030*/  SHF.L.U32 R5, R10, 0x1f, RZ ;  /* 0x0000001f0a057819 */ /* 0x000fe200000006ff */
[----:B0-----:R-:W-:-:S03]  /*11040*/  IMAD.SHL.U32 R3, R9, 0x8000, RZ ;  /* 0x0000800009037824 */ /* 0x001fc600078e00ff */
[----:B------:R-:W0:Y:S02]  /*11050*/  SYNCS.PHASECHK.TRANS64.TRYWAIT P2, [R18+URZ+0x38860], R5 ;  /* 0x03886005120075a7 */ /* 0x000e24000804017f */
[----:B0-----:R-:W-:Y:S05]  /*11060*/  @!P2 BRA `(.L_x_2502) ;  /* 0x0000004c0058a947 */ /* 0x001fea0003800000 */
.L_x_2633:
[----:B------:R-:W2:Y:S04]  /*11070*/  LDL R0, [R1+0x8] ;  /* 0x0000080001007983 */ /* 0x000ea80000100800 */
[----:B------:R-:W3:Y:S01]  /*11080*/  LDL R12, [R1+0x4] ;  /* 0x00000400010c7983 */ /* 0x000ee20000100800 */
[----:B------:R-:W-:Y:S05]  /*11090*/  WARPSYNC.ALL ;  /* 0x0000000000007948 */ /* 0x000fea0003800000 */
[----:B------:R-:W-:-:S05]  /*110a0*/  IMAD.U32 R35, RZ, RZ, UR45 ;  /* 0x0000002dff237e24 */ /* 0x000fca000f8e00ff */
[----:B------:R-:W-:Y:S02]  /*110b0*/  ISETP.NE.AND P2, PT, R35, 0x3, PT ;  /* 0x000000032300780c */ /* 0x000fe40003f45270 */
[----:B--2---:R-:W-:Y:S02]  /*110c0*/  LOP3.LUT R2, R3, R0, RZ, 0xfc, !PT ;  /* 0x0000000003027212 */ /* 0x004fe400078efcff */
[----:B---3--:R-:W-:-:S03]  /*110d0*/  IADD3 R3, R17, R3, R12 ;  /* 0x0000000311037210 */ /* 0x008fc60007ffe00c */
[----:B------:R-:W-:Y:S01]  /*110e0*/  IMAD.IADD R2, R17, 0x1, R2 ;  /* 0x0000000111027824 */ /* 0x000fe200078e0202 */
[----:B------:R-:W-:-:S03]  /*110f0*/  IADD3 R19, R31, 0x400, R3 ;  /* 0x000004001f137810 */ /* 0x000fc60007ffe003 */
[----:B------:R-:W-:Y:S01]  /*11100*/  IMAD.IADD R0, R36, 0x1, R2 ;  /* 0x0000000124007824 */ /* 0x000fe200078e0202 */
[----:B0-----:R-:W0:Y:S02]  /*11110*/  LDSM.16.MT88.4 R4, [R2+0x10400] ;  /* 0x010400000204783b */ /* 0x001e240000004200 */
        /* <DEDUP_REMOVED lines=105> */
.L_x_2503:
[----:B-1----:R1:W-:Y:S01]  /*117b0*/  SYNCS.ARRIVE.TRANS64.A1T0 RZ, [R18+URZ+0x38850], RZ ;  /* 0x038850ff12ff79a7 */ /* 0x0023e2000810003f */
[----:B------:R-:W-:Y:S06]  /*117c0*/  BAR.SYNC.DEFER_BLOCKING 0x2, 0x80 ;  /* 0x0082000000007b1d */ /* 0x000fec0000010000 */
[----:B------:R-:W-:Y:S05]  /*117d0*/  @!P0 BRA `(.L_x_2504) ;  /* 0x0000000000048947 */ /* 0x000fea0003800000 */
[----:B------:R-:W-:Y:S01]  /*117e0*/  BPT.TRAP 0x1 ;  /* 0x000000040000795c */ /* 0x000fe20000300000 */
.L_x_2504:
[----:B-1----:R-:W-:Y:S02]  /*117f0*/  VIADD R18, R18, 0x38880 ;  /* 0x0003888012127836 */ /* 0x002fe40000000000 */
[----:B0-----:R-:W-:Y:S02]  /*11800*/  IMAD.MOV.U32 R10, RZ, RZ, R27 ;  /* 0x000000ffff0a7224 */ /* 0x001fe400078e001b */
[----:B------:R-:W-:Y:S01]  /*11810*/  IMAD.MOV.U32 R9, RZ, RZ, R25 ;  /* 0x000000ffff097224 */ /* 0x000fe200078e0019 */
[----:B------:R-:W-:-:S04]  /*11820*/  PRMT R18, R37, 0x654, R18 ;  /* 0x0000065425127816 */ /* 0x000fc80000000012 */
[----:B------:R1:W-:Y:S01]  /*11830*/  SYNCS.ARRIVE.TRANS64.RED.A1T0 RZ, [R18+URZ], RZ ;  /* 0x000000ff12ff79a7 */ /* 0x0003e2000810043f */
[----:B------:R-:W-:Y:S05]  /*11840*/  @P1 BRA `(.L_x_2505) ;  /* 0xffffffe8002c1947 */ /* 0x000fea000383ffff */
.L_x_2485:
[----:B0-----:R-:W0:Y:S01]  /*11850*/  S2R R0, SR_TID.X ;  /* 0x0000000000007919 */ /* 0x001e220000002100 */
[----:B------:R-:W-:Y:S01]  /*11860*/  BSSY B0, `(.L_x_2506) ;  /* 0x0000012000007945 */ /* 0x000fe20003800000 */
[----:B------:R-:W-:Y:S01]  /*11870*/  IMAD.U32 R6, RZ, RZ, UR46 ;  /* 0x0000002eff067e24 */ /* 0x000fe2000f8e00ff */
[----:B0-----:R-:W-:-:S04]  /*11880*/  LOP3.LUT R0, R0, 0x7f, RZ, 0xc0, !PT ;  /* 0x0000007f00007812 */ /* 0x001fc800078ec0ff */
[----:B------:R-:W-:-:S13]  /*11890*/  ISETP.NE.AND P0, PT, R0, RZ, PT ;  /* 0x000000ff0000720c */ /* 0x000fda0003f05270 */
[----:B------:R-:W-:Y:S05]  /*118a0*/  @P0 BRA `(.L_x_2507) ;  /* 0x0000000000340947 */ /* 0x000fea0003800000 */
[----:B------:R-:W0:Y:S01]  /*118b0*/  S2R R7, SR_LANEID ;  /* 0x0000000000077919 */ /* 0x000e220000000000 */
[----:B------:R-:W-:Y:S01]  /*118c0*/  VOTEU.ANY UR4, UPT, PT ;  /* 0x0000000000047886 */ /* 0x000fe200038e0100 */
[----:B------:R-:W2:Y:S01]  /*118d0*/  LDC.64 R2, c[0x0][0xc80] ;  /* 0x00032000ff027b82 */ /* 0x000ea20000000a00 */
[----:B------:R-:W0:Y:S08]  /*118e0*/  FLO.U32 R0, UR4 ;  /* 0x0000000400007d00 */ /* 0x000e3000080e0000 */
[----:B------:R-:W2:Y:S01]  /*118f0*/  POPC R5, UR4 ;  /* 0x0000000400057d09 */ /* 0x000ea20008000000 */
[----:B0-----:R-:W-:-:S13]  /*11900*/  ISETP.EQ.U32.AND P1, PT, R0, R7, PT ;  /* 0x000000070000720c */ /* 0x001fda0003f22070 */
[----:B--2---:R-:W2:Y:S01]  /*11910*/  @P1 ATOMG.E.ADD.STRONG.GPU PT, R3, desc[UR50][R2.64], R5 ;  /* 0x00000005020319a8 */ /* 0x004ea200081ee1f2 */
[----:B------:R-:W0:Y:S02]  /*11920*/  S2R R4, SR_LTMASK ;  /* 0x0000000000047919 */ /* 0x000e240000003900 */
[----:B0-----:R-:W-:-:S04]  /*11930*/  LOP3.LUT R4, R4, UR4, RZ, 0xc0, !PT ;  /* 0x0000000404047c12 */ /* 0x001fc8000f8ec0ff */
[----:B------:R-:W0:Y:S01]  /*11940*/  POPC R7, R4 ;  /* 0x0000000400077309 */ /* 0x000e220000000000 */
[----:B--2---:R-:W0:Y:S02]  /*11950*/  SHFL.IDX PT, R0, R3, R0, 0x1f ;  /* 0x00001f0003007589 */ /* 0x004e2400000e0000 */
[----:B0-----:R-:W-:-:S05]  /*11960*/  IADD3 R0, R0, UR47, R7 ;  /* 0x0000002f00007c10 */ /* 0x001fca000fffe007 */
[----:B------:R0:W-:Y:S02]  /*11970*/  STL [R1+0x10], R0 ;  /* 0x0000100001007387 */ /* 0x0001e40000100800 */
.L_x_2507:
[----:B------:R-:W-:Y:S05]  /*11980*/  BSYNC B0 ;  /* 0x0000000000007941 */ /* 0x000fea0003800000 */
.L_x_2506:
[----:B------:R-:W-:-:S13]  /*11990*/  ISETP.NE.AND P1, PT, R6, 0x3, PT ;  /* 0x000000030600780c */ /* 0x000fda0003f25270 */
[----:B------:R-:W-:Y:S05]  /*119a0*/  @!P1 BRA `(.L_x_2508) ;  /* 0x0000000000049947 */ /* 0x000fea0003800000 */
[----:B------:R-:W-:Y:S01]  /*119b0*/  BPT.TRAP 0x1 ;  /* 0x000000040000795c */ /* 0x000fe20000300000 */
.L_x_2508:
[----:B0-----:R-:W-:Y:S01]  /*119c0*/  LOP3.LUT R0, R27, 0x1, RZ, 0x3c, !PT ;  /* 0x000000011b007812 */ /* 0x001fe200078e3cff */
[----:B------:R-:W-:Y:S01]  /*119d0*/  IMAD R19, R25, 0x8, R17 ;  /* 0x0000000819137824 */ /* 0x000fe200078e0211 */
[----:B------:R-:W-:Y:S02]  /*119e0*/  BSSY B0, `(.L_x_2509) ;  /* 0x0000004000007945 */ /* 0x000fe40003800000 */
[----:B------:R-:W-:-:S04]  /*119f0*/  SHF.L.U32 R0, R0, 0x1f, RZ ;  /* 0x0000001f00007819 */ /* 0x000fc800000006ff */
[----:B------:R-:W0:Y:S02]  /*11a00*/  SYNCS.PHASECHK.TRANS64.TRYWAIT P2, [R19+URZ+0x38870], R0 ;  /* 0x03887000130075a7 */ /* 0x000e24000804017f */
[----:B0-----:R-:W-:Y:S05]  /*11a10*/  @!P2 BRA `(.L_x_2510) ;  /* 0x000000440000a947 */ /* 0x001fea0003800000 */
.L_x_2634:
[----:B------:R-:W-:Y:S05]  /*11a20*/  BSYNC B0 ;  /* 0x0000000000007941 */ /* 0x000fea0003800000 */
.L_x_2509:
[----:B------:R-:W-:-:S05]  /*11a30*/  IMAD.U32 R2, RZ, RZ, UR45 ;  /* 0x0000002dff027e24 */ /* 0x000fca000f8e00ff */
[----:B------:R-:W-:-:S13]  /*11a40*/  ISETP.NE.AND P2, PT, R2, 0x3, PT ;  /* 0x000000030200780c */ /* 0x000fda0003f45270 */
[----:B------:R-:W-:Y:S05]  /*11a50*/  @!P2 BRA `(.L_x_2511) ;  /* 0x000000000004a947 */ /* 0x000fea0003800000 */
[----:B------:R-:W-:Y:S01]  /*11a60*/  BPT.TRAP 0x1 ;  /* 0x000000040000795c */ /* 0x000fe20000300000 */
.L_x_2511:
[----:B0-----:R-:W-:Y:S01]  /*11a70*/  SHF.L.U32 R0, R27, 0x1f, RZ ;  /* 0x0000001f1b007819 */ /* 0x001fe200000006ff */
[----:B-1----:R-:W-:-:S03]  /*11a80*/  IMAD.SHL.U32 R18, R25, 0x8000, RZ ;  /* 0x0000800019127824 */ /* 0x002fc600078e00ff */
[----:B------:R-:W0:Y:S02]  /*11a90*/  SYNCS.PHASECHK.TRANS64.TRYWAIT P2, [R19+URZ+0x38860], R0 ;  /* 0x03886000130075a7 */ /* 0x000e24000804017f */
[----:B0-----:R-:W-:Y:S05]  /*11aa0*/  @!P2 BRA `(.L_x_2512) ;  /* 0x0000004000f0a947 */ /* 0x001fea0003800000 */
.L_x_2635:
[----:B------:R-:W0:Y:S04]  /*11ab0*/  LDL R2, [R1+0x8] ;  /* 0x0000080001027983 */ /* 0x000e280000100800 */
[----:B------:R-:W2:Y:S01]  /*11ac0*/  LDL R3, [R1+0x4] ;  /* 0x0000040001037983 */ /* 0x000ea20000100800 */
[----:B------:R-:W-:Y:S05]  /*11ad0*/  WARPSYNC.ALL ;  /* 0x0000000000007948 */ /* 0x000fea0003800000 */
[----:B------:R-:W-:-:S05]  /*11ae0*/  IMAD.U32 R24, RZ, RZ, UR45 ;  /* 0x0000002dff187e24 */ /* 0x000fca000f8e00ff */
[----:B------:R-:W-:Y:S02]  /*11af0*/  ISETP.NE.AND P2, PT, R24, 0x3, PT ;  /* 0x000000031800780c */ /* 0x000fe40003f45270 */
[----:B0-----:R-:W-:Y:S02]  /*11b00*/  LOP3.LUT R0, R18, R2, RZ, 0xfc, !PT ;  /* 0x0000000212007212 */ /* 0x001fe400078efcff */
[----:B--2---:R-:W-:-:S03]  /*11b10*/  IADD3 R3, R17, R18, R3 ;  /* 0x0000001211037210 */ /* 0x004fc60007ffe003 */
[----:B------:R-:W-:Y:S01]  /*11b20*/  IMAD.IADD R0, R17, 0x1, R0 ;  /* 0x0000000111007824 */ /* 0x000fe200078e0200 */
[----:B------:R-:W-:-:S03]  /*11b30*/  IADD3 R18, R31, 0x400, R3 ;  /* 0x000004001f127810 */ /* 0x000fc60007ffe003 */
[----:B------:R-:W-:Y:S01]  /*11b40*/  IMAD.IADD R2, R36, 0x1, R0 ;  /* 0x0000000124027824 */ /* 0x000fe200078e0200 */
[----:B------:R-:W0:Y:S04]  /*11b50*/  LDSM.16.MT88.4 R8, [R0+0x10400] ;  /* 0x010400000008783b */ /* 0x000e280000004200 */
[----:B------:R-:W1:Y:S01]  /*11b60*/  LDSM.16.MT88.4 R4, [R2+0x10400] ;  /* 0x010400000204783b */ /* 0x000e620000004200 */
[C-C-:B0-----:R-:W-:Y:S02]  /*11b70*/  PRMT R12, R8.reuse, 0x6420, R9.reuse ;  /* 0x00006420080c7816 */ /* 0x141fe40000000009 */
[----:B------:R-:W-:Y:S02]  /*11b80*/  PRMT R13, R8, 0x7531, R9 ;  /* 0x00007531080d7816 */ /* 0x000fe40000000009 */
[----:B------:R-:W-:-:S02]  /*11b90*/  PRMT R14, R10, 0x6420, R11 ;  /* 0x000064200a0e7816 */ /* 0x000fc4000000000b */
        /* <DEDUP_REMOVED lines=101> */
.L_x_2513:
[----:B-1----:R1:W-:Y:S01]  /*121f0*/  SYNCS.ARRIVE.TRANS64.A1T0 RZ, [R19+URZ+0x38850], RZ ;  /* 0x038850ff13ff79a7 */ /* 0x0023e2000810003f */
[----:B------:R-:W-:Y:S06]  /*12200*/  BAR.SYNC.DEFER_BLOCKING 0x2, 0x80 ;  /* 0x0082000000007b1d */ /* 0x000fec0000010000 */
[----:B------:R-:W-:Y:S05]  /*12210*/  @!P1 BRA `(.L_x_2514) ;  /* 0x0000000000049947 */ /* 0x000fea0003800000 */
[----:B------:R-:W-:Y:S01]  /*12220*/  BPT.TRAP 0x1 ;  /* 0x000000040000795c */ /* 0x000fe20000300000 */
.L_x_2514:
[----:B------:R-:W-:Y:S02]  /*12230*/  VIADD R0, R19, 0x38880 ;  /* 0x0003888013007836 */ /* 0x000fe40000000000 */
[----:B------:R-:W-:-:S03]  /*12240*/  VIADD R25, R25, 0x1 ;  /* 0x0000000119197836 */ /* 0x000fc60000000000 */
[----:B------:R-:W-:Y:S02]  /*12250*/  PRMT R0, R37, 0x654, R0 ;  /* 0x0000065425007816 */ /* 0x000fe40000000000 */
[C---:B------:R-:W-:Y:S02]  /*12260*/  ISETP.NE.AND P1, PT, R25.reuse, 0x2, PT ;  /* 0x000000021900780c */ /* 0x040fe40003f25270 */
[----:B------:R2:W-:Y:S02]  /*12270*/  SYNCS.ARRIVE.TRANS64.RED.A1T0 RZ, [R0+URZ], RZ ;  /* 0x000000ff00ff79a7 */ /* 0x0005e4000810043f */
[----:B------:R-:W-:Y:S02]  /*12280*/  SEL R2, RZ, 0x1, P1 ;  /* 0x00000001ff027807 */ /* 0x000fe40000800000 */
[----:B------:R-:W-:Y:S02]  /*12290*/  SEL R25, R25, RZ, P1 ;  /* 0x000000ff19197207 */ /* 0x000fe40000800000 */
[----:B------:R-:W-:-:S07]  /*122a0*/  LOP3.LUT R27, R27, R2, RZ, 0x3c, !PT ;  /* 0x000000021b1b7212 */ /* 0x000fce00078e3cff */
.L_x_2457:
[----:B------:R-:W-:Y:S05]  /*122b0*/  BSYNC B7 ;  /* 0x0000000000077941 */ /* 0x000fea0003800000 */
.L_x_2455:
[----:B------:R3:W5:Y:S01]  /*122c0*/  LDL R2, [R1+0x10] ;  /* 0x0000100001027983 */ /* 0x0007620000100800 */
[----:B------:R-:W-:-:S13]  /*122d0*/  LOP3.LUT P1, RZ, R16, 0x1000, RZ, 0xc0, !PT ;  /* 0x0000100010ff7812 */ /* 0x000fda000782c0ff */
[----:B---3--:R-:W-:Y:S05]  /*122e0*/  @!P1 BRA `(.L_x_2515) ;  /* 0x0000000000249947 */ /* 0x008fea0003800000 */
[----:B------:R-:W3:Y:S08]  /*122f0*/  S2UR UR4, SR_CgaCtaId ;  /* 0x00000000000479c3 */ /* 0x000ef00000008800 */
[----:B------:R-:W-:Y:S01]  /*12300*/  BAR.SYNC.DEFER_BLOCKING 0x5, 0x180 ;  /* 0x0146000000007b1d */ /* 0x000fe20000010000 */
[----:B0-2---:R-:W-:Y:S01]  /*12310*/  MOV R0, 0x400 ;  /* 0x0000040000007802 */ /* 0x005fe20000000f00 */
[----:B---3--:R-:W-:-:S05]  /*12320*/  IMAD.U32 R37, RZ, RZ, UR4 ;  /* 0x00000004ff257e24 */ /* 0x008fca000f8e00ff */
[----:B------:R-:W-:-:S05]  /*12330*/  LEA R17, R37, R0, 0x18 ;  /* 0x0000000025117211 */ /* 0x000fca00078ec0ff */
[----:B-----5:R-:W0:Y:S04]  /*12340*/  LDS R2, [R17+0x388d0] ;  /* 0x0388d00011027984 */ /* 0x020e280000000800 */
[----:B0-----:R0:W-:Y:S01]  /*12350*/  STL [R1+0x10], R2 ;  /* 0x0000100201007387 */ /* 0x0011e20000100800 */
[----:B------:R-:W-:Y:S06]  /*12360*/  BAR.ARV 0x4, 0x180 ;  /* 0x0106000000007b1d */ /* 0x000fec0000002000 */
[----:B------:R-:W-:Y:S05]  /*12370*/  BRA `(.L_x_2516) ;  /* 0x0000000000207947 */ /* 0x000fea0003800000 */
.L_x_2515:
[----:B------:R-:W3:Y:S01]  /*12380*/  @!P0 S2R R37, SR_CgaCtaId ;  /* 0x0000000000258919 */ /* 0x000ee20000008800 */
[----:B0-2---:R-:W-:Y:S01]  /*12390*/  @!P0 MOV R0, 0x400 ;  /* 0x0000040000008802 */ /* 0x005fe20000000f00 */
[----:B------:R-:W-:Y:S03]  /*123a0*/  BAR.SYNC.DEFER_BLOCKING 0x4, 0x180 ;  /* 0x0106000000007b1d */ /* 0x000fe60000010000 */
[----:B---3--:R-:W-:-:S03]  /*123b0*/  @!P0 LEA R17, R37, R0, 0x18 ;  /* 0x0000000025118211 */ /* 0x008fc600078ec0ff */
[----:B-----5:R-:W0:Y:S04]  /*123c0*/  SHFL.IDX PT, R0, R2, RZ, 0x1f ;  /* 0x00001fff02007589 */ /* 0x020e2800000e0000 */
[----:B------:R2:W-:Y:S04]  /*123d0*/  @!P0 STS [R17+0x388d0], R2 ;  /* 0x0388d00211008388 */ /* 0x0005e80000000800 */
[----:B0-----:R2:W-:Y:S01]  /*123e0*/  STL [R1+0x10], R0 ;  /* 0x0000100001007387 */ /* 0x0015e20000100800 */
[----:B------:R-:W-:Y:S06]  /*123f0*/  BAR.ARV 0x5, 0x180 ;  /* 0x0146000000007b1d */ /* 0x000fec0000002000 */
.L_x_2516:
[----:B--2---:R-:W2:Y:S01]  /*12400*/  LDL R0, [R1+0x10] ;  /* 0x0000100001007983 */ /* 0x004ea20000100800 */
[----:B------:R-:W-:Y:S02]  /*12410*/  ULDC UR4, c[0x0][0xc38] ;  /* 0x00030e0000047ab9 */ /* 0x000fe40000000800 */
[----:B--2---:R-:W-:-:S13]  /*12420*/  ISETP.GE.AND P0, PT, R0, UR4, PT ;  /* 0x0000000400007c0c */ /* 0x004fda000bf06270 */
[----:B------:R-:W-:Y:S05]  /*12430*/  @!P0 BRA `(.L_x_2517) ;  /* 0xffffffb000bc8947 */ /* 0x000fea000383ffff */
.L_x_2452:
[----:B------:R-:W2:Y:S01]  /*12440*/  LDL.LU R0, [R1+0x14] ;  /* 0x0000140001007983 */ /* 0x000ea20000300800 */
[----:B------:R-:W-:Y:S01]  /*12450*/  BSSY B0, `(.L_x_2518) ;  /* 0x000000b000007945 */ /* 0x000fe20003800000 */
[----:B------:R-:W3:Y:S01]  /*12460*/  S2R R5, SR_CgaCtaId ;  /* 0x0000000000057919 */ /* 0x000ee20000008800 */
[----:B--2---:R-:W-:-:S05]  /*12470*/  VIADD R0, R0, 0x1 ;  /* 0x0000000100007836 */ /* 0x004fca0000000000 */
        /* <DEDUP_REMOVED lines=8> */
.L_x_2636:
[----:B------:R-:W-:Y:S05]  /*12500*/  BSYNC B0 ;  /* 0x0000000000007941 */ /* 0x000fea0003800000 */
.L_x_2518:
[----:B------:R-:W-:-:S03]  /*12510*/  UMOV UR4, 0xffffffff ;  /* 0xffffffff00047882 */ /* 0x000fc60000000000 */
[----:B------:R-:W-:Y:S05]  /*12520*/  BRA.DIV UR4, `(.L_x_2520) ;  /* 0x0000003a04787947 */ /* 0x000fea000b800000 */
[----:B0-----:R-:W0:Y:S02]  /*12530*/  S2R R0, SR_TID.X ;  /* 0x0000000000007919 */ /* 0x001e240000002100 */
[----:B0-----:R-:W-:-:S04]  /*12540*/  SHF.R.U32.HI R0, RZ, 0x5, R0 ;  /* 0x00000005ff007819 */ /* 0x001fc80000011600 */
[----:B------:R-:W-:-:S05]  /*12550*/  LOP3.LUT R0, R0, 0x3, RZ, 0xc0, !PT ;  /* 0x0000000300007812 */ /* 0x000fca00078ec0ff */
[----:B------:R0:W2:Y:S02]  /*12560*/  SHFL.IDX PT, R14, R0, RZ, 0x1f ;  /* 0x00001fff000e7589 */ /* 0x0000a400000e0000 */
.L_x_2639:
[----:B--2---:R-:W-:Y:S01]  /*12570*/  ISETP.NE.AND P0, PT, R14, RZ, PT ;  /* 0x000000ff0e00720c */ /* 0x004fe20003f05270 */
[----:B------:R-:W-:-:S12]  /*12580*/  BSSY B0, `(.L_x_2521) ;  /* 0x000002c000007945 */ /* 0x000fd80003800000 */
[----:B------:R-:W-:Y:S05]  /*12590*/  @P0 BRA `(.L_x_2522) ;  /* 0x0000000000a80947 */ /* 0x000fea0003800000 */
[----:B------:R-:W-:-:S03]  /*125a0*/  UMOV UR4, 0xffffffff ;  /* 0xffffffff00047882 */ /* 0x000fc60000000000 */
[----:B------:R-:W-:Y:S05]  /*125b0*/  BRA.DIV UR4, `(.L_x_2523) ;  /* 0x0000003a04887947 */ /* 0x000fea000b800000 */
[----:B------:R-:W-:-:S13]  /*125c0*/  ELECT P6, URZ, PT ;  /* 0x00000000003f782f */ /* 0x000fda00038c0000 */
.L_x_2642:
[----:B------:R-:W-:Y:S05]  /*125d0*/  @!P6 BRA `(.L_x_2522) ;  /* 0x000000000098e947 */ /* 0x000fea0003800000 */
[----:B------:R-:W-:-:S06]  /*125e0*/  ULOP3.LUT UR4, UR37, 0x2, URZ, 0xfc, !UPT ;  /* 0x0000000225047892 */ /* 0x000fcc000f8efc3f */
[----:B0-----:R-:W-:-:S05]  /*125f0*/  IMAD.U32 R0, RZ, RZ, UR4 ;  /* 0x00000004ff007e24 */ /* 0x001fca000f8e00ff */
[----:B------:R-:W-:-:S13]  /*12600*/  ISETP.NE.AND P0, PT, R0, 0x3, PT ;  /* 0x000000030000780c */ /* 0x000fda0003f05270 */
[----:B------:R-:W-:Y:S05]  /*12610*/  @!P0 BRA `(.L_x_2524) ;  /* 0x0000000000048947 */ /* 0x000fea0003800000 */
[----:B------:R-:W-:Y:S01]  /*12620*/  BPT.TRAP 0x1 ;  /* 0x000000040000795c */ /* 0x000fe20000300000 */
.L_x_2524:
[----:B------:R-:W-:Y:S01]  /*12630*/  IMAD R3, R25, 0x8, R5 ;  /* 0x0000000819037824 */ /* 0x000fe200078e0205 */
[----:B------:R-:W-:Y:S01]  /*12640*/  SHF.L.U32 R2, R27, 0x1f, RZ ;  /* 0x0000001f1b027819 */ /* 0x000fe200000006ff */
[----:B------:R-:W-:-:S03]  /*12650*/  VIADD R25, R25, 0x1 ;  /* 0x0000000119197836 */ /* 0x000fc60000000000 */
[----:B------:R-:W0:Y:S02]  /*12660*/  SYNCS.PHASECHK.TRANS64.TRYWAIT P1, [R3+URZ+0x38840], R2 ;  /* 0x03884002030075a7 */ /* 0x000e24000802017f */
[----:B------:R-:W-:-:S04]  /*12670*/  ISETP.NE.AND P2, PT, R25, 0x2, PT ;  /* 0x000000021900780c */ /* 0x000fc80003f45270 */
[----:B------:R-:W-:Y:S01]  /*12680*/  SEL R0, RZ, 0x1, P2 ;  /* 0x00000001ff007807 */ /* 0x000fe20001000000 */
[----:B0-----:R-:W-:Y:S08]  /*12690*/  @!P1 BRA `(.L_x_2525) ;  /* 0x0000003800709947 */ /* 0x001ff00003800000 */
.L_x_2643:
[----:B------:R-:W-:Y:S02]  /*126a0*/  SEL R25, R25, RZ, P2 ;  /* 0x000000ff19197207 */ /* 0x000fe40001000000 */
[----:B------:R-:W-:Y:S01]  /*126b0*/  LOP3.LUT R0, R27, R0, RZ, 0x3c, !PT ;  /* 0x000000001b007212 */ /* 0x000fe200078e3cff */
[----:B------:R-:W-:Y:S06]  /*126c0*/  @!P0 BRA `(.L_x_2526) ;  /* 0x0000000000048947 */ /* 0x000fec0003800000 */
[----:B------:R-:W-:Y:S01]  /*126d0*/  BPT.TRAP 0x1 ;  /* 0x000000040000795c */ /* 0x000fe20000300000 */
.L_x_2526:
[----:B------:R-:W-:Y:S01]  /*126e0*/  IMAD R25, R25, 0x8, R5 ;  /* 0x0000000819197824 */ /* 0x000fe200078e0205 */
[----:B------:R-:W-:-:S04]  /*126f0*/  SHF.L.U32 R0, R0, 0x1f, RZ ;  /* 0x0000001f00007819 */ /* 0x000fc800000006ff */
[----:B------:R-:W2:Y:S02]  /*12700*/  SYNCS.PHASECHK.TRANS64.TRYWAIT P1, [R25+URZ+0x38840], R0 ;  /* 0x03884000190075a7 */ /* 0x000ea4000802017f */
[----:B--2---:R-:W-:Y:S05]  /*12710*/  @!P1 BRA `(.L_x_2527) ;  /* 0x0000003800649947 */ /* 0x004fea0003800000 */
.L_x_2644:
[----:B------:R-:W-:Y:S05]  /*12720*/  @!P0 BRA `(.L_x_2528) ;  /* 0x0000000000048947 */ /* 0x000fea0003800000 */
[----:B------:R-:W-:Y:S01]  /*12730*/  BPT.TRAP 0x1 ;  /* 0x000000040000795c */ /* 0x000fe20000300000 */
.L_x_2528:
[----:B------:R-:W3:Y:S02]  /*12740*/  SYNCS.PHASECHK.TRANS64.TRYWAIT P1, [R3+URZ+0x38860], R2 ;  /* 0x03886002030075a7 */ /* 0x000ee4000802017f */
[----:B---3--:R-:W-:Y:S05]  /*12750*/  @!P1 BRA `(.L_x_2529) ;  /* 0x0000003800689947 */ /* 0x008fea0003800000 */
.L_x_2645:
[----:B------:R-:W-:Y:S05]  /*12760*/  @!P0 BRA `(.L_x_2530) ;  /* 0x0000000000048947 */ /* 0x000fea0003800000 */
[----:B------:R-:W-:Y:S01]  /*12770*/  BPT.TRAP 0x1 ;  /* 0x000000040000795c */ /* 0x000fe20000300000 */
.L_x_2530:
[----:B------:R-:W4:Y:S02]  /*12780*/  SYNCS.PHASECHK.TRANS64.TRYWAIT P1, [R25+URZ+0x38860], R0 ;  /* 0x03886000190075a7 */ /* 0x000f24000802017f */
[----:B----4-:R-:W-:Y:S05]  /*12790*/  @!P1 BRA `(.L_x_2531) ;  /* 0x00000038006c9947 */ /* 0x010fea0003800000 */
.L_x_2646:
[----:B------:R-:W-:Y:S05]  /*127a0*/  @!P0 BRA `(.L_x_2532) ;  /* 0x0000000000048947 */ /* 0x000fea0003800000 */
[----:B------:R-:W-:Y:S01]  /*127b0*/  BPT.TRAP 0x1 ;  /* 0x000000040000795c */ /* 0x000fe20000300000 */
.L_x_2532:
[----:B------:R-:W5:Y:S02]  /*127c0*/  SYNCS.PHASECHK.TRANS64.TRYWAIT P1, [R3+URZ+0x38880], R2 ;  /* 0x03888002030075a7 */ /* 0x000f64000802017f */
[----:B-----5:R-:W-:Y:S05]  /*127d0*/  @!P1 BRA `(.L_x_2533) ;  /* 0x0000003800709947 */ /* 0x020fea0003800000 */
.L_x_2647:
[----:B------:R-:W-:Y:S05]  /*127e0*/  @!P0 BRA `(.L_x_2534) ;  /* 0x0000000000048947 */ /* 0x000fea0003800000 */
[----:B------:R-:W-:Y:S01]  /*127f0*/  BPT.TRAP 0x1 ;  /* 0x000000040000795c */ /* 0x000fe20000300000 */
.L_x_2534:
[----:B------:R0:W0:Y:S02]  /*12800*/  SYNCS.PHASECHK.TRANS64.TRYWAIT P0, [R25+URZ+0x38880], R0 ;  /* 0x03888000190075a7 */ /* 0x000024000800017f */
[----:B0-----:R-:W-:Y:S05]  /*12810*/  @!P0 NANOSLEEP.SYNCS 0x989680 ;  /* 0x009896800000895d */ /* 0x001fea0003900000 */
[----:B------:R-:W0:Y:S02]  /*12820*/  @!P0 SYNCS.PHASECHK.TRANS64 P0, [R25+URZ+0x38880], R0 ;  /* 0x03888000190085a7 */ /* 0x000e24000800007f */
[----:B0-----:R-:W-:Y:S05]  /*12830*/  @!P0 BRA `(.L_x_2534) ;  /* 0xfffffffc00f08947 */ /* 0x001fea000383ffff */
.L_x_2522:
[----:B------:R-:W-:Y:S05]  /*12840*/  BSYNC B0 ;  /* 0x0000000000007941 */ /* 0x000fea0003800000 */
.L_x_2521:
[----:B------:R-:W-:Y:S05]  /*12850*/  EXIT ;  /* 0x000000000000794d */ /* 0x000fea0003800000 */
.L_x_2399:
[----:B0-----:R-:W-:-:S04]  /*12860*/  IMAD.U32 R3, RZ, RZ, UR48 ;  /* 0x00000030ff037e24 */ /* 0x001fc8000f8e00ff */
[----:B------:R0:W1:Y:S03]  /*12870*/  SYNCS.PHASECHK.TRANS64.TRYWAIT P0, [R3+URZ+0x38800], R0 ;  /* 0x03880000030075a7 */ /* 0x000066000800017f */
[----:B-1----:R-:W-:Y:S05]  /*12880*/  @!P0 NANOSLEEP.SYNCS 0x989680 ;  /* 0x009896800000895d */ /* 0x002fea0003900000 */
[----:B------:R-:W1:Y:S02]  /*12890*/  @!P0 SYNCS.PHASECHK.TRANS64 P0, [R3+URZ+0x38800], R0 ;  /* 0x03880000030085a7 */ /* 0x000e64000800007f */
[----:B-1----:R-:W-:Y:S05]  /*128a0*/  @!P0 BRA `(.L_x_2399) ;  /* 0xfffffffc00ec8947 */ /* 0x002fea000383ffff */
[----:B------:R-:W-:Y:S05]  /*128b0*/  BRA `(.L_x_2535) ;  /* 0xfffffef000bc7947 */ /* 0x000fea000383ffff */
.L_x_2403:
[----:B-1----:R-:W-:-:S04]  /*128c0*/  IMAD.U32 R0, RZ, RZ, UR53 ;  /* 0x00000035ff007e24 */ /* 0x002fc8000f8e00ff */
[----:B------:R1:W2:Y:S03]  /*128d0*/  SYNCS.PHASECHK.TRANS64.TRYWAIT P1, [R0+URZ+0x38830], R7 ;  /* 0x03883007000075a7 */ /* 0x0002a6000802017f */
[----:B--2---:R-:W-:Y:S05]  /*128e0*/  @!P1 NANOSLEEP.SYNCS 0x989680 ;  /* 0x009896800000995d */ /* 0x004fea0003900000 */
[----:B------:R-:W2:Y:S02]  /*128f0*/  @!P1 SYNCS.PHASECHK.TRANS64 P1, [R0+URZ+0x38830], R7 ;  /* 0x03883007000095a7 */ /* 0x000ea4000802007f */
[----:B--2---:R-:W-:Y:S05]  /*12900*/  @!P1 BRA `(.L_x_2403) ;  /* 0xfffffffc00ec9947 */ /* 0x004fea000383ffff */
[----:B------:R-:W-:Y:S05]  /*12910*/  BRA `(.L_x_2402) ;  /* 0xfffffef000e07947 */ /* 0x000fea000383ffff */
.L_x_2408:
[----:B-1----:R-:W-:-:S04]  /*12920*/  IMAD.U32 R8, RZ, RZ, UR53 ;  /* 0x00000035ff087e24 */ /* 0x002fc8000f8e00ff */
[----:B------:R1:W2:Y:S03]  /*12930*/  SYNCS.PHASECHK.TRANS64.TRYWAIT P1, [R8+URZ+0x38850], R7 ;  /* 0x03885007080075a7 */ /* 0x0002a6000802017f */
[----:B--2---:R-:W-:Y:S05]  /*12940*/  @!P1 NANOSLEEP.SYNCS 0x989680 ;  /* 0x009896800000995d */ /* 0x004fea0003900000 */
[----:B------:R-:W2:Y:S02]  /*12950*/  @!P1 SYNCS.PHASECHK.TRANS64 P1, [R8+URZ+0x38850], R7 ;  /* 0x03885007080095a7 */ /* 0x000ea4000802007f */
[----:B--2---:R-:W-:Y:S05]  /*12960*/  @!P1 BRA `(.L_x_2408) ;  /* 0xfffffffc00ec9947 */ /* 0x004fea000383ffff */
[----:B------:R-:W-:Y:S05]  /*12970*/  BRA `(.L_x_2407) ;  /* 0xffffff1400107947 */ /* 0x000fea000383ffff */
.L_x_2414:
[----:B0-----:R-:W-:Y:S02]  /*12980*/  IMAD.U32 R3, RZ, RZ, UR52 ;  /* 0x00000034ff037e24 */ /* 0x001fe4000f8e00ff */
[----:B------:R-:W-:-:S04]  /*12990*/  IMAD.U32 R4, RZ, RZ, UR56 ;  /* 0x00000038ff047e24 */ /* 0x000fc8000f8e00ff */
[----:B------:R0:W1:Y:S03]  /*129a0*/  SYNCS.PHASECHK.TRANS64.TRYWAIT P1, [R3+URZ+0x38830], R4 ;  /* 0x03883004030075a7 */ /* 0x000066000802017f */
[----:B-1----:R-:W-:Y:S05]  /*129b0*/  @!P1 NANOSLEEP.SYNCS 0x989680 ;  /* 0x009896800000995d */ /* 0x002fea0003900000 */
[----:B------:R-:W1:Y:S02]  /*129c0*/  @!P1 SYNCS.PHASECHK.TRANS64 P1, [R3+URZ+0x38830], R4 ;  /* 0x03883004030095a7 */ /* 0x000e64000802007f */
[----:B-1----:R-:W-:Y:S05]  /*129d0*/  @!P1 BRA `(.L_x_2414) ;  /* 0xfffffffc00e89947 */ /* 0x002fea000383ffff */
[----:B------:R-:W-:Y:S05]  /*129e0*/  BRA `(.L_x_2413) ;  /* 0xffffff1800247947 */ /* 0x000fea000383ffff */
.L_x_2419:
[----:B-1----:R-:W-:Y:S02]  /*129f0*/  IMAD.U32 R7, RZ, RZ, UR52 ;  /* 0x00000034ff077e24 */ /* 0x002fe4000f8e00ff */
[----:B------:R-:W-:-:S04]  /*12a00*/  IMAD.U32 R8, RZ, RZ, UR56 ;  /* 0x00000038ff087e24 */ /* 0x000fc8000f8e00ff */
[----:B------:R1:W2:Y:S03]  /*12a10*/  SYNCS.PHASECHK.TRANS64.TRYWAIT P1, [R7+URZ+0x38850], R8 ;  /* 0x03885008070075a7 */ /* 0x0002a6000802017f */
[----:B--2---:R-:W-:Y:S05]  /*12a20*/  @!P1 NANOSLEEP.SYNCS 0x989680 ;  /* 0x009896800000995d */ /* 0x004fea0003900000 */
[----:B------:R-:W2:Y:S02]  /*12a30*/  @!P1 SYNCS.PHASECHK.TRANS64 P1, [R7+URZ+0x38850], R8 ;  /* 0x03885008070095a7 */ /* 0x000ea4000802007f */
[----:B--2---:R-:W-:Y:S05]  /*12a40*/  @!P1 BRA `(.L_x_2419) ;  /* 0xfffffffc00e89947 */ /* 0x004fea000383ffff */
[----:B------:R-:W-:Y:S05]  /*12a50*/  BRA `(.L_x_2418) ;  /* 0xffffff4000207947 */ /* 0x000fea000383ffff */
.L_x_2426:
[----:B-1----:R-:W-:-:S04]  /*12a60*/  IMAD.U32 R3, RZ, RZ, UR46 ;  /* 0x0000002eff037e24 */ /* 0x002fc8000f8e00ff */
[----:B------:R1:W2:Y:S03]  /*12a70*/  SYNCS.PHASECHK.TRANS64.TRYWAIT P1, [R3+URZ+0x38830], R6 ;  /* 0x03883006030075a7 */ /* 0x0002a6000802017f */
[----:B--2---:R-:W-:Y:S05]  /*12a80*/  @!P1 NANOSLEEP.SYNCS 0x989680 ;  /* 0x009896800000995d */ /* 0x004fea0003900000 */
[----:B------:R-:W2:Y:S02]  /*12a90*/  @!P1 SYNCS.PHASECHK.TRANS64 P1, [R3+URZ+0x38830], R6 ;  /* 0x03883006030095a7 */ /* 0x000ea4000802007f */
[----:B--2---:R-:W-:Y:S05]  /*12aa0*/  @!P1 BRA `(.L_x_2426) ;  /* 0xfffffffc00ec9947 */ /* 0x004fea000383ffff */
[----:B------:R-:W-:Y:S05]  /*12ab0*/  BRA `(.L_x_2425) ;  /* 0xffffff4000f47947 */ /* 0x000fea000383ffff */
.L_x_2431:
[----:B--2---:R-:W-:-:S04]  /*12ac0*/  IMAD.U32 R9, RZ, RZ, UR46 ;  /* 0x0000002eff097e24 */ /* 0x004fc8000f8e00ff */
[----:B------:R2:W3:Y:S03]  /*12ad0*/  SYNCS.PHASECHK.TRANS64.TRYWAIT P1, [R9+URZ+0x38850], R6 ;  /* 0x03885006090075a7 */ /* 0x0004e6000802017f */
[----:B---3--:R-:W-:Y:S05]  /*12ae0*/  @!P1 NANOSLEEP.SYNCS 0x989680 ;  /* 0x009896800000995d */ /* 0x008fea0003900000 */
[----:B------:R-:W3:Y:S02]  /*12af0*/  @!P1 SYNCS.PHASECHK.TRANS64 P1, [R9+URZ+0x38850], R6 ;  /* 0x03885006090095a7 */ /* 0x000ee4000802007f */
[----:B---3--:R-:W-:Y:S05]  /*12b00*/  @!P1 BRA `(.L_x_2431) ;  /* 0xfffffffc00ec9947 */ /* 0x008fea000383ffff */
[----:B------:R-:W-:Y:S05]  /*12b10*/  BRA `(.L_x_2430) ;  /* 0xffffff60008c7947 */ /* 0x000fea000383ffff */
.L_x_2466:
        /* <DEDUP_REMOVED lines=10> */
.L_x_2536:
[----:B------:R-:W-:Y:S05]  /*12bc0*/  BRA `(.L_x_2537) ;  /* 0xffffffb400d47947 */ /* 0x000fea000383ffff */
.L_x_2469:
[----:B0-----:R0:W1:Y:S02]  /*12bd0*/  SYNCS.PHASECHK.TRANS64.TRYWAIT P0, [R6+URZ+0x38880], R20 ;  /* 0x03888014060075a7 */ /* 0x001064000800017f */
[----:B-1----:R-:W-:Y:S05]  /*12be0*/  @!P0 NANOSLEEP.SYNCS 0x989680 ;  /* 0x009896800000895d */ /* 0x002fea0003900000 */
[----:B------:R-:W1:Y:S02]  /*12bf0*/  @!P0 SYNCS.PHASECHK.TRANS64 P0, [R6+URZ+0x38880], R20 ;  /* 0x03888014060085a7 */ /* 0x000e64000800007f */
[----:B-1----:R-:W-:Y:S05]  /*12c00*/  @!P0 BRA `(.L_x_2469) ;  /* 0xfffffffc00f08947 */ /* 0x002fea000383ffff */
[----:B------:R-:W-:Y:S05]  /*12c10*/  BRA `(.L_x_2538) ;  /* 0xffffffb800787947 */ /* 0x000fea000383ffff */
.L_x_2470:
        /* <DEDUP_REMOVED lines=8> */
.L_x_2540:
[----:B------:R-:W-:Y:S05]  /*12ca0*/  BSYNC B0 ;  /* 0x0000000000007941 */ /* 0x000fea0003800000 */
.L_x_2539:
[----:B------:R-:W-:Y:S01]  /*12cb0*/  IMAD.MOV.U32 R13, RZ, RZ, R8 ;  /* 0x000000ffff0d7224 */ /* 0x000fe200078e0008 */
[C---:B------:R-:W-:Y:S01]  /*12cc0*/  LOP3.LUT P2, RZ, R16.reuse, 0x200, RZ, 0xc0, !PT ;  /* 0x0000020010ff7812 */ /* 0x040fe2000784c0ff */
[----:B------:R-:W-:Y:S01]  /*12cd0*/  IMAD.MOV.U32 R12, RZ, RZ, RZ ;  /* 0x000000ffff0c7224 */ /* 0x000fe200078e00ff */
[C---:B------:R-:W-:Y:S01]  /*12ce0*/  LOP3.LUT P1, RZ, R16.reuse, 0x80, RZ, 0xc0, !PT ;  /* 0x0000008010ff7812 */ /* 0x040fe2000782c0ff */
[----:B------:R-:W-:Y:S01]  /*12cf0*/  IMAD.MOV.U32 R11, RZ, RZ, 0x181f ;  /* 0x0000181fff0b7424 */ /* 0x000fe200078e00ff */
[----:B------:R-:W-:Y:S01]  /*12d00*/  LOP3.LUT R16, R16, 0xffffffdf, RZ, 0xc0, !PT ;  /* 0xffffffdf10107812 */ /* 0x000fe200078ec0ff */
[----:B------:R-:W-:Y:S01]  /*12d10*/  IMAD.MOV.U32 R15, RZ, RZ, -0x1 ;  /* 0xffffffffff0f7424 */ /* 0x000fe200078e00ff */
[C---:B------:R-:W-:Y:S01]  /*12d20*/  ISETP.GE.AND P5, PT, R7.reuse, 0x31, PT ;  /* 0x000000310700780c */ /* 0x040fe20003fa6270 */
[----:B------:R-:W-:Y:S01]  /*12d30*/  IMAD.MOV.U32 R0, RZ, RZ, R14 ;  /* 0x000000ffff007224 */ /* 0x000fe200078e000e */
[----:B------:R-:W-:-:S13]  /*12d40*/  ISETP.GE.AND P4, PT, R7, 0x41, PT ;  /* 0x000000410700780c */ /* 0x000fda0003f86270 */
[----:B------:R-:W-:Y:S05]  /*12d50*/  WARPSYNC.COLLECTIVE R15, `(.L_x_2541) ;  /* 0x000000000f087348 */ /* 0x000fea0003c00000 */
[----:B------:R0:W1:Y:S02]  /*12d60*/  SHFL.IDX P6, R14, R13, R12, R11 ;  /* 0x0000000c0d0e7389 */ /* 0x00006400000c000b */
[----:B01----:R-:W-:Y:S01]  /*12d70*/  ENDCOLLECTIVE ;  /* 0x000000000000791b */ /* 0x003fe20003800000 */
.L_x_2541:
[----:B------:R-:W-:Y:S01]  /*12d80*/  ISETP.GE.AND P3, PT, R7, 0x51, PT ;  /* 0x000000510700780c */ /* 0x000fe20003f66270 */
[----:B------:R-:W-:Y:S02]  /*12d90*/  IMAD.MOV.U32 R13, RZ, RZ, R9 ;  /* 0x000000ffff0d7224 */ /* 0x000fe400078e0009 */
[----:B------:R-:W-:Y:S01]  /*12da0*/  IMAD.MOV.U32 R12, RZ, RZ, 0x1 ;  /* 0x00000001ff0c7424 */ /* 0x000fe200078e00ff */
[----:B------:R-:W-:-:S13]  /*12db0*/  IADD3 R2, P0, R28, R14, RZ ;  /* 0x0000000e1c027210 */ /* 0x000fda0007f1e0ff */
[----:B------:R-:W-:Y:S05]  /*12dc0*/  WARPSYNC.COLLECTIVE R15, `(.L_x_2542) ;  /* 0x000000000f087348 */ /* 0x000fea0003c00000 */
[----:B------:R0:W1:Y:S02]  /*12dd0*/  SHFL.IDX P6, R14, R13, R12, R11 ;  /* 0x0000000c0d0e7389 */ /* 0x00006400000c000b */
[----:B01----:R-:W-:Y:S01]  /*12de0*/  ENDCOLLECTIVE ;  /* 0x000000000000791b */ /* 0x003fe20003800000 */
.L_x_2542:
[----:B------:R-:W-:Y:S01]  /*12df0*/  IMAD.X R3, RZ, RZ, R0, P0 ;  /* 0x000000ffff037224 */ /* 0x000fe200000e0600 */
[----:B------:R-:W-:Y:S01]  /*12e00*/  ISETP.LT.OR P0, PT, R7, 0x1, P2 ;  /* 0x000000010700780c */ /* 0x000fe20001701670 */
[----:B------:R-:W-:Y:S02]  /*12e10*/  IMAD.IADD R0, R17, 0x1, R19 ;  /* 0x0000000111007824 */ /* 0x000fe400078e0213 */
[----:B------:R-:W-:-:S10]  /*12e20*/  IMAD.MOV.U32 R13, RZ, RZ, R8 ;  /* 0x000000ffff0d7224 */ /* 0x000fd400078e0008 */
        /* <DEDUP_REMOVED lines=10> */
.L_x_2543:
[----:B------:R-:W-:Y:S02]  /*12ed0*/  IMAD.MOV.U32 R13, RZ, RZ, R9 ;  /* 0x000000ffff0d7224 */ /* 0x000fe400078e0009 */
[----:B------:R-:W-:Y:S01]  /*12ee0*/  IMAD.MOV.U32 R12, RZ, RZ, 0x2 ;  /* 0x00000002ff0c7424 */ /* 0x000fe200078e00ff */
[----:B------:R-:W-:-:S13]  /*12ef0*/  IADD3 R2, P0, R28, R14, RZ ;  /* 0x0000000e1c027210 */ /* 0x000fda0007f1e0ff */
[----:B------:R-:W-:Y:S05]  /*12f00*/  WARPSYNC.COLLECTIVE R15, `(.L_x_2544) ;  /* 0x000000000f087348 */ /* 0x000fea0003c00000 */
[----:B------:R0:W1:Y:S02]  /*12f10*/  SHFL.IDX P6, R14, R13, R12, R11 ;  /* 0x0000000c0d0e7389 */ /* 0x00006400000c000b */
[----:B01----:R-:W-:Y:S01]  /*12f20*/  ENDCOLLECTIVE ;  /* 0x000000000000791b */ /* 0x003fe20003800000 */
.L_x_2544:
        /* <DEDUP_REMOVED lines=13> */
.L_x_2545:
[----:B------:R-:W-:Y:S02]  /*13000*/  IMAD.MOV.U32 R13, RZ, RZ, R9 ;  /* 0x000000ffff0d7224 */ /* 0x000fe400078e0009 */
[----:B------:R-:W-:Y:S01]  /*13010*/  IMAD.MOV.U32 R12, RZ, RZ, 0x3 ;  /* 0x00000003ff0c7424 */ /* 0x000fe200078e00ff */
[----:B------:R-:W-:-:S13]  /*13020*/  IADD3 R2, P0, R28, R14, RZ ;  /* 0x0000000e1c027210 */ /* 0x000fda0007f1e0ff */
[----:B------:R-:W-:Y:S05]  /*13030*/  WARPSYNC.COLLECTIVE R15, `(.L_x_2546) ;  /* 0x000000000f087348 */ /* 0x000fea0003c00000 */
[----:B------:R0:W1:Y:S02]  /*13040*/  SHFL.IDX P6, R14, R13, R12, R11 ;  /* 0x0000000c0d0e7389 */ /* 0x00006400000c000b */
[----:B01----:R-:W-:Y:S01]  /*13050*/  ENDCOLLECTIVE ;  /* 0x000000000000791b */ /* 0x003fe20003800000 */
.L_x_2546:
        /* <DEDUP_REMOVED lines=13> */
.L_x_2547:
[----:B------:R-:W-:Y:S02]  /*13130*/  IMAD.MOV.U32 R13, RZ, RZ, R9 ;  /* 0x000000ffff0d7224 */ /* 0x000fe400078e0009 */
[----:B------:R-:W-:Y:S01]  /*13140*/  IMAD.MOV.U32 R12, RZ, RZ, 0x4 ;  /* 0x00000004ff0c7424 */ /* 0x000fe200078e00ff */
[----:B------:R-:W-:-:S13]  /*13150*/  IADD3 R2, P0, R28, R14, RZ ;  /* 0x0000000e1c027210 */ /* 0x000fda0007f1e0ff */
[----:B------:R-:W-:Y:S05]  /*13160*/  WARPSYNC.COLLECTIVE R15, `(.L_x_2548) ;  /* 0x000000000f087348 */ /* 0x000fea0003c00000 */
[----:B------:R0:W1:Y:S02]  /*13170*/  SHFL.IDX P6, R14, R13, R12, R11 ;  /* 0x0000000c0d0e7389 */ /* 0x00006400000c000b */
[----:B01----:R-:W-:Y:S01]  /*13180*/  ENDCOLLECTIVE ;  /* 0x000000000000791b */ /* 0x003fe20003800000 */
.L_x_2548:
        /* <DEDUP_REMOVED lines=13> */
.L_x_2549:
[----:B------:R-:W-:Y:S02]  /*13260*/  IMAD.MOV.U32 R13, RZ, RZ, R9 ;  /* 0x000000ffff0d7224 */ /* 0x000fe400078e0009 */
[----:B------:R-:W-:Y:S01]  /*13270*/  IMAD.MOV.U32 R12, RZ, RZ, 0x5 ;  /* 0x00000005ff0c7424 */ /* 0x000fe200078e00ff */
[----:B------:R-:W-:-:S13]  /*13280*/  IADD3 R2, P0, R28, R14, RZ ;  /* 0x0000000e1c027210 */ /* 0x000fda0007f1e0ff */
[----:B------:R-:W-:Y:S05]  /*13290*/  WARPSYNC.COLLECTIVE R15, `(.L_x_2550) ;  /* 0x000000000f087348 */ /* 0x000fea0003c00000 */
[----:B------:R0:W1:Y:S02]  /*132a0*/  SHFL.IDX P6, R14, R13, R12, R11 ;  /* 0x0000000c0d0e7389 */ /* 0x00006400000c000b */
[----:B01----:R-:W-:Y:S01]  /*132b0*/  ENDCOLLECTIVE ;  /* 0x000000000000791b */ /* 0x003fe20003800000 */
.L_x_2550:
        /* <DEDUP_REMOVED lines=13> */
.L_x_2551:
[----:B------:R-:W-:Y:S02]  /*13390*/  IMAD.MOV.U32 R13, RZ, RZ, R9 ;  /* 0x000000ffff0d7224 */ /* 0x000fe400078e0009 */
[----:B------:R-:W-:Y:S01]  /*133a0*/  IMAD.MOV.U32 R12, RZ, RZ, 0x6 ;  /* 0x00000006ff0c7424 */ /* 0x000fe200078e00ff */
[----:B------:R-:W-:-:S13]  /*133b0*/  IADD3 R2, P0, R28, R14, RZ ;  /* 0x0000000e1c027210 */ /* 0x000fda0007f1e0ff */
[----:B------:R-:W-:Y:S05]  /*133c0*/  WARPSYNC.COLLECTIVE R15, `(.L_x_2552) ;  /* 0x000000000f087348 */ /* 0x000fea0003c00000 */
[----:B------:R0:W1:Y:S02]  /*133d0*/  SHFL.IDX P6, R14, R13, R12, R11 ;  /* 0x0000000c0d0e7389 */ /* 0x00006400000c000b */
[----:B01----:R-:W-:Y:S01]  /*133e0*/  ENDCOLLECTIVE ;  /* 0x000000000000791b */ /* 0x003fe20003800000 */
.L_x_2552:
        /* <DEDUP_REMOVED lines=13> */
.L_x_2553:
[----:B------:R-:W-:Y:S02]  /*134c0*/  IMAD.MOV.U32 R13, RZ, RZ, R9 ;  /* 0x000000ffff0d7224 */ /* 0x000fe400078e0009 */
[----:B------:R-:W-:Y:S01]  /*134d0*/  IMAD.MOV.U32 R12, RZ, RZ, 0x7 ;  /* 0x00000007ff0c7424 */ /* 0x000fe200078e00ff */
[----:B------:R-:W-:-:S13]  /*134e0*/  IADD3 R2, P0, R28, R14, RZ ;  /* 0x0000000e1c027210 */ /* 0x000fda0007f1e0ff */
[----:B------:R-:W-:Y:S05]  /*134f0*/  WARPSYNC.COLLECTIVE R15, `(.L_x_2554) ;  /* 0x000000000f087348 */ /* 0x000fea0003c00000 */
[----:B------:R0:W1:Y:S02]  /*13500*/  SHFL.IDX P6, R14, R13, R12, R11 ;  /* 0x0000000c0d0e7389 */ /* 0x00006400000c000b */
[----:B01----:R-:W-:Y:S01]  /*13510*/  ENDCOLLECTIVE ;  /* 0x000000000000791b */ /* 0x003fe20003800000 */
.L_x_2554:
[----:B------:R-:W-:Y:S01]  /*13520*/  IMAD.X R3, RZ, RZ, R3, P0 ;  /* 0x000000ffff037224 */ /* 0x000fe200000e0603 */
[----:B------:R-:W-:Y:S01]  /*13530*/  ISETP.LT.OR P0, PT, R7, 0x61, P2 ;  /* 0x000000610700780c */ /* 0x000fe20001701670 */
[----:B------:R-:W-:-:S12]  /*13540*/  IMAD.MOV.U32 R13, RZ, RZ, R8 ;  /* 0x000000ffff0d7224 */ /* 0x000fd800078e0008 */
[----:B------:R-:W-:Y:S01]  /*13550*/  @!PT LDS RZ, [RZ] ;  /* 0x00000000fffff984 */ /* 0x000fe20000000800 */
[----:B------:R-:W-:Y:S01]  /*13560*/  @!PT LDS RZ, [RZ] ;  /* 0x00000000fffff984 */ /* 0x000fe20000000800 */
[----:B------:R-:W-:Y:S01]  /*13570*/  @!PT LDS RZ, [RZ] ;  /* 0x00000000fffff984 */ /* 0x000fe20000000800 */
[----:B------:R0:W-:Y:S01]  /*13580*/  LDGSTS.E.BYPASS.LTC128B.128 [R0+0x13400], desc[UR50][R2.64], !P0 ;  /* 0x1340000002007fae */ /* 0x0001e2000c101d72 */
[C---:B------:R-:W-:Y:S02]  /*13590*/  ISETP.LT.OR P0, PT, R7.reuse, 0x61, P1 ;  /* 0x000000610700780c */ /* 0x040fe40000f01670 */
[----:B------:R-:W-:Y:S01]  /*135a0*/  ISETP.GE.AND P1, PT, R7, 0x11, PT ;  /* 0x000000110700780c */ /* 0x000fe20003f26270 */
[----:B------:R-:W-:-:S12]  /*135b0*/  IMAD.MOV.U32 R9, RZ, RZ, R14 ;  /* 0x000000ffff097224 */ /* 0x000fd800078e000e */
[----:B0-----:R-:W-:Y:S05]  /*135c0*/  WARPSYNC.COLLECTIVE R15, `(.L_x_2555) ;  /* 0x000000000f087348 */ /* 0x001fea0003c00000 */
[----:B------:R1:W2:Y:S02]  /*135d0*/  SHFL.IDX P6, R14, R13, R12, R11 ;  /* 0x0000000c0d0e7389 */ /* 0x0002a400000c000b */
[----:B012---:R-:W-:Y:S01]  /*135e0*/  ENDCOLLECTIVE ;  /* 0x000000000000791b */ /* 0x007fe20003800000 */
.L_x_2555:
[----:B------:R-:W-:Y:S01]  /*135f0*/  @!PT LDS RZ, [RZ] ;  /* 0x00000000fffff984 */ /* 0x000fe20000000800 */
[----:B------:R-:W-:Y:S01]  /*13600*/  @!PT LDS RZ, [RZ] ;  /* 0x00000000fffff984 */ /* 0x000fe20000000800 */
[----:B------:R-:W-:Y:S01]  /*13610*/  @!PT LDS RZ, [RZ] ;  /* 0x00000000fffff984 */ /* 0x000fe20000000800 */
[----:B------:R0:W-:Y:S01]  /*13620*/  LDGSTS.E.BYPASS.LTC128B.128 [R0+0x17400], desc[UR50][R2.64+0x80], !P0 ;  /* 0x1740008002007fae */ /* 0x0001e2000c101d72 */
[C---:B------:R-:W-:Y:S02]  /*13630*/  ISETP.GE.AND P0, PT, R7.reuse, 0x21, PT ;  /* 0x000000210700780c */ /* 0x040fe40003f06270 */
[----:B------:R-:W-:Y:S02]  /*13640*/  @P1 LOP3.LUT R16, R16, 0x20, RZ, 0xfc, !PT ;  /* 0x0000002010101812 */ /* 0x000fe400078efcff */
[----:B------:R-:W-:Y:S02]  /*13650*/  ISETP.GE.AND P1, PT, R7, 0x61, PT ;  /* 0x000000610700780c */ /* 0x000fe40003f26270 */
[----:B------:R-:W-:-:S07]  /*13660*/  LOP3.LUT R16, R16, 0xffffffef, RZ, 0xc0, !PT ;  /* 0xffffffef10107812 */ /* 0x000fce00078ec0ff */
[----:B------:R-:W-:Y:S02]  /*13670*/  @P0 LOP3.LUT R16, R16, 0x10, RZ, 0xfc, !PT ;  /* 0x0000001010100812 */ /* 0x000fe400078efcff */
[----:B------:R-:W-:Y:S02]  /*13680*/  ISETP.GE.AND P0, PT, R7, 0x71, PT ;  /* 0x000000710700780c */ /* 0x000fe40003f06270 */
[----:B------:R-:W-:-:S11]  /*13690*/  LOP3.LUT R16, R16, 0xfffffeff, RZ, 0xc0, !PT ;  /* 0xfffffeff10107812 */ /* 0x000fd600078ec0ff */
[----:B------:R-:W-:Y:S01]  /*136a0*/  @P0 LOP3.LUT R16, R16, 0x100, RZ, 0xfc, !PT ;  /* 0x0000010010100812 */ /* 0x000fe200078efcff */
[----:B0-----:R-:W-:Y:S06]  /*136b0*/  BRA `(.L_x_2556) ;  /* 0xffffffb400707947 */ /* 0x001fec000383ffff */
.L_x_2475:
[----:B--2---:R2:W3:Y:S02]  /*136c0*/  SYNCS.PHASECHK.TRANS64.TRYWAIT P0, [R6+URZ+0x38840], R20 ;  /* 0x03884014060075a7 */ /* 0x0044e4000800017f */
[----:B---3--:R-:W-:Y:S05]  /*136d0*/  @!P0 NANOSLEEP.SYNCS 0x989680 ;  /* 0x009896800000895d */ /* 0x008fea0003900000 */
[----:B------:R-:W3:Y:S02]  /*136e0*/  @!P0 SYNCS.PHASECHK.TRANS64 P0, [R6+URZ+0x38840], R20 ;  /* 0x03884014060085a7 */ /* 0x000ee4000800007f */
[----:B---3--:R-:W-:Y:S05]  /*136f0*/  @!P0 BRA `(.L_x_2475) ;  /* 0xfffffffc00f08947 */ /* 0x008fea000383ffff */
[----:B------:R-:W-:Y:S05]  /*13700*/  BRA `(.L_x_2557) ;  /* 0xffffffb400d47947 */ /* 0x000fea000383ffff */
.L_x_2476:
        /* <DEDUP_REMOVED lines=8> */
.L_x_2559:
[----:B------:R-:W-:Y:S05]  /*13790*/  BSYNC B0 ;  /* 0x0000000000007941 */ /* 0x000fea0003800000 */
.L_x_2558:
[----:B------:R-:W-:Y:S01]  /*137a0*/  IMAD.MOV.U32 R13, RZ, RZ, R4 ;  /* 0x000000ffff0d7224 */ /* 0x000fe200078e0004 */
[----:B------:R-:W-:Y:S01]  /*137b0*/  P2R R7, PR, RZ, 0x2 ;  /* 0x00000002ff077803 */ /* 0x000fe20000000000 */
[----:B------:R-:W-:Y:S01]  /*137c0*/  IMAD.MOV.U32 R12, RZ, RZ, RZ ;  /* 0x000000ffff0c7224 */ /* 0x000fe200078e00ff */
[----:B------:R-:W-:Y:S01]  /*137d0*/  LOP3.LUT P1, RZ, R16, 0x2, RZ, 0xc0, !PT ;  /* 0x0000000210ff7812 */ /* 0x000fe2000782c0ff */
[----:B------:R-:W-:Y:S02]  /*137e0*/  IMAD.MOV.U32 R11, RZ, RZ, 0x181f ;  /* 0x0000181fff0b7424 */ /* 0x000fe400078e00ff */
[----:B------:R-:W-:Y:S02]  /*137f0*/  IMAD.MOV.U32 R15, RZ, RZ, -0x1 ;  /* 0xffffffffff0f7424 */ /* 0x000fe400078e00ff */
[----:B------:R-:W-:-:S08]  /*13800*/  IMAD.MOV.U32 R2, RZ, RZ, R14 ;  /* 0x000000ffff027224 */ /* 0x000fd000078e000e */
[----:B------:R-:W-:Y:S05]  /*13810*/  WARPSYNC.COLLECTIVE R15, `(.L_x_2560) ;  /* 0x000000000f087348 */ /* 0x000fea0003c00000 */
[----:B------:R0:W1:Y:S02]  /*13820*/  SHFL.IDX P6, R14, R13, R12, R11 ;  /* 0x0000000c0d0e7389 */ /* 0x00006400000c000b */
[----:B01----:R-:W-:Y:S01]  /*13830*/  ENDCOLLECTIVE ;  /* 0x000000000000791b */ /* 0x003fe20003800000 */
.L_x_2560:
[----:B------:R-:W-:Y:S02]  /*13840*/  IMAD.MOV.U32 R13, RZ, RZ, R5 ;  /* 0x000000ffff0d7224 */ /* 0x000fe400078e0005 */
[----:B------:R-:W-:Y:S01]  /*13850*/  IMAD.MOV.U32 R12, RZ, RZ, 0x1 ;  /* 0x00000001ff0c7424 */ /* 0x000fe200078e00ff */
[----:B------:R-:W-:-:S13]  /*13860*/  LOP3.LUT P6, RZ, R16, 0x40, RZ, 0xc0, !PT ;  /* 0x0000004010ff7812 */ /* 0x000fda00078cc0ff */
[----:B------:R-:W-:-:S05]  /*13870*/  @P6 IADD3 R14, P0, R28, R14, RZ ;  /* 0x0000000e1c0e6210 */ /* 0x000fca0007f1e0ff */
[----:B------:R-:W-:Y:S02]  /*13880*/  @P6 IMAD.X R3, RZ, RZ, R2, P0 ;  /* 0x000000ffff036224 */ /* 0x000fe400000e0602 */
[----:B------:R-:W-:-:S05]  /*13890*/  @P6 IMAD.MOV.U32 R2, RZ, RZ, R14 ;  /* 0x000000ffff026224 */ /* 0x000fca00078e000e */
        /* <DEDUP_REMOVED lines=8> */
.L_x_2561:
[----:B------:R-:W-:Y:S02]  /*13920*/  IMAD.MOV.U32 R13, RZ, RZ, R4 ;  /* 0x000000ffff0d7224 */ /* 0x000fe400078e0004 */
[----:B------:R-:W-:-:S07]  /*13930*/  IMAD.MOV.U32 R8, RZ, RZ, R14 ;  /* 0x000000ffff087224 */ /* 0x000fce00078e000e */
[----:B------:R-:W-:Y:S05]  /*13940*/  WARPSYNC.COLLECTIVE R15, `(.L_x_2562) ;  /* 0x000000000f087348 */ /* 0x000fea0003c00000 */
[----:B------:R0:W1:Y:S02]  /*13950*/  SHFL.IDX P6, R14, R13, R12, R11 ;  /* 0x0000000c0d0e7389 */ /* 0x00006400000c000b */
[----:B01----:R-:W-:Y:S01]  /*13960*/  ENDCOLLECTIVE ;  /* 0x000000000000791b */ /* 0x003fe20003800000 */
.L_x_2562:
[----:B------:R-:W-:Y:S02]  /*13970*/  IMAD.MOV.U32 R13, RZ, RZ, R5 ;  /* 0x000000ffff0d7224 */ /* 0x000fe400078e0005 */
[----:B------:R-:W-:Y:S01]  /*13980*/  IMAD.MOV.U32 R12, RZ, RZ, 0x2 ;  /* 0x00000002ff0c7424 */ /* 0x000fe200078e00ff */
[----:B------:R-:W-:-:S13]  /*13990*/  LOP3.LUT P6, RZ, R16, 0x20, RZ, 0xc0, !PT ;  /* 0x0000002010ff7812 */ /* 0x000fda00078cc0ff */
[----:B------:R-:W-:-:S05]  /*139a0*/  @P6 IADD3 R14, P0, R28, R14, RZ ;  /* 0x0000000e1c0e6210 */ /* 0x000fca0007f1e0ff */
[----:B------:R-:W-:Y:S02]  /*139b0*/  @P6 IMAD.X R19, RZ, RZ, R8, P0 ;  /* 0x000000ffff136224 */ /* 0x000fe400000e0608 */
[----:B------:R-:W-:Y:S02]  /*139c0*/  @P6 IMAD.MOV.U32 R2, RZ, RZ, R14 ;  /* 0x000000ffff026224 */ /* 0x000fe400078e000e */
        /* <DEDUP_REMOVED lines=9> */
.L_x_2563:
[----:B------:R-:W-:Y:S02]  /*13a60*/  IMAD.MOV.U32 R13, RZ, RZ, R4 ;  /* 0x000000ffff0d7224 */ /* 0x000fe400078e0004 */
[----:B------:R-:W-:-:S07]  /*13a70*/  IMAD.MOV.U32 R8, RZ, RZ, R14 ;  /* 0x000000ffff087224 */ /* 0x000fce00078e000e */
[----:B------:R-:W-:Y:S05]  /*13a80*/  WARPSYNC.COLLECTIVE R15, `(.L_x_2564) ;  /* 0x000000000f087348 */ /* 0x000fea0003c00000 */
[----:B------:R0:W1:Y:S02]  /*13a90*/  SHFL.IDX P6, R14, R13, R12, R11 ;  /* 0x0000000c0d0e7389 */ /* 0x00006400000c000b */
[----:B01----:R-:W-:Y:S01]  /*13aa0*/  ENDCOLLECTIVE ;  /* 0x000000000000791b */ /* 0x003fe20003800000 */
.L_x_2564:
        /* <DEDUP_REMOVED lines=15> */
.L_x_2565:
[----:B------:R-:W-:Y:S02]  /*13ba0*/  IMAD.MOV.U32 R13, RZ, RZ, R4 ;  /* 0x000000ffff0d7224 */ /* 0x000fe400078e0004 */
[----:B------:R-:W-:-:S07]  /*13bb0*/  IMAD.MOV.U32 R8, RZ, RZ, R14 ;  /* 0x000000ffff087224 */ /* 0x000fce00078e000e */
[----:B------:R-:W-:Y:S05]  /*13bc0*/  WARPSYNC.COLLECTIVE R15, `(.L_x_2566) ;  /* 0x000000000f087348 */ /* 0x000fea0003c00000 */
[----:B------:R0:W1:Y:S02]  /*13bd0*/  SHFL.IDX P6, R14, R13, R12, R11 ;  /* 0x0000000c0d0e7389 */ /* 0x00006400000c000b */
[----:B01----:R-:W-:Y:S01]  /*13be0*/  ENDCOLLECTIVE ;  /* 0x000000000000791b */ /* 0x003fe20003800000 */
.L_x_2566:
[----:B------:R-:W-:Y:S02]  /*13bf0*/  IMAD.MOV.U32 R13, RZ, RZ, R5 ;  /* 0x000000ffff0d7224 */ /* 0x000fe400078e0005 */
[----:B------:R-:W-:Y:S01]  /*13c00*/  IMAD.MOV.U32 R12, RZ, RZ, 0x4 ;  /* 0x00000004ff0c7424 */ /* 0x000fe200078e00ff */
[----:B------:R-:W-:-:S05]  /*13c10*/  @P5 IADD3 R14, P0, R28, R14, RZ ;  /* 0x0000000e1c0e5210 */ /* 0x000fca0007f1e0ff */
[----:B------:R-:W-:-:S08]  /*13c20*/  @P5 IMAD.MOV.U32 R2, RZ, RZ, R14 ;  /* 0x000000ffff025224 */ /* 0x000fd000078e000e */
[----:B------:R-:W-:Y:S05]  /*13c30*/  WARPSYNC.COLLECTIVE R15, `(.L_x_2567) ;  /* 0x000000000f087348 */ /* 0x000fea0003c00000 */
[----:B------:R0:W1:Y:S02]  /*13c40*/  SHFL.IDX P6, R14, R13, R12, R11 ;  /* 0x0000000c0d0e7389 */ /* 0x00006400000c000b */
[----:B01----:R-:W-:Y:S01]  /*13c50*/  ENDCOLLECTIVE ;  /* 0x000000000000791b */ /* 0x003fe20003800000 */
.L_x_2567:
[----:B------:R-:W-:-:S04]  /*13c60*/  @P5 IMAD.X R9, RZ, RZ, R8, P0 ;  /* 0x000000ffff095224 */ /* 0x000fc800000e0608 */
[----:B------:R-:W-:-:S05]  /*13c70*/  @P5 IMAD.MOV.U32 R3, RZ, RZ, R9 ;  /* 0x000000ffff035224 */ /* 0x000fca00078e0009 */
[----:B------:R-:W-:Y:S01]  /*13c80*/  @!PT LDS RZ, [RZ] ;  /* 0x00000000fffff984 */ /* 0x000fe20000000800 */
[----:B------:R-:W-:Y:S01]  /*13c90*/  @!PT LDS RZ, [RZ] ;  /* 0x00000000fffff984 */ /* 0x000fe20000000800 */
[----:B------:R-:W-:Y:S01]  /*13ca0*/  @!PT LDS RZ, [RZ] ;  /* 0x00000000fffff984 */ /* 0x000fe20000000800 */
[----:B------:R0:W-:Y:S01]  /*13cb0*/  @P5 LDGSTS.E.BYPASS.LTC128B.128 [R0+0x29c00], desc[UR50][R2.64], !P1 ;  /* 0x29c0000002005fae */ /* 0x0001e2000c901d72 */
[----:B------:R-:W-:Y:S01]  /*13cc0*/  ISETP.NE.AND P1, PT, R7, RZ, PT ;  /* 0x000000ff0700720c */ /* 0x000fe20003f25270 */
[----:B------:R-:W-:Y:S02]  /*13cd0*/  IMAD.MOV.U32 R13, RZ, RZ, R4 ;  /* 0x000000ffff0d7224 */ /* 0x000fe400078e0004 */
[----:B------:R0:W-:Y:S01]  /*13ce0*/  @P5 LDGSTS.E.BYPASS.LTC128B.128 [R0+0x2dc00], desc[UR50][R2.64+0x80], !P2 ;  /* 0x2dc0008002005fae */ /* 0x0001e2000d101d72 */
[----:B------:R-:W-:Y:S01]  /*13cf0*/  LOP3.LUT P5, RZ, R16, 0x2, RZ, 0xc0, !PT ;  /* 0x0000000210ff7812 */ /* 0x000fe200078ac0ff */
[----:B------:R-:W-:-:S12]  /*13d00*/  IMAD.MOV.U32 R7, RZ, RZ, R14 ;  /* 0x000000ffff077224 */ /* 0x000fd800078e000e */
[----:B0-----:R-:W-:Y:S05]  /*13d10*/  WARPSYNC.COLLECTIVE R15, `(.L_x_2568) ;  /* 0x000000000f087348 */ /* 0x001fea0003c00000 */
[----:B------:R1:W2:Y:S02]  /*13d20*/  SHFL.IDX P6, R14, R13, R12, R11 ;  /* 0x0000000c0d0e7389 */ /* 0x0002a400000c000b */
[----:B012---:R-:W-:Y:S01]  /*13d30*/  ENDCOLLECTIVE ;  /* 0x000000000000791b */ /* 0x007fe20003800000 */
.L_x_2568:
[----:B------:R-:W-:Y:S02]  /*13d40*/  IMAD.MOV.U32 R13, RZ, RZ, R5 ;  /* 0x000000ffff0d7224 */ /* 0x000fe400078e0005 */
[----:B------:R-:W-:Y:S01]  /*13d50*/  IMAD.MOV.U32 R12, RZ, RZ, 0x5 ;  /* 0x00000005ff0c7424 */ /* 0x000fe200078e00ff */
[----:B------:R-:W-:-:S05]  /*13d60*/  @P4 IADD3 R14, P0, R28, R14, RZ ;  /* 0x0000000e1c0e4210 */ /* 0x000fca0007f1e0ff */
[----:B------:R-:W-:-:S08]  /*13d70*/  @P4 IMAD.MOV.U32 R2, RZ, RZ, R14 ;  /* 0x000000ffff024224 */ /* 0x000fd000078e000e */
[----:B------:R-:W-:Y:S05]  /*13d80*/  WARPSYNC.COLLECTIVE R15, `(.L_x_2569) ;  /* 0x000000000f087348 */ /* 0x000fea0003c00000 */
[----:B------:R0:W1:Y:S02]  /*13d90*/  SHFL.IDX P6, R14, R13, R12, R11 ;  /* 0x0000000c0d0e7389 */ /* 0x00006400000c000b */
[----:B01----:R-:W-:Y:S01]  /*13da0*/  ENDCOLLECTIVE ;  /* 0x000000000000791b */ /* 0x003fe20003800000 */
.L_x_2569:
        /* <DEDUP_REMOVED lines=12> */
.L_x_2570:
[----:B------:R-:W-:Y:S02]  /*13e70*/  IMAD.MOV.U32 R13, RZ, RZ, R5 ;  /* 0x000000ffff0d7224 */ /* 0x000fe400078e0005 */
[----:B------:R-:W-:Y:S01]  /*13e80*/  IMAD.MOV.U32 R12, RZ, RZ, 0x6 ;  /* 0x00000006ff0c7424 */ /* 0x000fe200078e00ff */
[----:B------:R-:W-:-:S05]  /*13e90*/  @P3 IADD3 R14, P0, R28, R14, RZ ;  /* 0x0000000e1c0e3210 */ /* 0x000fca0007f1e0ff */
[----:B------:R-:W-:-:S08]  /*13ea0*/  @P3 IMAD.MOV.U32 R2, RZ, RZ, R14 ;  /* 0x000000ffff023224 */ /* 0x000fd000078e000e */
[----:B------:R-:W-:Y:S05]  /*13eb0*/  WARPSYNC.COLLECTIVE R15, `(.L_x_2571) ;  /* 0x000000000f087348 */ /* 0x000fea0003c00000 */
[----:B------:R0:W1:Y:S02]  /*13ec0*/  SHFL.IDX P6, R14, R13, R12, R11 ;  /* 0x0000000c0d0e7389 */ /* 0x00006400000c000b */
[----:B01----:R-:W-:Y:S01]  /*13ed0*/  ENDCOLLECTIVE ;  /* 0x000000000000791b */ /* 0x003fe20003800000 */
.L_x_2571:
        /* <DEDUP_REMOVED lines=12> */
.L_x_2572:
[----:B------:R-:W-:Y:S02]  /*13fa0*/  IMAD.MOV.U32 R13, RZ, RZ, R5 ;  /* 0x000000ffff0d7224 */ /* 0x000fe400078e0005 */
[----:B------:R-:W-:Y:S01]  /*13fb0*/  IMAD.MOV.U32 R12, RZ, RZ, 0x7 ;  /* 0x00000007ff0c7424 */ /* 0x000fe200078e00ff */
[----:B------:R-:W-:-:S05]  /*13fc0*/  @P1 IADD3 R14, P0, R28, R14, RZ ;  /* 0x0000000e1c0e1210 */ /* 0x000fca0007f1e0ff */
[----:B------:R-:W-:-:S08]  /*13fd0*/  @P1 IMAD.MOV.U32 R2, RZ, RZ, R14 ;  /* 0x000000ffff021224 */ /* 0x000fd000078e000e */
[----:B------:R-:W-:Y:S05]  /*13fe0*/  WARPSYNC.COLLECTIVE R15, `(.L_x_2573) ;  /* 0x000000000f087348 */ /* 0x000fea0003c00000 */
[----:B------:R0:W1:Y:S02]  /*13ff0*/  SHFL.IDX P6, R14, R13, R12, R11 ;  /* 0x0000000c0d0e7389 */ /* 0x00006400000c000b */
[----:B01----:R-:W-:Y:S01]  /*14000*/  ENDCOLLECTIVE ;  /* 0x000000000000791b */ /* 0x003fe20003800000 */
.L_x_2573:
        /* <DEDUP_REMOVED lines=12> */
.L_x_2574:
[----:B------:R-:W-:Y:S05]  /*140d0*/  BRA `(.L_x_2575) ;  /* 0xffffffb000c07947 */ /* 0x000fea000383ffff */
.L_x_2481:
[----:B------:R-:W-:Y:S02]  /*140e0*/  IMAD.MOV.U32 R13, RZ, RZ, R5 ;  /* 0x000000ffff0d7224 */ /* 0x000fe400078e0005 */
[----:B------:R-:W-:Y:S02]  /*140f0*/  IMAD.MOV.U32 R12, RZ, RZ, RZ ;  /* 0x000000ffff0c7224 */ /* 0x000fe400078e00ff */
[----:B------:R-:W-:Y:S02]  /*14100*/  IMAD.MOV.U32 R11, RZ, RZ, 0x181f ;  /* 0x0000181fff0b7424 */ /* 0x000fe400078e00ff */
[----:B------:R-:W-:Y:S02]  /*14110*/  IMAD.MOV.U32 R15, RZ, RZ, -0x1 ;  /* 0xffffffffff0f7424 */ /* 0x000fe400078e00ff */
[----:B------:R-:W-:-:S07]  /*14120*/  IMAD.U32 R4, RZ, RZ, UR43 ;  /* 0x0000002bff047e24 */ /* 0x000fce000f8e00ff */
[----:B012--5:R-:W-:Y:S05]  /*14130*/  WARPSYNC.COLLECTIVE R15, `(.L_x_2576) ;  /* 0x000000000f087348 */ /* 0x027fea0003c00000 */
[----:B------:R3:W4:Y:S02]  /*14140*/  SHFL.IDX P6, R14, R13, R12, R11 ;  /* 0x0000000c0d0e7389 */ /* 0x00072400000c000b */
[----:B012345:R-:W-:Y:S01]  /*14150*/  ENDCOLLECTIVE ;  /* 0x000000000000791b */ /* 0x03ffe20003800000 */
.L_x_2576:
[----:B------:R-:W-:-:S04]  /*14160*/  IMAD R4, R4, 0x80, R10 ;  /* 0x0000008004047824 */ /* 0x000fc800078e020a */
[C---:B------:R-:W-:Y:S01]  /*14170*/  VIADD R6, R4.reuse, 0x10 ;  /* 0x0000001004067836 */ /* 0x040fe20000000000 */
[----:B------:R-:W-:Y:S01]  /*14180*/  ISETP.GE.AND P1, PT, R4, UR38, PT ;  /* 0x0000002604007c0c */ /* 0x000fe2000bf26270 */
[----:B------:R-:W-:Y:S02]  /*14190*/  IMAD.MOV.U32 R13, RZ, RZ, R0 ;  /* 0x000000ffff0d7224 */ /* 0x000fe400078e0000 */
[----:B------:R-:W-:-:S10]  /*141a0*/  IMAD.MOV.U32 R2, RZ, RZ, R14 ;  /* 0x000000ffff027224 */ /* 0x000fd400078e000e */
[----:B------:R-:W-:Y:S05]  /*141b0*/  WARPSYNC.COLLECTIVE R15, `(.L_x_2577) ;  /* 0x000000000f087348 */ /* 0x000fea0003c00000 */
[----:B------:R0:W1:Y:S02]  /*141c0*/  SHFL.IDX P6, R14, R13, R12, R11 ;  /* 0x0000000c0d0e7389 */ /* 0x00006400000c000b */
[----:B01----:R-:W-:Y:S01]  /*141d0*/  ENDCOLLECTIVE ;  /* 0x000000000000791b */ /* 0x003fe20003800000 */
.L_x_2577:
        /* <DEDUP_REMOVED lines=8> */
.L_x_2578:
        /* <DEDUP_REMOVED lines=11> */
.L_x_2579:
[----:B------:R-:W-:Y:S02]  /*14310*/  IMAD.MOV.U32 R13, RZ, RZ, R5 ;  /* 0x000000ffff0d7224 */ /* 0x000fe400078e0005 */
[----:B------:R-:W-:Y:S01]  /*14320*/  IMAD.MOV.U32 R12, RZ, RZ, 0x2 ;  /* 0x00000002ff0c7424 */ /* 0x000fe200078e00ff */
[----:B------:R-:W-:-:S05]  /*14330*/  @!P1 IADD3 R14, P0, R28, R14, RZ ;  /* 0x0000000e1c0e9210 */ /* 0x000fca0007f1e0ff */
[----:B------:R-:W-:-:S08]  /*14340*/  @!P1 IMAD.MOV.U32 R2, RZ, RZ, R14 ;  /* 0x000000ffff029224 */ /* 0x000fd000078e000e */
[----:B------:R-:W-:Y:S05]  /*14350*/  WARPSYNC.COLLECTIVE R15, `(.L_x_2580) ;  /* 0x000000000f087348 */ /* 0x000fea0003c00000 */
[----:B------:R0:W1:Y:S02]  /*14360*/  SHFL.IDX P6, R14, R13, R12, R11 ;  /* 0x0000000c0d0e7389 */ /* 0x00006400000c000b */
[----:B01----:R-:W-:Y:S01]  /*14370*/  ENDCOLLECTIVE ;  /* 0x000000000000791b */ /* 0x003fe20003800000 */
.L_x_2580:
        /* <DEDUP_REMOVED lines=14> */
.L_x_2581:
[----:B------:R-:W-:Y:S02]  /*14460*/  IMAD.MOV.U32 R13, RZ, RZ, R5 ;  /* 0x000000ffff0d7224 */ /* 0x000fe400078e0005 */
[----:B------:R-:W-:Y:S01]  /*14470*/  IMAD.MOV.U32 R12, RZ, RZ, 0x3 ;  /* 0x00000003ff0c7424 */ /* 0x000fe200078e00ff */
[----:B------:R-:W-:-:S05]  /*14480*/  @!P1 IADD3 R14, P0, R28, R14, RZ ;  /* 0x0000000e1c0e9210 */ /* 0x000fca0007f1e0ff */
[----:B------:R-:W-:-:S08]  /*14490*/  @!P1 IMAD.MOV.U32 R2, RZ, RZ, R14 ;  /* 0x000000ffff029224 */ /* 0x000fd000078e000e */
[----:B------:R-:W-:Y:S05]  /*144a0*/  WARPSYNC.COLLECTIVE R15, `(.L_x_2582) ;  /* 0x000000000f087348 */ /* 0x000fea0003c00000 */
[----:B------:R0:W1:Y:S02]  /*144b0*/  SHFL.IDX P6, R14, R13, R12, R11 ;  /* 0x0000000c0d0e7389 */ /* 0x00006400000c000b */
[----:B01----:R-:W-:Y:S01]  /*144c0*/  ENDCOLLECTIVE ;  /* 0x000000000000791b */ /* 0x003fe20003800000 */
.L_x_2582:
        /* <DEDUP_REMOVED lines=14> */
.L_x_2583:
[----:B------:R-:W-:Y:S02]  /*145b0*/  IMAD.MOV.U32 R13, RZ, RZ, R5 ;  /* 0x000000ffff0d7224 */ /* 0x000fe400078e0005 */
[----:B------:R-:W-:Y:S01]  /*145c0*/  IMAD.MOV.U32 R12, RZ, RZ, 0x4 ;  /* 0x00000004ff0c7424 */ /* 0x000fe200078e00ff */
[----:B------:R-:W-:-:S05]  /*145d0*/  @!P1 IADD3 R14, P0, R28, R14, RZ ;  /* 0x0000000e1c0e9210 */ /* 0x000fca0007f1e0ff */
[----:B------:R-:W-:-:S08]  /*145e0*/  @!P1 IMAD.MOV.U32 R2, RZ, RZ, R14 ;  /* 0x000000ffff029224 */ /* 0x000fd000078e000e */
[----:B------:R-:W-:Y:S05]  /*145f0*/  WARPSYNC.COLLECTIVE R15, `(.L_x_2584) ;  /* 0x000000000f087348 */ /* 0x000fea0003c00000 */
[----:B------:R0:W1:Y:S02]  /*14600*/  SHFL.IDX P6, R14, R13, R12, R11 ;  /* 0x0000000c0d0e7389 */ /* 0x00006400000c000b */
[----:B01----:R-:W-:Y:S01]  /*14610*/  ENDCOLLECTIVE ;  /* 0x000000000000791b */ /* 0x003fe20003800000 */
.L_x_2584:
        /* <DEDUP_REMOVED lines=14> */
.L_x_2585:
[----:B------:R-:W-:Y:S02]  /*14700*/  IMAD.MOV.U32 R13, RZ, RZ, R5 ;  /* 0x000000ffff0d7224 */ /* 0x000fe400078e0005 */
[----:B------:R-:W-:Y:S01]  /*14710*/  IMAD.MOV.U32 R12, RZ, RZ, 0x5 ;  /* 0x00000005ff0c7424 */ /* 0x000fe200078e00ff */
[----:B------:R-:W-:-:S05]  /*14720*/  @!P1 IADD3 R14, P0, R28, R14, RZ ;  /* 0x0000000e1c0e9210 */ /* 0x000fca0007f1e0ff */
[----:B------:R-:W-:-:S08]  /*14730*/  @!P1 IMAD.MOV.U32 R2, RZ, RZ, R14 ;  /* 0x000000ffff029224 */ /* 0x000fd000078e000e */
[----:B------:R-:W-:Y:S05]  /*14740*/  WARPSYNC.COLLECTIVE R15, `(.L_x_2586) ;  /* 0x000000000f087348 */ /* 0x000fea0003c00000 */
[----:B------:R0:W1:Y:S02]  /*14750*/  SHFL.IDX P6, R14, R13, R12, R11 ;  /* 0x0000000c0d0e7389 */ /* 0x00006400000c000b */
[----:B01----:R-:W-:Y:S01]  /*14760*/  ENDCOLLECTIVE ;  /* 0x000000000000791b */ /* 0x003fe20003800000 */
.L_x_2586:
        /* <DEDUP_REMOVED lines=14> */
.L_x_2587:
[----:B------:R-:W-:Y:S02]  /*14850*/  IMAD.MOV.U32 R13, RZ, RZ, R5 ;  /* 0x000000ffff0d7224 */ /* 0x000fe400078e0005 */
[----:B------:R-:W-:Y:S01]  /*14860*/  IMAD.MOV.U32 R12, RZ, RZ, 0x6 ;  /* 0x00000006ff0c7424 */ /* 0x000fe200078e00ff */
[----:B------:R-:W-:-:S05]  /*14870*/  @!P1 IADD3 R14, P0, R28, R14, RZ ;  /* 0x0000000e1c0e9210 */ /* 0x000fca0007f1e0ff */
[----:B------:R-:W-:-:S08]  /*14880*/  @!P1 IMAD.MOV.U32 R2, RZ, RZ, R14 ;  /* 0x000000ffff029224 */ /* 0x000fd000078e000e */
[----:B------:R-:W-:Y:S05]  /*14890*/  WARPSYNC.COLLECTIVE R15, `(.L_x_2588) ;  /* 0x000000000f087348 */ /* 0x000fea0003c00000 */
[----:B------:R0:W1:Y:S02]  /*148a0*/  SHFL.IDX P6, R14, R13, R12, R11 ;  /* 0x0000000c0d0e7389 */ /* 0x00006400000c000b */
[----:B01----:R-:W-:Y:S01]  /*148b0*/  ENDCOLLECTIVE ;  /* 0x000000000000791b */ /* 0x003fe20003800000 */
.L_x_2588:
        /* <DEDUP_REMOVED lines=14> */
.L_x_2589:
[----:B------:R-:W-:Y:S02]  /*149a0*/  IMAD.MOV.U32 R13, RZ, RZ, R5 ;  /* 0x000000ffff0d7224 */ /* 0x000fe400078e0005 */
[----:B------:R-:W-:Y:S01]  /*149b0*/  IMAD.MOV.U32 R12, RZ, RZ, 0x7 ;  /* 0x00000007ff0c7424 */ /* 0x000fe200078e00ff */
[----:B------:R-:W-:-:S05]  /*149c0*/  @!P1 IADD3 R14, P0, R28, R14, RZ ;  /* 0x0000000e1c0e9210 */ /* 0x000fca0007f1e0ff */
[----:B------:R-:W-:-:S08]  /*149d0*/  @!P1 IMAD.MOV.U32 R2, RZ, RZ, R14 ;  /* 0x000000ffff029224 */ /* 0x000fd000078e000e */
[----:B------:R-:W-:Y:S05]  /*149e0*/  WARPSYNC.COLLECTIVE R15, `(.L_x_2590) ;  /* 0x000000000f087348 */ /* 0x000fea0003c00000 */
[----:B------:R0:W1:Y:S02]  /*149f0*/  SHFL.IDX P6, R14, R13, R12, R11 ;  /* 0x0000000c0d0e7389 */ /* 0x00006400000c000b */
[----:B01----:R-:W-:Y:S01]  /*14a00*/  ENDCOLLECTIVE ;  /* 0x000000000000791b */ /* 0x003fe20003800000 */
.L_x_2590:
        /* <DEDUP_REMOVED lines=12> */
.L_x_2591:
[----:B------:R-:W-:Y:S05]  /*14ad0*/  BRA `(.L_x_2592) ;  /* 0xffffffb000f47947 */ /* 0x000fea000383ffff */
.L_x_2484:
[----:B0-----:R0:W1:Y:S02]  /*14ae0*/  SYNCS.PHASECHK.TRANS64.TRYWAIT P0, [R17+URZ+0x38820], R0 ;  /* 0x03882000110075a7 */ /* 0x001064000800017f */
[----:B-1----:R-:W-:Y:S05]  /*14af0*/  @!P0 NANOSLEEP.SYNCS 0x989680 ;  /* 0x009896800000895d */ /* 0x002fea0003900000 */
[----:B------:R-:W1:Y:S02]  /*14b00*/  @!P0 SYNCS.PHASECHK.TRANS64 P0, [R17+URZ+0x38820], R0 ;  /* 0x03882000110085a7 */ /* 0x000e64000800007f */
[----:B-1----:R-:W-:Y:S05]  /*14b10*/  @!P0 BRA `(.L_x_2484) ;  /* 0xfffffffc00f08947 */ /* 0x002fea000383ffff */
[----:B------:R-:W-:Y:S05]  /*14b20*/  BRA `(.L_x_2593) ;  /* 0xffffffb400547947 */ /* 0x000fea000383ffff */
.L_x_2488:
[----:B0-----:R0:W1:Y:S02]  /*14b30*/  SYNCS.PHASECHK.TRANS64.TRYWAIT P0, [R0+URZ+0x38880], R20 ;  /* 0x03888014000075a7 */ /* 0x001064000800017f */
[----:B-1----:R-:W-:Y:S05]  /*14b40*/  @!P0 NANOSLEEP.SYNCS 0x989680 ;  /* 0x009896800000895d */ /* 0x002fea0003900000 */
[----:B------:R-:W1:Y:S02]  /*14b50*/  @!P0 SYNCS.PHASECHK.TRANS64 P0, [R0+URZ+0x38880], R20 ;  /* 0x03888014000085a7 */ /* 0x000e64000800007f */
[----:B-1----:R-:W-:Y:S05]  /*14b60*/  @!P0 BRA `(.L_x_2488) ;  /* 0xfffffffc00f08947 */ /* 0x002fea000383ffff */
[----:B------:R-:W-:Y:S05]  /*14b70*/  BRA `(.L_x_2594) ;  /* 0xffffffb800147947 */ /* 0x000fea000383ffff */
.L_x_2489:
        /* <DEDUP_REMOVED lines=8> */
.L_x_2596:
[----:B------:R-:W-:Y:S05]  /*14c00*/  BSYNC B0 ;  /* 0x0000000000007941 */ /* 0x000fea0003800000 */
.L_x_2595:
        /* <DEDUP_REMOVED lines=9> */
.L_x_2597:
[----:B------:R-:W-:Y:S02]  /*14ca0*/  IMAD.MOV.U32 R13, RZ, RZ, R7 ;  /* 0x000000ffff0d7224 */ /* 0x000fe400078e0007 */
[----:B------:R-:W-:Y:S02]  /*14cb0*/  IMAD.MOV.U32 R12, RZ, RZ, 0x1 ;  /* 0x00000001ff0c7424 */ /* 0x000fe400078e00ff */
[----:B------:R-:W-:-:S07]  /*14cc0*/  IMAD.MOV.U32 R2, RZ, RZ, R14 ;  /* 0x000000ffff027224 */ /* 0x000fce00078e000e */
[----:B------:R-:W-:Y:S05]  /*14cd0*/  WARPSYNC.COLLECTIVE R15, `(.L_x_2598) ;  /* 0x000000000f087348 */ /* 0x000fea0003c00000 */
[----:B------:R0:W1:Y:S02]  /*14ce0*/  SHFL.IDX P6, R14, R13, R12, R11 ;  /* 0x0000000c0d0e7389 */ /* 0x00006400000c000b */
[----:B01----:R-:W-:Y:S01]  /*14cf0*/  ENDCOLLECTIVE ;  /* 0x000000000000791b */ /* 0x003fe20003800000 */
.L_x_2598:
        /* <DEDUP_REMOVED lines=12> */
.L_x_2599:
[----:B------:R-:W-:Y:S02]  /*14dc0*/  IMAD.MOV.U32 R13, RZ, RZ, R7 ;  /* 0x000000ffff0d7224 */ /* 0x000fe400078e0007 */
[----:B------:R-:W-:Y:S02]  /*14dd0*/  IMAD.MOV.U32 R12, RZ, RZ, 0x2 ;  /* 0x00000002ff0c7424 */ /* 0x000fe400078e00ff */
[----:B------:R-:W-:-:S07]  /*14de0*/  IMAD.MOV.U32 R2, RZ, RZ, R14 ;  /* 0x000000ffff027224 */ /* 0x000fce00078e000e */
[----:B------:R-:W-:Y:S05]  /*14df0*/  WARPSYNC.COLLECTIVE R15, `(.L_x_2600) ;  /* 0x000000000f087348 */ /* 0x000fea0003c00000 */
[----:B------:R0:W1:Y:S02]  /*14e00*/  SHFL.IDX P6, R14, R13, R12, R11 ;  /* 0x0000000c0d0e7389 */ /* 0x00006400000c000b */
[----:B01----:R-:W-:Y:S01]  /*14e10*/  ENDCOLLECTIVE ;  /* 0x000000000000791b */ /* 0x003fe20003800000 */
.L_x_2600:
        /* <DEDUP_REMOVED lines=12> */
.L_x_2601:
[----:B------:R-:W-:Y:S02]  /*14ee0*/  IMAD.MOV.U32 R13, RZ, RZ, R7 ;  /* 0x000000ffff0d7224 */ /* 0x000fe400078e0007 */
[----:B------:R-:W-:Y:S02]  /*14ef0*/  IMAD.MOV.U32 R12, RZ, RZ, 0x3 ;  /* 0x00000003ff0c7424 */ /* 0x000fe400078e00ff */
[----:B------:R-:W-:-:S07]  /*14f00*/  IMAD.MOV.U32 R2, RZ, RZ, R14 ;  /* 0x000000ffff027224 */ /* 0x000fce00078e000e */
[----:B------:R-:W-:Y:S05]  /*14f10*/  WARPSYNC.COLLECTIVE R15, `(.L_x_2602) ;  /* 0x000000000f087348 */ /* 0x000fea0003c00000 */
[----:B------:R0:W1:Y:S02]  /*14f20*/  SHFL.IDX P6, R14, R13, R12, R11 ;  /* 0x0000000c0d0e7389 */ /* 0x00006400000c000b */
[----:B01----:R-:W-:Y:S01]  /*14f30*/  ENDCOLLECTIVE ;  /* 0x000000000000791b */ /* 0x003fe20003800000 */
.L_x_2602:
        /* <DEDUP_REMOVED lines=12> */
.L_x_2603:
[----:B------:R-:W-:Y:S02]  /*15000*/  IMAD.MOV.U32 R13, RZ, RZ, R7 ;  /* 0x000000ffff0d7224 */ /* 0x000fe400078e0007 */
[----:B------:R-:W-:Y:S02]  /*15010*/  IMAD.MOV.U32 R12, RZ, RZ, 0x4 ;  /* 0x00000004ff0c7424 */ /* 0x000fe400078e00ff */
[----:B------:R-:W-:-:S07]  /*15020*/  IMAD.MOV.U32 R2, RZ, RZ, R14 ;  /* 0x000000ffff027224 */ /* 0x000fce00078e000e */
[----:B------:R-:W-:Y:S05]  /*15030*/  WARPSYNC.COLLECTIVE R15, `(.L_x_2604) ;  /* 0x000000000f087348 */ /* 0x000fea0003c00000 */
[----:B------:R0:W1:Y:S02]  /*15040*/  SHFL.IDX P6, R14, R13, R12, R11 ;  /* 0x0000000c0d0e7389 */ /* 0x00006400000c000b */
[----:B01----:R-:W-:Y:S01]  /*15050*/  ENDCOLLECTIVE ;  /* 0x000000000000791b */ /* 0x003fe20003800000 */
.L_x_2604:
        /* <DEDUP_REMOVED lines=12> */
.L_x_2605:
[----:B------:R-:W-:Y:S02]  /*15120*/  IMAD.MOV.U32 R13, RZ, RZ, R7 ;  /* 0x000000ffff0d7224 */ /* 0x000fe400078e0007 */
[----:B------:R-:W-:Y:S02]  /*15130*/  IMAD.MOV.U32 R12, RZ, RZ, 0x5 ;  /* 0x00000005ff0c7424 */ /* 0x000fe400078e00ff */
[----:B------:R-:W-:-:S07]  /*15140*/  IMAD.MOV.U32 R2, RZ, RZ, R14 ;  /* 0x000000ffff027224 */ /* 0x000fce00078e000e */
[----:B------:R-:W-:Y:S05]  /*15150*/  WARPSYNC.COLLECTIVE R15, `(.L_x_2606) ;  /* 0x000000000f087348 */ /* 0x000fea0003c00000 */
[----:B------:R0:W1:Y:S02]  /*15160*/  SHFL.IDX P6, R14, R13, R12, R11 ;  /* 0x0000000c0d0e7389 */ /* 0x00006400000c000b */
[----:B01----:R-:W-:Y:S01]  /*15170*/  ENDCOLLECTIVE ;  /* 0x000000000000791b */ /* 0x003fe20003800000 */
.L_x_2606:
        /* <DEDUP_REMOVED lines=12> */
.L_x_2607:
[----:B------:R-:W-:Y:S02]  /*15240*/  IMAD.MOV.U32 R13, RZ, RZ, R7 ;  /* 0x000000ffff0d7224 */ /* 0x000fe400078e0007 */
[----:B------:R-:W-:Y:S02]  /*15250*/  IMAD.MOV.U32 R12, RZ, RZ, 0x6 ;  /* 0x00000006ff0c7424 */ /* 0x000fe400078e00ff */
[----:B------:R-:W-:-:S07]  /*15260*/  IMAD.MOV.U32 R2, RZ, RZ, R14 ;  /* 0x000000ffff027224 */ /* 0x000fce00078e000e */
[----:B------:R-:W-:Y:S05]  /*15270*/  WARPSYNC.COLLECTIVE R15, `(.L_x_2608) ;  /* 0x000000000f087348 */ /* 0x000fea0003c00000 */
[----:B------:R0:W1:Y:S02]  /*15280*/  SHFL.IDX P6, R14, R13, R12, R11 ;  /* 0x0000000c0d0e7389 */ /* 0x00006400000c000b */
[----:B01----:R-:W-:Y:S01]  /*15290*/  ENDCOLLECTIVE ;  /* 0x000000000000791b */ /* 0x003fe20003800000 */
.L_x_2608:
        /* <DEDUP_REMOVED lines=12> */
.L_x_2609:
[----:B------:R-:W-:Y:S02]  /*15360*/  IMAD.MOV.U32 R13, RZ, RZ, R7 ;  /* 0x000000ffff0d7224 */ /* 0x000fe400078e0007 */
[----:B------:R-:W-:Y:S02]  /*15370*/  IMAD.MOV.U32 R12, RZ, RZ, 0x7 ;  /* 0x00000007ff0c7424 */ /* 0x000fe400078e00ff */
[----:B------:R-:W-:-:S07]  /*15380*/  IMAD.MOV.U32 R2, RZ, RZ, R14 ;  /* 0x000000ffff027224 */ /* 0x000fce00078e000e */
[----:B------:R-:W-:Y:S05]  /*15390*/  WARPSYNC.COLLECTIVE R15, `(.L_x_2610) ;  /* 0x000000000f087348 */ /* 0x000fea0003c00000 */
[----:B------:R0:W1:Y:S02]  /*153a0*/  SHFL.IDX P6, R14, R13, R12, R11 ;  /* 0x0000000c0d0e7389 */ /* 0x00006400000c000b */
[----:B01----:R-:W-:Y:S01]  /*153b0*/  ENDCOLLECTIVE ;  /* 0x000000000000791b */ /* 0x003fe20003800000 */
.L_x_2610:
        /* <DEDUP_REMOVED lines=12> */
.L_x_2611:
[----:B------:R-:W-:Y:S01]  /*15480*/  IMAD.MOV.U32 R2, RZ, RZ, R14 ;  /* 0x000000ffff027224 */ /* 0x000fe200078e000e */
[----:B------:R-:W-:Y:S06]  /*15490*/  BRA `(.L_x_2612) ;  /* 0xffffffb000e47947 */ /* 0x000fec000383ffff */
.L_x_2494:
[----:B---3--:R3:W4:Y:S02]  /*154a0*/  SYNCS.PHASECHK.TRANS64.TRYWAIT P0, [R0+URZ+0x38840], R20 ;  /* 0x03884014000075a7 */ /* 0x008724000800017f */
[----:B----4-:R-:W-:Y:S05]  /*154b0*/  @!P0 NANOSLEEP.SYNCS 0x989680 ;  /* 0x009896800000895d */ /* 0x010fea0003900000 */
[----:B------:R-:W4:Y:S02]  /*154c0*/  @!P0 SYNCS.PHASECHK.TRANS64 P0, [R0+URZ+0x38840], R20 ;  /* 0x03884014000085a7 */ /* 0x000f24000800007f */
[----:B----4-:R-:W-:Y:S05]  /*154d0*/  @!P0 BRA `(.L_x_2494) ;  /* 0xfffffffc00f08947 */ /* 0x010fea000383ffff */
[----:B------:R-:W-:Y:S05]  /*154e0*/  BRA `(.L_x_2613) ;  /* 0xffffffb400387947 */ /* 0x000fea000383ffff */
.L_x_2495:
        /* <DEDUP_REMOVED lines=8> */
.L_x_2615:
[----:B------:R-:W-:Y:S05]  /*15570*/  BSYNC B0 ;  /* 0x0000000000007941 */ /* 0x000fea0003800000 */
.L_x_2614:
        /* <DEDUP_REMOVED lines=8> */
.L_x_2616:
[----:B------:R-:W-:Y:S02]  /*15600*/  IMAD.MOV.U32 R13, RZ, RZ, R5 ;  /* 0x000000ffff0d7224 */ /* 0x000fe400078e0005 */
[----:B------:R-:W-:Y:S01]  /*15610*/  IMAD.MOV.U32 R12, RZ, RZ, 0x1 ;  /* 0x00000001ff0c7424 */ /* 0x000fe200078e00ff */
[----:B------:R-:W-:-:S13]  /*15620*/  IADD3 R2, P0, R28, R14, RZ ;  /* 0x0000000e1c027210 */ /* 0x000fda0007f1e0ff */
[----:B------:R-:W-:Y:S05]  /*15630*/  WARPSYNC.COLLECTIVE R15, `(.L_x_2617) ;  /* 0x000000000f087348 */ /* 0x000fea0003c00000 */
[----:B------:R0:W1:Y:S02]  /*15640*/  SHFL.IDX P6, R14, R13, R12, R11 ;  /* 0x0000000c0d0e7389 */ /* 0x00006400000c000b */
[----:B01----:R-:W-:Y:S01]  /*15650*/  ENDCOLLECTIVE ;  /* 0x000000000000791b */ /* 0x003fe20003800000 */
.L_x_2617:
        /* <DEDUP_REMOVED lines=11> */
.L_x_2618:
[----:B------:R-:W-:Y:S02]  /*15710*/  IMAD.MOV.U32 R13, RZ, RZ, R5 ;  /* 0x000000ffff0d7224 */ /* 0x000fe400078e0005 */
[----:B------:R-:W-:Y:S01]  /*15720*/  IMAD.MOV.U32 R12, RZ, RZ, 0x2 ;  /* 0x00000002ff0c7424 */ /* 0x000fe200078e00ff */
[----:B------:R-:W-:-:S13]  /*15730*/  IADD3 R2, P0, R28, R14, RZ ;  /* 0x0000000e1c027210 */ /* 0x000fda0007f1e0ff */
[----:B------:R-:W-:Y:S05]  /*15740*/  WARPSYNC.COLLECTIVE R15, `(.L_x_2619) ;  /* 0x000000000f087348 */ /* 0x000fea0003c00000 */
[----:B------:R0:W1:Y:S02]  /*15750*/  SHFL.IDX P6, R14, R13, R12, R11 ;  /* 0x0000000c0d0e7389 */ /* 0x00006400000c000b */
[----:B01----:R-:W-:Y:S01]  /*15760*/  ENDCOLLECTIVE ;  /* 0x000000000000791b */ /* 0x003fe20003800000 */
.L_x_2619:
        /* <DEDUP_REMOVED lines=11> */
.L_x_2620:
[----:B------:R-:W-:Y:S02]  /*15820*/  IMAD.MOV.U32 R13, RZ, RZ, R5 ;  /* 0x000000ffff0d7224 */ /* 0x000fe400078e0005 */
[----:B------:R-:W-:Y:S01]  /*15830*/  IMAD.MOV.U32 R12, RZ, RZ, 0x3 ;  /* 0x00000003ff0c7424 */ /* 0x000fe200078e00ff */
[----:B------:R-:W-:-:S13]  /*15840*/  IADD3 R2, P0, R28, R14, RZ ;  /* 0x0000000e1c027210 */ /* 0x000fda0007f1e0ff */
[----:B------:R-:W-:Y:S05]  /*15850*/  WARPSYNC.COLLECTIVE R15, `(.L_x_2621) ;  /* 0x000000000f087348 */ /* 0x000fea0003c00000 */
[----:B------:R0:W1:Y:S02]  /*15860*/  SHFL.IDX P6, R14, R13, R12, R11 ;  /* 0x0000000c0d0e7389 */ /* 0x00006400000c000b */
[----:B01----:R-:W-:Y:S01]  /*15870*/  ENDCOLLECTIVE ;  /* 0x000000000000791b */ /* 0x003fe20003800000 */
.L_x_2621:
        /* <DEDUP_REMOVED lines=11> */
.L_x_2622:
[----:B------:R-:W-:Y:S02]  /*15930*/  IMAD.MOV.U32 R13, RZ, RZ, R5 ;  /* 0x000000ffff0d7224 */ /* 0x000fe400078e0005 */
[----:B------:R-:W-:Y:S01]  /*15940*/  IMAD.MOV.U32 R12, RZ, RZ, 0x4 ;  /* 0x00000004ff0c7424 */ /* 0x000fe200078e00ff */
[----:B------:R-:W-:-:S13]  /*15950*/  IADD3 R2, P0, R28, R14, RZ ;  /* 0x0000000e1c027210 */ /* 0x000fda0007f1e0ff */
[----:B------:R-:W-:Y:S05]  /*15960*/  WARPSYNC.COLLECTIVE R15, `(.L_x_2623) ;  /* 0x000000000f087348 */ /* 0x000fea0003c00000 */
[----:B------:R0:W1:Y:S02]  /*15970*/  SHFL.IDX P6, R14, R13, R12, R11 ;  /* 0x0000000c0d0e7389 */ /* 0x00006400000c000b */
[----:B01----:R-:W-:Y:S01]  /*15980*/  ENDCOLLECTIVE ;  /* 0x000000000000791b */ /* 0x003fe20003800000 */
.L_x_2623:
        /* <DEDUP_REMOVED lines=11> */
.L_x_2624:
[----:B------:R-:W-:Y:S02]  /*15a40*/  IMAD.MOV.U32 R13, RZ, RZ, R5 ;  /* 0x000000ffff0d7224 */ /* 0x000fe400078e0005 */
[----:B------:R-:W-:Y:S01]  /*15a50*/  IMAD.MOV.U32 R12, RZ, RZ, 0x5 ;  /* 0x00000005ff0c7424 */ /* 0x000fe200078e00ff */
[----:B------:R-:W-:-:S13]  /*15a60*/  IADD3 R2, P0, R28, R14, RZ ;  /* 0x0000000e1c027210 */ /* 0x000fda0007f1e0ff */
[----:B------:R-:W-:Y:S05]  /*15a70*/  WARPSYNC.COLLECTIVE R15, `(.L_x_2625) ;  /* 0x000000000f087348 */ /* 0x000fea0003c00000 */
[----:B------:R0:W1:Y:S02]  /*15a80*/  SHFL.IDX P6, R14, R13, R12, R11 ;  /* 0x0000000c0d0e7389 */ /* 0x00006400000c000b */
[----:B01----:R-:W-:Y:S01]  /*15a90*/  ENDCOLLECTIVE ;  /* 0x000000000000791b */ /* 0x003fe20003800000 */
.L_x_2625:
        /* <DEDUP_REMOVED lines=11> */
.L_x_2626:
[----:B------:R-:W-:Y:S02]  /*15b50*/  IMAD.MOV.U32 R13, RZ, RZ, R5 ;  /* 0x000000ffff0d7224 */ /* 0x000fe400078e0005 */
[----:B------:R-:W-:Y:S01]  /*15b60*/  IMAD.MOV.U32 R12, RZ, RZ, 0x6 ;  /* 0x00000006ff0c7424 */ /* 0x000fe200078e00ff */
[----:B------:R-:W-:-:S13]  /*15b70*/  IADD3 R2, P0, R28, R14, RZ ;  /* 0x0000000e1c027210 */ /* 0x000fda0007f1e0ff */
[----:B------:R-:W-:Y:S05]  /*15b80*/  WARPSYNC.COLLECTIVE R15, `(.L_x_2627) ;  /* 0x000000000f087348 */ /* 0x000fea0003c00000 */
[----:B------:R0:W1:Y:S02]  /*15b90*/  SHFL.IDX P6, R14, R13, R12, R11 ;  /* 0x0000000c0d0e7389 */ /* 0x00006400000c000b */
[----:B01----:R-:W-:Y:S01]  /*15ba0*/  ENDCOLLECTIVE ;  /* 0x000000000000791b */ /* 0x003fe20003800000 */
.L_x_2627:
        /* <DEDUP_REMOVED lines=11> */
.L_x_2628:
[----:B------:R-:W-:Y:S02]  /*15c60*/  IMAD.MOV.U32 R13, RZ, RZ, R5 ;  /* 0x000000ffff0d7224 */ /* 0x000fe400078e0005 */
[----:B------:R-:W-:Y:S01]  /*15c70*/  IMAD.MOV.U32 R12, RZ, RZ, 0x7 ;  /* 0x00000007ff0c7424 */ /* 0x000fe200078e00ff */
[----:B------:R-:W-:-:S13]  /*15c80*/  IADD3 R2, P0, R28, R14, RZ ;  /* 0x0000000e1c027210 */ /* 0x000fda0007f1e0ff */
[----:B------:R-:W-:Y:S05]  /*15c90*/  WARPSYNC.COLLECTIVE R15, `(.L_x_2629) ;  /* 0x000000000f087348 */ /* 0x000fea0003c00000 */
[----:B------:R0:W1:Y:S02]  /*15ca0*/  SHFL.IDX P6, R14, R13, R12, R11 ;  /* 0x0000000c0d0e7389 */ /* 0x00006400000c000b */
[----:B01----:R-:W-:Y:S01]  /*15cb0*/  ENDCOLLECTIVE ;  /* 0x000000000000791b */ /* 0x003fe20003800000 */
.L_x_2629:
        /* <DEDUP_REMOVED lines=11> */
.L_x_2630:
[----:B------:R-:W-:Y:S05]  /*15d70*/  BRA `(.L_x_2631) ;  /* 0xffffffb0001c7947 */ /* 0x000fea000383ffff */
.L_x_2500:
[----:B0-----:R0:W1:Y:S02]  /*15d80*/  SYNCS.PHASECHK.TRANS64.TRYWAIT P2, [R18+URZ+0x38870], R3 ;  /* 0x03887003120075a7 */ /* 0x001064000804017f */
[----:B-1----:R-:W-:Y:S05]  /*15d90*/  @!P2 NANOSLEEP.SYNCS 0x989680 ;  /* 0x009896800000a95d */ /* 0x002fea0003900000 */
[----:B------:R-:W1:Y:S02]  /*15da0*/  @!P2 SYNCS.PHASECHK.TRANS64 P2, [R18+URZ+0x38870], R3 ;  /* 0x038870031200a5a7 */ /* 0x000e64000804007f */
[----:B-1----:R-:W-:Y:S05]  /*15db0*/  @!P2 BRA `(.L_x_2500) ;  /* 0xfffffffc00f0a947 */ /* 0x002fea000383ffff */
[----:B------:R-:W-:Y:S05]  /*15dc0*/  BRA `(.L_x_2632) ;  /* 0xffffffb000847947 */ /* 0x000fea000383ffff */
.L_x_2502:
[----:B0-----:R0:W1:Y:S02]  /*15dd0*/  SYNCS.PHASECHK.TRANS64.TRYWAIT P2, [R18+URZ+0x38860], R5 ;  /* 0x03886005120075a7 */ /* 0x001064000804017f */
[----:B-1----:R-:W-:Y:S05]  /*15de0*/  @!P2 NANOSLEEP.SYNCS 0x989680 ;  /* 0x009896800000a95d */ /* 0x002fea0003900000 */
[----:B------:R-:W1:Y:S02]  /*15df0*/  @!P2 SYNCS.PHASECHK.TRANS64 P2, [R18+URZ+0x38860], R5 ;  /* 0x038860051200a5a7 */ /* 0x000e64000804007f */
[----:B-1----:R-:W-:Y:S05]  /*15e00*/  @!P2 BRA `(.L_x_2502) ;  /* 0xfffffffc00f0a947 */ /* 0x002fea000383ffff */
[----:B------:R-:W-:Y:S05]  /*15e10*/  BRA `(.L_x_2633) ;  /* 0xffffffb000947947 */ /* 0x000fea000383ffff */
.L_x_2510:
[----:B0-----:R0:W2:Y:S02]  /*15e20*/  SYNCS.PHASECHK.TRANS64.TRYWAIT P2, [R19+URZ+0x38870], R0 ;  /* 0x03887000130075a7 */ /* 0x0010a4000804017f */
[----:B--2---:R-:W-:Y:S05]  /*15e30*/  @!P2 NANOSLEEP.SYNCS 0x989680 ;  /* 0x009896800000a95d */ /* 0x004fea0003900000 */
[----:B------:R-:W2:Y:S02]  /*15e40*/  @!P2 SYNCS.PHASECHK.TRANS64 P2, [R19+URZ+0x38870], R0 ;  /* 0x038870001300a5a7 */ /* 0x000ea4000804007f */
[----:B--2---:R-:W-:Y:S05]  /*15e50*/  @!P2 BRA `(.L_x_2510) ;  /* 0xfffffffc00f0a947 */ /* 0x004fea000383ffff */
[----:B------:R-:W-:Y:S05]  /*15e60*/  BRA `(.L_x_2634) ;  /* 0xffffffb800ec7947 */ /* 0x000fea000383ffff */
.L_x_2512:
[----:B0-----:R0:W1:Y:S02]  /*15e70*/  SYNCS.PHASECHK.TRANS64.TRYWAIT P2, [R19+URZ+0x38860], R0 ;  /* 0x03886000130075a7 */ /* 0x001064000804017f */
[----:B-1----:R-:W-:Y:S05]  /*15e80*/  @!P2 NANOSLEEP.SYNCS 0x989680 ;  /* 0x009896800000a95d */ /* 0x002fea0003900000 */
[----:B------:R-:W1:Y:S02]  /*15e90*/  @!P2 SYNCS.PHASECHK.TRANS64 P2, [R19+URZ+0x38860], R0 ;  /* 0x038860001300a5a7 */ /* 0x000e64000804007f */
[----:B-1----:R-:W-:Y:S05]  /*15ea0*/  @!P2 BRA `(.L_x_2512) ;  /* 0xfffffffc00f0a947 */ /* 0x002fea000383ffff */
[----:B------:R-:W-:Y:S05]  /*15eb0*/  BRA `(.L_x_2635) ;  /* 0xffffffb800fc7947 */ /* 0x000fea000383ffff */
.L_x_2519:
[----:B0-----:R0:W2:Y:S02]  /*15ec0*/  SYNCS.PHASECHK.TRANS64.TRYWAIT P0, [R5+URZ+0x38820], R0 ;  /* 0x03882000050075a7 */ /* 0x0010a4000800017f */
[----:B--2---:R-:W-:Y:S05]  /*15ed0*/  @!P0 NANOSLEEP.SYNCS 0x989680 ;  /* 0x009896800000895d */ /* 0x004fea0003900000 */
[----:B------:R-:W2:Y:S02]  /*15ee0*/  @!P0 SYNCS.PHASECHK.TRANS64 P0, [R5+URZ+0x38820], R0 ;  /* 0x03882000050085a7 */ /* 0x000ea4000800007f */
[----:B--2---:R-:W-:Y:S05]  /*15ef0*/  @!P0 BRA `(.L_x_2519) ;  /* 0xfffffffc00f08947 */ /* 0x004fea000383ffff */
[----:B------:R-:W-:Y:S05]  /*15f00*/  BRA `(.L_x_2636) ;  /* 0xffffffc4007c7947 */ /* 0x000fea000383ffff */
.L_x_2520:
        /* <DEDUP_REMOVED lines=11> */
.L_x_2638:
[----:B------:R-:W-:Y:S05]  /*15fc0*/  BSYNC B0 ;  /* 0x0000000000007941 */ /* 0x000fea0003800000 */
.L_x_2637:
[----:B------:R-:W-:Y:S05]  /*15fd0*/  BRA `(.L_x_2639) ;  /* 0xffffffc400647947 */ /* 0x000fea000383ffff */
.L_x_2523:
[----:B------:R-:W-:Y:S01]  /*15fe0*/  BSSY B1, `(.L_x_2640) ;  /* 0x0000006000017945 */ /* 0x000fe20003800000 */
[----:B------:R-:W-:-:S07]  /*15ff0*/  IMAD.MOV.U32 R15, RZ, RZ, -0x1 ;  /* 0xffffffffff0f7424 */ /* 0x000fce00078e00ff */
[----:B01----:R-:W-:Y:S05]  /*16000*/  WARPSYNC.COLLECTIVE R15, `(.L_x_2641) ;  /* 0x000000000f0c7348 */ /* 0x003fea0003c00000 */
[----:B------:R-:W-:Y:S02]  /*16010*/  ELECT P6, UR62, PT ;  /* 0x00000000003e782f */ /* 0x000fe400038c0000 */
[----:B------:R-:W-:Y:S01]  /*16020*/  MOV R14, UR62 ;  /* 0x0000003e000e7c02 */ /* 0x000fe20008000f00 */
[----:B01----:R-:W-:Y:S10]  /*16030*/  ENDCOLLECTIVE ;  /* 0x000000000000791b */ /* 0x003ff40003800000 */
.L_x_2641:
[----:B------:R-:W-:Y:S05]  /*16040*/  BSYNC B1 ;  /* 0x0000000000017941 */ /* 0x000fea0003800000 */
.L_x_2640:
[----:B------:R-:W-:Y:S05]  /*16050*/  BRA `(.L_x_2642) ;  /* 0xffffffc4005c7947 */ /* 0x000fea000383ffff */
.L_x_2525:
[----:B0-----:R0:W2:Y:S02]  /*16060*/  SYNCS.PHASECHK.TRANS64.TRYWAIT P1, [R3+URZ+0x38840], R2 ;  /* 0x03884002030075a7 */ /* 0x0010a4000802017f */
[----:B--2---:R-:W-:Y:S05]  /*16070*/  @!P1 NANOSLEEP.SYNCS 0x989680 ;  /* 0x009896800000995d */ /* 0x004fea0003900000 */
[----:B------:R-:W2:Y:S02]  /*16080*/  @!P1 SYNCS.PHASECHK.TRANS64 P1, [R3+URZ+0x38840], R2 ;  /* 0x03884002030095a7 */ /* 0x000ea4000802007f */
[----:B--2---:R-:W-:Y:S05]  /*16090*/  @!P1 BRA `(.L_x_2525) ;  /* 0xfffffffc00f09947 */ /* 0x004fea000383ffff */
[----:B------:R-:W-:Y:S05]  /*160a0*/  BRA `(.L_x_2643) ;  /* 0xffffffc4007c7947 */ /* 0x000fea000383ffff */
.L_x_2527:
[----:B--2---:R2:W3:Y:S02]  /*160b0*/  SYNCS.PHASECHK.TRANS64.TRYWAIT P1, [R25+URZ+0x38840], R0 ;  /* 0x03884000190075a7 */ /* 0x0044e4000802017f */
[----:B---3--:R-:W-:Y:S05]  /*160c0*/  @!P1 NANOSLEEP.SYNCS 0x989680 ;  /* 0x009896800000995d */ /* 0x008fea0003900000 */
[----:B------:R-:W3:Y:S02]  /*160d0*/  @!P1 SYNCS.PHASECHK.TRANS64 P1, [R25+URZ+0x38840], R0 ;  /* 0x03884000190095a7 */ /* 0x000ee4000802007f */
[----:B---3--:R-:W-:Y:S05]  /*160e0*/  @!P1 BRA `(.L_x_2527) ;  /* 0xfffffffc00f09947 */ /* 0x008fea000383ffff */
[----:B------:R-:W-:Y:S05]  /*160f0*/  BRA `(.L_x_2644) ;  /* 0xffffffc400887947 */ /* 0x000fea000383ffff */
.L_x_2529:
[----:B---3--:R3:W4:Y:S02]  /*16100*/  SYNCS.PHASECHK.TRANS64.TRYWAIT P1, [R3+URZ+0x38860], R2 ;  /* 0x03886002030075a7 */ /* 0x008724000802017f */
[----:B----4-:R-:W-:Y:S05]  /*16110*/  @!P1 NANOSLEEP.SYNCS 0x989680 ;  /* 0x009896800000995d */ /* 0x010fea0003900000 */
[----:B------:R-:W4:Y:S02]  /*16120*/  @!P1 SYNCS.PHASECHK.TRANS64 P1, [R3+URZ+0x38860], R2 ;  /* 0x03886002030095a7 */ /* 0x000f24000802007f */
[----:B----4-:R-:W-:Y:S05]  /*16130*/  @!P1 BRA `(.L_x_2529) ;  /* 0xfffffffc00f09947 */ /* 0x010fea000383ffff */
[----:B------:R-:W-:Y:S05]  /*16140*/  BRA `(.L_x_2645) ;  /* 0xffffffc400847947 */ /* 0x000fea000383ffff */
.L_x_2531:
[----:B----4-:R4:W0:Y:S02]  /*16150*/  SYNCS.PHASECHK.TRANS64.TRYWAIT P1, [R25+URZ+0x38860], R0 ;  /* 0x03886000190075a7 */ /* 0x010824000802017f */
[----:B0-----:R-:W-:Y:S05]  /*16160*/  @!P1 NANOSLEEP.SYNCS 0x989680 ;  /* 0x009896800000995d */ /* 0x001fea0003900000 */
[----:B------:R-:W0:Y:S02]  /*16170*/  @!P1 SYNCS.PHASECHK.TRANS64 P1, [R25+URZ+0x38860], R0 ;  /* 0x03886000190095a7 */ /* 0x000e24000802007f */
[----:B0-----:R-:W-:Y:S05]  /*16180*/  @!P1 BRA `(.L_x_2531) ;  /* 0xfffffffc00f09947 */ /* 0x001fea000383ffff */
[----:B------:R-:W-:Y:S05]  /*16190*/  BRA `(.L_x_2646) ;  /* 0xffffffc400807947 */ /* 0x000fea000383ffff */
.L_x_2533:
[----:B------:R0:W0:Y:S02]  /*161a0*/  SYNCS.PHASECHK.TRANS64.TRYWAIT P1, [R3+URZ+0x38880], R2 ;  /* 0x03888002030075a7 */ /* 0x000024000802017f */
[----:B0-----:R-:W-:Y:S05]  /*161b0*/  @!P1 NANOSLEEP.SYNCS 0x989680 ;  /* 0x009896800000995d */ /* 0x001fea0003900000 */
[----:B------:R-:W0:Y:S02]  /*161c0*/  @!P1 SYNCS.PHASECHK.TRANS64 P1, [R3+URZ+0x38880], R2 ;  /* 0x03888002030095a7 */ /* 0x000e24000802007f */
[----:B0-----:R-:W-:Y:S05]  /*161d0*/  @!P1 BRA `(.L_x_2533) ;  /* 0xfffffffc00f09947 */ /* 0x001fea000383ffff */
[----:B------:R-:W-:Y:S05]  /*161e0*/  BRA `(.L_x_2647) ;  /* 0xffffffc4007c7947 */ /* 0x000fea000383ffff */
.L_x_2648:
        /* <DEDUP_REMOVED lines=9> */
.L_x_3636:


//--------------------- .text._ZN7cutlass13device_kernelIN5flash11enable_sm90INS1_16FlashAttnFwdSm90INS1_25CollectiveMainloopFwdSm90ILi2EN4cute5tupleIJNS5_1CILi1EEES8_S8_EEENS6_IJNS7_ILi128EEESA_NS7_ILi256EEEEEELi256ENS_12float_e4m3_tEfNS_4arch4Sm90ELb1ELb0ELb0ELb1ELb1ELb0ELb0ELb1ELb0ELb1ELb0ELb0EEENS1_21CollectiveEpilogueFwdINS6_IJSA_SB_SA_EEES9_NS_10bfloat16_tESF_Li256ELb1ELb1ELb0ELb1EEENS1_36VarlenDynamicPersistentTileSchedulerILi128ELi128ELi256ELi128ELb0ELb1ELb1ELb1ELb1ELb1EEEEEEEEEvNT_6ParamsE --------------------------
	.section	.text._ZN7cutlass13device_kernelIN5flash11enable_sm90INS1_16FlashAttnFwdSm90INS1_25CollectiveMainloopFwdSm90ILi2EN4cute5tupleIJNS5_1CILi1EEES8_S8_EEENS6_IJNS7_ILi128EEESA_NS7_ILi256EEEEEELi256ENS_12float_e4m3_tEfNS_4arch4Sm90ELb1ELb0ELb0ELb1ELb1ELb0ELb0ELb1ELb0ELb1ELb0ELb0EEENS1_21CollectiveEpilogueFwdINS6_IJSA_SB_SA_EEES9_NS_10bfloat16_tESF_Li256ELb1ELb1ELb0ELb1EEENS1_36VarlenDynamicPersistentTileSchedulerILi128ELi128ELi256ELi128ELb0ELb1ELb1ELb1ELb1ELb1EEEEEEEEEvNT_6ParamsE,"ax",@progbits
	.align	128
.text._ZN7cutlass13device_kernelIN5flash11enable_sm90INS1_16FlashAttnFwdSm90INS1_25CollectiveMainloopFwdSm90ILi2EN4cute5tupleIJNS5_1CILi1EEES8_S8_EEENS6_IJNS7_ILi128EEESA_NS7_ILi256EEEEEELi256ENS_12float_e4m3_tEfNS_4arch4Sm90ELb1ELb0ELb0ELb1ELb1ELb0ELb0ELb1ELb0ELb1ELb0ELb0EEENS1_21CollectiveEpilogueFwdINS6_IJSA_SB_SA_EEES9_NS_10bfloat16_tESF_Li256ELb1ELb1ELb0ELb1EEENS1_36VarlenDynamicPersistentTileSchedulerILi128ELi128ELi256ELi128ELb0ELb1ELb1ELb1ELb1ELb1EEEEEEEEEvNT_6ParamsE:
        .type           _ZN7cutlass13device_kernelIN5flash11enable_sm90INS1_16FlashAttnFwdSm90INS1_25CollectiveMainloopFwdSm90ILi2EN4cute5tupleIJNS5_1CILi1EEES8_S8_EEENS6_IJNS7_ILi128EEESA_NS7_ILi256EEEEEELi256ENS_12float_e4m3_tEfNS_4arch4Sm90ELb1ELb0ELb0ELb1ELb1ELb0ELb0ELb1ELb0ELb1ELb0ELb0EEENS1_21CollectiveEpilogueFwdINS6_IJSA_SB_SA_EEES9_NS_10bfloat16_tESF_Li256ELb1ELb1ELb0ELb1EEENS1_36VarlenDynamicPersistentTileSchedulerILi128ELi128ELi256ELi128ELb0ELb1ELb1ELb1ELb1ELb1EEEEEEEEEvNT_6ParamsE,@function
        .size           _ZN7cutlass13device_kernelIN5flash11enable_sm90INS1_16FlashAttnFwdSm90INS1_25CollectiveMainloopFwdSm90ILi2EN4cute5tupleIJNS5_1CILi1EEES8_S8_EEENS6_IJNS7_ILi128EEESA_NS7_ILi256EEEEEELi256ENS_12float_e4m3_tEfNS_4arch4Sm90ELb1ELb0ELb0ELb1ELb1ELb0ELb0ELb1ELb0ELb1ELb0ELb0EEENS1_21CollectiveEpilogueFwdINS6_IJSA_SB_SA_EEES9_NS_10bfloat16_tESF_Li256ELb1ELb1ELb0ELb1EEENS1_36VarlenDynamicPersistentTileSchedulerILi128ELi128ELi256ELi128ELb0ELb1ELb1ELb1ELb1ELb1EEEEEEEEEvNT_6ParamsE,(.L_x_3637 - _ZN7cutlass13device_kernelIN5flash11enable_sm90INS1_16FlashAttnFwdSm90INS1_25CollectiveMainloopFwdSm90ILi2EN4cute5tupleIJNS5_1CILi1EEES8_S8_EEENS6_IJNS7_ILi128EEESA_NS7_ILi256EEEEEELi256ENS_12float_e4m3_tEfNS_4arch4Sm90ELb1ELb0ELb0ELb1ELb1ELb0ELb0ELb1ELb0ELb1ELb0ELb0EEENS1_21CollectiveEpilogueFwdINS6_IJSA_SB_SA_EEES9_NS_10bfloat16_tESF_Li256ELb1ELb1ELb0ELb1EEENS1_36VarlenDynamicPersistentTileSchedulerILi128ELi128ELi256ELi128ELb0ELb1ELb1ELb1ELb1ELb1EEEEEEEEEvNT_6ParamsE)
        .other          _ZN7cutlass13device_kernelIN5flash11enable_sm90INS1_16FlashAttnFwdSm90INS1_25CollectiveMainloopFwdSm90ILi2EN4cute5tupleIJNS5_1CILi1EEES8_S8_EEENS6_IJNS7_ILi128EEESA_NS7_ILi256EEEEEELi256ENS_12float_e4m3_tEfNS_4arch4Sm90ELb1ELb0ELb0ELb1ELb1ELb0ELb0ELb1ELb0ELb1ELb0ELb0EEENS1_21CollectiveEpilogueFwdINS6_IJSA_SB_SA_EEES9_NS_10bfloat16_tESF_Li256ELb1ELb1ELb0ELb1EEENS1_36VarlenDynamicPersistentTileSchedulerILi128ELi128ELi256ELi128ELb0ELb1ELb1ELb1ELb1ELb1EEEEEEEEEvNT_6ParamsE,@"STO_CUDA_ENTRY STV_DEFAULT"
_ZN7cutlass13device_kernelIN5flash11enable_sm90INS1_16FlashAttnFwdSm90INS1_25CollectiveMainloopFwdSm90ILi2EN4cute5tupleIJNS5_1CILi1EEES8_S8_EEENS6_IJNS7_ILi128EEESA_NS7_ILi256EEEEEELi256ENS_12float_e4m3_tEfNS_4arch4Sm90ELb1ELb0ELb0ELb1ELb1ELb0ELb0ELb1ELb0ELb1ELb0ELb0EEENS1_21CollectiveEpilogueFwdINS6_IJSA_SB_SA_EEES9_NS_10bfloat16_tESF_Li256ELb1ELb1ELb0ELb1EEENS1_36VarlenDynamicPersistentTileSchedulerILi128ELi128ELi256ELi128ELb0ELb1ELb1ELb1ELb1ELb1EEEEEEEEEvNT_6ParamsE:
        /* <DEDUP_REMOVED lines=45> */
.L_x_2649:
        /* <DEDUP_REMOVED lines=22> */
.L_x_2650:
        /* <DEDUP_REMOVED lines=18> */
.L_x_2651:
        /* <DEDUP_REMOVED lines=22> */
.L_x_2652:
        /* <DEDUP_REMOVED lines=24> */
.L_x_2653:
        /* <DEDUP_REMOVED lines=8> */
.L_x_2655:
        /* <DEDUP_REMOVED lines=66> */
[----:B------:R-:W-:Y:S01]  /*0cd0*/  SHF.R.S32.HI R217, RZ, 0x3, R3 ;  /* 0x00000003ffd97819 */ /* 0x000fe20000011403 */
[----:B------:R-:W-:Y:S01]  /*0ce0*/  IMAD.IADD R0, R219, 0x1, -R0 ;  /* 0x00000001db007824 */ /* 0x000fe200078e0a00 */
[----:B------:R-:W-:Y:S01]  /*0cf0*/  LOP3.LUT R3, R6, 0x7ffffffc, RZ, 0xc0, !PT ;  /* 0x7ffffffc06037812 */ /* 0x000fe200078ec0ff */
        /* <DEDUP_REMOVED lines=10> */
.L_x_2715:
[----:B------:R-:W-:Y:S01]  /*0da0*/  ULDC.64 UR8, c[0x0][0xc88] ;  /* 0x0003220000087ab9 */ /* 0x000fe20000000a00 */
[----:B------:R-:W-:Y:S01]  /*0db0*/  ULDC UR4, c[0x0][0x424] ;  /* 0x0001090000047ab9 */ /* 0x000fe20000000800 */
[----:B------:R-:W-:-:S03]  /*0dc0*/  UIMAD.WIDE UR6, UR6, 0x4, UR8 ;  /* 0x00000004060678a5 */ /* 0x000fc6000f8e0208 */
[----:B------:R-:W-:-:S03]  /*0dd0*/  ULDC.64 UR8, c[0x0][0xa18] ;  /* 0x0002860000087ab9 */ /* 0x000fc60000000a00 */
[----:B012---:R-:W-:Y:S02]  /*0de0*/  IMAD.U32 R2, RZ, RZ, UR6 ;  /* 0x00000006ff027e24 */ /* 0x007fe4000f8e00ff */
[----:B------:R-:W-:Y:S01]  /*0df0*/  IMAD.U32 R3, RZ, RZ, UR7 ;  /* 0x00000007ff037e24 */ /* 0x000fe2000f8e00ff */
[----:B------:R-:W-:-:S04]  /*0e00*/  ULDC.64 UR6, c[0x0][0xa28] ;  /* 0x00028a0000067ab9 */ /* 0x000fc80000000a00 */
[----:B------:R-:W2:Y:S01]  /*0e10*/  LDG.E R2, desc[UR52][R2.64] ;  /* 0x0000003402027981 */ /* 0x000ea2000c1e1900 */
[----:B------:R-:W-:Y:S02]  /*0e20*/  UISETP.NE.U32.AND UP0, UPT, UR6, URZ, UPT ;  /* 0x0000003f0600728c */ /* 0x000fe4000bf05070 */
[----:B------:R-:W-:Y:S02]  /*0e30*/  UISETP.NE.U32.AND UP1, UPT, UR8, URZ, UPT ;  /* 0x0000003f0800728c */ /* 0x000fe4000bf25070 */
[----:B------:R-:W-:Y:S02]  /*0e40*/  UISETP.NE.AND.EX UP0, UPT, UR7, URZ, UPT, UP0 ;  /* 0x0000003f0700728c */ /* 0x000fe4000bf05300 */
[----:B------:R-:W-:-:S04]  /*0e50*/  UISETP.NE.AND.EX UP1, UPT, UR9, URZ, UPT, UP1 ;  /* 0x0000003f0900728c */ /* 0x000fc8000bf25310 */
[----:B------:R-:W-:Y:S02]  /*0e60*/  PLOP3.LUT P0, PT, PT, PT, UP0, 0x80, 0x0 ;  /* 0x000000000000781c */ /* 0x000fe40003f0f008 */
[----:B------:R-:W-:Y:S02]  /*0e70*/  PLOP3.LUT P2, PT, PT, PT, UP1, 0x80, 0x0 ;  /* 0x000000000000781c */ /* 0x000fe40003f4f018 */
[----:B--2---:R-:W-:-:S13]  /*0e80*/  R2UR UR37, R2 ;  /* 0x00000000022572ca */ /* 0x004fda00000e0000 */
[----:B------:R-:W-:Y:S02]  /*0e90*/  USHF.R.S32.HI UR38, URZ, 0x1f, UR37 ;  /* 0x0000001f3f267899 */ /* 0x000fe40008011425 */
[----:B------:R-:W-:-:S04]  /*0ea0*/  @UP0 ULEA UR6, UP2, UR37, UR6, 0x2 ;  /* 0x0000000625060291 */ /* 0x000fc8000f84103f */
[----:B------:R-:W-:Y:S02]  /*0eb0*/  @UP0 ULEA.HI.X UR7, UR37, UR7, UR38, 0x2, UP2 ;  /* 0x0000000725070291 */ /* 0x000fe400090f1426 */
[----:B------:R-:W-:Y:S01]  /*0ec0*/  @UP1 ULEA UR8, UP0, UR37, UR8, 0x2 ;  /* 0x0000000825081291 */ /* 0x000fe2000f80103f */
[----:B------:R-:W-:-:S03]  /*0ed0*/  IMAD.U32 R2, RZ, RZ, UR6 ;  /* 0x00000006ff027e24 */ /* 0x000fc6000f8e00ff */
[----:B------:R-:W-:Y:S01]  /*0ee0*/  @UP1 ULEA.HI.X UR9, UR37, UR9, UR38, 0x2, UP0 ;  /* 0x0000000925091291 */ /* 0x000fe200080f1426 */
[----:B------:R-:W-:Y:S01]  /*0ef0*/  IMAD.U32 R3, RZ, RZ, UR7 ;  /* 0x00000007ff037e24 */ /* 0x000fe2000f8e00ff */
[----:B------:R-:W-:Y:S01]  /*0f00*/  ULDC.64 UR6, c[0x0][0x418] ;  /* 0x0001060000067ab9 */ /* 0x000fe20000000a00 */
[----:B------:R-:W-:-:S03]  /*0f10*/  IMAD.U32 R4, RZ, RZ, UR8 ;  /* 0x00000008ff047e24 */ /* 0x000fc6000f8e00ff */
[----:B------:R-:W-:Y:S01]  /*0f20*/  IMAD.U32 R5, RZ, RZ, UR9 ;  /* 0x00000009ff057e24 */ /* 0x000fe2000f8e00ff */
[----:B------:R-:W2:Y:S01]  /*0f30*/  @P0 LDG.E R2, desc[UR52][R2.64] ;  /* 0x0000003402020981 */ /* 0x000ea2000c1e1900 */
[----:B------:R-:W-:Y:S01]  /*0f40*/  UISETP.NE.U32.AND UP0, UPT, UR6, URZ, UPT ;  /* 0x0000003f0600728c */ /* 0x000fe2000bf05070 */
[----:B------:R-:W-:Y:S02]  /*0f50*/  ULDC.64 UR8, c[0x0][0xa20] ;  /* 0x0002880000087ab9 */ /* 0x000fe40000000a00 */
[----:B---3--:R-:W3:Y:S01]  /*0f60*/  @P2 LDG.E R4, desc[UR52][R4.64] ;  /* 0x0000003404042981 */ /* 0x008ee2000c1e1900 */
[----:B------:R-:W-:Y:S01]  /*0f70*/  UISETP.NE.AND.EX UP0, UPT, UR7, URZ, UPT, UP0 ;  /* 0x0000003f0700728c */ /* 0x000fe2000bf05300 */
[----:B------:R-:W-:Y:S01]  /*0f80*/  ISETP.NE.U32.AND P1, PT, RZ, UR8, PT ;  /* 0x00000008ff007c0c */ /* 0x000fe2000bf25070 */
[----:B------:R-:W-:Y:S01]  /*0f90*/  ULDC UR6, c[0x0][0x2f0] ;  /* 0x0000bc0000067ab9 */ /* 0x000fe20000000800 */
[----:B------:R-:W-:Y:S01]  /*0fa0*/  UMOV UR47, URZ ;  /* 0x0000003f002f7c82 */ /* 0x000fe20008000000 */
[----:B------:R-:W-:Y:S01]  /*0fb0*/  USEL UR4, UR4, 0x1, UP0 ;  /* 0x0000000104047887 */ /* 0x000fe20008000000 */
[----:B------:R-:W-:-:S03]  /*0fc0*/  ISETP.NE.AND.EX P1, PT, RZ, UR9, PT, P1 ;  /* 0x00000009ff007c0c */ /* 0x000fc6000bf25310 */
[----:B------:R-:W-:Y:S01]  /*0fd0*/  UIMAD UR4, UR4, UR6, URZ ;  /* 0x00000006040472a4 */ /* 0x000fe2000f8e023f */
[----:B--2---:R-:W-:Y:S02]  /*0fe0*/  @P0 R2UR UR47, R2 ;  /* 0x00000000022f02ca */ /* 0x004fe400000e0000 */
[----:B---3--:R-:W-:Y:S01]  /*0ff0*/  @P2 R2UR UR49, R4 ;  /* 0x00000000043122ca */ /* 0x008fe200000e0000 */
[----:B----4-:R-:W-:-:S14]  /*1000*/  @P2 BRA `(.L_x_2656) ;  /* 0x0000000000382947 */ /* 0x010fdc0003800000 */
        /* <DEDUP_REMOVED lines=14> */
.L_x_2656:
[----:B------:R-:W-:Y:S01]  /*10f0*/  UMOV UR39, UR46 ;  /* 0x0000002e00277c82 */ /* 0x000fe20008000000 */
[----:B------:R-:W-:Y:S05]  /*1100*/  @!P1 BRA `(.L_x_2657) ;  /* 0x00000000001c9947 */ /* 0x000fea0003800000 */
[----:B------:R-:W-:-:S04]  /*1110*/  ULEA UR4, UP0, UR37, UR8, 0x2 ;  /* 0x0000000825047291 */ /* 0x000fc8000f80103f */
[----:B------:R-:W-:Y:S02]  /*1120*/  ULEA.HI.X UR6, UR37, UR9, UR38, 0x2, UP0 ;  /* 0x0000000925067291 */ /* 0x000fe400080f1426 */
[----:B------:R-:W-:-:S04]  /*1130*/  IMAD.U32 R2, RZ, RZ, UR4 ;  /* 0x00000004ff027e24 */ /* 0x000fc8000f8e00ff */
[----:B------:R-:W-:-:S05]  /*1140*/  IMAD.U32 R3, RZ, RZ, UR6 ;  /* 0x00000006ff037e24 */ /* 0x000fca000f8e00ff */
[----:B------:R-:W2:Y:S02]  /*1150*/  LDG.E R2, desc[UR52][R2.64] ;  /* 0x0000003402027981 */ /* 0x000ea4000c1e1900 */
[----:B--2---:R-:W-:Y:S01]  /*1160*/  R2UR UR4, R2 ;  /* 0x00000000020472ca */ /* 0x004fe200000e0000 */
[----:B------:R-:W-:-:S14]  /*1170*/  BRA `(.L_x_2658) ;  /* 0x0000000000347947 */ /* 0x000fdc0003800000 */
.L_x_2657:
        /* <DEDUP_REMOVED lines=13> */
.L_x_2658:
        /* <DEDUP_REMOVED lines=13> */
[----:B------:R-:W-:Y:S02]  /*1320*/  @UP0 UIMAD UR10, UR38, UR16, URZ ;  /* 0x00000010260a02a4 */ /* 0x000fe4000f8e023f */
[----:B------:R-:W-:Y:S02]  /*1330*/  @UP1 UIMAD UR12, UR38, UR18, URZ ;  /* 0x00000012260c12a4 */ /* 0x000fe4000f8e023f */
[----:B------:R-:W-:Y:S02]  /*1340*/  @UP0 UIMAD UR17, UR37, UR17, UR10 ;  /* 0x00000011251102a4 */ /* 0x000fe4000f8e020a */
[----:B------:R-:W-:Y:S02]  /*1350*/  @UP1 UIMAD.WIDE.U32 UR10, UR37, UR18, URZ ;  /* 0x00000012250a12a5 */ /* 0x000fe4000f8e003f */
[----:B------:R-:W-:-:S02]  /*1360*/  @UP0 UIMAD.WIDE.U32 UR14, UR37, UR16, URZ ;  /* 0x00000010250e02a5 */ /* 0x000fc4000f8e003f */
[----:B------:R-:W-:Y:S02]  /*1370*/  @UP1 UIMAD UR18, UR37, UR19, UR12 ;  /* 0x00000013251212a4 */ /* 0x000fe4000f8e020c */
[----:B------:R-:W-:Y:S02]  /*1380*/  @UP1 USHF.R.S32.HI UR19, URZ, 0x1f, UR46 ;  /* 0x0000001f3f131899 */ /* 0x000fe4000801142e */
[----:B------:R-:W-:Y:S01]  /*1390*/  @UP0 USHF.R.S32.HI UR16, URZ, 0x1f, UR46 ;  /* 0x0000001f3f100899 */ /* 0x000fe2000801142e */
[----:B------:R-:W-:Y:S01]  /*13a0*/  @UP1 ULDC.64 UR12, c[0x0][0x9c0] ;  /* 0x00027000000c1ab9 */ /* 0x000fe20000000a00 */
[----:B------:R-:W-:Y:S02]  /*13b0*/  @UP0 UIADD3 UR15, UR15, UR17, URZ ;  /* 0x000000110f0f0290 */ /* 0x000fe4000fffe03f */
[----:B------:R-:W-:Y:S02]  /*13c0*/  @UP1 UIMAD UR17, UR19, UR12, URZ ;  /* 0x0000000c131112a4 */ /* 0x000fe4000f8e023f */
[----:B------:R-:W-:-:S02]  /*13d0*/  @UP0 UIMAD UR16, UR16, UR20, URZ ;  /* 0x00000014101002a4 */ /* 0x000fc4000f8e023f */
[----:B------:R-:W-:Y:S02]  /*13e0*/  @UP1 UIADD3 UR11, UR11, UR18, URZ ;  /* 0x000000120b0b1290 */ /* 0x000fe4000fffe03f */
[----:B------:R-:W-:Y:S02]  /*13f0*/  @UP1 UIMAD UR17, UR46, UR13, UR17 ;  /* 0x0000000d2e1112a4 */ /* 0x000fe4000f8e0211 */
[----:B------:R-:W-:Y:S02]  /*1400*/  @UP0 UIMAD UR16, UR46, UR21, UR16 ;  /* 0x000000152e1002a4 */ /* 0x000fe4000f8e0210 */
[----:B------:R-:W-:Y:S02]  /*1410*/  @UP0 UIMAD.WIDE.U32 UR14, UR46, UR20, UR14 ;  /* 0x000000142e0e02a5 */ /* 0x000fe4000f8e000e */
[----:B------:R-:W-:Y:S02]  /*1420*/  @UP1 UIMAD.WIDE.U32 UR12, UR46, UR12, UR10 ;  /* 0x0000000c2e0c12a5 */ /* 0x000fe4000f8e000a */
[----:B------:R-:W-:-:S02]  /*1430*/  @UP0 UIADD3 UR11, UR15, UR16, URZ ;  /* 0x000000100f0b0290 */ /* 0x000fc4000fffe03f */
[----:B------:R-:W-:Y:S02]  /*1440*/  @UP0 ULEA UR8, UP2, UR14, UR8, 0x2 ;  /* 0x000000080e080291 */ /* 0x000fe4000f84103f */
[----:B------:R-:W-:Y:S02]  /*1450*/  @UP1 UIADD3 UR10, UR13, UR17, URZ ;  /* 0x000000110d0a1290 */ /* 0x000fe4000fffe03f */
[----:B------:R-:W-:Y:S02]  /*1460*/  @UP1 ULEA UR6, UP3, UR12, UR6, 0x2 ;  /* 0x000000060c061291 */ /* 0x000fe4000f86103f */
[----:B------:R-:W-:Y:S01]  /*1470*/  @UP0 ULEA.HI.X UR9, UR14, UR9, UR11, 0x2, UP2 ;  /* 0x000000090e090291 */ /* 0x000fe200090f140b */
[----:B------:R-:W-:Y:S01]  /*1480*/  IMAD.U32 R2, RZ, RZ, UR8 ;  /* 0x00000008ff027e24 */ /* 0x000fe2000f8e00ff */
[----:B------:R-:W-:Y:S02]  /*1490*/  @UP1 ULEA.HI.X UR7, UR12, UR7, UR10, 0x2, UP3 ;  /* 0x000000070c071291 */ /* 0x000fe400098f140a */
[----:B------:R-:W-:Y:S01]  /*14a0*/  IMAD.U32 R4, RZ, RZ, UR6 ;  /* 0x00000006ff047e24 */ /* 0x000fe2000f8e00ff */
[----:B------:R-:W-:Y:S01]  /*14b0*/  USHF.L.U32 UR40, UR5, 0x7, URZ ;  /* 0x0000000705287899 */ /* 0x000fe2000800063f */
[----:B------:R-:W-:Y:S01]  /*14c0*/  IMAD.U32 R3, RZ, RZ, UR9 ;  /* 0x00000009ff037e24 */ /* 0x000fe2000f8e00ff */
[----:B------:R-:W-:Y:S01]  /*14d0*/  ULDC UR6, c[0x0][0x988] ;  /* 0x0002620000067ab9 */ /* 0x000fe20000000800 */
[----:B------:R-:W-:Y:S01]  /*14e0*/  IMAD.U32 R5, RZ, RZ, UR7 ;  /* 0x00000007ff057e24 */ /* 0x000fe2000f8e00ff */
[----:B------:R-:W-:-:S02]  /*14f0*/  ULDC UR5, c[0x0][0x448] ;  /* 0x0001120000057ab9 */ /* 0x000fc40000000800 */
[----:B------:R0:W2:Y:S04]  /*1500*/  @P0 LDG.E R7, desc[UR52][R2.64] ;  /* 0x0000003402070981 */ /* 0x0000a8000c1e1900 */
[----:B------:R1:W2:Y:S01]  /*1510*/  @P1 LDG.E R0, desc[UR52][R4.64] ;  /* 0x0000003404001981 */ /* 0x0002a2000c1e1900 */
[----:B------:R-:W-:Y:S01]  /*1520*/  UISETP.NE.AND UP4, UPT, UR5, 0x1, UPT ;  /* 0x000000010500788c */ /* 0x000fe2000bf85270 */
[----:B------:R-:W-:Y:S01]  /*1530*/  PLOP3.LUT P0, PT, PT, PT, PT, 0x80, 0x0 ;  /* 0x000000000000781c */ /* 0x000fe20003f0f070 */
[----:B------:R-:W-:Y:S01]  /*1540*/  UIADD3 UR47, -UR47, UR4, URZ ;  /* 0x000000042f2f7290 */ /* 0x000fe2000fffe13f */
[----:B------:R-:W-:Y:S01]  /*1550*/  CS2R R8, SRZ ;  /* 0x0000000000087805 */ /* 0x000fe2000001ff00 */
[----:B------:R-:W-:Y:S01]  /*1560*/  UP2UR UR50, UPR, URZ, 0x10 ;  /* 0x000000103f327883 */ /* 0x000fe20008000000 */
[----:B0-----:R-:W-:Y:S01]  /*1570*/  CS2R R2, SRZ ;  /* 0x0000000000027805 */ /* 0x001fe2000001ff00 */
[----:B------:R-:W-:Y:S01]  /*1580*/  UIADD3 UR7, UR47, 0x80, -UR49 ;  /* 0x000000802f077890 */ /* 0x000fe2000fffe831 */
[----:B------:R-:W-:-:S02]  /*1590*/  CS2R R26, SRZ ;  /* 0x00000000001a7805 */ /* 0x000fc4000001ff00 */
[----:B------:R-:W-:Y:S02]  /*15a0*/  CS2R R108, SRZ ;  /* 0x00000000006c7805 */ /* 0x000fe4000001ff00 */
[----:B------:R-:W-:Y:S01]  /*15b0*/  CS2R R144, SRZ ;  /* 0x0000000000907805 */ /* 0x000fe2000001ff00 */
[----:B------:R-:W-:Y:S01]  /*15c0*/  IMAD.MOV.U32 R150, RZ, RZ, RZ ;  /* 0x000000ffff967224 */ /* 0x000fe200078e00ff */
[----:B------:R-:W-:Y:S01]  /*15d0*/  @UP4 ULDC UR4, c[0x0][0x44c] ;  /* 0x0001130000044ab9 */ /* 0x000fe20000000800 */
[----:B------:R-:W-:Y:S01]  /*15e0*/  @UP4 ULDC UR8, c[0x0][0x450] ;  /* 0x0001140000084ab9 */ /* 0x000fe20000000800 */
        /* <DEDUP_REMOVED lines=54> */
[----:B-1----:R-:W-:Y:S02]  /*1950*/  CS2R R4, SRZ ;  /* 0x0000000000047805 */ /* 0x002fe4000001ff00 */
[----:B------:R-:W-:Y:S02]  /*1960*/  CS2R R160, SRZ ;  /* 0x0000000000a07805 */ /* 0x000fe4000001ff00 */
[----:B------:R-:W-:-:S02]  /*1970*/  CS2R R24, SRZ ;  /* 0x0000000000187805 */ /* 0x000fc4000001ff00 */
[----:B------:R-:W-:Y:S01]  /*1980*/  CS2R R162, SRZ ;  /* 0x0000000000a27805 */ /* 0x000fe2000001ff00 */
[----:B--2---:R-:W-:Y:S01]  /*1990*/  FMUL.FTZ R0, R7, R0 ;  /* 0x0000000007007220 */ /* 0x004fe20000410000 */
[----:B------:R-:W-:-:S03]  /*19a0*/  CS2R R6, SRZ ;  /* 0x0000000000067805 */ /* 0x000fc6000001ff00 */
[----:B------:R-:W-:Y:S01]  /*19b0*/  FMUL.FTZ R0, R0, UR6 ;  /* 0x0000000600007c20 */ /* 0x000fe20008410000 */
[----:B------:R-:W-:-:S04]  /*19c0*/  UIADD3 UR6, UR40, 0x7f, URZ ;  /* 0x0000007f28067890 */ /* 0x000fc8000fffe03f */
[----:B------:R-:W-:Y:S01]  /*19d0*/  UIMAD.WIDE.U32 UR4, UR6, UR4, URZ ;  /* 0x00000004060472a5 */ /* 0x000fe2000f8e003f */
[----:B------:R-:W-:Y:S01]  /*19e0*/  R2UR UR41, R0 ;  /* 0x00000000002972ca */ /* 0x000fe200000e0000 */
[----:B------:R-:W-:Y:S01]  /*19f0*/  UIADD3 UR4, UR47, 0x7f, URZ ;  /* 0x0000007f2f047890 */ /* 0x000fe2000fffe03f */
[----:B------:R-:W-:Y:S01]  /*1a00*/  IMAD.MOV.U32 R0, RZ, RZ, RZ ;  /* 0x000000ffff007224 */ /* 0x000fe200078e00ff */
        /* <DEDUP_REMOVED lines=44> */
.L_x_2660:
        /* <DEDUP_REMOVED lines=10> */
.L_x_2817:
[----:B0-----:R-:W-:Y:S01]  /*1d70*/  IMAD.U32 R0, RZ, RZ, UR45 ;  /* 0x0000002dff007e24 */ /* 0x001fe2000f8e00ff */
[----:B------:R-:W-:Y:S05]  /*1d80*/  WARPSYNC.ALL ;  /* 0x0000000000007948 */ /* 0x000fea0003800000 */
[----:B------:R0:W-:Y:S01]  /*1d90*/  BAR.SYNC.DEFER_BLOCKING R6, 0x100 ;  /* 0x000400060000751d */ /* 0x0001e20000010000 */
[----:B------:R-:W-:-:S13]  /*1da0*/  ISETP.NE.AND P0, PT, R0, 0x3, PT ;  /* 0x000000030000780c */ /* 0x000fda0003f05270 */
[----:B0-----:R-:W-:Y:S05]  /*1db0*/  @!P0 BRA `(.L_x_2662) ;  /* 0x0000000000048947 */ /* 0x001fea0003800000 */
[----:B------:R-:W-:Y:S01]  /*1dc0*/  BPT.TRAP 0x1 ;  /* 0x000000040000795c */ /* 0x000fe20000300000 */
.L_x_2662:
[----:B------:R-:W-:Y:S01]  /*1dd0*/  ULEA UR56, UR42, UR51, 0x3 ;  /* 0x000000332a387291 */ /* 0x000fe2000f8e183f */
[----:B------:R-:W-:-:S05]  /*1de0*/  IMAD.U32 R7, RZ, RZ, UR43 ;  /* 0x0000002bff077e24 */ /* 0x000fca000f8e00ff */
[----:B------:R-:W-:-:S04]  /*1df0*/  SHF.L.U32 R7, R7, 0x1f, RZ ;  /* 0x0000001f07077819 */ /* 0x000fc800000006ff */
[----:B------:R0:W1:Y:S01]  /*1e00*/  SYNCS.PHASECHK.TRANS64.TRYWAIT P1, [UR56+0x38830], R7 ;  /* 0x03883007ff0075a7 */ /* 0x0000620008020178 */
[----:B------:R-:W-:Y:S05]  /*1e10*/  @!P0 BRA `(.L_x_2663) ;  /* 0x0000000000048947 */ /* 0x000fea0003800000 */
[----:B------:R-:W-:Y:S01]  /*1e20*/  BPT.TRAP 0x1 ;  /* 0x000000040000795c */ /* 0x000fe20000300000 */
.L_x_2663:
[----:B-1----:R-:W-:Y:S05]  /*1e30*/  @P1 BRA `(.L_x_2664) ;  /* 0x0000000000081947 */ /* 0x002fea0003800000 */
[----:B------:R-:W1:Y:S02]  /*1e40*/  SYNCS.PHASECHK.TRANS64.TRYWAIT P1, [UR56+0x38830], R7 ;  /* 0x03883007ff0075a7 */ /* 0x000e640008020178 */
[----:B-1----:R-:W-:Y:S05]  /*1e50*/  @!P1 BRA `(.L_x_2665) ;  /* 0x0000012400a89947 */ /* 0x002fea0003800000 */
.L_x_2664:
        /* <DEDUP_REMOVED lines=66> */
.L_x_2666:
[----:B------:R-:W-:Y:S01]  /*2280*/  UISETP.NE.AND UP0, UPT, UR50, URZ, UPT ;  /* 0x0000003f3200728c */ /* 0x000fe2000bf05270 */
[----:B------:R-:W-:Y:S02]  /*2290*/  VIADD R0, R17, UR40 ;  /* 0x0000002811007c36 */ /* 0x000fe40008000000 */
[----:B------:R-:W-:-:S03]  /*22a0*/  IMAD.U32 R21, RZ, RZ, UR41 ;  /* 0x00000029ff157e24 */ /* 0x000fc6000f8e00ff */
        /* <DEDUP_REMOVED lines=8> */
[----:B------:R-:W2:Y:S02]  /*2330*/  SHFL.IDX PT, R4, R0, 0x1, 0x1c1f ;  /* 0x003c1f0000047f89 */ /* 0x000ea400000e0000 */
[----:B------:R-:W-:Y:S02]  /*2340*/  UIADD3 UR6, UR47, UR6, URZ ;  /* 0x000000062f067290 */ /* 0x000fe4000fffe03f */
[----:B------:R-:W3:Y:S04]  /*2350*/  SHFL.IDX PT, R0, R0, RZ, 0x1c1f ;  /* 0x001c1fff00007589 */ /* 0x000ee800000e0000 */
[----:B------:R-:W-:Y:S01]  /*2360*/  IMAD.U32 R5, RZ, RZ, UR6 ;  /* 0x00000006ff057e24 */ /* 0x000fe2000f8e00ff */
[----:B------:R-:W-:-:S03]  /*2370*/  UIADD3 UR6, UR56, 0x38840, URZ ;  /* 0x0003884038067890 */ /* 0x000fc6000fffe03f */
[----:B------:R-:W-:Y:S01]  /*2380*/  IMAD R2, R18, -0x2, R5 ;  /* 0xfffffffe12027824 */ /* 0x000fe200078e0205 */
[----:B------:R-:W-:Y:S01]  /*2390*/  UPRMT UR6, UR54, 0x654, UR6 ;  /* 0x0000065436067896 */ /* 0x000fe20008000006 */
[----:B------:R-:W-:-:S05]  /*23a0*/  IMAD.U32 R5, RZ, RZ, UR49 ;  /* 0x00000031ff057e24 */ /* 0x000fca000f8e00ff */
[----:B------:R-:W-:-:S03]  /*23b0*/  IADD3 R5, -R5, 0x1, R2 ;  /* 0x0000000105057810 */ /* 0x000fc60007ffe102 */
[----:B------:R-:W-:Y:S01]  /*23c0*/  SYNCS.ARRIVE.TRANS64.RED.A1T0 RZ, [UR6], RZ ;  /* 0x000000ffffff79a7 */ /* 0x000fe20008100406 */
[----:B--2---:R-:W-:-:S04]  /*23d0*/  VIADDMNMX R4, R4, R5, R2, PT ;  /* 0x0000000504047246 */ /* 0x004fc80003800102 */
        /* <DEDUP_REMOVED lines=93> */
[----:B------:R-:W-:Y:S02]  /*29b0*/  FMNMX.FTZ R4, R86, R15, !PT ;  /* 0x0000000f56047209 */ /* 0x000fe40007810000 */
[----:B---3--:R-:W-:Y:S02]  /*29c0*/  VIADDMNMX R5, R0, R5, R2, PT ;  /* 0x0000000500057246 */ /* 0x008fe40003800102 */
[----:B------:R-:W-:-:S02]  /*29d0*/  FMNMX.FTZ R8, R87, R4, !PT ;  /* 0x0000000457087209 */ /* 0x000fc40007810000 */
[C---:B------:R-:W-:Y:S02]  /*29e0*/  ISETP.GT.AND P2, PT, R5.reuse, 0x1, PT ;  /* 0x000000010500780c */ /* 0x040fe40003f44270 */
[----:B------:R-:W-:Y:S01]  /*29f0*/  ISETP.GT.AND P3, PT, R5, 0x8, PT ;  /* 0x000000080500780c */ /* 0x000fe20003f64270 */
[----:B------:R-:W2:Y:S01]  /*2a00*/  SHFL.BFLY PT, R15, R8, 0x2, 0x1f ;  /* 0x0c401f00080f7f89 */ /* 0x000ea200000e0000 */
[----:B------:R-:W-:Y:S02]  /*2a10*/  FSEL R42, R25, -INF , P2 ;  /* 0xff800000192a7808 */ /* 0x000fe40001000000 */
        /* <DEDUP_REMOVED lines=38> */
[----:B------:R-:W-:Y:S01]  /*2c80*/  IMAD.U32 R50, RZ, RZ, UR41 ;  /* 0x00000029ff327e24 */ /* 0x000fe2000f8e00ff */
[----:B------:R-:W-:Y:S01]  /*2c90*/  ISETP.GT.AND P1, PT, R5, 0x11, PT ;  /* 0x000000110500780c */ /* 0x000fe20003f24270 */
[----:B------:R-:W-:-:S01]  /*2ca0*/  FFMA.FTZ R153, R26, UR41, -R89 ;  /* 0x000000291a997c23 */ /* 0x000fc20008010859 */
[----:B------:R-:W-:Y:S01]  /*2cb0*/  FMNMX.FTZ R2, R39, R2, !PT ;  /* 0x0000000227027209 */ /* 0x000fe20007810000 */
[----:B------:R-:W-:-:S01]  /*2cc0*/  FFMA.FTZ R8, R27, UR41, -R89 ;  /* 0x000000291b087c23 */ /* 0x000fc20008010859 */
[----:B------:R-:W-:Y:S01]  /*2cd0*/  FSEL R33, R33, -INF , P1 ;  /* 0xff80000021217808 */ /* 0x000fe20000800000 */
[----:B------:R-:W-:-:S01]  /*2ce0*/  FFMA.FTZ R54, R54, UR41, -R89 ;  /* 0x0000002936367c23 */ /* 0x000fc20008010859 */
[----:B------:R-:W-:Y:S01]  /*2cf0*/  FMNMX.FTZ R2, R43, R2, !PT ;  /* 0x000000022b027209 */ /* 0x000fe20007810000 */
[----:B------:R-:W-:Y:S01]  /*2d00*/  MUFU.EX2 R153, R153 ;  /* 0x0000009900997308 */ /* 0x000fe20000000800 */
[----:B------:R-:W-:Y:S01]  /*2d10*/  ISETP.GT.AND P1, PT, R5, 0x19, PT ;  /* 0x000000190500780c */ /* 0x000fe20003f24270 */
[--C-:B------:R-:W-:Y:S01]  /*2d20*/  FFMA.FTZ R9, R9, UR41, -R89.reuse ;  /* 0x0000002909097c23 */ /* 0x100fe20008010859 */
[----:B------:R-:W-:Y:S01]  /*2d30*/  FMNMX.FTZ R15, R33, R2, !PT ;  /* 0x00000002210f7209 */ /* 0x000fe20007810000 */
[--C-:B------:R-:W-:Y:S01]  /*2d40*/  FFMA.FTZ R10, R10, UR41, -R89.reuse ;  /* 0x000000290a0a7c23 */ /* 0x100fe20008010859 */
[----:B------:R-:W-:Y:S01]  /*2d50*/  FSEL R37, R37, -INF , P1 ;  /* 0xff80000025257808 */ /* 0x000fe20000800000 */
[--C-:B------:R-:W-:Y:S01]  /*2d60*/  FFMA.FTZ R11, R11, UR41, -R89.reuse ;  /* 0x000000290b0b7c23 */ /* 0x100fe20008010859 */
        /* <DEDUP_REMOVED lines=17> */
[----:B------:R-:W2:Y:S01]  /*2e80*/  MUFU.EX2 R9, R9 ;  /* 0x0000000900097308 */ /* 0x000ea20000000800 */
        /* <DEDUP_REMOVED lines=17> */
[----:B------:R-:W-:Y:S01]  /*2fa0*/  FFMA.FTZ R87, R87, UR41, -R89 ;  /* 0x0000002957577c23 */ /* 0x000fe20008010859 */
[----:B------:R-:W-:-:S02]  /*2fb0*/  FMNMX.FTZ R13, R53, R20, !PT ;  /* 0x00000014350d7209 */ /* 0x000fc40007810000 */
[----:B------:R-:W-:Y:S02]  /*2fc0*/  FSEL R57, R57, -INF , P1 ;  /* 0xff80000039397808 */ /* 0x000fe40000800000 */
[----:B------:R-:W-:Y:S01]  /*2fd0*/  FMNMX.FTZ R14, R56, R13, !PT ;  /* 0x0000000d380e7209 */ /* 0x000fe20007810000 */
[----:B------:R-:W-:Y:S01]  /*2fe0*/  MUFU.EX2 R2, R2 ;  /* 0x0000000200027308 */ /* 0x000fe20000000800 */
[----:B------:R-:W-:Y:S02]  /*2ff0*/  ISETP.GT.AND P1, PT, R5, 0x49, PT ;  /* 0x000000490500780c */ /* 0x000fe40003f24270 */
[----:B------:R-:W-:Y:S01]  /*3000*/  FMNMX.FTZ R15, R57, R14, !PT ;  /* 0x0000000e390f7209 */ /* 0x000fe20007810000 */
[----:B------:R-:W-:-:S01]  /*3010*/  FFMA.FTZ R14, R47, UR41, -R89 ;  /* 0x000000292f0e7c23 */ /* 0x000fc20008010859 */
[----:B------:R-:W-:Y:S02]  /*3020*/  FSEL R61, R61, -INF , P1 ;  /* 0xff8000003d3d7808 */ /* 0x000fe40000800000 */
[----:B------:R-:W-:Y:S01]  /*3030*/  FMNMX.FTZ R20, R60, R15, !PT ;  /* 0x0000000f3c147209 */ /* 0x000fe20007810000 */
[----:B------:R3:W-:Y:S01]  /*3040*/  MUFU.EX2 R13, R21 ;  /* 0x00000015000d7308 */ /* 0x0007e20000000800 */
[----:B------:R-:W-:-:S02]  /*3050*/  ISETP.GT.AND P1, PT, R5, 0x51, PT ;  /* 0x000000510500780c */ /* 0x000fc40003f24270 */
[----:B------:R-:W-:Y:S02]  /*3060*/  FMNMX.FTZ R15, R61, R20, !PT ;  /* 0x000000143d0f7209 */ /* 0x000fe40007810000 */
[----:B------:R-:W-:Y:S02]  /*3070*/  FSEL R65, R65, -INF , P1 ;  /* 0xff80000041417808 */ /* 0x000fe40000800000 */
[----:B------:R-:W-:Y:S01]  /*3080*/  FMNMX.FTZ R20, R64, R15, !PT ;  /* 0x0000000f40147209 */ /* 0x000fe20007810000 */
[----:B------:R-:W-:Y:S01]  /*3090*/  MUFU.EX2 R11, R11 ;  /* 0x0000000b000b7308 */ /* 0x000fe20000000800 */
[----:B------:R-:W-:Y:S02]  /*30a0*/  ISETP.GT.AND P1, PT, R5, 0x59, PT ;  /* 0x000000590500780c */ /* 0x000fe40003f24270 */
[----:B------:R-:W-:Y:S01]  /*30b0*/  FMNMX.FTZ R15, R65, R20, !PT ;  /* 0x00000014410f7209 */ /* 0x000fe20007810000 */
[----:B------:R-:W-:-:S01]  /*30c0*/  FFMA.FTZ R20, R51, UR41, -R89 ;  /* 0x0000002933147c23 */ /* 0x000fc20008010859 */
[----:B------:R-:W-:-:S02]  /*30d0*/  ISETP.GT.AND P2, PT, R5, 0x60, PT ;  /* 0x000000600500780c */ /* 0x000fc40003f44270 */
[----:B------:R-:W-:Y:S01]  /*30e0*/  FSEL R69, R69, -INF , P1 ;  /* 0xff80000045457808 */ /* 0x000fe20000800000 */
[----:B------:R-:W-:Y:S01]  /*30f0*/  MUFU.EX2 R157, R157 ;  /* 0x0000009d009d7308 */ /* 0x000fe20000000800 */
[----:B------:R-:W-:Y:S02]  /*3100*/  FMNMX.FTZ R24, R68, R15, !PT ;  /* 0x0000000f44187209 */ /* 0x000fe40007810000 */
[----:B------:R-:W-:Y:S02]  /*3110*/  ISETP.GT.AND P1, PT, R5, 0x61, PT ;  /* 0x000000610500780c */ /* 0x000fe40003f24270 */
[----:B------:R-:W-:Y:S02]  /*3120*/  FSEL R72, R72, -INF , P2 ;  /* 0xff80000048487808 */ /* 0x000fe40001000000 */
[----:B------:R-:W-:Y:S01]  /*3130*/  FMNMX.FTZ R15, R69, R24, !PT ;  /* 0x00000018450f7209 */ /* 0x000fe20007810000 */
[----:B------:R-:W-:Y:S01]  /*3140*/  MUFU.EX2 R12, R12 ;  /* 0x0000000c000c7308 */ /* 0x000fe20000000800 */
[----:B------:R-:W-:-:S02]  /*3150*/  ISETP.GT.AND P2, PT, R5, 0x68, PT ;  /* 0x000000680500780c */ /* 0x000fc40003f44270 */
[----:B------:R-:W-:Y:S02]  /*3160*/  FSEL R73, R73, -INF , P1 ;  /* 0xff80000049497808 */ /* 0x000fe40000800000 */
[----:B------:R-:W-:Y:S02]  /*3170*/  FMNMX.FTZ R24, R72, R15, !PT ;  /* 0x0000000f48187209 */ /* 0x000fe40007810000 */
[----:B------:R-:W-:Y:S01]  /*3180*/  ISETP.GT.AND P1, PT, R5, 0x69, PT ;  /* 0x000000690500780c */ /* 0x000fe20003f24270 */
[----:B------:R-:W-:Y:S01]  /*3190*/  MUFU.EX2 R15, R54 ;  /* 0x00000036000f7308 */ /* 0x000fe20000000800 */
[----:B------:R-:W-:Y:S02]  /*31a0*/  FSEL R76, R76, -INF , P2 ;  /* 0xff8000004c4c7808 */ /* 0x000fe40001000000 */
[----:B---3--:R-:W-:Y:S02]  /*31b0*/  FMNMX.FTZ R21, R73, R24, !PT ;  /* 0x0000001849157209 */ /* 0x008fe40007810000 */
        /* <DEDUP_REMOVED lines=10> */
[----:B------:R-:W-:Y:S01]  /*3260*/  FMNMX.FTZ R24, R80, R21, !PT ;  /* 0x0000001550187209 */ /* 0x000fe20007810000 */
[--C-:B------:R-:W-:Y:S01]  /*3270*/  FFMA.FTZ R21, R62, UR41, -R89.reuse ;  /* 0x000000293e157c23 */ /* 0x100fe20008010859 */
[----:B------:R-:W-:Y:S01]  /*3280*/  ISETP.GT.AND P1, PT, R5, 0x79, PT ;  /* 0x000000790500780c */ /* 0x000fe20003f24270 */
[----:B------:R-:W-:Y:S01]  /*3290*/  MUFU.EX2 R20, R20 ;  /* 0x0000001400147308 */ /* 0x000fe20000000800 */
[----:B------:R-:W-:Y:S02]  /*32a0*/  FSEL R84, R84, -INF , P2 ;  /* 0xff80000054547808 */ /* 0x000fe40001000000 */
[----:B------:R-:W-:Y:S01]  /*32b0*/  FMNMX.FTZ R5, R81, R24, !PT ;  /* 0x0000001851057209 */ /* 0x000fe20007810000 */
[----:B------:R-:W-:-:S01]  /*32c0*/  FFMA.FTZ R24, R59, UR41, -R89 ;  /* 0x000000293b187c23 */ /* 0x000fc20008010859 */
[----:B------:R-:W-:-:S02]  /*32d0*/  FSEL R85, R85, -INF , P1 ;  /* 0xff80000055557808 */ /* 0x000fc40000800000 */
[----:B------:R-:W-:Y:S01]  /*32e0*/  FMNMX.FTZ R28, R84, R5, !PT ;  /* 0x00000005541c7209 */ /* 0x000fe20007810000 */
[----:B------:R-:W-:Y:S03]  /*32f0*/  MUFU.EX2 R26, R26 ;  /* 0x0000001a001a7308 */ /* 0x000fe60000000800 */
[----:B------:R-:W-:Y:S01]  /*3300*/  FMNMX.FTZ R5, R85, R28, !PT ;  /* 0x0000001c55057209 */ /* 0x000fe20007810000 */
[----:B------:R-:W-:-:S04]  /*3310*/  FFMA.FTZ R28, R67, UR41, -R89 ;  /* 0x00000029431c7c23 */ /* 0x000fc80008010859 */
[----:B------:R-:W3:Y:S01]  /*3320*/  SHFL.BFLY PT, R30, R5, 0x2, 0x1f ;  /* 0x0c401f00051e7f89 */ /* 0x000ee200000e0000 */
[----:B------:R-:W-:Y:S08]  /*3330*/  MUFU.EX2 R161, R161 ;  /* 0x000000a100a17308 */ /* 0x000ff00000000800 */
[----:B------:R-:W-:Y:S08]  /*3340*/  MUFU.EX2 R24, R24 ;  /* 0x0000001800187308 */ /* 0x000ff00000000800 */
[----:B------:R-:W-:Y:S01]  /*3350*/  MUFU.EX2 R21, R21 ;  /* 0x0000001500157308 */ /* 0x000fe20000000800 */
[----:B---3--:R-:W-:-:S07]  /*3360*/  FMNMX.FTZ R29, R5, R30, !PT ;  /* 0x0000001e051d7209 */ /* 0x008fce0007810000 */
[----:B------:R-:W-:Y:S01]  /*3370*/  MUFU.EX2 R32, R32 ;  /* 0x0000002000207308 */ /* 0x000fe20000000800 */
[----:B------:R-:W-:-:S01]  /*3380*/  FFMA.FTZ R30, R75, UR41, -R89 ;  /* 0x000000294b1e7c23 */ /* 0x000fc20008010859 */
[----:B------:R-:W3:Y:S06]  /*3390*/  SHFL.BFLY PT, R34, R29, 0x1, 0x1f ;  /* 0x0c201f001d227f89 */ /* 0x000eec00000e0000 */
[----:B------:R-:W-:Y:S08]  /*33a0*/  MUFU.EX2 R163, R163 ;  /* 0x000000a300a37308 */ /* 0x000ff00000000800 */
[----:B------:R-:W-:Y:S08]  /*33b0*/  MUFU.EX2 R28, R28 ;  /* 0x0000001c001c7308 */ /* 0x000ff00000000800 */
[----:B------:R-:W-:Y:S01]  /*33c0*/  MUFU.EX2 R25, R25 ;  /* 0x0000001900197308 */ /* 0x000fe20000000800 */
[----:B---3--:R-:W-:Y:S01]  /*33d0*/  FMNMX.FTZ R5, R29, R34, !PT ;  /* 0x000000221d057209 */ /* 0x008fe20007810000 */
[--C-:B------:R-:W-:Y:S01]  /*33e0*/  FFMA.FTZ R34, R83, UR41, -R89.reuse ;  /* 0x0000002953227c23 */ /* 0x100fe20008010859 */
[----:B------:R-:W-:-:S02]  /*33f0*/  FFMA.FTZ R29, R86, UR41, -R89 ;  /* 0x00000029561d7c23 */ /* 0x000fc40008010859 */
[C---:B------:R-:W-:Y:S01]  /*3400*/  FSETP.NEU.FTZ.AND P1, PT, R5.reuse, -INF , PT ;  /* 0xff8000000500780b */ /* 0x040fe20003f3d000 */
[----:B------:R-:W-:-:S02]  /*3410*/  FFMA.FTZ R47, R5, R50, -8 ;  /* 0xc1000000052f7423 */ /* 0x000fc40000010032 */
[----:B------:R-:W-:Y:S03]  /*3420*/  MUFU.EX2 R36, R36 ;  /* 0x0000002400247308 */ /* 0x000fe60000000800 */
[----:B------:R-:W-:Y:S02]  /*3430*/  FSEL R50, R47, RZ, P1 ;  /* 0x000000ff2f327208 */ /* 0x000fe40000800000 */
[----:B--2---:R-:W-:-:S03]  /*3440*/  F2FP.SATFINITE.E4M3.F32.PACK_AB_MERGE_C R47, R9, R0, RZ ;  /* 0x00000000092f723e */ /* 0x004fc600048070ff */
        /* <DEDUP_REMOVED lines=167> */
.L_x_2667:
[----:B------:R0:W1:Y:S01]  /*3ec0*/  SYNCS.PHASECHK.TRANS64.TRYWAIT P1, [UR56+0x38850], R7 ;  /* 0x03885007ff0075a7 */ /* 0x0000620008020178 */
[----:B------:R-:W-:Y:S05]  /*3ed0*/  @!P0 BRA `(.L_x_2668) ;  /* 0x0000000000048947 */ /* 0x000fea0003800000 */
[----:B------:R-:W-:Y:S01]  /*3ee0*/  BPT.TRAP 0x1 ;  /* 0x000000040000795c */ /* 0x000fe20000300000 */
.L_x_2668:
[----:B-1----:R-:W-:Y:S05]  /*3ef0*/  @P1 BRA `(.L_x_2669) ;  /* 0x0000000000081947 */ /* 0x002fea0003800000 */
[----:B------:R-:W1:Y:S02]  /*3f00*/  SYNCS.PHASECHK.TRANS64.TRYWAIT P1, [UR56+0x38850], R7 ;  /* 0x03885007ff0075a7 */ /* 0x000e640008020178 */
[----:B-1----:R-:W-:Y:S05]  /*3f10*/  @!P1 BRA `(.L_x_2670) ;  /* 0x0000010400909947 */ /* 0x002fea0003800000 */
.L_x_2669:
        /* <DEDUP_REMOVED lines=31> */
.L_x_2671:
[----:B------:R-:W-:Y:S01]  /*4110*/  UISETP.NE.AND UP0, UPT, UR50, URZ, UPT ;  /* 0x0000003f3200728c */ /* 0x000fe2000bf05270 */
[----:B------:R-:W-:Y:S01]  /*4120*/  UMOV UR10, UR40 ;  /* 0x00000028000a7c82 */ /* 0x000fe20008000000 */
[----:B------:R-:W-:Y:S02]  /*4130*/  UIADD3 UR56, UR56, 0x38860, URZ ;  /* 0x0003886038387890 */ /* 0x000fe4000fffe03f */
[----:B------:R-:W-:Y:S02]  /*4140*/  UIADD3 UR57, UR55, -0x2, URZ ;  /* 0xfffffffe37397890 */ /* 0x000fe4000fffe03f */
[----:B------:R-:W-:-:S05]  /*4150*/  UPRMT UR56, UR54, 0x654, UR56 ;  /* 0x0000065436387896 */ /* 0x000fca0008000038 */
[----:B------:R-:W-:Y:S01]  /*4160*/  @UP0 ULDC UR6, c[0x0][0x44c] ;  /* 0x0001130000060ab9 */ /* 0x000fe20000000800 */
[----:B------:R-:W-:Y:S01]  /*4170*/  @UP0 ULDC UR11, c[0x0][0x450] ;  /* 0x00011400000b0ab9 */ /* 0x000fe20000000800 */
[----:B------:R-:W-:Y:S02]  /*4180*/  UIMAD.WIDE.U32 UR6, UR40, UR6, URZ ;  /* 0x00000006280672a5 */ /* 0x000fe4000f8e003f */
[----:B------:R-:W-:Y:S02]  /*4190*/  SYNCS.ARRIVE.TRANS64.RED.A1T0 RZ, [UR56], RZ ;  /* 0x000000ffffff79a7 */ /* 0x000fe40008100438 */
[----:B------:R-:W-:-:S04]  /*41a0*/  @UP0 USHF.R.U32.HI UR10, URZ, UR11, UR7 ;  /* 0x0000000b3f0a0299 */ /* 0x000fc80008011607 */
[----:B------:R-:W-:-:S04]  /*41b0*/  UIADD3 UR6, UR10, UR47, -UR49 ;  /* 0x0000002f0a067290 */ /* 0x000fc8000fffe831 */
        /* <DEDUP_REMOVED lines=8> */
[----:B------:R-:W-:Y:S02]  /*4240*/  IMAD.MOV.U32 R6, RZ, RZ, R4 ;  /* 0x000000ffff067224 */ /* 0x000fe400078e0004 */
[----:B01----:R-:W-:-:S07]  /*4250*/  IMAD.MOV.U32 R7, RZ, RZ, R5 ;  /* 0x000000ffff077224 */ /* 0x003fce00078e0005 */
.L_x_2683:
[----:B------:R-:W-:-:S04]  /*4260*/  UIADD3 UR42, UR42, 0x1, URZ ;  /* 0x000000012a2a7890 */ /* 0x000fc8000fffe03f */
[----:B------:R-:W-:-:S04]  /*4270*/  UISETP.NE.AND UP0, UPT, UR42, 0x2, UPT ;  /* 0x000000022a00788c */ /* 0x000fc8000bf05270 */
[----:B------:R-:W-:Y:S02]  /*4280*/  USEL UR6, URZ, 0x1, UP0 ;  /* 0x000000013f067887 */ /* 0x000fe40008000000 */
[----:B------:R-:W-:Y:S02]  /*4290*/  USEL UR42, UR42, URZ, UP0 ;  /* 0x0000003f2a2a7287 */ /* 0x000fe40008000000 */
[----:B------:R-:W-:Y:S01]  /*42a0*/  ULOP3.LUT UR43, UR43, UR6, URZ, 0x3c, !UPT ;  /* 0x000000062b2b7292 */ /* 0x000fe2000f8e3c3f */
[----:B0-----:R-:W-:Y:S11]  /*42b0*/  @!P0 BRA `(.L_x_2673) ;  /* 0x0000000000048947 */ /* 0x001ff60003800000 */
[----:B------:R-:W-:Y:S01]  /*42c0*/  BPT.TRAP 0x1 ;  /* 0x000000040000795c */ /* 0x000fe20000300000 */
.L_x_2673:
        /* <DEDUP_REMOVED lines=11> */
.L_x_2674:
[----:B-1----:R-:W-:Y:S05]  /*4380*/  @P1 BRA `(.L_x_2675) ;  /* 0x00000000000c1947 */ /* 0x002fea0003800000 */
[----:B0-----:R-:W-:-:S04]  /*4390*/  IMAD.U32 R3, RZ, RZ, UR58 ;  /* 0x0000003aff037e24 */ /* 0x001fc8000f8e00ff */
[----:B------:R-:W0:Y:S02]  /*43a0*/  SYNCS.PHASECHK.TRANS64.TRYWAIT P1, [UR54+0x38830], R3 ;  /* 0x03883003ff0075a7 */ /* 0x000e240008020176 */
[----:B0-----:R-:W-:Y:S05]  /*43b0*/  @!P1 BRA `(.L_x_2676) ;  /* 0x0000010000809947 */ /* 0x001fea0003800000 */
.L_x_2675:
        /* <DEDUP_REMOVED lines=46> */
.L_x_2677:
[----:B------:R-:W-:Y:S01]  /*46a0*/  UISETP.NE.AND UP0, UPT, UR50, URZ, UPT ;  /* 0x0000003f3200728c */ /* 0x000fe2000bf05270 */
[----:B------:R-:W-:Y:S02]  /*46b0*/  VIADD R8, R17, UR40 ;  /* 0x0000002811087c36 */ /* 0x000fe40008000000 */
[----:B------:R-:W-:-:S03]  /*46c0*/  IMAD.MOV.U32 R9, RZ, RZ, -0x2 ;  /* 0xfffffffeff097424 */ /* 0x000fc600078e00ff */
        /* <DEDUP_REMOVED lines=8> */
[----:B------:R-:W1:Y:S04]  /*4750*/  SHFL.IDX PT, R5, R8, 0x1, 0x1c1f ;  /* 0x003c1f0008057f89 */ /* 0x000e6800000e0000 */
[----:B------:R-:W-:Y:S01]  /*4760*/  IMAD R4, R18, R9, UR6 ;  /* 0x0000000612047e24 */ /* 0x000fe2000f8e0209 */
[----:B------:R-:W-:Y:S01]  /*4770*/  UIADD3 UR6, UR54, 0x38840, URZ ;  /* 0x0003884036067890 */ /* 0x000fe2000fffe03f */
[----:B------:R-:W-:-:S03]  /*4780*/  IMAD.U32 R9, RZ, RZ, UR49 ;  /* 0x00000031ff097e24 */ /* 0x000fc6000f8e00ff */
[----:B------:R-:W-:Y:S02]  /*4790*/  UPRMT UR6, UR55, 0x654, UR6 ;  /* 0x0000065437067896 */ /* 0x000fe40008000006 */
[----:B------:R-:W-:-:S07]  /*47a0*/  IADD3 R4, -R9, UR47, R4 ;  /* 0x0000002f09047c10 */ /* 0x000fce000fffe104 */
[----:B------:R-:W-:Y:S01]  /*47b0*/  SYNCS.ARRIVE.TRANS64.RED.A1T0 RZ, [UR6], RZ ;  /* 0x000000ffffff79a7 */ /* 0x000fe20008100406 */
[----:B-1----:R-:W-:-:S05]  /*47c0*/  IMAD.IADD R5, R4, 0x1, R5 ;  /* 0x0000000104057824 */ /* 0x002fca00078e0205 */
        /* <DEDUP_REMOVED lines=100> */
[----:B-1----:R-:W-:Y:S01]  /*4e10*/  IMAD.IADD R5, R4, 0x1, R5 ;  /* 0x0000000104057824 */ /* 0x002fe200078e0205 */
[----:B--2---:R-:W-:Y:S01]  /*4e20*/  FMNMX.FTZ R4, R11, R12, !PT ;  /* 0x0000000c0b047209 */ /* 0x004fe20007810000 */
[----:B------:R-:W-:-:S03]  /*4e30*/  IMAD.U32 R11, RZ, RZ, UR41 ;  /* 0x00000029ff0b7e24 */ /* 0x000fc6000f8e00ff */
[C---:B------:R-:W-:Y:S02]  /*4e40*/  ISETP.GT.AND P6, PT, R5.reuse, RZ, PT ;  /* 0x000000ff0500720c */ /* 0x040fe40003fc4270 */
[----:B------:R-:W-:Y:S01]  /*4e50*/  ISETP.GT.AND P2, PT, R5, 0x8, PT ;  /* 0x000000080500780c */ /* 0x000fe20003f44270 */
[----:B------:R-:W-:-:S01]  /*4e60*/  FFMA.FTZ R8, R4, R11, -8 ;  /* 0xc100000004087423 */ /* 0x000fc2000001000b */
        /* <DEDUP_REMOVED lines=44> */
[----:B------:R-:W-:Y:S02]  /*5130*/  FMNMX.FTZ R12, R152, R7, !PT ;  /* 0x00000007980c7209 */ /* 0x000fe40007810000 */
[----:B------:R-:W-:-:S02]  /*5140*/  FSEL R165, R165, -INF , P1 ;  /* 0xff800000a5a57808 */ /* 0x000fc40000800000 */
[----:B------:R-:W-:Y:S02]  /*5150*/  FSEL R196, R196, -INF , P5 ;  /* 0xff800000c4c47808 */ /* 0x000fe40002800000 */
[----:B------:R-:W-:Y:S02]  /*5160*/  FSEL R197, R197, -INF , P6 ;  /* 0xff800000c5c57808 */ /* 0x000fe40003000000 */
[----:B------:R-:W-:Y:S02]  /*5170*/  FSEL R200, R200, -INF , P2 ;  /* 0xff800000c8c87808 */ /* 0x000fe40001000000 */
[----:B------:R-:W-:Y:S02]  /*5180*/  FSEL R201, R201, -INF , P3 ;  /* 0xff800000c9c97808 */ /* 0x000fe40001800000 */
[----:B------:R-:W-:Y:S02]  /*5190*/  FSEL R204, R204, -INF , P4 ;  /* 0xff800000cccc7808 */ /* 0x000fe40002000000 */
[----:B------:R-:W-:-:S02]  /*51a0*/  ISETP.GT.AND P1, PT, R5, 0x31, PT ;  /* 0x000000310500780c */ /* 0x000fc40003f24270 */
[C---:B------:R-:W-:Y:S02]  /*51b0*/  ISETP.GT.AND P5, PT, R5.reuse, 0x69, PT ;  /* 0x000000690500780c */ /* 0x040fe40003fa4270 */
[C---:B------:R-:W-:Y:S02]  /*51c0*/  ISETP.GT.AND P6, PT, R5.reuse, 0x70, PT ;  /* 0x000000700500780c */ /* 0x040fe40003fc4270 */
[C---:B------:R-:W-:Y:S02]  /*51d0*/  ISETP.GT.AND P2, PT, R5.reuse, 0x71, PT ;  /* 0x000000710500780c */ /* 0x040fe40003f44270 */
[C---:B------:R-:W-:Y:S02]  /*51e0*/  ISETP.GT.AND P3, PT, R5.reuse, 0x78, PT ;  /* 0x000000780500780c */ /* 0x040fe40003f64270 */
[----:B------:R-:W-:Y:S02]  /*51f0*/  ISETP.GT.AND P4, PT, R5, 0x79, PT ;  /* 0x000000790500780c */ /* 0x000fe40003f84270 */
[----:B------:R-:W-:-:S02]  /*5200*/  FMNMX.FTZ R5, R153, R12, !PT ;  /* 0x0000000c99057209 */ /* 0x000fc40007810000 */
[----:B------:R-:W-:Y:S02]  /*5210*/  FSEL R177, R177, -INF , P1 ;  /* 0xff800000b1b17808 */ /* 0x000fe40000800000 */
[----:B------:R-:W-:Y:S02]  /*5220*/  FMNMX.FTZ R12, R156, R5, !PT ;  /* 0x000000059c0c7209 */ /* 0x000fe40007810000 */
[----:B------:R-:W-:Y:S02]  /*5230*/  FSETP.NEU.FTZ.AND P1, PT, R4, -INF , PT ;  /* 0xff8000000400780b */ /* 0x000fe40003f3d000 */
[----:B------:R-:W-:Y:S02]  /*5240*/  FMNMX.FTZ R5, R157, R12, !PT ;  /* 0x0000000c9d057209 */ /* 0x000fe40007810000 */
[----:B------:R-:W-:Y:S02]  /*5250*/  FSEL R8, R8, RZ, P1 ;  /* 0x000000ff08087208 */ /* 0x000fe40000800000 */
[----:B------:R-:W-:-:S02]  /*5260*/  FMNMX.FTZ R20, R160, R5, !PT ;  /* 0x00000005a0147209 */ /* 0x000fc40007810000 */
        /* <DEDUP_REMOVED lines=402> */
.L_x_2678:
[----:B------:R-:W-:-:S04]  /*6b90*/  IMAD.U32 R6, RZ, RZ, UR58 ;  /* 0x0000003aff067e24 */ /* 0x000fc8000f8e00ff */
[----:B------:R1:W2:Y:S01]  /*6ba0*/  SYNCS.PHASECHK.TRANS64.TRYWAIT P1, [UR54+0x38850], R6 ;  /* 0x03885006ff0075a7 */ /* 0x0002a20008020176 */
[----:B------:R-:W-:Y:S05]  /*6bb0*/  @!P0 BRA `(.L_x_2679) ;  /* 0x0000000000048947 */ /* 0x000fea0003800000 */
[----:B------:R-:W-:Y:S01]  /*6bc0*/  BPT.TRAP 0x1 ;  /* 0x000000040000795c */ /* 0x000fe20000300000 */
.L_x_2679:
[----:B-1----:R-:W-:Y:S01]  /*6bd0*/  VIADD R6, R227, 0x8 ;  /* 0x00000008e3067836 */ /* 0x002fe20000000000 */
[----:B--2---:R-:W-:Y:S06]  /*6be0*/  @P1 BRA `(.L_x_2680) ;  /* 0x00000000000c1947 */ /* 0x004fec0003800000 */
[----:B------:R-:W-:-:S04]  /*6bf0*/  IMAD.U32 R7, RZ, RZ, UR58 ;  /* 0x0000003aff077e24 */ /* 0x000fc8000f8e00ff */
[----:B------:R-:W1:Y:S02]  /*6c00*/  SYNCS.PHASECHK.TRANS64.TRYWAIT P1, [UR54+0x38850], R7 ;  /* 0x03885007ff0075a7 */ /* 0x000e640008020176 */
[----:B-1----:R-:W-:Y:S05]  /*6c10*/  @!P1 BRA `(.L_x_2681) ;  /* 0x000000d800849947 */ /* 0x002fea0003800000 */
.L_x_2680:
        /* <DEDUP_REMOVED lines=27> */
.L_x_2682:
        /* <DEDUP_REMOVED lines=9> */
.L_x_2672:
[----:B------:R-:W-:-:S13]  /*6e60*/  ISETP.LE.AND P1, PT, RZ, UR57, PT ;  /* 0x00000039ff007c0c */ /* 0x000fda000bf23270 */
[----:B------:R-:W-:Y:S05]  /*6e70*/  @!P1 BRA `(.L_x_2684) ;  /* 0x0000002000909947 */ /* 0x000fea0003800000 */
[----:B------:R-:W-:Y:S02]  /*6e80*/  IMAD.MOV.U32 R11, RZ, RZ, R4 ;  /* 0x000000ffff0b7224 */ /* 0x000fe400078e0004 */
[----:B01----:R-:W-:-:S07]  /*6e90*/  IMAD.MOV.U32 R7, RZ, RZ, R5 ;  /* 0x000000ffff077224 */ /* 0x003fce00078e0005 */
.L_x_2695:
[----:B------:R-:W-:-:S04]  /*6ea0*/  UIADD3 UR42, UR42, 0x1, URZ ;  /* 0x000000012a2a7890 */ /* 0x000fc8000fffe03f */
[----:B------:R-:W-:-:S04]  /*6eb0*/  UISETP.NE.AND UP0, UPT, UR42, 0x2, UPT ;  /* 0x000000022a00788c */ /* 0x000fc8000bf05270 */
[----:B------:R-:W-:Y:S02]  /*6ec0*/  USEL UR6, URZ, 0x1, UP0 ;  /* 0x000000013f067887 */ /* 0x000fe40008000000 */
[----:B------:R-:W-:Y:S02]  /*6ed0*/  USEL UR42, UR42, URZ, UP0 ;  /* 0x0000003f2a2a7287 */ /* 0x000fe40008000000 */
[----:B------:R-:W-:Y:S01]  /*6ee0*/  ULOP3.LUT UR43, UR43, UR6, URZ, 0x3c, !UPT ;  /* 0x000000062b2b7292 */ /* 0x000fe2000f8e3c3f */
[----:B012---:R-:W-:Y:S11]  /*6ef0*/  @!P0 BRA `(.L_x_2685) ;  /* 0x0000000000048947 */ /* 0x007ff60003800000 */
[----:B------:R-:W-:Y:S01]  /*6f00*/  BPT.TRAP 0x1 ;  /* 0x000000040000795c */ /* 0x000fe20000300000 */
.L_x_2685:
        /* <DEDUP_REMOVED lines=9> */
.L_x_2686:
[----:B-1----:R-:W-:Y:S05]  /*6fa0*/  @P1 BRA `(.L_x_2687) ;  /* 0x0000000000081947 */ /* 0x002fea0003800000 */
[----:B------:R-:W1:Y:S02]  /*6fb0*/  SYNCS.PHASECHK.TRANS64.TRYWAIT P1, [UR47+0x38830], R6 ;  /* 0x03883006ff0075a7 */ /* 0x000e64000802016f */
[----:B-1----:R-:W-:Y:S05]  /*6fc0*/  @!P1 BRA `(.L_x_2688) ;  /* 0x000000d400b49947 */ /* 0x002fea0003800000 */
.L_x_2687:
        /* <DEDUP_REMOVED lines=46> */
.L_x_2689:
        /* <DEDUP_REMOVED lines=439> */
.L_x_2690:
[----:B------:R0:W2:Y:S01]  /*8e20*/  SYNCS.PHASECHK.TRANS64.TRYWAIT P1, [UR47+0x38850], R6 ;  /* 0x03885006ff0075a7 */ /* 0x0000a2000802016f */
[----:B------:R-:W-:Y:S05]  /*8e30*/  @!P0 BRA `(.L_x_2691) ;  /* 0x0000000000048947 */ /* 0x000fea0003800000 */
[----:B------:R-:W-:Y:S01]  /*8e40*/  BPT.TRAP 0x1 ;  /* 0x000000040000795c */ /* 0x000fe20000300000 */
.L_x_2691:
[----:B------:R-:W-:Y:S01]  /*8e50*/  VIADD R7, R227, 0x8 ;  /* 0x00000008e3077836 */ /* 0x000fe20000000000 */
[----:B--2---:R-:W-:Y:S06]  /*8e60*/  @P1 BRA `(.L_x_2692) ;  /* 0x0000000000081947 */ /* 0x004fec0003800000 */
[----:B------:R-:W2:Y:S02]  /*8e70*/  SYNCS.PHASECHK.TRANS64.TRYWAIT P1, [UR47+0x38850], R6 ;  /* 0x03885006ff0075a7 */ /* 0x000ea4000802016f */
[----:B--2---:R-:W-:Y:S05]  /*8e80*/  @!P1 BRA `(.L_x_2693) ;  /* 0x000000b8001c9947 */ /* 0x004fea0003800000 */
.L_x_2692:
        /* <DEDUP_REMOVED lines=27> */
.L_x_2694:
        /* <DEDUP_REMOVED lines=8> */
.L_x_2684:
[----:B------:R-:W-:Y:S01]  /*90c0*/  ULDC.64 UR8, c[0x0][0x9a0] ;  /* 0x0002680000087ab9 */ /* 0x000fe20000000a00 */
[----:B--2---:R-:W-:Y:S01]  /*90d0*/  IMAD.MOV.U32 R9, RZ, RZ, 0x3f800000 ;  /* 0x3f800000ff097424 */ /* 0x004fe200078e00ff */
[----:B------:R-:W-:-:S04]  /*90e0*/  UISETP.NE.U32.AND UP0, UPT, UR8, URZ, UPT ;  /* 0x0000003f0800728c */ /* 0x000fc8000bf05070 */
[----:B------:R-:W-:-:S06]  /*90f0*/  UISETP.NE.AND.EX UP0, UPT, UR9, URZ, UPT, UP0 ;  /* 0x0000003f0900728c */ /* 0x000fcc000bf05300 */
        /* <DEDUP_REMOVED lines=14> */
[----:B0-----:R-:W-:-:S04]  /*91e0*/  IMAD.U32 R6, RZ, RZ, UR6 ;  /* 0x00000006ff067e24 */ /* 0x001fc8000f8e00ff */
[----:B-1----:R-:W-:Y:S01]  /*91f0*/  IMAD.U32 R7, RZ, RZ, UR7 ;  /* 0x00000007ff077e24 */ /* 0x002fe2000f8e00ff */
[----:B------:R0:W-:Y:S08]  /*9200*/  BAR.ARV R3, 0x100 ;  /* 0x000400030000751d */ /* 0x0001f00000002000 */
[----:B------:R-:W-:Y:S06]  /*9210*/  BAR.ARV 0x8, 0x180 ;  /* 0x0206000000007b1d */ /* 0x000fec0000002000 */
[----:B------:R1:W2:Y:S01]  /*9220*/  @P0 LDG.E R9, desc[UR52][R6.64] ;  /* 0x0000003406090981 */ /* 0x0002a2000c1e1900 */
[----:B------:R-:W-:Y:S01]  /*9230*/  IMAD.U32 R20, RZ, RZ, UR41 ;  /* 0x00000029ff147e24 */ /* 0x000fe2000f8e00ff */
[----:B------:R-:W-:-:S02]  /*9240*/  UIADD3 UR42, UR42, 0x1, URZ ;  /* 0x000000012a2a7890 */ /* 0x000fc4000fffe03f */
[----:B------:R-:W3:Y:S01]  /*9250*/  SHFL.BFLY PT, R11, R2, 0x2, 0x1f ;  /* 0x0c401f00020b7f89 */ /* 0x000ee200000e0000 */
[----:B------:R-:W-:Y:S02]  /*9260*/  UIADD3 UR44, UR44, 0x1, URZ ;  /* 0x000000012c2c7890 */ /* 0x000fe4000fffe03f */
[----:B------:R-:W-:Y:S01]  /*9270*/  UISETP.NE.AND UP0, UPT, UR42, 0x2, UPT ;  /* 0x000000022a00788c */ /* 0x000fe2000bf05270 */
[----:B------:R-:W4:Y:S01]  /*9280*/  SHFL.BFLY PT, R13, R0, 0x2, 0x1f ;  /* 0x0c401f00000d7f89 */ /* 0x000f2200000e0000 */
[----:B-1----:R-:W-:Y:S02]  /*9290*/  IMAD.MOV.U32 R6, RZ, RZ, RZ ;  /* 0x000000ffff067224 */ /* 0x002fe400078e00ff */
[----:B------:R-:W-:Y:S02]  /*92a0*/  USEL UR4, URZ, 0x1, UP0 ;  /* 0x000000013f047887 */ /* 0x000fe40008000000 */
[----:B------:R-:W-:Y:S02]  /*92b0*/  USEL UR42, UR42, URZ, UP0 ;  /* 0x0000003f2a2a7287 */ /* 0x000fe40008000000 */
[----:B------:R-:W-:Y:S01]  /*92c0*/  ULOP3.LUT UR43, UR43, UR4, URZ, 0x3c, !UPT ;  /* 0x000000042b2b7292 */ /* 0x000fe2000f8e3c3f */
[----:B---3--:R-:W-:Y:S01]  /*92d0*/  FADD.FTZ R11, R11, R2 ;  /* 0x000000020b0b7221 */ /* 0x008fe20000010000 */
[----:B------:R-:W-:-:S02]  /*92e0*/  IMAD.MOV.U32 R2, RZ, RZ, -0x800000 ;  /* 0xff800000ff027424 */ /* 0x000fc400078e00ff */
[----:B----4-:R-:W-:Y:S02]  /*92f0*/  FADD.FTZ R13, R13, R0 ;  /* 0x000000000d0d7221 */ /* 0x010fe40000010000 */
[----:B------:R-:W1:Y:S01]  /*9300*/  SHFL.BFLY PT, R8, R11, 0x1, 0x1f ;  /* 0x0c201f000b087f89 */ /* 0x000e6200000e0000 */
[----:B------:R-:W-:-:S03]  /*9310*/  IMAD.MOV.U32 R0, RZ, RZ, -0x800000 ;  /* 0xff800000ff007424 */ /* 0x000fc600078e00ff */
[----:B------:R-:W3:Y:S01]  /*9320*/  SHFL.BFLY PT, R10, R13, 0x1, 0x1f ;  /* 0x0c201f000d0a7f89 */ /* 0x000ee200000e0000 */
[----:B-1----:R-:W-:Y:S01]  /*9330*/  FADD.FTZ R8, R11, R8 ;  /* 0x000000080b087221 */ /* 0x002fe20000010000 */
[----:B------:R-:W-:Y:S02]  /*9340*/  IMAD.U32 R11, RZ, RZ, UR41 ;  /* 0x00000029ff0b7e24 */ /* 0x000fe4000f8e00ff */
[----:B---3--:R-:W-:Y:S02]  /*9350*/  FADD.FTZ R12, R13, R10 ;  /* 0x0000000a0d0c7221 */ /* 0x008fe40000010000 */
[C---:B------:R-:W-:Y:S01]  /*9360*/  FSETP.NE.FTZ.AND P0, PT, R8.reuse, RZ, PT ;  /* 0x000000ff0800720b */ /* 0x040fe20003f15000 */
[----:B0-----:R-:W-:Y:S01]  /*9370*/  FMUL.FTZ R3, R8, 0.00390625 ;  /* 0x3b80000008037820 */ /* 0x001fe20000410000 */
[----:B------:R-:W-:Y:S02]  /*9380*/  IMAD.MOV.U32 R10, RZ, RZ, RZ ;  /* 0x000000ffff0a7224 */ /* 0x000fe400078e00ff */
[----:B------:R-:W-:-:S02]  /*9390*/  FMUL.FTZ R14, R12, 0.00390625 ;  /* 0x3b8000000c0e7820 */ /* 0x000fc40000410000 */
[----:B------:R-:W-:-:S03]  /*93a0*/  FSETP.NE.FTZ.AND P1, PT, R3, RZ, PT ;  /* 0x000000ff0300720b */ /* 0x000fc60003f35000 */
[----:B------:R-:W-:-:S04]  /*93b0*/  FSETP.NE.FTZ.AND P2, PT, R14, RZ, PT ;  /* 0x000000ff0e00720b */ /* 0x000fc80003f55000 */
[----:B------:R0:W-:Y:S01]  /*93c0*/  @P0 MUFU.RCP R6, R8 ;  /* 0x0000000800060308 */ /* 0x0001e20000001000 */
[----:B------:R-:W-:-:S08]  /*93d0*/  FSETP.NE.FTZ.AND P0, PT, R12, RZ, PT ;  /* 0x000000ff0c00720b */ /* 0x000fd00003f15000 */
[----:B------:R-:W1:Y:S01]  /*93e0*/  @P2 MUFU.LG2 R7, R14 ;  /* 0x0000000e00072308 */ /* 0x000e620000000c00 */
[----:B------:R-:W-:Y:S01]  /*93f0*/  @P2 FMUL.FTZ R20, R20, 0.69314718246459960938 ;  /* 0x3f31721814142820 */ /* 0x000fe20000410000 */
[----:B0-----:R-:W-:-:S06]  /*9400*/  @P1 FMUL.FTZ R8, R11, 0.69314718246459960938 ;  /* 0x3f3172180b081820 */ /* 0x001fcc0000410000 */
[----:B------:R-:W0:Y:S08]  /*9410*/  @P1 MUFU.LG2 R3, R3 ;  /* 0x0000000300031308 */ /* 0x000e300000000c00 */
        /* <DEDUP_REMOVED lines=135> */
[----:B------:R-:W-:-:S07]  /*9c90*/  FMUL.FTZ R9, R151, R9 ;  /* 0x0000000997097220 */ /* 0x000fce0000410000 */
.L_x_2659:
        /* <DEDUP_REMOVED lines=24> */
[----:B------:R-:W-:Y:S01]  /*9e20*/  F2FP.BF16.F32.PACK_AB R45, R87, R62 ;  /* 0x0000003e572d723e */ /* 0x000fe200000010ff */
[----:B------:R-:W-:Y:S01]  /*9e30*/  UISETP.NE.U32.AND UP0, UPT, UR10, URZ, UPT ;  /* 0x0000003f0a00728c */ /* 0x000fe2000bf05070 */
[----:B------:R-:W-:Y:S02]  /*9e40*/  F2FP.BF16.F32.PACK_AB R32, R5, R32 ;  /* 0x000000200520723e */ /* 0x000fe400000010ff */
[----:B------:R-:W-:Y:S01]  /*9e50*/  F2FP.BF16.F32.PACK_AB R33, R6, R33 ;  /* 0x000000210621723e */ /* 0x000fe200000010ff */
[----:B------:R-:W-:Y:S01]  /*9e60*/  UISETP.NE.AND.EX UP0, UPT, UR11, URZ, UPT, UP0 ;  /* 0x0000003f0b00728c */ /* 0x000fe2000bf05300 */
[----:B------:R-:W-:-:S02]  /*9e70*/  F2FP.BF16.F32.PACK_AB R112, R77, R112 ;  /* 0x000000704d70723e */ /* 0x000fc400000010ff */
[----:B0-----:R-:W-:Y:S01]  /*9e80*/  LOP3.LUT P0, R21, R74, 0x3, RZ, 0xc0, !PT ;  /* 0x000000034a157812 */ /* 0x001fe2000780c0ff */
[----:B------:R-:W-:Y:S01]  /*9e90*/  ULDC.64 UR10, c[0x0][0xc00] ;  /* 0x00030000000a7ab9 */ /* 0x000fe20000000a00 */
[----:B------:R-:W-:Y:S01]  /*9ea0*/  F2FP.BF16.F32.PACK_AB R113, R76, R113 ;  /* 0x000000714c71723e */ /* 0x000fe200000010ff */
[----:B------:R-:W-:Y:S01]  /*9eb0*/  UIMAD.WIDE UR10, UR37, 0x4, UR10 ;  /* 0x00000004250a78a5 */ /* 0x000fe2000f8e020a */
[----:B------:R-:W-:Y:S02]  /*9ec0*/  ISETP.EQ.OR P0, PT, R21, 0x3, !P0 ;  /* 0x000000031500780c */ /* 0x000fe40004702670 */
[----:B------:R-:W-:Y:S02]  /*9ed0*/  F2FP.BF16.F32.PACK_AB R5, R158, R159 ;  /* 0x0000009f9e05723e */ /* 0x000fe400000010ff */
[----:B------:R-:W-:Y:S02]  /*9ee0*/  SEL R123, R55, R54, P0 ;  /* 0x00000036377b7207 */ /* 0x000fe40000000000 */
[----:B------:R-:W-:Y:S01]  /*9ef0*/  SEL R62, R54, R55, P0 ;  /* 0x00000037363e7207 */ /* 0x000fe20000000000 */
[----:B------:R-:W-:Y:S01]  /*9f00*/  IMAD.MOV.U32 R54, RZ, RZ, 0x2 ;  /* 0x00000002ff367424 */ /* 0x000fe200078e00ff */
[----:B------:R-:W-:-:S02]  /*9f10*/  F2FP.BF16.F32.PACK_AB R6, R156, R157 ;  /* 0x0000009d9c06723e */ /* 0x000fc400000010ff */
[----:B------:R-:W-:Y:S01]  /*9f20*/  F2FP.BF16.F32.PACK_AB R136, R101, R136 ;  /* 0x000000886588723e */ /* 0x000fe200000010ff */
[----:B------:R-:W-:Y:S01]  /*9f30*/  IMAD.WIDE R54, R221, R54, UR8 ;  /* 0x00000008dd367e25 */ /* 0x000fe2000f8e0236 */
[----:B------:R-:W-:Y:S02]  /*9f40*/  F2FP.BF16.F32.PACK_AB R137, R100, R137 ;  /* 0x000000896489723e */ /* 0x000fe400000010ff */
[----:B------:R-:W-:Y:S02]  /*9f50*/  F2FP.BF16.F32.PACK_AB R60, R60, R97 ;  /* 0x000000613c3c723e */ /* 0x000fe400000010ff */
[----:B------:R-:W-:Y:S02]  /*9f60*/  F2FP.BF16.F32.PACK_AB R142, R142, R31 ;  /* 0x0000001f8e8e723e */ /* 0x000fe400000010ff */
[----:B------:R-:W-:Y:S02]  /*9f70*/  F2FP.BF16.F32.PACK_AB R135, R135, R34 ;  /* 0x000000228787723e */ /* 0x000fe400000010ff */
[----:B------:R-:W-:-:S02]  /*9f80*/  SEL R97, R112, R113, P0 ;  /* 0x0000007170617207 */ /* 0x000fc40000000000 */
[----:B------:R-:W-:Y:S02]  /*9f90*/  SEL R31, R113, R112, P0 ;  /* 0x00000070711f7207 */ /* 0x000fe40000000000 */
[----:B------:R-:W-:Y:S02]  /*9fa0*/  F2FP.BF16.F32.PACK_AB R24, R3, R24 ;  /* 0x000000180318723e */ /* 0x000fe400000010ff */
[----:B------:R-:W-:Y:S02]  /*9fb0*/  F2FP.BF16.F32.PACK_AB R25, R4, R25 ;  /* 0x000000190419723e */ /* 0x000fe400000010ff */
[----:B------:R-:W-:Y:S02]  /*9fc0*/  F2FP.BF16.F32.PACK_AB R29, R29, R72 ;  /* 0x000000481d1d723e */ /* 0x000fe400000010ff */
[----:B------:R-:W-:Y:S02]  /*9fd0*/  F2FP.BF16.F32.PACK_AB R28, R28, R73 ;  /* 0x000000491c1c723e */ /* 0x000fe400000010ff */
        /* <DEDUP_REMOVED lines=13> */
[C---:B------:R-:W-:Y:S02]  /*a0b0*/  IADD3 R6, P2, R54.reuse, 0x20, RZ ;  /* 0x0000002036067810 */ /* 0x040fe40007f5e0ff */
[C---:B------:R-:W-:Y:S02]  /*a0c0*/  IADD3 R137, P3, R54.reuse, 0x40, RZ ;  /* 0x0000004036897810 */ /* 0x040fe40007f7e0ff */
[----:B------:R-:W-:Y:S02]  /*a0d0*/  IADD3 R139, P4, R54, 0x60, RZ ;  /* 0x00000060368b7810 */ /* 0x000fe40007f9e0ff */
[----:B------:R-:W-:Y:S02]  /*a0e0*/  F2FP.BF16.F32.PACK_AB R148, R148, R149 ;  /* 0x000000959494723e */ /* 0x000fe400000010ff */
[----:B------:R-:W-:Y:S02]  /*a0f0*/  F2FP.BF16.F32.PACK_AB R141, R140, R141 ;  /* 0x0000008d8c8d723e */ /* 0x000fe400000010ff */
[----:B------:R-:W-:-:S02]  /*a100*/  F2FP.BF16.F32.PACK_AB R13, R13, R56 ;  /* 0x000000380d0d723e */ /* 0x000fc400000010ff */
[----:B------:R-:W-:Y:S01]  /*a110*/  F2FP.BF16.F32.PACK_AB R12, R12, R57 ;  /* 0x000000390c0c723e */ /* 0x000fe200000010ff */
[----:B------:R-:W-:Y:S01]  /*a120*/  IMAD.X R57, RZ, RZ, R55, P3 ;  /* 0x000000ffff397224 */ /* 0x000fe200018e0637 */
        /* <DEDUP_REMOVED lines=42> */
[----:B------:R-:W-:-:S02]  /*a3d0*/  LOP3.LUT R3, R54, 0x380, RZ, 0xc0, !PT ;  /* 0x0000038036037812 */ /* 0x000fc400078ec0ff */
[----:B------:R-:W-:Y:S02]  /*a3e0*/  F2FP.BF16.F32.PACK_AB R37, R37, R80 ;  /* 0x000000502525723e */ /* 0x000fe400000010ff */
[----:B------:R-:W-:Y:S02]  /*a3f0*/  F2FP.BF16.F32.PACK_AB R86, R86, R63 ;  /* 0x0000003f5656723e */ /* 0x000fe400000010ff */
[----:B------:R-:W-:Y:S02]  /*a400*/  F2FP.BF16.F32.PACK_AB R110, R110, R51 ;  /* 0x000000336e6e723e */ /* 0x000fe400000010ff */
[----:B------:R-:W-:Y:S02]  /*a410*/  F2FP.BF16.F32.PACK_AB R43, R118, R43 ;  /* 0x0000002b762b723e */ /* 0x000fe400000010ff */
[----:B------:R-:W-:Y:S02]  /*a420*/  F2FP.BF16.F32.PACK_AB R42, R119, R42 ;  /* 0x0000002a772a723e */ /* 0x000fe400000010ff */
[----:B------:R-:W-:-:S02]  /*a430*/  F2FP.BF16.F32.PACK_AB R39, R126, R39 ;  /* 0x000000277e27723e */ /* 0x000fc400000010ff */
[----:B------:R-:W-:Y:S02]  /*a440*/  F2FP.BF16.F32.PACK_AB R38, R127, R38 ;  /* 0x000000267f26723e */ /* 0x000fe400000010ff */
[C---:B------:R-:W-:Y:S02]  /*a450*/  IADD3 R12, P5, R54.reuse, 0x4000, RZ ;  /* 0x00004000360c7810 */ /* 0x040fe40007fbe0ff */
[C---:B------:R-:W-:Y:S02]  /*a460*/  IADD3 R141, P6, R54.reuse, 0x4020, RZ ;  /* 0x00004020368d7810 */ /* 0x040fe40007fde0ff */
[C---:B------:R-:W-:Y:S02]  /*a470*/  IADD3 R143, P1, R54.reuse, 0x4040, RZ ;  /* 0x00004040368f7810 */ /* 0x040fe40007f3e0ff */
[C---:B------:R-:W-:Y:S02]  /*a480*/  IADD3 R145, P2, R54.reuse, 0x4060, RZ ;  /* 0x0000406036917810 */ /* 0x040fe40007f5e0ff */
[----:B------:R-:W-:-:S02]  /*a490*/  IADD3 R14, P3, R54, 0x8000, RZ ;  /* 0x00008000360e7810 */ /* 0x000fc40007f7e0ff */
[----:B------:R-:W-:Y:S02]  /*a4a0*/  IADD3 R147, P4, R54, 0x8020, RZ ;  /* 0x0000802036937810 */ /* 0x000fe40007f9e0ff */
[----:B------:R-:W-:Y:S02]  /*a4b0*/  F2FP.BF16.F32.PACK_AB R40, R7, R40 ;  /* 0x000000280728723e */ /* 0x000fe400000010ff */
[----:B------:R-:W-:Y:S01]  /*a4c0*/  F2FP.BF16.F32.PACK_AB R134, R134, R35 ;  /* 0x000000238686723e */ /* 0x000fe200000010ff */
[----:B------:R-:W-:Y:S01]  /*a4d0*/  IMAD.X R13, RZ, RZ, R55, P4 ;  /* 0x000000ffff0d7224 */ /* 0x000fe200020e0637 */
[----:B------:R-:W-:Y:S02]  /*a4e0*/  SEL R75, R32, R33, P0 ;  /* 0x00000021204b7207 */ /* 0x000fe40000000000 */
[----:B------:R-:W-:Y:S02]  /*a4f0*/  SEL R66, R33, R32, P0 ;  /* 0x0000002021427207 */ /* 0x000fe40000000000 */
[----:B------:R-:W-:-:S02]  /*a500*/  SEL R91, R109, R108, P0 ;  /* 0x0000006c6d5b7207 */ /* 0x000fc40000000000 */
[----:B------:R-:W-:Y:S02]  /*a510*/  SEL R35, R108, R109, P0 ;  /* 0x0000006d6c237207 */ /* 0x000fe40000000000 */
[----:B------:R-:W-:Y:S02]  /*a520*/  F2FP.BF16.F32.PACK_AB R150, R150, R27 ;  /* 0x0000001b9696723e */ /* 0x000fe400000010ff */
[----:B------:R-:W-:Y:S02]  /*a530*/  SEL R103, R128, R129, P0 ;  /* 0x0000008180677207 */ /* 0x000fe40000000000 */
[----:B------:R-:W-:Y:S02]  /*a540*/  SEL R33, R129, R128, P0 ;  /* 0x0000008081217207 */ /* 0x000fe40000000000 */
[----:B------:R-:W-:Y:S02]  /*a550*/  SEL R109, R132, R125, P0 ;  /* 0x0000007d846d7207 */ /* 0x000fe40000000000 */
[----:B------:R-:W-:-:S02]  /*a560*/  SEL R47, R125, R132, P0 ;  /* 0x000000847d2f7207 */ /* 0x000fc40000000000 */
[----:B------:R-:W-:Y:S02]  /*a570*/  SEL R115, R67, R8, P0 ;  /* 0x0000000843737207 */ /* 0x000fe40000000000 */
[----:B------:R-:W-:Y:S02]  /*a580*/  SEL R50, R8, R67, P0 ;  /* 0x0000004308327207 */ /* 0x000fe40000000000 */
[----:B------:R-:W-:Y:S02]  /*a590*/  SHF.R.U64 R3, R3, 0x3, RZ ;  /* 0x0000000303037819 */ /* 0x000fe400000012ff */
[----:B------:R-:W-:Y:S02]  /*a5a0*/  SEL R87, R37, R36, P0 ;  /* 0x0000002425577207 */ /* 0x000fe40000000000 */
[----:B------:R-:W-:Y:S01]  /*a5b0*/  SEL R27, R36, R37, P0 ;  /* 0x00000025241b7207 */ /* 0x000fe20000000000 */
[----:B------:R-:W-:Y:S01]  /*a5c0*/  IMAD.X R37, RZ, RZ, R55, P3 ;  /* 0x000000ffff257224 */ /* 0x000fe200018e0637 */
[----:B------:R-:W-:-:S02]  /*a5d0*/  SEL R119, R86, R45, P0 ;  /* 0x0000002d56777207 */ /* 0x000fc40000000000 */
        /* <DEDUP_REMOVED lines=12> */
[----:B------:R-:W-:Y:S02]  /*a6a0*/  F2FP.BF16.F32.PACK_AB R7, R154, R155 ;  /* 0x0000009b9a07723e */ /* 0x000fe400000010ff */
[----:B------:R-:W-:Y:S02]  /*a6b0*/  F2FP.BF16.F32.PACK_AB R152, R152, R153 ;  /* 0x000000999898723e */ /* 0x000fe400000010ff */
[----:B------:R-:W-:Y:S02]  /*a6c0*/  SEL R77, R40, R41, P0 ;  /* 0x00000029284d7207 */ /* 0x000fe40000000000 */
[----:B------:R-:W-:-:S02]  /*a6d0*/  SEL R63, R41, R40, P0 ;  /* 0x00000028293f7207 */ /* 0x000fc40000000000 */
[C---:B------:R-:W-:Y:S02]  /*a6e0*/  IADD3 R149, P5, R54.reuse, 0x8040, RZ ;  /* 0x0000804036957810 */ /* 0x040fe40007fbe0ff */
[C---:B------:R-:W-:Y:S02]  /*a6f0*/  IADD3 R151, P6, R54.reuse, 0x8060, RZ ;  /* 0x0000806036977810 */ /* 0x040fe40007fde0ff */
[C---:B------:R-:W-:Y:S01]  /*a700*/  IADD3 R40, P1, R54.reuse, 0xc000, RZ ;  /* 0x0000c00036287810 */ /* 0x040fe20007f3e0ff */
[--C-:B------:R-:W-:Y:S01]  /*a710*/  IMAD.X R15, RZ, RZ, R55.reuse, P5 ;  /* 0x000000ffff0f7224 */ /* 0x100fe200028e0637 */
[C---:B------:R-:W-:Y:S02]  /*a720*/  IADD3 R153, P2, R54.reuse, 0xc020, RZ ;  /* 0x0000c02036997810 */ /* 0x040fe40007f5e0ff */
[C---:B------:R-:W-:Y:S02]  /*a730*/  IADD3 R155, P3, R54.reuse, 0xc040, RZ ;  /* 0x0000c040369b7810 */ /* 0x040fe40007f7e0ff */
[----:B------:R-:W-:Y:S01]  /*a740*/  IADD3 R157, P4, R54, 0xc060, RZ ;  /* 0x0000c060369d7810 */ /* 0x000fe20007f9e0ff */
[----:B------:R-:W-:Y:S01]  /*a750*/  IMAD.X R41, RZ, RZ, R55, P2 ;  /* 0x000000ffff297224 */ /* 0x000fe200010e0637 */
[----:B------:R-:W-:-:S02]  /*a760*/  LOP3.LUT R54, R3, R54, RZ, 0x3c, !PT ;  /* 0x0000003603367212 */ /* 0x000fc400078e3cff */
[----:B------:R-:W-:Y:S01]  /*a770*/  SHF.R.U64 R3, R4, 0x3, RZ ;  /* 0x0000000304037819 */ /* 0x000fe200000012ff */
[----:B------:R-:W-:Y:S01]  /*a780*/  IMAD.X R5, RZ, RZ, R55, P4 ;  /* 0x000000ffff057224 */ /* 0x000fe200020e0637 */
[----:B------:R-:W-:Y:S02]  /*a790*/  LOP3.LUT R8, R137, 0x380, RZ, 0xc0, !PT ;  /* 0x0000038089087812 */ /* 0x000fe400078ec0ff */
[----:B------:R-:W-:Y:S02]  /*a7a0*/  F2FP.BF16.F32.PACK_AB R11, R11, R48 ;  /* 0x000000300b0b723e */ /* 0x000fe400000010ff */
[----:B------:R-:W-:Y:S02]  /*a7b0*/  LOP3.LUT R60, R3, R6, RZ, 0x3c, !PT ;  /* 0x00000006033c7212 */ /* 0x000fe400078e3cff */
[----:B------:R-:W-:Y:S02]  /*a7c0*/  LOP3.LUT R3, R12, 0x380, RZ, 0xc0, !PT ;  /* 0x000003800c037812 */ /* 0x000fe400078ec0ff */
[----:B------:R-:W-:-:S02]  /*a7d0*/  SHF.R.U64 R4, R8, 0x3, RZ ;  /* 0x0000000308047819 */ /* 0x000fc400000012ff */
[----:B------:R-:W-:Y:S02]  /*a7e0*/  SEL R79, R11, R10, P0 ;  /* 0x0000000a0b4f7207 */ /* 0x000fe40000000000 */
[----:B------:R-:W-:Y:S01]  /*a7f0*/  SEL R21, R10, R11, P0 ;  /* 0x0000000b0a157207 */ /* 0x000fe20000000000 */
[----:B------:R-:W-:Y:S01]  /*a800*/  IMAD.X R11, RZ, RZ, R55, P6 ;  /* 0x000000ffff0b7224 */ /* 0x000fe200030e0637 */
[----:B------:R-:W-:Y:S02]  /*a810*/  LOP3.LUT R10, R139, 0x380, RZ, 0xc0, !PT ;  /* 0x000003808b0a7812 */ /* 0x000fe400078ec0ff */
[----:B------:R-:W-:Y:S02]  /*a820*/  SHF.R.U64 R3, R3, 0x3, RZ ;  /* 0x0000000303037819 */ /* 0x000fe400000012ff */
[----:B------:R-:W-:Y:S02]  /*a830*/  LOP3.LUT R56, R4, R137, RZ, 0x3c, !PT ;  /* 0x0000008904387212 */ /* 0x000fe400078e3cff */
[----:B------:R-:W-:-:S02]  /*a840*/  LOP3.LUT R4, R141, 0x380, RZ, 0xc0, !PT ;  /* 0x000003808d047812 */ /* 0x000fc400078ec0ff */
[----:B------:R-:W-:Y:S02]  /*a850*/  LOP3.LUT R6, R143, 0x380, RZ, 0xc0, !PT ;  /* 0x000003808f067812 */ /* 0x000fe400078ec0ff */
[----:B------:R-:W-:Y:S02]  /*a860*/  F2FP.BF16.F32.PACK_AB R121, R84, R121 ;  /* 0x000000795479723e */ /* 0x000fe400000010ff */
[----:B------:R-:W-:Y:S02]  /*a870*/  F2FP.BF16.F32.PACK_AB R59, R94, R59 ;  /* 0x0000003b5e3b723e */ /* 0x000fe400000010ff */
[----:B------:R-:W-:Y:S02]  /*a880*/  SHF.R.U64 R8, R10, 0x3, RZ ;  /* 0x000000030a087819 */ /* 0x000fe400000012ff */
[----:B------:R-:W-:Y:S01]  /*a890*/  LOP3.LUT R48, R3, R12, RZ, 0x3c, !PT ;  /* 0x0000000c03307212 */ /* 0x000fe200078e3cff */
[----:B--2---:R-:W-:Y:S01]  /*a8a0*/  SHFL.IDX PT, R75, R75, R20, 0x1c1f ;  /* 0x001c1f144b4b7589 */ /* 0x004fe200000e0000 */
[----:B------:R-:W-:-:S02]  /*a8b0*/  LOP3.LUT R3, R14, 0x380, RZ, 0xc0, !PT ;  /* 0x000003800e037812 */ /* 0x000fc400078ec0ff */
[----:B------:R-:W-:Y:S01]  /*a8c0*/  SHF.R.U64 R4, R4, 0x3, RZ ;  /* 0x0000000304047819 */ /* 0x000fe200000012ff */
[----:B------:R-:W-:Y:S01]  /*a8d0*/  SHFL.IDX PT, R113, R113, R20, 0x1c1f ;  /* 0x001c1f1471717589 */ /* 0x000fe200000e0000 */
[----:B------:R-:W-:Y:S02]  /*a8e0*/  SHF.R.U64 R6, R6, 0x3, RZ ;  /* 0x0000000306067819 */ /* 0x000fe400000012ff */
[----:B------:R-:W-:Y:S01]  /*a8f0*/  SEL R101, R120, R121, P0 ;  /* 0x0000007978657207 */ /* 0x000fe20000000000 */
[----:B------:R-:W-:Y:S01]  /*a900*/  SHFL.IDX PT, R117, R117, R20, 0x1c1f ;  /* 0x001c1f1475757589 */ /* 0x000fe200000e0000 */
[----:B------:R-:W-:Y:S02]  /*a910*/  SEL R32, R121, R120, P0 ;  /* 0x0000007879207207 */ /* 0x000fe40000000000 */
[----:B------:R-:W-:Y:S01]  /*a920*/  SEL R121, R59, R44, P0 ;  /* 0x0000002c3b797207 */ /* 0x000fe20000000000 */
[----:B------:R-:W-:Y:S01]  /*a930*/  SHFL.IDX PT, R73, R73, R20, 0x1c1f ;  /* 0x001c1f1449497589 */ /* 0x000fe200000e0000 */
[----:B------:R-:W-:-:S02]  /*a940*/  LOP3.LUT R52, R8, R139, RZ, 0x3c, !PT ;  /* 0x0000008b08347212 */ /* 0x000fc400078e3cff */
[----:B------:R-:W-:Y:S01]  /*a950*/  SEL R59, R44, R59, P0 ;  /* 0x0000003b2c3b7207 */ /* 0x000fe20000000000 */
[----:B------:R-:W-:Y:S01]  /*a960*/  SHFL.IDX PT, R77, R77, R20, 0x1c1f ;  /* 0x001c1f144d4d7589 */ /* 0x000fe200000e0000 */
[----:B------:R-:W-:Y:S02]  /*a970*/  LOP3.LUT R8, R145, 0x380, RZ, 0xc0, !PT ;  /* 0x0000038091087812 */ /* 0x000fe400078ec0ff */
[----:B------:R-:W-:Y:S01]  /*a980*/  SHF.R.U64 R3, R3, 0x3, RZ ;  /* 0x0000000303037819 */ /* 0x000fe200000012ff */
[----:B------:R-:W-:Y:S01]  /*a990*/  SHFL.IDX PT, R79, R79, R20, 0x1c1f ;  /* 0x001c1f144f4f7589 */ /* 0x000fe200000e0000 */
[----:B------:R-:W-:Y:S02]  /*a9a0*/  LOP3.LUT R44, R4, R141, RZ, 0x3c, !PT ;  /* 0x0000008d042c7212 */ /* 0x000fe400078e3cff */
[----:B------:R-:W-:Y:S01]  /*a9b0*/  LOP3.LUT R42, R6, R143, RZ, 0x3c, !PT ;  /* 0x0000008f062a7212 */ /* 0x000fe200078e3cff */
[----:B------:R-:W-:Y:S01]  /*a9c0*/  SHFL.IDX PT, R81, R81, R20, 0x1c1f ;  /* 0x001c1f1451517589 */ /* 0x000fe200000e0000 */
[----:B------:R-:W-:-:S02]  /*a9d0*/  LOP3.LUT R4, R147, 0x380, RZ, 0xc0, !PT ;  /* 0x0000038093047812 */ /* 0x000fc400078ec0ff */
[----:B------:R-:W-:Y:S01]  /*a9e0*/  LOP3.LUT R6, R149, 0x380, RZ, 0xc0, !PT ;  /* 0x0000038095067812 */ /* 0x000fe200078ec0ff */
[----:B------:R-:W-:Y:S01]  /*a9f0*/  SHFL.IDX PT, R83, R83, R20, 0x1c1f ;  /* 0x001c1f1453537589 */ /* 0x000fe200000e0000 */
[----:B------:R-:W-:Y:S02]  /*aa00*/  SHF.R.U64 R8, R8, 0x3, RZ ;  /* 0x0000000308087819 */ /* 0x000fe400000012ff */
[----:B------:R-:W-:Y:S01]  /*aa10*/  LOP3.LUT R36, R3, R14, RZ, 0x3c, !PT ;  /* 0x0000000e03247212 */ /* 0x000fe200078e3cff */
[----:B------:R-:W-:Y:S01]  /*aa20*/  SHFL.IDX PT, R85, R85, R20, 0x1c1f ;  /* 0x001c1f1455557589 */ /* 0x000fe200000e0000 */
[----:B------:R-:W-:Y:S02]  /*aa30*/  SHF.R.U64 R4, R4, 0x3, RZ ;  /* 0x0000000304047819 */ /* 0x000fe400000012ff */
[----:B------:R-:W-:Y:S01]  /*aa40*/  SHF.R.U64 R6, R6, 0x3, RZ ;  /* 0x0000000306067819 */ /* 0x000fe200000012ff */
[----:B------:R-:W-:Y:S01]  /*aa50*/  SHFL.IDX PT, R87, R87, R20, 0x1c1f ;  /* 0x001c1f1457577589 */ /* 0x000fe200000e0000 */
[----:B------:R-:W-:-:S02]  /*aa60*/  MOV R92, R52 ;  /* 0x00000034005c7202 */ /* 0x000fc40000000f00 */
[----:B------:R-:W-:Y:S01]  /*aa70*/  LOP3.LUT R38, R8, R145, RZ, 0x3c, !PT ;  /* 0x0000009108267212 */ /* 0x000fe200078e3cff */
[----:B------:R-:W-:Y:S01]  /*aa80*/  SHFL.IDX PT, R89, R89, R20, 0x1c1f ;  /* 0x001c1f1459597589 */ /* 0x000fe200000e0000 */
[----:B------:R-:W-:Y:S02]  /*aa90*/  MOV R53, R36 ;  /* 0x0000002400357202 */ /* 0x000fe40000000f00 */
[----:B------:R-:W-:Y:S01]  /*aaa0*/  SEL R107, R7, R152, P0 ;  /* 0x00000098076b7207 */ /* 0x000fe20000000000 */
[----:B------:R-:W-:Y:S01]  /*aab0*/  SHFL.IDX PT, R95, R95, R20, 0x1c1f ;  /* 0x001c1f145f5f7589 */ /* 0x000fe200000e0000 */
[----:B------:R-:W-:Y:S01]  /*aac0*/  SEL R72, R152, R7, P0 ;  /* 0x0000000798487207 */ /* 0x000fe20000000000 */
[----:B------:R-:W-:Y:S01]  /*aad0*/  IMAD.X R7, RZ, RZ, R55, P3 ;  /* 0x000000ffff077224 */ /* 0x000fe200018e0637 */
[----:B------:R-:W-:Y:S01]  /*aae0*/  LOP3.LUT R8, R151, 0x380, RZ, 0xc0, !PT ;  /* 0x0000038097087812 */ /* 0x000fe200078ec0ff */
[----:B------:R-:W-:Y:S01]  /*aaf0*/  SHFL.IDX PT, R93, R93, R20, 0x1c1f ;  /* 0x001c1f145d5d7589 */ /* 0x000fe200000e0000 */
[----:B------:R-:W-:-:S02]  /*ab00*/  LOP3.LUT R37, R20, 0x2, RZ, 0x3c, !PT ;  /* 0x0000000214257812 */ /* 0x000fc400078e3cff */
[----:B------:R-:W-:Y:S01]  /*ab10*/  LOP3.LUT R12, R4, R147, RZ, 0x3c, !PT ;  /* 0x00000093040c7212 */ /* 0x000fe200078e3cff */
[----:B------:R-:W-:Y:S01]  /*ab20*/  SHFL.IDX PT, R107, R107, R20, 0x1c1f ;  /* 0x001c1f146b6b7589 */ /* 0x000fe200000e0000 */
[----:B------:R-:W-:Y:S02]  /*ab30*/  LOP3.LUT R14, R6, R149, RZ, 0x3c, !PT ;  /* 0x00000095060e7212 */ /* 0x000fe400078e3cff */
[----:B------:R-:W-:Y:S01]  /*ab40*/  LOP3.LUT R3, R40, 0x380, RZ, 0xc0, !PT ;  /* 0x0000038028037812 */ /* 0x000fe200078ec0ff */
[----:B------:R-:W0:Y:S01]  /*ab50*/  SHFL.IDX PT, R66, R66, R37, 0x1c1f ;  /* 0x001c1f2542427589 */ /* 0x000e2200000e0000 */
[----:B------:R-:W-:Y:S02]  /*ab60*/  LOP3.LUT R4, R153, 0x380, RZ, 0xc0, !PT ;  /* 0x0000038099047812 */ /* 0x000fe400078ec0ff */
[----:B------:R-:W-:Y:S01]  /*ab70*/  LOP3.LUT R6, R155, 0x380, RZ, 0xc0, !PT ;  /* 0x000003809b067812 */ /* 0x000fe200078ec0ff */
[----:B------:R-:W1:Y:S01]  /*ab80*/  SHFL.IDX PT, R72, R72, R37, 0x1c1f ;  /* 0x001c1f2548487589 */ /* 0x000e6200000e0000 */
[----:B------:R-:W-:-:S02]  /*ab90*/  SHF.R.U64 R8, R8, 0x3, RZ ;  /* 0x0000000308087819 */ /* 0x000fc400000012ff */
[----:B------:R-:W-:Y:S01]  /*aba0*/  SHF.R.U64 R3, R3, 0x3, RZ ;  /* 0x0000000303037819 */ /* 0x000fe200000012ff */
[----:B------:R-:W2:Y:S01]  /*abb0*/  SHFL.IDX PT, R74, R74, R37, 0x1c1f ;  /* 0x001c1f254a4a7589 */ /* 0x000ea200000e0000 */
[----:B------:R-:W-:Y:S02]  /*abc0*/  SHF.R.U64 R4, R4, 0x3, RZ ;  /* 0x0000000304047819 */ /* 0x000fe400000012ff */
[----:B------:R-:W-:Y:S01]  /*abd0*/  SHF.R.U64 R6, R6, 0x3, RZ ;  /* 0x0000000306067819 */ /* 0x000fe200000012ff */
[----:B------:R-:W3:Y:S01]  /*abe0*/  SHFL.IDX PT, R76, R76, R37, 0x1c1f ;  /* 0x001c1f254c4c7589 */ /* 0x000ee200000e0000 */
[----:B------:R-:W-:Y:S02]  /*abf0*/  LOP3.LUT R10, R8, R151, RZ, 0x3c, !PT ;  /* 0x00000097080a7212 */ /* 0x000fe400078e3cff */
[----:B------:R-:W-:Y:S01]  /*ac00*/  LOP3.LUT R8, R3, R40, RZ, 0x3c, !PT ;  /* 0x0000002803087212 */ /* 0x000fe200078e3cff */
[----:B------:R-:W-:Y:S01]  /*ac10*/  SHFL.IDX PT, R97, R97, R20, 0x1c1f ;  /* 0x001c1f1461617589 */ /* 0x000fe200000e0000 */
[----:B------:R-:W-:-:S02]  /*ac20*/  LOP3.LUT R40, R4, R153, RZ, 0x3c, !PT ;  /* 0x0000009904287212 */ /* 0x000fc400078e3cff */
[----:B------:R-:W-:Y:S01]  /*ac30*/  LOP3.LUT R6, R6, R155, RZ, 0x3c, !PT ;  /* 0x0000009b06067212 */ /* 0x000fe200078e3cff */
[----:B------:R-:W-:Y:S01]  /*ac40*/  SHFL.IDX PT, R101, R101, R20, 0x1c1f ;  /* 0x001c1f1465657589 */ /* 0x000fe200000e0000 */
[----:B------:R-:W-:Y:S02]  /*ac50*/  LOP3.LUT R78, R157, 0x380, RZ, 0xc0, !PT ;  /* 0x000003809d4e7812 */ /* 0x000fe400078ec0ff */
[----:B------:R-:W-:Y:S01]  /*ac60*/  SEL R131, R134, R135, P0 ;  /* 0x0000008786837207 */ /* 0x000fe20000000000 */
[----:B------:R-:W-:Y:S01]  /*ac70*/  SHFL.IDX PT, R103, R103, R20, 0x1c1f ;  /* 0x001c1f1467677589 */ /* 0x000fe200000e0000 */
[----:B------:R-:W-:Y:S02]  /*ac80*/  SEL R68, R135, R134, P0 ;  /* 0x0000008687447207 */ /* 0x000fe40000000000 */
[----:B------:R-:W-:Y:S01]  /*ac90*/  SEL R135, R150, R9, P0 ;  /* 0x0000000996877207 */ /* 0x000fe20000000000 */
[----:B------:R-:W-:Y:S01]  /*aca0*/  SHFL.IDX PT, R99, R99, R20, 0x1c1f ;  /* 0x001c1f1463637589 */ /* 0x000fe200000e0000 */
[----:B------:R-:W-:-:S02]  /*acb0*/  MOV R40, R40 ;  /* 0x0000002800287202 */ /* 0x000fc40000000f00 */
[----:B------:R-:W-:Y:S01]  /*acc0*/  MOV R96, R60 ;  /* 0x0000003c00607202 */ /* 0x000fe20000000f00 */
[----:B------:R-:W-:Y:S01]  /*acd0*/  SHFL.IDX PT, R91, R91, R20, 0x1c1f ;  /* 0x001c1f145b5b7589 */ /* 0x000fe200000e0000 */
[----:B------:R-:W-:Y:S02]  /*ace0*/  MOV R41, R6 ;  /* 0x0000000600297202 */ /* 0x000fe40000000f00 */
[----:B------:R-:W-:Y:S01]  /*acf0*/  SHF.R.U64 R78, R78, 0x3, RZ ;  /* 0x000000034e4e7819 */ /* 0x000fe200000012ff */
[----:B------:R-:W4:Y:S01]  /*ad00*/  SHFL.IDX PT, R6, R69, R37, 0x1c1f ;  /* 0x001c1f2545067589 */ /* 0x000f2200000e0000 */
[----:B------:R-:W-:Y:S02]  /*ad10*/  MOV R61, R44 ;  /* 0x0000002c003d7202 */ /* 0x000fe40000000f00 */
[----:B------:R-:W-:Y:S01]  /*ad20*/  MOV R45, R14 ;  /* 0x0000000e002d7202 */ /* 0x000fe20000000f00 */
[----:B------:R-:W-:Y:S01]  /*ad30*/  SHFL.IDX PT, R105, R105, R20, 0x1c1f ;  /* 0x001c1f1469697589 */ /* 0x000fe200000e0000 */
[----:B------:R-:W-:Y:S01]  /*ad40*/  SEL R71, R9, R150, P0 ;  /* 0x0000009609477207 */ /* 0x000fe20000000000 */
[----:B------:R-:W-:Y:S01]  /*ad50*/  IMAD.X R9, RZ, RZ, R55, P1 ;  /* 0x000000ffff097224 */ /* 0x000fe200008e0637 */
[----:B------:R-:W-:Y:S01]  /*ad60*/  LOP3.LUT R4, R78, R157, RZ, 0x3c, !PT ;  /* 0x0000009d4e047212 */ /* 0x000fe200078e3cff */
[----:B------:R-:W4:Y:S01]  /*ad70*/  SHFL.IDX PT, R14, R63, R37, 0x1c1f ;  /* 0x001c1f253f0e7589 */ /* 0x000f2200000e0000 */
[----:B------:R-:W-:-:S02]  /*ad80*/  MOV R98, R54 ;  /* 0x0000003600627202 */ /* 0x000fc40000000f00 */
[----:B------:R-:W-:Y:S01]  /*ad90*/  MOV R55, R38 ;  /* 0x0000002600377202 */ /* 0x000fe20000000f00 */
[----:B------:R-:W-:Y:S01]  /*ada0*/  SHFL.IDX PT, R109, R109, R20, 0x1c1f ;  /* 0x001c1f146d6d7589 */ /* 0x000fe200000e0000 */
[----:B------:R-:W-:Y:S02]  /*adb0*/  MOV R90, R48 ;  /* 0x00000030005a7202 */ /* 0x000fe40000000f00 */
[----:B------:R-:W-:Y:S01]  /*adc0*/  MOV R94, R56 ;  /* 0x00000038005e7202 */ /* 0x000fe20000000f00 */
[----:B------:R-:W-:Y:S01]  /*add0*/  SHFL.IDX PT, R111, R111, R20, 0x1c1f ;  /* 0x001c1f146f6f7589 */ /* 0x000fe200000e0000 */
[----:B------:R-:W-:Y:S02]  /*ade0*/  MOV R57, R42 ;  /* 0x0000002a00397202 */ /* 0x000fe40000000f00 */
[----:B------:R-:W-:Y:S01]  /*adf0*/  MOV R43, R10 ;  /* 0x0000000a002b7202 */ /* 0x000fe20000000f00 */
[----:B------:R-:W-:Y:S01]  /*ae00*/  SHFL.IDX PT, R115, R115, R20, 0x1c1f ;  /* 0x001c1f1473737589 */ /* 0x000fe200000e0000 */
[----:B------:R-:W-:-:S02]  /*ae10*/  MOV R3, R8 ;  /* 0x0000000800037202 */ /* 0x000fc40000000f00 */
[----:B------:R-:W-:Y:S01]  /*ae20*/  MOV R49, R12 ;  /* 0x0000000c00317202 */ /* 0x000fe20000000f00 */
[----:B------:R-:W-:Y:S01]  /*ae30*/  SHFL.IDX PT, R119, R119, R20, 0x1c1f ;  /* 0x001c1f1477777589 */ /* 0x000fe200000e0000 */
[----:B0-----:R-:W-:Y:S02]  /*ae40*/  SEL R8, R75, R66, P0 ;  /* 0x000000424b087207 */ /* 0x001fe40000000000 */
[----:B------:R-:W-:Y:S01]  /*ae50*/  SEL R10, R66, R75, P0 ;  /* 0x0000004b420a7207 */ /* 0x000fe20000000000 */
[----:B------:R-:W-:Y:S01]  /*ae60*/  SHFL.IDX PT, R121, R121, R20, 0x1c1f ;  /* 0x001c1f1479797589 */ /* 0x000fe200000e0000 */
[----:B-1----:R-:W-:Y:S02]  /*ae70*/  SEL R13, R107, R72, P0 ;  /* 0x000000486b0d7207 */ /* 0x002fe40000000000 */
[----:B------:R-:W-:Y:S01]  /*ae80*/  SEL R15, R72, R107, P0 ;  /* 0x0000006b480f7207 */ /* 0x000fe20000000000 */
[----:B------:R-:W-:Y:S01]  /*ae90*/  SHFL.IDX PT, R123, R123, R20, 0x1c1f ;  /* 0x001c1f147b7b7589 */ /* 0x000fe200000e0000 */
[----:B--2---:R-:W-:-:S02]  /*aea0*/  SEL R9, R113, R74, P0 ;  /* 0x0000004a71097207 */ /* 0x004fc40000000000 */
[----:B------:R-:W-:Y:S01]  /*aeb0*/  SEL R11, R74, R113, P0 ;  /* 0x000000714a0b7207 */ /* 0x000fe20000000000 */
[----:B------:R-:W-:Y:S01]  /*aec0*/  SHFL.IDX PT, R125, R125, R20, 0x1c1f ;  /* 0x001c1f147d7d7589 */ /* 0x000fe200000e0000 */
[----:B------:R-:W-:Y:S02]  /*aed0*/  MOV R42, R4 ;  /* 0x00000004002a7202 */ /* 0x000fe40000000f00 */
[----:B---3--:R-:W-:Y:S01]  /*aee0*/  SEL R5, R117, R76, P0 ;  /* 0x0000004c75057207 */ /* 0x008fe20000000000 */
[----:B------:R-:W-:Y:S01]  /*aef0*/  SHFL.IDX PT, R127, R127, R20, 0x1c1f ;  /* 0x001c1f147f7f7589 */ /* 0x000fe200000e0000 */
[----:B------:R-:W-:Y:S02]  /*af00*/  SEL R7, R76, R117, P0 ;  /* 0x000000754c077207 */ /* 0x000fe40000000000 */
[----:B----4-:R-:W-:Y:S01]  /*af10*/  SEL R4, R73, R6, P0 ;  /* 0x0000000649047207 */ /* 0x010fe20000000000 */
[----:B------:R-:W-:Y:S01]  /*af20*/  SHFL.IDX PT, R129, R129, R20, 0x1c1f ;  /* 0x001c1f1481817589 */ /* 0x000fe200000e0000 */
[----:B------:R-:W-:-:S02]  /*af30*/  SEL R6, R6, R73, P0 ;  /* 0x0000004906067207 */ /* 0x000fc40000000000 */
[----:B------:R-:W-:Y:S01]  /*af40*/  SEL R12, R77, R14, P0 ;  /* 0x0000000e4d0c7207 */ /* 0x000fe20000000000 */
[----:B------:R-:W-:Y:S01]  /*af50*/  SHFL.IDX PT, R131, R131, R20, 0x1c1f ;  /* 0x001c1f1483837589 */ /* 0x000fe200000e0000 */
[----:B------:R-:W-:Y:S02]  /*af60*/  SEL R14, R14, R77, P0 ;  /* 0x0000004d0e0e7207 */ /* 0x000fe40000000000 */
[----:B------:R-:W-:Y:S01]  /*af70*/  PLOP3.LUT P2, PT, PT, PT, UP0, 0x80, 0x0 ;  /* 0x000000000000781c */ /* 0x000fe20003f4f008 */
[----:B------:R-:W-:Y:S04]  /*af80*/  SHFL.IDX PT, R133, R133, R20, 0x1c1f ;  /* 0x001c1f1485857589 */ /* 0x000fe800000e0000 */
[----:B------:R-:W-:Y:S04]  /*af90*/  SHFL.IDX PT, R135, R135, R20, 0x1c1f ;  /* 0x001c1f1487877589 */ /* 0x000fe800000e0000 */
[----:B------:R-:W0:Y:S04]  /*afa0*/  SHFL.IDX PT, R20, R21, R37, 0x1c1f ;  /* 0x001c1f2515147589 */ /* 0x000e2800000e0000 */
[----:B------:R-:W1:Y:S04]  /*afb0*/  SHFL.IDX PT, R58, R58, R37, 0x1c1f ;  /* 0x001c1f253a3a7589 */ /* 0x000e6800000e0000 */
[----:B------:R0:W2:Y:S04]  /*afc0*/  SHFL.IDX PT, R36, R24, R37, 0x1c1f ;  /* 0x001c1f2518247589 */ /* 0x0000a800000e0000 */
[----:B------:R-:W3:Y:S01]  /*afd0*/  SHFL.IDX PT, R78, R47, R37, 0x1c1f ;  /* 0x001c1f252f4e7589 */ /* 0x000ee200000e0000 */
[----:B------:R-:W-:Y:S06]  /*afe0*/  BAR.SYNC.DEFER_BLOCKING 0x1, 0x100 ;  /* 0x0044000000007b1d */ /* 0x000fec0000010000 */
[----:B------:R1:W-:Y:S01]  /*aff0*/  SHFL.IDX PT, R38, R25, R37, 0x1c1f ;  /* 0x001c1f2519267589 */ /* 0x0003e200000e0000 */
[----:B0-----:R-:W-:-:S03]  /*b000*/  SEL R24, R79, R20, P0 ;  /* 0x000000144f187207 */ /* 0x001fc60000000000 */
[----:B------:R-:W-:Y:S04]  /*b010*/  SHFL.IDX PT, R46, R46, R37, 0x1c1f ;  /* 0x001c1f252e2e7589 */ /* 0x000fe800000e0000 */
[----:B------:R0:W-:Y:S01]  /*b020*/  SHFL.IDX PT, R44, R26, R37, 0x1c1f ;  /* 0x001c1f251a2c7589 */ /* 0x0001e200000e0000 */
[----:B-1----:R-:W-:-:S03]  /*b030*/  SEL R25, R105, R58, P0 ;  /* 0x0000003a69197207 */ /* 0x002fc60000000000 */
[----:B------:R-:W-:Y:S04]  /*b040*/  SHFL.IDX PT, R50, R50, R37, 0x1c1f ;  /* 0x001c1f2532327589 */ /* 0x000fe800000e0000 */
[----:B------:R1:W-:Y:S01]  /*b050*/  SHFL.IDX PT, R48, R27, R37, 0x1c1f ;  /* 0x001c1f251b307589 */ /* 0x0003e200000e0000 */
[----:B0-----:R-:W-:-:S03]  /*b060*/  SEL R26, R20, R79, P0 ;  /* 0x0000004f141a7207 */ /* 0x001fc60000000000 */
[----:B------:R-:W-:Y:S04]  /*b070*/  SHFL.IDX PT, R80, R51, R37, 0x1c1f ;  /* 0x001c1f2533507589 */ /* 0x000fe800000e0000 */
[----:B------:R2:W-:Y:S01]  /*b080*/  SHFL.IDX PT, R52, R28, R37, 0x1c1f ;  /* 0x001c1f251c347589 */ /* 0x0005e200000e0000 */
[----:B-1----:R-:W-:-:S03]  /*b090*/  SEL R27, R58, R105, P0 ;  /* 0x000000693a1b7207 */ /* 0x002fc60000000000 */
[----:B------:R-:W-:Y:S04]  /*b0a0*/  SHFL.IDX PT, R82, R59, R37, 0x1c1f ;  /* 0x001c1f253b527589 */ /* 0x000fe800000e0000 */
[----:B------:R3:W0:Y:S01]  /*b0b0*/  SHFL.IDX PT, R54, R29, R37, 0x1c1f ;  /* 0x001c1f251d367589 */ /* 0x00062200000e0000 */
[----:B--2---:R-:W-:-:S03]  /*b0c0*/  SEL R28, R81, R36, P0 ;  /* 0x00000024511c7207 */ /* 0x004fc60000000000 */
[----:B------:R-:W1:Y:S04]  /*b0d0*/  SHFL.IDX PT, R62, R62, R37, 0x1c1f ;  /* 0x001c1f253e3e7589 */ /* 0x000e6800000e0000 */
[----:B------:R2:W-:Y:S01]  /*b0e0*/  SHFL.IDX PT, R56, R30, R37, 0x1c1f ;  /* 0x001c1f251e387589 */ /* 0x0005e200000e0000 */
[----:B---3--:R-:W-:-:S03]  /*b0f0*/  SEL R29, R109, R78, P0 ;  /* 0x0000004e6d1d7207 */ /* 0x008fc60000000000 */
[----:B------:R-:W-:Y:S04]  /*b100*/  SHFL.IDX PT, R64, R64, R37, 0x1c1f ;  /* 0x001c1f2540407589 */ /* 0x000fe800000e0000 */
[----:B------:R3:W-:Y:S01]  /*b110*/  SHFL.IDX PT, R60, R31, R37, 0x1c1f ;  /* 0x001c1f251f3c7589 */ /* 0x0007e200000e0000 */
[----:B--2---:R-:W-:-:S03]  /*b120*/  SEL R30, R36, R81, P0 ;  /* 0x00000051241e7207 */ /* 0x004fc60000000000 */
[----:B------:R2:W-:Y:S04]  /*b130*/  SHFL.IDX PT, R66, R32, R37, 0x1c1f ;  /* 0x001c1f2520427589 */ /* 0x0005e800000e0000 */
[----:B------:R-:W-:Y:S01]  /*b140*/  SHFL.IDX PT, R84, R65, R37, 0x1c1f ;  /* 0x001c1f2541547589 */ /* 0x000fe200000e0000 */
[----:B0-----:R-:W-:Y:S02]  /*b150*/  SEL R36, R95, R54, P0 ;  /* 0x000000365f247207 */ /* 0x001fe40000000000 */
[----:B---3--:R-:W-:Y:S01]  /*b160*/  SEL R31, R78, R109, P0 ;  /* 0x0000006d4e1f7207 */ /* 0x008fe20000000000 */
[----:B------:R0:W-:Y:S01]  /*b170*/  SHFL.IDX PT, R72, R33, R37, 0x1c1f ;  /* 0x001c1f2521487589 */ /* 0x0001e200000e0000 */
[----:B-1----:R-:W-:Y:S02]  /*b180*/  SEL R39, R62, R123, P0 ;  /* 0x0000007b3e277207 */ /* 0x002fe40000000000 */
[----:B--2---:R-:W-:Y:S01]  /*b190*/  SEL R32, R89, R52, P0 ;  /* 0x0000003459207207 */ /* 0x004fe20000000000 */
[----:B------:R-:W1:Y:S04]  /*b1a0*/  SHFL.IDX PT, R86, R67, R37, 0x1c1f ;  /* 0x001c1f2543567589 */ /* 0x000e6800000e0000 */
[----:B------:R2:W-:Y:S01]  /*b1b0*/  SHFL.IDX PT, R74, R34, R37, 0x1c1f ;  /* 0x001c1f25224a7589 */ /* 0x0005e200000e0000 */
[----:B0-----:R-:W-:-:S03]  /*b1c0*/  SEL R33, R121, R82, P0 ;  /* 0x0000005279217207 */ /* 0x001fc60000000000 */
[----:B------:R-:W-:Y:S04]  /*b1d0*/  SHFL.IDX PT, R68, R68, R37, 0x1c1f ;  /* 0x001c1f2544447589 */ /* 0x000fe800000e0000 */
[----:B------:R-:W0:Y:S01]  /*b1e0*/  SHFL.IDX PT, R70, R70, R37, 0x1c1f ;  /* 0x001c1f2546467589 */ /* 0x000e2200000e0000 */
[----:B--2---:R-:W-:-:S03]  /*b1f0*/  SEL R34, R52, R89, P0 ;  /* 0x0000005934227207 */ /* 0x004fc60000000000 */
[----:B------:R2:W-:Y:S04]  /*b200*/  SHFL.IDX PT, R76, R35, R37, 0x1c1f ;  /* 0x001c1f25234c7589 */ /* 0x0005e800000e0000 */
[----:B------:R3:W4:Y:S04]  /*b210*/  SHFL.IDX PT, R88, R71, R37, 0x1c1f ;  /* 0x001c1f2547587589 */ /* 0x00072800000e0000 */
[----:B------:R0:W-:Y:S01]  /*b220*/  STSM.16.M88.4 [R98], R4 ;  /* 0x0000000462007844 */ /* 0x0001e20000000200 */
[----:B-1----:R-:W-:Y:S02]  /*b230*/  SEL R65, R129, R86, P0 ;  /* 0x0000005681417207 */ /* 0x002fe40000000000 */
[----:B--2---:R-:W-:Y:S01]  /*b240*/  SEL R35, R82, R121, P0 ;  /* 0x0000007952237207 */ /* 0x004fe20000000000 */
[----:B------:R1:W-:Y:S01]  /*b250*/  STSM.16.M88.4 [R96], R8 ;  /* 0x0000000860007844 */ /* 0x0003e20000000200 */
[----:B------:R-:W-:-:S02]  /*b260*/  SEL R67, R86, R129, P0 ;  /* 0x0000008156437207 */ /* 0x000fc40000000000 */
[----:B---3--:R-:W-:Y:S01]  /*b270*/  SEL R37, R123, R62, P0 ;  /* 0x0000003e7b257207 */ /* 0x008fe20000000000 */
[----:B------:R2:W-:Y:S04]  /*b280*/  STSM.16.M88.4 [R94], R12 ;  /* 0x0000000c5e007844 */ /* 0x0005e80000000200 */
[----:B------:R4:W-:Y:S01]  /*b290*/  STSM.16.M88.4 [R92], R24 ;  /* 0x000000185c007844 */ /* 0x0009e20000000200 */
[----:B0-----:R-:W-:Y:S02]  /*b2a0*/  SEL R73, R133, R70, P0 ;  /* 0x0000004685497207 */ /* 0x001fe40000000000 */
[----:B------:R-:W-:Y:S01]  /*b2b0*/  SEL R75, R70, R133, P0 ;  /* 0x00000085464b7207 */ /* 0x000fe20000000000 */
[----:B------:R-:W-:Y:S01]  /*b2c0*/  STSM.16.M88.4 [R90], R28 ;  /* 0x0000001c5a007844 */ /* 0x000fe20000000200 */
[----:B------:R-:W-:-:S02]  /*b2d0*/  SEL R4, R83, R38, P0 ;  /* 0x0000002653047207 */ /* 0x000fc40000000000 */
[----:B------:R-:W-:Y:S02]  /*b2e0*/  SEL R6, R38, R83, P0 ;  /* 0x0000005326067207 */ /* 0x000fe40000000000 */
[----:B------:R-:W-:Y:S02]  /*b2f0*/  SEL R5, R111, R46, P0 ;  /* 0x0000002e6f057207 */ /* 0x000fe40000000000 */
[----:B------:R-:W-:Y:S02]  /*b300*/  SEL R7, R46, R111, P0 ;  /* 0x0000006f2e077207 */ /* 0x000fe40000000000 */
[----:B-1----:R-:W-:Y:S02]  /*b310*/  SEL R8, R85, R44, P0 ;  /* 0x0000002c55087207 */ /* 0x002fe40000000000 */
[----:B------:R-:W-:Y:S01]  /*b320*/  SEL R10, R44, R85, P0 ;  /* 0x000000552c0a7207 */ /* 0x000fe20000000000 */
[----:B------:R0:W-:Y:S01]  /*b330*/  STSM.16.M88.4 [R61], R4 ;  /* 0x000000043d007844 */ /* 0x0001e20000000200 */
[----:B------:R-:W-:-:S02]  /*b340*/  SEL R9, R115, R50, P0 ;  /* 0x0000003273097207 */ /* 0x000fc40000000000 */
[----:B------:R-:W-:Y:S02]  /*b350*/  SEL R11, R50, R115, P0 ;  /* 0x00000073320b7207 */ /* 0x000fe40000000000 */
[----:B--2---:R-:W-:Y:S02]  /*b360*/  SEL R12, R87, R48, P0 ;  /* 0x00000030570c7207 */ /* 0x004fe40000000000 */
[----:B------:R-:W-:Y:S01]  /*b370*/  SEL R14, R48, R87, P0 ;  /* 0x00000057300e7207 */ /* 0x000fe20000000000 */
[----:B------:R1:W-:Y:S01]  /*b380*/  STSM.16.M88.4 [R57], R8 ;  /* 0x0000000839007844 */ /* 0x0003e20000000200 */
[----:B------:R-:W-:Y:S02]  /*b390*/  SEL R13, R119, R80, P0 ;  /* 0x00000050770d7207 */ /* 0x000fe40000000000 */
[----:B------:R-:W-:Y:S02]  /*b3a0*/  SEL R15, R80, R119, P0 ;  /* 0x00000077500f7207 */ /* 0x000fe40000000000 */
[----:B------:R-:W-:-:S02]  /*b3b0*/  SEL R38, R54, R95, P0 ;  /* 0x0000005f36267207 */ /* 0x000fc40000000000 */
[----:B----4-:R-:W-:Y:S01]  /*b3c0*/  SEL R25, R135, R88, P0 ;  /* 0x0000005887197207 */ /* 0x010fe20000000000 */
[----:B------:R2:W-:Y:S01]  /*b3d0*/  STSM.16.M88.4 [R55], R12 ;  /* 0x0000000c37007844 */ /* 0x0005e20000000200 */
[----:B0-----:R-:W-:Y:S02]  /*b3e0*/  SEL R4, R93, R56, P0 ;  /* 0x000000385d047207 */ /* 0x001fe40000000000 */
        /* <DEDUP_REMOVED lines=13> */
[----:B--2---:R-:W-:-:S02]  /*b4c0*/  SEL R12, R103, R72, P0 ;  /* 0x00000048670c7207 */ /* 0x004fc40000000000 */
[----:B------:R-:W-:Y:S01]  /*b4d0*/  SEL R14, R72, R103, P0 ;  /* 0x00000067480e7207 */ /* 0x000fe20000000000 */
[----:B------:R2:W-:Y:S01]  /*b4e0*/  STSM.16.M88.4 [R3], R64 ;  /* 0x0000004003007844 */ /* 0x0005e20000000200 */
[----:B------:R-:W-:Y:S02]  /*b4f0*/  SEL R13, R131, R68, P0 ;  /* 0x00000044830d7207 */ /* 0x000fe40000000000 */
[----:B------:R-:W-:Y:S01]  /*b500*/  SEL R15, R68, R131, P0 ;  /* 0x00000083440f7207 */ /* 0x000fe20000000000 */
[----:B0-----:R-:W-:Y:S01]  /*b510*/  IMAD.U32 R4, RZ, RZ, UR10 ;  /* 0x0000000aff047e24 */ /* 0x001fe2000f8e00ff */
        /* <DEDUP_REMOVED lines=9> */
[----:B------:R-:W-:Y:S01]  /*b5b0*/  UISETP.NE.U32.AND UP1, UPT, UR10, URZ, UPT ;  /* 0x0000003f0a00728c */ /* 0x000fe2000bf25070 */
[----:B------:R-:W3:Y:S03]  /*b5c0*/  LDC R76, c[0x0][0xbe8] ;  /* 0x0002fa00ff4c7b82 */ /* 0x000ee60000000800 */
[----:B------:R0:W-:Y:S05]  /*b5d0*/  STSM.16.M88.4 [R42], R24 ;  /* 0x000000182a007844 */ /* 0x0001ea0000000200 */
[----:B------:R-:W-:Y:S01]  /*b5e0*/  BAR.SYNC.DEFER_BLOCKING 0x1, 0x100 ;  /* 0x0044000000007b1d */ /* 0x000fe20000010000 */
[----:B------:R-:W-:-:S06]  /*b5f0*/  UISETP.NE.AND.EX UP1, UPT, UR11, URZ, UPT, UP1 ;  /* 0x0000003f0b00728c */ /* 0x000fcc000bf25310 */
[----:B------:R-:W-:-:S05]  /*b600*/  PLOP3.LUT P0, PT, PT, PT, UP1, 0x80, 0x0 ;  /* 0x000000000000781c */ /* 0x000fca0003f0f018 */
[----:B------:R-:W-:-:S04]  /*b610*/  @UP1 ULEA UR10, UP2, UR37, UR10, 0x2 ;  /* 0x0000000a250a1291 */ /* 0x000fc8000f84103f */
[----:B------:R-:W-:Y:S01]  /*b620*/  @UP1 ULEA.HI.X UR11, UR37, UR11, UR38, 0x2, UP2 ;  /* 0x0000000b250b1291 */ /* 0x000fe200090f1426 */
[----:B------:R-:W-:Y:S01]  /*b630*/  ULDC UR12, c[0x0][0xa88] ;  /* 0x0002a200000c7ab9 */ /* 0x000fe20000000800 */
[----:B-1----:R-:W-:Y:S02]  /*b640*/  IMAD.U32 R10, RZ, RZ, UR10 ;  /* 0x0000000aff0a7e24 */ /* 0x002fe4000f8e00ff */
[----:B--2---:R-:W-:Y:S01]  /*b650*/  IMAD.U32 R3, RZ, RZ, UR12 ;  /* 0x0000000cff037e24 */ /* 0x004fe2000f8e00ff */
[----:B------:R-:W2:Y:S01]  /*b660*/  @P2 LDG.E R6, desc[UR52][R4.64] ;  /* 0x0000003404062981 */ /* 0x000ea2000c1e1900 */
[----:B------:R-:W-:Y:S01]  /*b670*/  IMAD.U32 R11, RZ, RZ, UR11 ;  /* 0x0000000bff0b7e24 */ /* 0x000fe2000f8e00ff */
[----:B---3--:R-:W-:Y:S01]  /*b680*/  ISETP.NE.AND P1, PT, R76, 0x1, PT ;  /* 0x000000014c00780c */ /* 0x008fe20003f25270 */
[----:B------:R-:W-:Y:S01]  /*b690*/  UMOV UR4, URZ ;  /* 0x0000003f00047c82 */ /* 0x000fe20008000000 */
[----:B------:R-:W-:Y:S02]  /*b6a0*/  VIADD R8, R17, UR40 ;  /* 0x0000002811087c36 */ /* 0x000fe40008000000 */
[----:B------:R0:W5:Y:S09]  /*b6b0*/  @P0 LDG.E R3, desc[UR52][R10.64] ;  /* 0x000000340a030981 */ /* 0x000172000c1e1900 */
[----:B------:R-:W1:Y:S08]  /*b6c0*/  @P1 LDC R7, c[0x0][0xbec] ;  /* 0x0002fb00ff071b82 */ /* 0x000e700000000800 */
[----:B------:R-:W3:Y:S01]  /*b6d0*/  @P1 LDC R9, c[0x0][0xbf0] ;  /* 0x0002fc00ff091b82 */ /* 0x000ee20000000800 */
[----:B--2---:R-:W-:Y:S01]  /*b6e0*/  @P2 R2UR UR4, R6 ;  /* 0x00000000060422ca */ /* 0x004fe200000e0000 */
[----:B01-3--:R-:W-:-:S14]  /*b6f0*/  @P0 BRA `(.L_x_2698) ;  /* 0x0000000000100947 */ /* 0x00bfdc0003800000 */
[----:B------:R-:W-:Y:S05]  /*b700*/  @!P2 BRA `(.L_x_2698) ;  /* 0x00000000000ca947 */ /* 0x000fea0003800000 */
[----:B------:R-:W2:Y:S04]  /*b710*/  LDG.E R6, desc[UR52][R4.64] ;  /* 0x0000003404067981 */ /* 0x000ea8000c1e1900 */
[----:B-----5:R-:W2:Y:S02]  /*b720*/  LDG.E R3, desc[UR52][R4.64+0x4] ;  /* 0x0000043404037981 */ /* 0x020ea4000c1e1900 */
[----:B--2---:R-:W-:-:S07]  /*b730*/  IMAD.IADD R3, R3, 0x1, -R6 ;  /* 0x0000000103037824 */ /* 0x004fce00078e0a06 */
.L_x_2698:
[----:B------:R-:W-:Y:S01]  /*b740*/  USHF.R.S32.HI UR15, URZ, 0x1f, UR39 ;  /* 0x0000001f3f0f7899 */ /* 0x000fe20008011427 */
[----:B------:R-:W-:Y:S01]  /*b750*/  @P1 IMAD.HI.U32 R4, R8, R7, RZ ;  /* 0x0000000708041227 */ /* 0x000fe200078e00ff */
[----:B------:R-:W-:Y:S01]  /*b760*/  ULDC.64 UR16, c[0x0][0xb90] ;  /* 0x0002e40000107ab9 */ /* 0x000fe20000000a00 */
[----:B------:R-:W-:Y:S01]  /*b770*/  USHF.R.S32.HI UR11, URZ, 0x1f, UR4 ;  /* 0x0000001f3f0b7899 */ /* 0x000fe20008011404 */
[----:B------:R-:W0:Y:S01]  /*b780*/  @P1 LDC R77, c[0x0][0xbf0] ;  /* 0x0002fc00ff4d1b82 */ /* 0x000e220000000800 */
[----:B------:R-:W-:Y:S01]  /*b790*/  UIMAD UR14, UR15, UR16, URZ ;  /* 0x000000100f0e72a4 */ /* 0x000fe2000f8e023f */
[----:B------:R-:W-:Y:S01]  /*b7a0*/  IMAD.MOV.U32 R6, RZ, RZ, R8 ;  /* 0x000000ffff067224 */ /* 0x000fe200078e0008 */
[----:B------:R-:W-:Y:S01]  /*b7b0*/  @P1 SHF.R.U32.HI R6, RZ, R9, R4 ;  /* 0x00000009ff061219 */ /* 0x000fe20000011604 */
[----:B------:R-:W-:Y:S01]  /*b7c0*/  UMOV UR10, UR4 ;  /* 0x00000004000a7c82 */ /* 0x000fe20008000000 */
[----:B------:R-:W-:Y:S01]  /*b7d0*/  USEL UR38, UR38, URZ, !UP0 ;  /* 0x0000003f26267287 */ /* 0x000fe2000c000000 */
[----:B------:R-:W-:Y:S01]  /*b7e0*/  IMAD R4, R217, 0x40, R16 ;  /* 0x00000040d9047824 */ /* 0x000fe200078e0210 */
[----:B------:R-:W-:Y:S01]  /*b7f0*/  UIMAD.WIDE.U32 UR12, UR39, UR16, UR10 ;  /* 0x00000010270c72a5 */ /* 0x000fe2000f8e000a */
[----:B------:R-:W-:Y:S01]  /*b800*/  IMAD.MOV R9, RZ, RZ, -R6 ;  /* 0x000000ffff097224 */ /* 0x000fe200078e0a06 */
[----:B------:R-:W-:Y:S01]  /*b810*/  UIMAD UR14, UR39, UR17, UR14 ;  /* 0x00000011270e72a4 */ /* 0x000fe2000f8e020e */
[----:B------:R-:W-:Y:S01]  /*b820*/  IMAD.MOV.U32 R5, RZ, RZ, 0x2 ;  /* 0x00000002ff057424 */ /* 0x000fe200078e00ff */
[----:B------:R-:W-:Y:S01]  /*b830*/  USEL UR37, UR37, URZ, !UP0 ;  /* 0x0000003f25257287 */ /* 0x000fe2000c000000 */
[----:B------:R-:W-:Y:S01]  /*b840*/  IMAD R9, R76, R9, R8 ;  /* 0x000000094c097224 */ /* 0x000fe200078e0208 */
[----:B------:R-:W-:Y:S01]  /*b850*/  ULDC.64 UR16, c[0x0][0xb98] ;  /* 0x0002e60000107ab9 */ /* 0x000fe20000000a00 */
[----:B------:R-:W-:Y:S01]  /*b860*/  UIADD3 UR13, UR13, UR14, URZ ;  /* 0x0000000e0d0d7290 */ /* 0x000fe2000fffe03f */
[----:B------:R-:W-:Y:S01]  /*b870*/  SHF.R.S32.HI R8, RZ, 0x1f, R6 ;  /* 0x0000001fff087819 */ /* 0x000fe20000011406 */
[----:B------:R-:W-:Y:S01]  /*b880*/  UIMAD UR10, UR38, UR16, URZ ;  /* 0x00000010260a72a4 */ /* 0x000fe2000f8e023f */
[----:B------:R-:W-:Y:S01]  /*b890*/  SHF.R.S32.HI R7, RZ, 0x1f, R9 ;  /* 0x0000001fff077819 */ /* 0x000fe20000011409 */
[----:B------:R-:W-:Y:S01]  /*b8a0*/  UIMAD.WIDE.U32 UR12, UR37, UR16, UR12 ;  /* 0x00000010250c72a5 */ /* 0x000fe2000f8e000c */
[----:B------:R-:W-:Y:S01]  /*b8b0*/  IMAD.WIDE R4, R4, R5, UR8 ;  /* 0x0000000804047e25 */ /* 0x000fe2000f8e0205 */
[----:B------:R-:W-:Y:S01]  /*b8c0*/  UIMAD UR10, UR37, UR17, UR10 ;  /* 0x00000011250a72a4 */ /* 0x000fe2000f8e020a */
[----:B------:R-:W-:-:S02]  /*b8d0*/  ULDC.64 UR8, c[0x0][0xb88] ;  /* 0x0002e20000087ab9 */ /* 0x000fc40000000a00 */
[----:B-----5:R-:W-:Y:S01]  /*b8e0*/  IMAD R81, R3, R76, RZ ;  /* 0x0000004c03517224 */ /* 0x020fe200078e02ff */
[----:B------:R-:W-:Y:S01]  /*b8f0*/  IADD3 R6, P0, R6, UR12, RZ ;  /* 0x0000000c06067c10 */ /* 0x000fe2000ff1e0ff */
[----:B------:R-:W-:Y:S01]  /*b900*/  IMAD R10, R7, UR8, RZ ;  /* 0x00000008070a7c24 */ /* 0x000fe2000f8e02ff */
[C---:B------:R-:W-:Y:S01]  /*b910*/  IADD3 R53, P3, R4.reuse, 0x4000, RZ ;  /* 0x0000400004357810 */ /* 0x040fe20007f7e0ff */
[----:B------:R-:W-:Y:S01]  /*b920*/  IMAD.U32 R11, RZ, RZ, UR10 ;  /* 0x0000000aff0b7e24 */ /* 0x000fe2000f8e00ff */
[----:B------:R-:W-:Y:S01]  /*b930*/  IADD3 R29, P2, R4, 0x5000, RZ ;  /* 0x00005000041d7810 */ /* 0x000fe20007f5e0ff */
[----:B------:R-:W-:Y:S01]  /*b940*/  IMAD R15, R9, UR9, R10 ;  /* 0x00000009090f7c24 */ /* 0x000fe2000f8e020a */
[----:B------:R-:W-:Y:S01]  /*b950*/  LOP3.LUT R52, R53, 0x380, RZ, 0xc0, !PT ;  /* 0x0000038035347812 */ /* 0x000fe200078ec0ff */
[----:B------:R-:W-:Y:S01]  /*b960*/  VIADD R26, R220, UR40 ;  /* 0x00000028dc1a7c36 */ /* 0x000fe20008000000 */
[----:B------:R-:W-:Y:S01]  /*b970*/  IADD3.X R7, R8, UR13, R11, P0, !PT ;  /* 0x0000000d08077c10 */ /* 0x000fe200087fe40b */
[----:B------:R-:W-:Y:S01]  /*b980*/  ULDC.64 UR12, c[0x0][0xaa0] ;  /* 0x0002a800000c7ab9 */ /* 0x000fe20000000a00 */
[----:B------:R-:W-:-:S02]  /*b990*/  IADD3 R11, P5, R4, 0x1000, RZ ;  /* 0x00001000040b7810 */ /* 0x000fc40007fbe0ff */
[----:B------:R-:W-:Y:S01]  /*b9a0*/  SHF.R.U64 R52, R52, 0x3, RZ ;  /* 0x0000000334347819 */ /* 0x000fe200000012ff */
[----:B------:R-:W-:Y:S01]  /*b9b0*/  IMAD.WIDE.U32 R6, R9, UR8, R6 ;  /* 0x0000000809067c25 */ /* 0x000fe2000f8e0006 */
[----:B------:R-:W-:Y:S01]  /*b9c0*/  LOP3.LUT R8, R11, 0x380, RZ, 0xc0, !PT ;  /* 0x000003800b087812 */ /* 0x000fe200078ec0ff */
[----:B------:R-:W-:Y:S01]  /*b9d0*/  ULDC.64 UR8, c[0x0][0xb50] ;  /* 0x0002d40000087ab9 */ /* 0x000fe20000000a00 */
[----:B------:R-:W-:Y:S01]  /*b9e0*/  LOP3.LUT R52, R52, R53, RZ, 0x3c, !PT ;  /* 0x0000003534347212 */ /* 0x000fe200078e3cff */
[----:B------:R-:W-:Y:S01]  /*b9f0*/  IMAD.IADD R7, R7, 0x1, R15 ;  /* 0x0000000107077824 */ /* 0x000fe200078e020f */
[----:B------:R-:W-:Y:S01]  /*ba00*/  SHF.R.U64 R8, R8, 0x3, RZ ;  /* 0x0000000308087819 */ /* 0x000fe200000012ff */
[--C-:B------:R-:W-:Y:S01]  /*ba10*/  IMAD.X R53, RZ, RZ, R5.reuse, P3 ;  /* 0x000000ffff357224 */ /* 0x100fe200018e0605 */
[----:B------:R-:W-:Y:S01]  /*ba20*/  LEA R14, P0, R6, UR8, 0x2 ;  /* 0x00000008060e7c11 */ /* 0x000fe2000f8010ff */
[----:B------:R-:W-:Y:S01]  /*ba30*/  IMAD.X R9, RZ, RZ, R5, P5 ;  /* 0x000000ffff097224 */ /* 0x000fe200028e0605 */
[----:B------:R-:W-:-:S02]  /*ba40*/  LOP3.LUT R8, R8, R11, RZ, 0x3c, !PT ;  /* 0x0000000b08087212 */ /* 0x000fc400078e3cff */
[----:B------:R-:W-:Y:S01]  /*ba50*/  LEA.HI.X R11, R6, UR9, R7, 0x2, P0 ;  /* 0x00000009060b7c11 */ /* 0x000fe200080f1407 */
[----:B------:R-:W-:Y:S01]  /*ba60*/  SHFL.IDX PT, R20, R14, RZ, 0x1c1f ;  /* 0x001c1fff0e147589 */ /* 0x000fe200000e0000 */
[----:B------:R-:W-:Y:S01]  /*ba70*/  IADD3 R25, P0, R4, 0x3000, RZ ;  /* 0x0000300004197810 */ /* 0x000fe20007f1e0ff */
[----:B------:R-:W-:Y:S01]  /*ba80*/  VIADD R6, R26, 0x8 ;  /* 0x000000081a067836 */ /* 0x000fe20000000000 */
[----:B------:R-:W-:Y:S01]  /*ba90*/  IADD3 R45, P3, R4, 0xa000, RZ ;  /* 0x0000a000042d7810 */ /* 0x000fe20007f7e0ff */
[----:B------:R-:W1:Y:S01]  /*baa0*/  SHFL.IDX PT, R21, R11, RZ, 0x1c1f ;  /* 0x001c1fff0b157589 */ /* 0x000e6200000e0000 */
[----:B------:R-:W-:Y:S02]  /*bab0*/  LOP3.LUT R24, R25, 0x380, RZ, 0xc0, !PT ;  /* 0x0000038019187812 */ /* 0x000fe400078ec0ff */
[----:B------:R-:W-:Y:S01]  /*bac0*/  LOP3.LUT R44, R45, 0x380, RZ, 0xc0, !PT ;  /* 0x000003802d2c7812 */ /* 0x000fe200078ec0ff */
[----:B------:R-:W-:Y:S01]  /*bad0*/  SHFL.IDX PT, R42, R14, 0x1, 0x1c1f ;  /* 0x003c1f000e2a7f89 */ /* 0x000fe200000e0000 */
[----:B------:R-:W-:-:S02]  /*bae0*/  LOP3.LUT R28, R29, 0x380, RZ, 0xc0, !PT ;  /* 0x000003801d1c7812 */ /* 0x000fc400078ec0ff */
[----:B------:R-:W-:Y:S01]  /*baf0*/  SHF.R.U64 R24, R24, 0x3, RZ ;  /* 0x0000000318187819 */ /* 0x000fe200000012ff */
[----:B------:R-:W2:Y:S01]  /*bb00*/  SHFL.IDX PT, R43, R11, 0x1, 0x1c1f ;  /* 0x003c1f000b2b7f89 */ /* 0x000ea200000e0000 */
[----:B------:R-:W-:Y:S02]  /*bb10*/  SHF.R.U64 R44, R44, 0x3, RZ ;  /* 0x000000032c2c7819 */ /* 0x000fe400000012ff */
[----:B------:R-:W-:Y:S02]  /*bb20*/  SHF.R.U64 R28, R28, 0x3, RZ ;  /* 0x000000031c1c7819 */ /* 0x000fe400000012ff */
[----:B------:R-:W-:Y:S01]  /*bb30*/  LOP3.LUT R24, R24, R25, RZ, 0x3c, !PT ;  /* 0x0000001918187212 */ /* 0x000fe200078e3cff */
[--C-:B------:R-:W-:Y:S01]  /*bb40*/  IMAD.X R25, RZ, RZ, R5.reuse, P0 ;  /* 0x000000ffff197224 */ /* 0x100fe200000e0605 */
[----:B------:R-:W-:Y:S02]  /*bb50*/  IADD3 R57, P0, R4, 0x9000, RZ ;  /* 0x0000900004397810 */ /* 0x000fe40007f1e0ff */
[----:B------:R-:W-:Y:S01]  /*bb60*/  LOP3.LUT R44, R44, R45, RZ, 0x3c, !PT ;  /* 0x0000002d2c2c7212 */ /* 0x000fe200078e3cff */
[--C-:B------:R-:W-:Y:S01]  /*bb70*/  IMAD.X R45, RZ, RZ, R5.reuse, P3 ;  /* 0x000000ffff2d7224 */ /* 0x100fe200018e0605 */
[----:B------:R-:W-:Y:S01]  /*bb80*/  LOP3.LUT R28, R28, R29, RZ, 0x3c, !PT ;  /* 0x0000001d1c1c7212 */ /* 0x000fe200078e3cff */
[----:B------:R-:W-:Y:S01]  /*bb90*/  IMAD.X R29, RZ, RZ, R5, P2 ;  /* 0x000000ffff1d7224 */ /* 0x000fe200010e0605 */
[----:B------:R-:W-:-:S02]  /*bba0*/  IADD3 R10, P3, R4, 0xf000, RZ ;  /* 0x0000f000040a7810 */ /* 0x000fc40007f7e0ff */
[----:B------:R-:W-:Y:S02]  /*bbb0*/  LOP3.LUT R56, R57, 0x380, RZ, 0xc0, !PT ;  /* 0x0000038039387812 */ /* 0x000fe400078ec0ff */
[C---:B------:R-:W-:Y:S02]  /*bbc0*/  IADD3 R41, P2, R4.reuse, 0xb000, RZ ;  /* 0x0000b00004297810 */ /* 0x040fe40007f5e0ff */
[----:B------:R-:W-:Y:S01]  /*bbd0*/  IADD3 R13, P4, R4, 0x2000, RZ ;  /* 0x00002000040d7810 */ /* 0x000fe20007f9e0ff */
[----:B------:R-:W-:Y:S01]  /*bbe0*/  UIMAD UR10, UR11, UR12, URZ ;  /* 0x0000000c0b0a72a4 */ /* 0x000fe2000f8e023f */
[----:B------:R-:W-:Y:S02]  /*bbf0*/  LOP3.LUT R3, R10, 0x380, RZ, 0xc0, !PT ;  /* 0x000003800a037812 */ /* 0x000fe400078ec0ff */
[C---:B------:R-:W-:Y:S02]  /*bc00*/  IADD3 R33, P6, R4.reuse, 0x6000, RZ ;  /* 0x0000600004217810 */ /* 0x040fe40007fde0ff */
[----:B------:R-:W-:Y:S01]  /*bc10*/  IADD3 R37, P5, R4, 0x7000, RZ ;  /* 0x0000700004257810 */ /* 0x000fe20007fbe0ff */
[----:B------:R-:W-:Y:S01]  /*bc20*/  UIMAD.WIDE.U32 UR8, UR4, UR12, URZ ;  /* 0x0000000c040872a5 */ /* 0x000fe2000f8e003f */
[----:B------:R-:W-:Y:S01]  /*bc30*/  SHF.R.U64 R56, R56, 0x3, RZ ;  /* 0x0000000338387819 */ /* 0x000fe200000012ff */
[----:B------:R-:W-:Y:S01]  /*bc40*/  IMAD.X R49, RZ, RZ, R5, P3 ;  /* 0x000000ffff317224 */ /* 0x000fe200018e0605 */
[----:B------:R-:W-:-:S02]  /*bc50*/  LOP3.LUT R40, R41, 0x380, RZ, 0xc0, !PT ;  /* 0x0000038029287812 */ /* 0x000fc400078ec0ff */
[----:B------:R-:W-:Y:S02]  /*bc60*/  SHF.R.U64 R3, R3, 0x3, RZ ;  /* 0x0000000303037819 */ /* 0x000fe400000012ff */
[----:B------:R-:W-:Y:S01]  /*bc70*/  LOP3.LUT R56, R56, R57, RZ, 0x3c, !PT ;  /* 0x0000003938387212 */ /* 0x000fe200078e3cff */
[--C-:B------:R-:W-:Y:S01]  /*bc80*/  IMAD.X R57, RZ, RZ, R5.reuse, P0 ;  /* 0x000000ffff397224 */ /* 0x100fe200000e0605 */
[----:B------:R-:W-:Y:S02]  /*bc90*/  SHF.R.U64 R40, R40, 0x3, RZ ;  /* 0x0000000328287819 */ /* 0x000fe400000012ff */
[----:B------:R-:W-:Y:S02]  /*bca0*/  LOP3.LUT P0, RZ, R218, 0x3, RZ, 0xc0, !PT ;  /* 0x00000003daff7812 */ /* 0x000fe4000780c0ff */
[----:B------:R-:W-:Y:S02]  /*bcb0*/  LOP3.LUT R12, R13, 0x380, RZ, 0xc0, !PT ;  /* 0x000003800d0c7812 */ /* 0x000fe400078ec0ff */
[----:B------:R-:W-:Y:S01]  /*bcc0*/  LOP3.LUT R40, R40, R41, RZ, 0x3c, !PT ;  /* 0x0000002928287212 */ /* 0x000fe200078e3cff */
[----:B------:R-:W-:Y:S01]  /*bcd0*/  IMAD.X R41, RZ, RZ, R5, P2 ;  /* 0x000000ffff297224 */ /* 0x000fe200010e0605 */
[----:B------:R-:W-:-:S02]  /*bce0*/  LOP3.LUT R48, R3, R10, RZ, 0x3c, !PT ;  /* 0x0000000a03307212 */ /* 0x000fc400078e3cff */
[----:B------:R-:W3:Y:S01]  /*bcf0*/  @P1 LDC R3, c[0x0][0xbec] ;  /* 0x0002fb00ff031b82 */ /* 0x000ee20000000800 */
[-C--:B------:R-:W-:Y:S02]  /*bd00*/  ISETP.GE.OR P2, PT, R26, R81.reuse, P0 ;  /* 0x000000511a00720c */ /* 0x080fe40000746670 */
[----:B------:R-:W-:Y:S02]  /*bd10*/  SHF.R.U64 R12, R12, 0x3, RZ ;  /* 0x000000030c0c7819 */ /* 0x000fe400000012ff */
[----:B------:R-:W-:Y:S02]  /*bd20*/  ISETP.GE.OR P0, PT, R6, R81, P0 ;  /* 0x000000510600720c */ /* 0x000fe40000706670 */
[----:B------:R-:W-:Y:S01]  /*bd30*/  LOP3.LUT R12, R12, R13, RZ, 0x3c, !PT ;  /* 0x0000000d0c0c7212 */ /* 0x000fe200078e3cff */
[----:B------:R-:W-:Y:S01]  /*bd40*/  IMAD.X R13, RZ, RZ, R5, P4 ;  /* 0x000000ffff0d7224 */ /* 0x000fe200020e0605 */
[----:B------:R-:W-:Y:S01]  /*bd50*/  IADD3 R65, P4, R4, 0x8000, RZ ;  /* 0x0000800004417810 */ /* 0x000fe20007f9e0ff */
[----:B------:R-:W-:Y:S01]  /*bd60*/  UIMAD UR10, UR4, UR13, UR10 ;  /* 0x0000000d040a72a4 */ /* 0x000fe2000f8e020a */
[----:B------:R-:W-:-:S02]  /*bd70*/  LOP3.LUT R32, R33, 0x380, RZ, 0xc0, !PT ;  /* 0x0000038021207812 */ /* 0x000fc400078ec0ff */
[----:B------:R-:W-:Y:S01]  /*bd80*/  LOP3.LUT R36, R37, 0x380, RZ, 0xc0, !PT ;  /* 0x0000038025247812 */ /* 0x000fe200078ec0ff */
[----:B-1----:R-:W-:Y:S01]  /*bd90*/  @!P2 ST.E desc[UR52][R20.64], R2 ;  /* 0x000000021400a985 */ /* 0x002fe2000c101934 */
[----:B------:R-:W-:Y:S01]  /*bda0*/  LOP3.LUT R64, R65, 0x380, RZ, 0xc0, !PT ;  /* 0x0000038041407812 */ /* 0x000fe200078ec0ff */
[----:B------:R-:W-:Y:S01]  /*bdb0*/  ULDC.64 UR12, c[0x0][0xae8] ;  /* 0x0002ba00000c7ab9 */ /* 0x000fe20000000a00 */
[----:B------:R-:W-:Y:S01]  /*bdc0*/  SHF.R.U64 R32, R32, 0x3, RZ ;  /* 0x0000000320207819 */ /* 0x000fe200000012ff */
[----:B--2---:R1:W-:Y:S01]  /*bdd0*/  @!P0 ST.E desc[UR52][R42.64], R0 ;  /* 0x000000002a008985 */ /* 0x0043e2000c101934 */
[----:B------:R-:W-:Y:S01]  /*bde0*/  SHF.R.U64 R36, R36, 0x3, RZ ;  /* 0x0000000324247819 */ /* 0x000fe200000012ff */
[----:B------:R-:W-:Y:S01]  /*bdf0*/  UIADD3 UR9, UR9, UR10, URZ ;  /* 0x0000000a09097290 */ /* 0x000fe2000fffe03f */
[----:B------:R-:W-:Y:S01]  /*be00*/  SHF.R.U64 R64, R64, 0x3, RZ ;  /* 0x0000000340407819 */ /* 0x000fe200000012ff */
[----:B------:R-:W-:Y:S01]  /*be10*/  UIMAD UR4, UR15, UR12, URZ ;  /* 0x0000000c0f0472a4 */ /* 0x000fe2000f8e023f */
[----:B------:R-:W-:Y:S01]  /*be20*/  LOP3.LUT R32, R32, R33, RZ, 0x3c, !PT ;  /* 0x0000002120207212 */ /* 0x000fe200078e3cff */
[--C-:B------:R-:W-:Y:S01]  /*be30*/  IMAD.X R33, RZ, RZ, R5.reuse, P6 ;  /* 0x000000ffff217224 */ /* 0x100fe200030e0605 */
[----:B------:R-:W-:Y:S01]  /*be40*/  LOP3.LUT R36, R36, R37, RZ, 0x3c, !PT ;  /* 0x0000002524247212 */ /* 0x000fe200078e3cff */
[--C-:B------:R-:W-:Y:S01]  /*be50*/  IMAD.X R37, RZ, RZ, R5.reuse, P5 ;  /* 0x000000ffff257224 */ /* 0x100fe200028e0605 */
[----:B------:R-:W-:Y:S01]  /*be60*/  LOP3.LUT R64, R64, R65, RZ, 0x3c, !PT ;  /* 0x0000004140407212 */ /* 0x000fe200078e3cff */
[----:B------:R-:W-:Y:S01]  /*be70*/  IMAD.X R65, RZ, RZ, R5, P4 ;  /* 0x000000ffff417224 */ /* 0x000fe200020e0605 */
[----:B------:R-:W-:Y:S01]  /*be80*/  LOP3.LUT R7, R4, 0x380, RZ, 0xc0, !PT ;  /* 0x0000038004077812 */ /* 0x000fe200078ec0ff */
[----:B-1----:R-:W-:Y:S01]  /*be90*/  IMAD R0, R216, 0x20, R217 ;  /* 0x00000020d8007824 */ /* 0x002fe200078e02d9 */
[----:B------:R-:W-:Y:S01]  /*bea0*/  UIMAD UR4, UR39, UR13, UR4 ;  /* 0x0000000d270472a4 */ /* 0x000fe2000f8e0204 */
[----:B------:R-:W-:Y:S01]  /*beb0*/  IADD3 R73, P6, R4, 0xc000, RZ ;  /* 0x0000c00004497810 */ /* 0x000fe20007fde0ff */
[----:B------:R-:W-:Y:S01]  /*bec0*/  UIMAD.WIDE.U32 UR8, UR39, UR12, UR8 ;  /* 0x0000000c270872a5 */ /* 0x000fe2000f8e0008 */
[----:B------:R-:W-:Y:S01]  /*bed0*/  VIADD R20, R0, UR40 ;  /* 0x0000002800147c36 */ /* 0x000fe20008000000 */
[C---:B------:R-:W-:Y:S01]  /*bee0*/  IADD3 R69, P5, R4.reuse, 0xd000, RZ ;  /* 0x0000d00004457810 */ /* 0x040fe20007fbe0ff */
[----:B------:R-:W-:Y:S01]  /*bef0*/  ULDC.64 UR10, c[0x0][0xaf0] ;  /* 0x0002bc00000a7ab9 */ /* 0x000fe20000000a00 */
[----:B------:R-:W-:Y:S01]  /*bf00*/  IADD3 R61, P4, R4, 0xe000, RZ ;  /* 0x0000e000043d7810 */ /* 0x000fe20007f9e0ff */
[----:B---3--:R-:W-:Y:S01]  /*bf10*/  @P1 IMAD.HI.U32 R0, R20, R3, RZ ;  /* 0x0000000314001227 */ /* 0x008fe200078e00ff */
[----:B------:R-:W-:Y:S01]  /*bf20*/  UIADD3 UR9, UR9, UR4, URZ ;  /* 0x0000000409097290 */ /* 0x000fe2000fffe03f */
[----:B------:R-:W-:Y:S01]  /*bf30*/  LOP3.LUT R72, R73, 0x380, RZ, 0xc0, !PT ;  /* 0x0000038049487812 */ /* 0x000fe200078ec0ff */
[----:B------:R-:W-:Y:S01]  /*bf40*/  UIMAD UR4, UR38, UR10, URZ ;  /* 0x0000000a260472a4 */ /* 0x000fe2000f8e023f */
[----:B------:R-:W-:Y:S01]  /*bf50*/  LOP3.LUT R68, R69, 0x380, RZ, 0xc0, !PT ;  /* 0x0000038045447812 */ /* 0x000fe200078ec0ff */
[----:B------:R-:W5:Y:S01]  /*bf60*/  LD.E.128 R8, desc[UR52][R8.64] ;  /* 0x0000003408087980 */ /* 0x000f62000c101d00 */
[----:B------:R-:W-:Y:S01]  /*bf70*/  LOP3.LUT R60, R61, 0x380, RZ, 0xc0, !PT ;  /* 0x000003803d3c7812 */ /* 0x000fe200078ec0ff */
[----:B------:R-:W-:Y:S01]  /*bf80*/  IMAD.MOV.U32 R21, RZ, RZ, R20 ;  /* 0x000000ffff157224 */ /* 0x000fe200078e0014 */
[----:B0-----:R-:W-:Y:S01]  /*bf90*/  @P1 SHF.R.U32.HI R21, RZ, R77, R0 ;  /* 0x0000004dff151219 */ /* 0x001fe20000011600 */
[----:B------:R-:W-:Y:S01]  /*bfa0*/  UIMAD UR4, UR37, UR11, UR4 ;  /* 0x0000000b250472a4 */ /* 0x000fe2000f8e0204 */
[----:B------:R-:W-:Y:S01]  /*bfb0*/  SHF.R.U64 R72, R72, 0x3, RZ ;  /* 0x0000000348487819 */ /* 0x000fe200000012ff */
[----:B------:R-:W-:Y:S01]  /*bfc0*/  UIMAD.WIDE.U32 UR8, UR37, UR10, UR8 ;  /* 0x0000000a250872a5 */ /* 0x000fe2000f8e0008 */
[----:B------:R-:W-:Y:S01]  /*bfd0*/  SHF.R.U64 R68, R68, 0x3, RZ ;  /* 0x0000000344447819 */ /* 0x000fe200000012ff */
[----:B------:R-:W5:Y:S01]  /*bfe0*/  LD.E.128 R12, desc[UR52][R12.64] ;  /* 0x000000340c0c7980 */ /* 0x000f62000c101d00 */
[----:B------:R-:W-:-:S02]  /*bff0*/  SHF.R.U64 R60, R60, 0x3, RZ ;  /* 0x000000033c3c7819 */ /* 0x000fc400000012ff */
        /* <DEDUP_REMOVED lines=12> */
[----:B------:R-:W-:Y:S01]  /*c0c0*/  IMAD R77, R76, R77, R20 ;  /* 0x0000004d4c4d7224 */ /* 0x000fe200078e0214 */
[----:B------:R-:W5:Y:S01]  /*c0d0*/  LD.E.128 R24, desc[UR52][R24.64] ;  /* 0x0000003418187980 */ /* 0x000f62000c101d00 */
[----:B------:R-:W-:-:S02]  /*c0e0*/  IMAD R0, R0, UR10, RZ ;  /* 0x0000000a00007c24 */ /* 0x000fc4000f8e02ff */
        /* <DEDUP_REMOVED lines=32> */
[C---:B------:R-:W-:Y:S01]  /*c2f0*/  ISETP.GE.AND P2, PT, R84.reuse, R81, PT ;  /* 0x000000515400720c */ /* 0x040fe20003f46270 */
[----:B------:R-:W-:Y:S02]  /*c300*/  ULDC.64 UR8, c[0x0][0xa80] ;  /* 0x0002a00000087ab9 */ /* 0x000fe40000000a00 */
[----:B------:R-:W-:Y:S01]  /*c310*/  VIADD R0, R84, 0x20 ;  /* 0x0000002054007836 */ /* 0x000fe20000000000 */
[----:B------:R-:W-:Y:S01]  /*c320*/  LEA R80, P3, R2, UR8, 0x1 ;  /* 0x0000000802507c11 */ /* 0x000fe2000f8608ff */
[----:B------:R-:W-:Y:S01]  /*c330*/  IMAD.IADD R3, R3, 0x1, R21 ;  /* 0x0000000103037824 */ /* 0x000fe200078e0215 */
[----:B------:R-:W-:-:S02]  /*c340*/  UPRMT UR7, URZ, 0x654, UR7 ;  /* 0x000006543f077896 */ /* 0x000fc40008000007 */
[-C--:B------:R-:W-:Y:S01]  /*c350*/  ISETP.GE.AND P1, PT, R0, R81.reuse, PT ;  /* 0x000000510000720c */ /* 0x080fe20003f26270 */
[----:B------:R-:W-:Y:S01]  /*c360*/  VIADD R0, R84, 0x40 ;  /* 0x0000004054007836 */ /* 0x000fe20000000000 */
[----:B------:R-:W-:Y:S01]  /*c370*/  LEA.HI.X R82, R2, UR9, R3, 0x1, P3 ;  /* 0x0000000902527c11 */ /* 0x000fe200098f0c03 */
[----:B0-----:R0:W1:Y:S01]  /*c380*/  SHFL.IDX PT, R78, R80, RZ, 0x181f ;  /* 0x00181fff504e7589 */ /* 0x00106200000e0000 */
        /* <DEDUP_REMOVED lines=22> */
.L_x_2700:
[----:B------:R-:W-:Y:S05]  /*c4f0*/  BSYNC B1 ;  /* 0x0000000000017941 */ /* 0x000fea0003800000 */
.L_x_2699:
[----:B--2---:R2:W4:Y:S01]  /*c500*/  SHFL.IDX PT, R0, R82, 0x1, 0x181f ;  /* 0x00381f0052007f89 */ /* 0x00452200000e0000 */
        /* <DEDUP_REMOVED lines=8> */
[-C--:B---3--:R-:W-:Y:S02]  /*c590*/  @!P4 LEA R2, P6, R16, R20.reuse, 0x1 ;  /* 0x000000141002c211 */ /* 0x088fe400078c08ff */
[----:B-----5:R-:W-:Y:S02]  /*c5a0*/  @!P3 LEA R4, P5, R22, R20, 0x1 ;  /* 0x000000141604b211 */ /* 0x020fe400078a08ff */
        /* <DEDUP_REMOVED lines=10> */
.L_x_2702:
[----:B------:R-:W-:Y:S05]  /*c650*/  BSYNC B1 ;  /* 0x0000000000017941 */ /* 0x000fea0003800000 */
.L_x_2701:
[----:B----4-:R4:W0:Y:S01]  /*c660*/  SHFL.IDX PT, R0, R82, 0x2, 0x181f ;  /* 0x00581f0052007f89 */ /* 0x01082200000e0000 */
        /* <DEDUP_REMOVED lines=8> */
[-C--:B---3--:R-:W-:Y:S02]  /*c6f0*/  @!P3 LEA R2, P6, R16, R8.reuse, 0x1 ;  /* 0x000000081002b211 */ /* 0x088fe400078c08ff */
[-C--:B------:R-:W-:Y:S02]  /*c700*/  @!P2 LEA R4, P5, R22, R8.reuse, 0x1 ;  /* 0x000000081604a211 */ /* 0x080fe400078a08ff */
[----:B------:R-:W-:Y:S02]  /*c710*/  @!P1 LEA R6, P4, R19, R8, 0x1 ;  /* 0x0000000813069211 */ /* 0x000fe400078808ff */
[----:B0-----:R-:W-:Y:S02]  /*c720*/  @!P3 LEA.HI.X R3, R16, R0, R225, 0x1, P6 ;  /* 0x000000001003b211 */ /* 0x001fe400030f0ce1 */
        /* <DEDUP_REMOVED lines=8> */
.L_x_2704:
[----:B------:R-:W-:Y:S05]  /*c7b0*/  BSYNC B1 ;  /* 0x0000000000017941 */ /* 0x000fea0003800000 */
.L_x_2703:
[----:B0-----:R-:W-:Y:S01]  /*c7c0*/  VIADD R0, R84, 0x60 ;  /* 0x0000006054007836 */ /* 0x001fe20000000000 */
[----:B--2-4-:R-:W4:Y:S04]  /*c7d0*/  SHFL.IDX PT, R82, R82, 0x3, 0x181f ;  /* 0x00781f0052527f89 */ /* 0x014f2800000e0000 */
[----:B------:R-:W-:Y:S01]  /*c7e0*/  ISETP.GE.AND P0, PT, R0, R81, PT ;  /* 0x000000510000720c */ /* 0x000fe20003f06270 */
[----:B------:R-:W0:-:S12]  /*c7f0*/  SHFL.IDX PT, R80, R80, 0x3, 0x181f ;  /* 0x00781f0050507f89 */ /* 0x000e1800000e0000 */
[----:B------:R-:W-:Y:S05]  /*c800*/  @P0 BRA `(.L_x_2705) ;  /* 0x0000000c00a80947 */ /* 0x000fea0003800000 */
[----:B------:R-:W-:Y:S02]  /*c810*/  ULDC UR4, c[0x0][0xac8] ;  /* 0x0002b20000047ab9 */ /* 0x000fe40000000800 */
[----:B------:R-:W-:Y:S02]  /*c820*/  ISETP.GE.AND P3, PT, R16, UR4, PT ;  /* 0x0000000410007c0c */ /* 0x000fe4000bf66270 */
[----:B------:R-:W-:Y:S02]  /*c830*/  ISETP.GE.AND P4, PT, R22, UR4, PT ;  /* 0x0000000416007c0c */ /* 0x000fe4000bf86270 */
[----:B------:R-:W-:-:S09]  /*c840*/  ISETP.GE.AND P5, PT, R19, UR4, PT ;  /* 0x0000000413007c0c */ /* 0x000fd2000bfa6270 */
[-C--:B0-----:R-:W-:Y:S02]  /*c850*/  @!P3 LEA R2, P0, R16, R80.reuse, 0x1 ;  /* 0x000000501002b211 */ /* 0x081fe400078008ff */
[-C--:B------:R-:W-:Y:S02]  /*c860*/  @!P4 LEA R4, P1, R22, R80.reuse, 0x1 ;  /* 0x000000501604c211 */ /* 0x080fe400078208ff */
[C---:B------:R-:W-:Y:S02]  /*c870*/  @!P5 LEA R6, P2, R19.reuse, R80, 0x1 ;  /* 0x000000501306d211 */ /* 0x040fe400078408ff */
[-C--:B----4-:R-:W-:Y:S02]  /*c880*/  @!P3 LEA.HI.X R3, R16, R82.reuse, R225, 0x1, P0 ;  /* 0x000000521003b211 */ /* 0x090fe400000f0ce1 */
        /* <DEDUP_REMOVED lines=11> */
.L_x_2697:
        /* <DEDUP_REMOVED lines=33> */
.L_x_2706:
[----:B------:R-:W-:Y:S01]  /*cb50*/  USEL UR37, UR37, URZ, !UP0 ;  /* 0x0000003f25257287 */ /* 0x000fe2000c000000 */
[----:B------:R-:W-:Y:S01]  /*cb60*/  BSSY B1, `(.L_x_2707) ;  /* 0x000002c000017945 */ /* 0x000fe20003800000 */
[----:B------:R-:W-:-:S03]  /*cb70*/  USEL UR38, UR38, URZ, !UP0 ;  /* 0x0000003f26267287 */ /* 0x000fc6000c000000 */
[----:B------:R-:W-:Y:S09]  /*cb80*/  @P1 BRA `(.L_x_2708) ;  /* 0x0000000000a41947 */ /* 0x000ff20003800000 */
        /* <DEDUP_REMOVED lines=25> */
[----:B------:R-:W-:-:S03]  /*cd20*/  IMAD.U32 R6, RZ, RZ, UR7 ;  /* 0x00000007ff067e24 */ /* 0x000fc6000f8e00ff */
[--C-:B------:R-:W-:Y:S01]  /*cd30*/  SHF.R.S32.HI R3, RZ, 0x1f, R2.reuse ;  /* 0x0000001fff037819 */ /* 0x100fe20000011402 */
[----:B------:R-:W-:Y:S01]  /*cd40*/  IMAD.MOV R5, RZ, RZ, -R2 ;  /* 0x000000ffff057224 */ /* 0x000fe200078e0a02 */
[----:B------:R-:W-:-:S03]  /*cd50*/  IADD3 R2, P1, R2, UR8, RZ ;  /* 0x0000000802027c10 */ /* 0x000fc6000ff3e0ff */
[----:B------:R-:W-:Y:S01]  /*cd60*/  IMAD R5, R7, R5, R4 ;  /* 0x0000000507057224 */ /* 0x000fe200078e0204 */
[----:B------:R-:W-:Y:S01]  /*cd70*/  IADD3.X R3, R3, UR9, R6, P1, !PT ;  /* 0x0000000903037c10 */ /* 0x000fe20008ffe406 */
[----:B------:R-:W-:-:S03]  /*cd80*/  ULDC.64 UR8, c[0x0][0xb50] ;  /* 0x0002d40000087ab9 */ /* 0x000fc60000000a00 */
[----:B------:R-:W-:Y:S01]  /*cd90*/  SHF.R.S32.HI R4, RZ, 0x1f, R5 ;  /* 0x0000001fff047819 */ /* 0x000fe20000011405 */
[----:B------:R-:W-:-:S04]  /*cda0*/  IMAD.WIDE.U32 R2, R5, UR12, R2 ;  /* 0x0000000c05027c25 */ /* 0x000fc8000f8e0002 */
[----:B------:R-:W-:-:S04]  /*cdb0*/  IMAD R4, R4, UR12, RZ ;  /* 0x0000000c04047c24 */ /* 0x000fc8000f8e02ff */
[----:B------:R-:W-:Y:S01]  /*cdc0*/  IMAD R7, R5, UR13, R4 ;  /* 0x0000000d05077c24 */ /* 0x000fe2000f8e0204 */
[----:B------:R-:W-:-:S03]  /*cdd0*/  LEA R4, P1, R2, UR8, 0x2 ;  /* 0x0000000802047c11 */ /* 0x000fc6000f8210ff */
[----:B------:R-:W-:-:S05]  /*cde0*/  IMAD.IADD R3, R3, 0x1, R7 ;  /* 0x0000000103037824 */ /* 0x000fca00078e0207 */
[----:B------:R-:W-:Y:S01]  /*cdf0*/  LEA.HI.X R5, R2, UR9, R3, 0x2, P1 ;  /* 0x0000000902057c11 */ /* 0x000fe200088f1403 */
[----:B------:R-:W-:-:S05]  /*ce00*/  IMAD.MOV.U32 R3, RZ, RZ, -0x800000 ;  /* 0xff800000ff037424 */ /* 0x000fca00078e00ff */
[----:B------:R0:W-:Y:S02]  /*ce10*/  STG.E desc[UR52][R4.64], R3 ;  /* 0x0000000304007986 */ /* 0x0001e4000c101934 */
.L_x_2708:
[----:B------:R-:W-:Y:S05]  /*ce20*/  BSYNC B1 ;  /* 0x0000000000017941 */ /* 0x000fea0003800000 */
.L_x_2707:
[----:B0-----:R-:W0:Y:S01]  /*ce30*/  @P0 LDC R3, c[0x0][0xbf0] ;  /* 0x0002fc00ff030b82 */ /* 0x001e220000000800 */
[----:B------:R-:W-:Y:S01]  /*ce40*/  ULDC.64 UR12, c[0x0][0xaa0] ;  /* 0x0002a800000c7ab9 */ /* 0x000fe20000000a00 */
[----:B------:R-:W-:Y:S01]  /*ce50*/  IMAD R2, R216, 0x20, R217 ;  /* 0x00000020d8027824 */ /* 0x000fe200078e02d9 */
        /* <DEDUP_REMOVED lines=15> */
[----:B0-----:R-:W-:Y:S01]  /*cf50*/  @P0 SHF.R.U32.HI R5, RZ, R3, R2 ;  /* 0x00000003ff050219 */ /* 0x001fe20000011602 */
        /* <DEDUP_REMOVED lines=11> */
[----:B------:R-:W-:Y:S02]  /*d010*/  IMAD.U32 R3, RZ, RZ, UR4 ;  /* 0x00000004ff037e24 */ /* 0x000fe4000f8e00ff */
[C---:B------:R-:W-:Y:S01]  /*d020*/  IMAD R9, R5.reuse, UR11, R4 ;  /* 0x0000000b05097c24 */ /* 0x040fe2000f8e0204 */
[----:B------:R-:W-:Y:S01]  /*d030*/  SHF.R.S32.HI R4, RZ, 0x1f, R7 ;  /* 0x0000001fff047819 */ /* 0x000fe20000011407 */
[----:B------:R-:W-:-:S04]  /*d040*/  IMAD.WIDE.U32 R2, R5, UR10, R2 ;  /* 0x0000000a05027c25 */ /* 0x000fc8000f8e0002 */
        /* <DEDUP_REMOVED lines=35> */
.L_x_2710:
[----:B------:R-:W-:Y:S05]  /*d280*/  BSYNC B1 ;  /* 0x0000000000017941 */ /* 0x000fea0003800000 */
.L_x_2709:
        /* <DEDUP_REMOVED lines=21> */
.L_x_2712:
[----:B------:R-:W-:Y:S05]  /*d3e0*/  BSYNC B1 ;  /* 0x0000000000017941 */ /* 0x000fea0003800000 */
.L_x_2711:
        /* <DEDUP_REMOVED lines=21> */
.L_x_2714:
[----:B------:R-:W-:Y:S05]  /*d540*/  BSYNC B1 ;  /* 0x0000000000017941 */ /* 0x000fea0003800000 */
.L_x_2713:
[----:B0-----:R-:W-:Y:S01]  /*d550*/  VIADD R0, R6, 0x60 ;  /* 0x0000006006007836 */ /* 0x001fe20000000000 */
[----:B--2-4-:R-:W0:Y:S04]  /*d560*/  SHFL.IDX PT, R5, R5, 0x3, 0x181f ;  /* 0x00781f0005057f89 */ /* 0x014e2800000e0000 */
[----:B------:R-:W-:Y:S01]  /*d570*/  ISETP.GE.AND P0, PT, R0, R11, PT ;  /* 0x0000000b0000720c */ /* 0x000fe20003f06270 */
[----:B-1-3--:R1:W2:-:S12]  /*d580*/  SHFL.IDX PT, R2, R4, 0x3, 0x181f ;  /* 0x00781f0004027f89 */ /* 0x00a29800000e0000 */
[----:B-1----:R-:W-:Y:S05]  /*d590*/  @P0 BRA `(.L_x_2705) ;  /* 0x0000000000440947 */ /* 0x002fea0003800000 */
[----:B------:R-:W-:Y:S02]  /*d5a0*/  ULDC UR4, c[0x0][0xac8] ;  /* 0x0002b20000047ab9 */ /* 0x000fe40000000800 */
[----:B------:R-:W-:Y:S02]  /*d5b0*/  ISETP.GE.AND P3, PT, R16, UR4, PT ;  /* 0x0000000410007c0c */ /* 0x000fe4000bf66270 */
[----:B------:R-:W-:Y:S02]  /*d5c0*/  ISETP.GE.AND P2, PT, R22, UR4, PT ;  /* 0x0000000416007c0c */ /* 0x000fe4000bf46270 */
[----:B------:R-:W-:Y:S02]  /*d5d0*/  ISETP.GE.AND P1, PT, R19, UR4, PT ;  /* 0x0000000413007c0c */ /* 0x000fe4000bf26270 */
[----:B------:R-:W-:-:S07]  /*d5e0*/  ISETP.GE.AND P0, PT, R23, UR4, PT ;  /* 0x0000000417007c0c */ /* 0x000fce000bf06270 */
[-C--:B--2---:R-:W-:Y:S02]  /*d5f0*/  @!P3 LEA R6, P6, R16, R2.reuse, 0x1 ;  /* 0x000000021006b211 */ /* 0x084fe400078c08ff */
[-C--:B------:R-:W-:Y:S02]  /*d600*/  @!P2 LEA R8, P5, R22, R2.reuse, 0x1 ;  /* 0x000000021608a211 */ /* 0x080fe400078a08ff */
[-C--:B------:R-:W-:Y:S02]  /*d610*/  @!P1 LEA R10, P4, R19, R2.reuse, 0x1 ;  /* 0x00000002130a9211 */ /* 0x080fe400078808ff */
[-C--:B0-----:R-:W-:Y:S02]  /*d620*/  @!P3 LEA.HI.X R7, R16, R5.reuse, R225, 0x1, P6 ;  /* 0x000000051007b211 */ /* 0x081fe400030f0ce1 */
        /* <DEDUP_REMOVED lines=8> */
.L_x_2705:
[----:B------:R-:W-:Y:S05]  /*d6b0*/  BSYNC B0 ;  /* 0x0000000000007941 */ /* 0x000fea0003800000 */
.L_x_2696:
[----:B------:R-:W-:Y:S02]  /*d6c0*/  ULDC UR4, c[0x0][0xc3c] ;  /* 0x00030f0000047ab9 */ /* 0x000fe40000000800 */
[----:B------:R-:W-:-:S06]  /*d6d0*/  UISETP.GE.AND UP0, UPT, UR6, UR4, UPT ;  /* 0x000000040600728c */ /* 0x000fcc000bf06270 */
[----:B------:R-:W-:-:S13]  /*d6e0*/  PLOP3.LUT P0, PT, PT, PT, UP0, 0x80, 0x0 ;  /* 0x000000000000781c */ /* 0x000fda0003f0f008 */
[----:B------:R-:W-:Y:S05]  /*d6f0*/  @!P0 BRA `(.L_x_2715) ;  /* 0xffffff3400a88947 */ /* 0x000fea000383ffff */
[----:B------:R-:W-:Y:S05]  /*d700*/  EXIT ;  /* 0x000000000000794d */ /* 0x000fea0003800000 */
.L_x_2654:
        /* <DEDUP_REMOVED lines=55> */
.L_x_2721:
        /* <DEDUP_REMOVED lines=12> */
.L_x_2720:
[----:B------:R-:W-:Y:S05]  /*db40*/  BSYNC B0 ;  /* 0x0000000000007941 */ /* 0x000fea0003800000 */
.L_x_2719:
        /* <DEDUP_REMOVED lines=21> */
.L_x_2717:
[----:B------:R-:W-:-:S04]  /*dca0*/  IMAD.IADD R13, R4, 0x1, -R3 ;  /* 0x00000001040d7824 */ /* 0x000fc800078e0a03 */
[----:B------:R-:W-:-:S05]  /*dcb0*/  IMAD R2, R8, R9, R13 ;  /* 0x0000000908027224 */ /* 0x000fca00078e020d */
[----:B------:R-:W-:-:S13]  /*dcc0*/  ISETP.GT.AND P0, PT, R2, R7, PT ;  /* 0x000000070200720c */ /* 0x000fda0003f04270 */
[----:B------:R-:W-:Y:S02]  /*dcd0*/  VOTEU.ANY UR7, UPT, !P0 ;  /* 0x0000000000077886 */ /* 0x000fe400040e0100 */
[----:B------:R-:W-:-:S04]  /*dce0*/  UPOPC UR6, UR7 ;  /* 0x00000007000672bf */ /* 0x000fc80008000000 */
[----:B------:R-:W-:-:S03]  /*dcf0*/  UIADD3 UR40, UR6, UR4, URZ ;  /* 0x0000000406287290 */ /* 0x000fc6000fffe03f */
[----:B------:R-:W-:Y:S02]  /*dd00*/  ULDC.64 UR4, c[0x0][0xc90] ;  /* 0x0003240000047ab9 */ /* 0x000fe40000000a00 */
[----:B------:R-:W-:-:S06]  /*dd10*/  UIMAD.WIDE UR4, UR40, 0x4, UR4 ;  /* 0x00000004280478a5 */ /* 0x000fcc000f8e0204 */
[----:B------:R-:W-:Y:S02]  /*dd20*/  IMAD.U32 R2, RZ, RZ, UR4 ;  /* 0x00000004ff027e24 */ /* 0x000fe4000f8e00ff */
[----:B------:R-:W-:-:S05]  /*dd30*/  IMAD.U32 R3, RZ, RZ, UR5 ;  /* 0x00000005ff037e24 */ /* 0x000fca000f8e00ff */
[----:B------:R-:W2:Y:S01]  /*dd40*/  LDG.E R6, desc[UR52][R2.64] ;  /* 0x0000003402067981 */ /* 0x000ea2000c1e1900 */
[----:B------:R-:W-:Y:S01]  /*dd50*/  IMAD.U32 R15, RZ, RZ, UR6 ;  /* 0x00000006ff0f7e24 */ /* 0x000fe2000f8e00ff */
[----:B------:R-:W-:-:S04]  /*dd60*/  ISETP.NE.AND P0, PT, RZ, UR7, PT ;  /* 0x00000007ff007c0c */ /* 0x000fc8000bf05270 */
        /* <DEDUP_REMOVED lines=8> */
[----:B------:R-:W-:-:S06]  /*ddf0*/  UIADD3 UR4, UR6, -0x1, URZ ;  /* 0xffffffff06047890 */ /* 0x000fcc000fffe03f */
[----:B0-----:R-:W-:-:S05]  /*de00*/  IMAD.U32 R11, RZ, RZ, UR4 ;  /* 0x00000004ff0b7e24 */ /* 0x001fca000f8e00ff */
[----:B------:R2:W3:Y:S02]  /*de10*/  SHFL.IDX PT, R16, R8, R11, 0x1f ;  /* 0x00001f0b08107589 */ /* 0x0004e400000e0000 */
.L_x_2722:
[----:B-1----:R-:W-:Y:S02]  /*de20*/  IMAD.MOV R2, RZ, RZ, -R3 ;  /* 0x000000ffff027224 */ /* 0x002fe400078e0a03 */
[----:B---3--:R-:W-:Y:S02]  /*de30*/  IMAD R16, R16, R9, R13 ;  /* 0x0000000910107224 */ /* 0x008fe400078e020d */
[----:B------:R-:W-:Y:S01]  /*de40*/  IMAD.MOV.U32 R13, RZ, RZ, R2 ;  /* 0x000000ffff0d7224 */ /* 0x000fe200078e0002 */
[----:B------:R-:W-:Y:S01]  /*de50*/  IABS R2, R4 ;  /* 0x0000000400027213 */ /* 0x000fe20000000000 */
[----:B0-2---:R-:W-:Y:S02]  /*de60*/  IMAD.IADD R11, R7, 0x1, -R16 ;  /* 0x00000001070b7824 */ /* 0x005fe400078e0a10 */
        /* <DEDUP_REMOVED lines=23> */
[----:B------:R-:W-:Y:S02]  /*dfe0*/  VIADDMNMX R15, R3, R9, R6, PT ;  /* 0x00000009030f7246 */ /* 0x000fe40003800106 */
[----:B------:R-:W-:Y:S02]  /*dff0*/  IABS R9, R4 ;  /* 0x0000000400097213 */ /* 0x000fe40000000000 */
[-C--:B------:R-:W-:Y:S01]  /*e000*/  IABS R8, R15.reuse ;  /* 0x0000000f00087213 */ /* 0x080fe20000000000 */
[----:B------:R-:W-:Y:S01]  /*e010*/  IMAD.MOV R18, RZ, RZ, -R15 ;  /* 0x000000ffff127224 */ /* 0x000fe200078e0a0f */
[----:B------:R-:W-:Y:S02]  /*e020*/  IABS R10, R15 ;  /* 0x0000000f000a7213 */ /* 0x000fe40000000000 */
[----:B------:R-:W0:Y:S08]  /*e030*/  I2F.RP R6, R8 ;  /* 0x0000000800067306 */ /* 0x000e300000209400 */
[----:B0-----:R-:W0:Y:S02]  /*e040*/  MUFU.RCP R6, R6 ;  /* 0x0000000600067308 */ /* 0x001e240000001000 */
[----:B0-----:R-:W-:-:S06]  /*e050*/  VIADD R3, R6, 0xffffffe ;  /* 0x0ffffffe06037836 */ /* 0x001fcc0000000000 */
[----:B------:R-:W0:Y:S02]  /*e060*/  F2I.FTZ.U32.TRUNC.NTZ R3, R3 ;  /* 0x0000000300037305 */ /* 0x000e24000021f000 */
[----:B0-----:R-:W-:-:S04]  /*e070*/  IMAD.MOV R2, RZ, RZ, -R3 ;  /* 0x000000ffff027224 */ /* 0x001fc800078e0a03 */
[----:B------:R-:W-:Y:S02]  /*e080*/  IMAD.MOV.U32 R7, RZ, RZ, R2 ;  /* 0x000000ffff077224 */ /* 0x000fe400078e0002 */
[----:B------:R-:W-:Y:S02]  /*e090*/  IMAD.MOV.U32 R2, RZ, RZ, RZ ;  /* 0x000000ffff027224 */ /* 0x000fe400078e00ff */
[----:B------:R-:W-:-:S04]  /*e0a0*/  IMAD R7, R7, R8, RZ ;  /* 0x0000000807077224 */ /* 0x000fc800078e02ff */
[----:B------:R-:W-:-:S04]  /*e0b0*/  IMAD.HI.U32 R2, R3, R7, R2 ;  /* 0x0000000703027227 */ /* 0x000fc800078e0002 */
[----:B------:R-:W-:Y:S02]  /*e0c0*/  IMAD.MOV R3, RZ, RZ, -R10 ;  /* 0x000000ffff037224 */ /* 0x000fe400078e0a0a */
        /* <DEDUP_REMOVED lines=12> */
[----:B------:R-:W-:-:S04]  /*e190*/  @!P1 LOP3.LUT R2, RZ, R15, RZ, 0x33, !PT ;  /* 0x0000000fff029212 */ /* 0x000fc800078e33ff */
[----:B------:R-:W-:Y:S01]  /*e1a0*/  LOP3.LUT R17, RZ, R2, RZ, 0x33, !PT ;  /* 0x00000002ff117212 */ /* 0x000fe200078e33ff */
[----:B------:R-:W-:-:S04]  /*e1b0*/  IMAD R18, R2, R18, R3 ;  /* 0x0000001202127224 */ /* 0x000fc800078e0203 */
[----:B------:R-:W-:Y:S01]  /*e1c0*/  IMAD.IADD R17, R0, 0x1, R17 ;  /* 0x0000000100117824 */ /* 0x000fe200078e0211 */
[----:B------:R-:W-:Y:S06]  /*e1d0*/  BRA `(.L_x_2723) ;  /* 0x0000000000107947 */ /* 0x000fec0003800000 */
.L_x_2718:
[----:B------:R-:W-:Y:S01]  /*e1e0*/  IMAD.MOV.U32 R16, RZ, RZ, R7 ;  /* 0x000000ffff107224 */ /* 0x000fe200078e0007 */
[----:B------:R-:W-:Y:S01]  /*e1f0*/  ULDC UR40, c[0x0][0xc3c] ;  /* 0x00030f0000287ab9 */ /* 0x000fe20000000800 */
[----:B------:R-:W-:Y:S02]  /*e200*/  IMAD.MOV.U32 R17, RZ, RZ, RZ ;  /* 0x000000ffff117224 */ /* 0x000fe400078e00ff */
[----:B------:R-:W-:-:S07]  /*e210*/  IMAD.MOV.U32 R18, RZ, RZ, RZ ;  /* 0x000000ffff127224 */ /* 0x000fce00078e00ff */
.L_x_2723:
[----:B------:R-:W-:Y:S01]  /*e220*/  ISETP.NE.AND P0, PT, R5, RZ, PT ;  /* 0x000000ff0500720c */ /* 0x000fe20003f05270 */
[----:B------:R-:W-:-:S12]  /*e230*/  IMAD.U32 R19, RZ, RZ, UR40 ;  /* 0x00000028ff137e24 */ /* 0x000fd8000f8e00ff */
[----:B------:R-:W0:Y:S01]  /*e240*/  @!P0 S2R R3, SR_CgaCtaId ;  /* 0x0000000000038919 */ /* 0x000e220000008800 */
[----:B------:R-:W-:-:S04]  /*e250*/  @!P0 MOV R0, 0x400 ;  /* 0x0000040000008802 */ /* 0x000fc80000000f00 */
[----:B0-----:R-:W-:-:S05]  /*e260*/  @!P0 LEA R0, R3, R0, 0x18 ;  /* 0x0000000003008211 */ /* 0x001fca00078ec0ff */
[----:B------:R0:W-:Y:S01]  /*e270*/  @!P0 STS.128 [R0+0x388d0], R16 ;  /* 0x0388d01000008388 */ /* 0x0001e20000000c00 */
[----:B------:R-:W-:Y:S06]  /*e280*/  BAR.ARV 0x5, 0x180 ;  /* 0x0146000000007b1d */ /* 0x000fec0000002000 */
.L_x_2716:
        /* <DEDUP_REMOVED lines=8> */
[----:B------:R-:W2:Y:S01]  /*e310*/  S2UR UR4, SR_CgaCtaId ;  /* 0x00000000000479c3 */ /* 0x000ea20000008800 */
[----:B------:R-:W-:Y:S01]  /*e320*/  IMAD.MOV.U32 R34, RZ, RZ, 0x40 ;  /* 0x00000040ff227424 */ /* 0x000fe200078e00ff */
[----:B------:R-:W-:Y:S01]  /*e330*/  ULOP3.LUT UR46, UR36, 0x2, URZ, 0xfc, !UPT ;  /* 0x00000002242e7892 */ /* 0x000fe2000f8efc3f */
[----:B------:R-:W-:Y:S01]  /*e340*/  IMAD.MOV.U32 R33, RZ, RZ, 0x20 ;  /* 0x00000020ff217424 */ /* 0x000fe200078e00ff */
[----:B------:R-:W-:Y:S01]  /*e350*/  ULOP3.LUT UR47, UR36, 0x1, URZ, 0xfc, !UPT ;  /* 0x00000001242f7892 */ /* 0x000fe2000f8efc3f */
[----:B------:R-:W-:Y:S01]  /*e360*/  IMAD.MOV.U32 R30, RZ, RZ, 0x1 ;  /* 0x00000001ff1e7424 */ /* 0x000fe200078e00ff */
[----:B------:R-:W-:Y:S01]  /*e370*/  ULDC UR48, c[0x0][0xc] ;  /* 0x0000030000307ab9 */ /* 0x000fe20000000800 */
[----:B------:R-:W-:Y:S02]  /*e380*/  IMAD.MOV.U32 R23, RZ, RZ, RZ ;  /* 0x000000ffff177224 */ /* 0x000fe400078e00ff */
[----:B--2---:R-:W-:-:S02]  /*e390*/  IMAD.U32 R36, RZ, RZ, UR4 ;  /* 0x00000004ff247e24 */ /* 0x004fc4000f8e00ff */
        /* <DEDUP_REMOVED lines=8> */
[----:B------:R-:W-:Y:S01]  /*e420*/  LOP3.LUT R6, R5, 0x3f0, RZ, 0xc0, !PT ;  /* 0x000003f005067812 */ /* 0x000fe200078ec0ff */
        /* <DEDUP_REMOVED lines=22> */
.L_x_2799:
        /* <DEDUP_REMOVED lines=16> */
[----:B0-----:R-:W-:-:S03]  /*e690*/  IMAD.MOV.U32 R19, RZ, RZ, RZ ;  /* 0x000000ffff137224 */ /* 0x001fc600078e00ff */
        /* <DEDUP_REMOVED lines=13> */
[----:B--2---:R0:W5:Y:S03]  /*e770*/  @P0 LDG.E R0, desc[UR52][R2.64] ;  /* 0x0000003402000981 */ /* 0x004166000c1e1900 */
        /* <DEDUP_REMOVED lines=18> */
.L_x_2725:
        /* <DEDUP_REMOVED lines=21> */
.L_x_2726:
        /* <DEDUP_REMOVED lines=11> */
.L_x_2727:
[----:B------:R-:W-:Y:S01]  /*eaa0*/  R2UR UR6, R17 ;  /* 0x00000000110672ca */ /* 0x000fe200000e0000 */
[----:B------:R-:W-:Y:S01]  /*eab0*/  ULDC UR4, c[0x0][0x448] ;  /* 0x0001120000047ab9 */ /* 0x000fe20000000800 */
[----:B------:R-:W-:Y:S01]  /*eac0*/  UIADD3 UR38, -UR37, UR38, URZ ;  /* 0x0000002625267290 */ /* 0x000fe2000fffe13f */
[----:B------:R-:W-:Y:S01]  /*ead0*/  BSSY B7, `(.L_x_2728) ;  /* 0x000049f000077945 */ /* 0x000fe20003800000 */
[----:B------:R-:W-:Y:S02]  /*eae0*/  UISETP.NE.AND UP0, UPT, UR4, 0x1, UPT ;  /* 0x000000010400788c */ /* 0x000fe4000bf05270 */
[----:B------:R-:W-:Y:S02]  /*eaf0*/  UIADD3 UR7, UR38, 0x80, -UR41 ;  /* 0x0000008026077890 */ /* 0x000fe4000fffe829 */
[----:B------:R-:W-:-:S05]  /*eb00*/  UP2UR UR49, UPR, URZ, 0x1 ;  /* 0x000000013f317883 */ /* 0x000fca0008000000 */
[----:B------:R-:W-:Y:S02]  /*eb10*/  USHF.L.U32 UR6, UR6, 0x7, URZ ;  /* 0x0000000706067899 */ /* 0x000fe4000800063f */
[----:B------:R-:W-:Y:S01]  /*eb20*/  @UP0 ULDC UR4, c[0x0][0x44c] ;  /* 0x0001130000040ab9 */ /* 0x000fe20000000800 */
[----:B------:R-:W-:Y:S01]  /*eb30*/  @UP0 ULDC UR8, c[0x0][0x450] ;  /* 0x0001140000080ab9 */ /* 0x000fe20000000800 */
[----:B------:R-:W-:-:S04]  /*eb40*/  UIADD3 UR6, UR6, 0x7f, URZ ;  /* 0x0000007f06067890 */ /* 0x000fc8000fffe03f */
[----:B------:R-:W-:Y:S02]  /*eb50*/  UIMAD.WIDE.U32 UR4, UR6, UR4, URZ ;  /* 0x00000004060472a5 */ /* 0x000fe4000f8e003f */
[----:B------:R-:W-:Y:S02]  /*eb60*/  UIADD3 UR4, UR38, 0x7f, URZ ;  /* 0x0000007f26047890 */ /* 0x000fe4000fffe03f */
        /* <DEDUP_REMOVED lines=9> */
[----:B------:R-:W-:-:S06]  /*ec00*/  USEL UR42, UR5, UR7, UP0 ;  /* 0x00000007052a7287 */ /* 0x000fcc0008000000 */
[----:B------:R-:W-:-:S13]  /*ec10*/  ISETP.LT.AND P0, PT, RZ, UR42, PT ;  /* 0x0000002aff007c0c */ /* 0x000fda000bf01270 */
        /* <DEDUP_REMOVED lines=18> */
.L_x_2729:
        /* <DEDUP_REMOVED lines=20> */
.L_x_2732:
[----:B------:R-:W-:Y:S05]  /*ee80*/  BSYNC B6 ;  /* 0x0000000000067941 */ /* 0x000fea0003800000 */
.L_x_2731:
        /* <DEDUP_REMOVED lines=22> */
.L_x_2734:
[----:B------:R-:W-:Y:S05]  /*eff0*/  BSYNC B6 ;  /* 0x0000000000067941 */ /* 0x000fea0003800000 */
.L_x_2733:
        /* <DEDUP_REMOVED lines=20> */
.L_x_2736:
[----:B------:R-:W-:Y:S05]  /*f140*/  BSYNC B6 ;  /* 0x0000000000067941 */ /* 0x000fea0003800000 */
.L_x_2735:
        /* <DEDUP_REMOVED lines=19> */
.L_x_2738:
[----:B------:R-:W-:Y:S05]  /*f280*/  BSYNC B6 ;  /* 0x0000000000067941 */ /* 0x000fea0003800000 */
.L_x_2737:
        /* <DEDUP_REMOVED lines=57> */
.L_x_2819:
[----:B------:R-:W-:Y:S01]  /*f620*/  SHF.R.S32.HI R32, RZ, 0x1f, R18 ;  /* 0x0000001fff207819 */ /* 0x000fe20000011412 */
[----:B------:R-:W-:Y:S06]  /*f630*/  @!P2 BRA `(.L_x_2740) ;  /* 0x000000000004a947 */ /* 0x000fec0003800000 */
[----:B------:R-:W-:Y:S01]  /*f640*/  BPT.TRAP 0x1 ;  /* 0x000000040000795c */ /* 0x000fe20000300000 */
.L_x_2740:
[----:B------:R-:W-:Y:S01]  /*f650*/  IMAD R6, R23, 0x8, R22 ;  /* 0x0000000817067824 */ /* 0x000fe200078e0216 */
[----:B------:R-:W-:Y:S01]  /*f660*/  SHF.L.U32 R24, R30, 0x1f, RZ ;  /* 0x0000001f1e187819 */ /* 0x000fe200000006ff */
[----:B------:R-:W-:Y:S01]  /*f670*/  BSSY B0, `(.L_x_2741) ;  /* 0x0000004000007945 */ /* 0x000fe20003800000 */
[----:B------:R-:W-:Y:S02]  /*f680*/  SHF.R.S32.HI R10, RZ, 0x1f, R5 ;  /* 0x0000001fff0a7819 */ /* 0x000fe40000011405 */
[----:B------:R-:W0:Y:S02]  /*f690*/  SYNCS.PHASECHK.TRANS64.TRYWAIT P0, [R6+URZ+0x38880], R24 ;  /* 0x03888018060075a7 */ /* 0x000e24000800017f */
[----:B0-----:R-:W-:Y:S05]  /*f6a0*/  @!P0 BRA `(.L_x_2742) ;  /* 0x0000005000588947 */ /* 0x001fea0003800000 */
.L_x_2820:
[----:B------:R-:W-:Y:S05]  /*f6b0*/  BSYNC B0 ;  /* 0x0000000000007941 */ /* 0x000fea0003800000 */
.L_x_2741:
        /* <DEDUP_REMOVED lines=105> */
.L_x_2838:
        /* <DEDUP_REMOVED lines=11> */
.L_x_2744:
        /* <DEDUP_REMOVED lines=11> */
.L_x_2745:
[----:B------:R1:W-:Y:S01]  /*feb0*/  SYNCS.ARRIVE.TRANS64.A1T0 RZ, [R6+URZ+0x38870], RZ ;  /* 0x038870ff06ff79a7 */ /* 0x0003e2000810003f */
[----:B------:R-:W-:Y:S05]  /*fec0*/  @!P6 BRA `(.L_x_2746) ;  /* 0x000000000004e947 */ /* 0x000fea0003800000 */
[----:B------:R-:W-:Y:S01]  /*fed0*/  BPT.TRAP 0x1 ;  /* 0x000000040000795c */ /* 0x000fe20000300000 */
.L_x_2746:
[----:B------:R-:W2:Y:S01]  /*fee0*/  SYNCS.PHASECHK.TRANS64.TRYWAIT P0, [R6+URZ+0x38840], R24 ;  /* 0x03884018060075a7 */ /* 0x000ea2000800017f */
[----:B------:R-:W-:Y:S04]  /*fef0*/  BSSY B0, `(.L_x_2747) ;  /* 0x0000002000007945 */ /* 0x000fe80003800000 */
[----:B--2---:R-:W-:Y:S05]  /*ff00*/  @!P0 BRA `(.L_x_2748) ;  /* 0x0000005400248947 */ /* 0x004fea0003800000 */
.L_x_2839:
[----:B------:R-:W-:Y:S05]  /*ff10*/  BSYNC B0 ;  /* 0x0000000000007941 */ /* 0x000fea0003800000 */
.L_x_2747:
        /* <DEDUP_REMOVED lines=91> */
.L_x_2857:
        /* <DEDUP_REMOVED lines=11> */
.L_x_2750:
        /* <DEDUP_REMOVED lines=11> */
.L_x_2751:
        /* <DEDUP_REMOVED lines=34> */
.L_x_2753:
[----:B------:R-:W-:Y:S05]  /*10850*/  BSYNC B6 ;  /* 0x0000000000067941 */ /* 0x000fea0003800000 */
.L_x_2752:
[----:B------:R3:W5:Y:S01]  /*10860*/  LDL R8, [R1+0x8] ;  /* 0x0000080001087983 */ /* 0x0007620000100800 */
[----:B------:R-:W-:Y:S01]  /*10870*/  R2UR UR6, R32 ;  /* 0x00000000200672ca */ /* 0x000fe200000e0000 */
[----:B------:R-:W-:Y:S01]  /*10880*/  UISETP.NE.AND UP0, UPT, UR49, URZ, UPT ;  /* 0x0000003f3100728c */ /* 0x000fe2000bf05270 */
[C---:B------:R-:W-:Y:S01]  /*10890*/  R2UR UR10, R18.reuse ;  /* 0x00000000120a72ca */ /* 0x040fe200000e0000 */
[----:B------:R-:W4:Y:S01]  /*108a0*/  S2R R2, SR_TID.X ;  /* 0x0000000000027919 */ /* 0x000f220000002100 */
[----:B------:R-:W-:Y:S01]  /*108b0*/  R2UR UR7, R18 ;  /* 0x00000000120772ca */ /* 0x000fe200000e0000 */
[----:B------:R-:W-:Y:S01]  /*108c0*/  ULDC.64 UR8, c[0x0][0x2d8] ;  /* 0x0000b60000087ab9 */ /* 0x000fe20000000a00 */
[----:B------:R-:W3:Y:S01]  /*108d0*/  LDC R4, c[0x0][0x448] ;  /* 0x00011200ff047b82 */ /* 0x000ee20000000800 */
[----:B------:R-:W-:Y:S01]  /*108e0*/  PLOP3.LUT P0, PT, PT, PT, UP0, 0x80, 0x0 ;  /* 0x000000000000781c */ /* 0x000fe20003f0f008 */
[----:B------:R-:W-:Y:S01]  /*108f0*/  UMOV UR4, UR38 ;  /* 0x0000002600047c82 */ /* 0x000fe20008000000 */
[----:B------:R-:W-:Y:S01]  /*10900*/  PLOP3.LUT P1, PT, PT, PT, UP0, 0x80, 0x0 ;  /* 0x000000000000781c */ /* 0x000fe20003f2f008 */
[----:B------:R-:W-:-:S03]  /*10910*/  UMOV UR5, UR45 ;  /* 0x0000002d00057c82 */ /* 0x000fc60008000000 */
[----:B------:R-:W-:-:S04]  /*10920*/  UIMAD UR6, UR6, UR8, URZ ;  /* 0x00000008060672a4 */ /* 0x000fc8000f8e023f */
[----:B------:R-:W-:Y:S02]  /*10930*/  UIMAD UR6, UR10, UR9, UR6 ;  /* 0x000000090a0672a4 */ /* 0x000fe4000f8e0206 */
[----:B------:R-:W-:Y:S01]  /*10940*/  UIMAD.WIDE.U32 UR4, UR7, UR8, UR4 ;  /* 0x00000008070472a5 */ /* 0x000fe2000f8e0004 */
[----:B------:R-:W-:Y:S02]  /*10950*/  @UP0 ULDC UR10, c[0x0][0x44c] ;  /* 0x00011300000a0ab9 */ /* 0x000fe40000000800 */
[----:B------:R-:W-:Y:S01]  /*10960*/  ULDC.64 UR8, c[0x0][0x2e0] ;  /* 0x0000b80000087ab9 */ /* 0x000fe20000000a00 */
[C---:B----4-:R-:W-:Y:S01]  /*10970*/  LOP3.LUT R19, R2.reuse, 0x7f, RZ, 0xc0, !PT ;  /* 0x0000007f02137812 */ /* 0x050fe200078ec0ff */
[----:B------:R-:W-:Y:S01]  /*10980*/  IMAD.SHL.U32 R2, R2, 0x10, RZ ;  /* 0x0000001002027824 */ /* 0x000fe200078e00ff */
[----:B------:R-:W-:Y:S02]  /*10990*/  UIADD3 UR5, UR5, UR6, URZ ;  /* 0x0000000605057290 */ /* 0x000fe4000fffe03f */
[----:B------:R-:W-:Y:S01]  /*109a0*/  SHF.R.U32.HI R19, RZ, 0x3, R19 ;  /* 0x00000003ff137819 */ /* 0x000fe20000011613 */
[----:B------:R-:W-:Y:S01]  /*109b0*/  @UP0 ULDC UR6, c[0x0][0x450] ;  /* 0x0001140000060ab9 */ /* 0x000fe20000000800 */
[----:B------:R-:W-:-:S02]  /*109c0*/  UIMAD UR7, UR44, UR8, URZ ;  /* 0x000000082c0772a4 */ /* 0x000fc4000f8e023f */
[----:B------:R-:W-:-:S05]  /*109d0*/  LOP3.LUT R2, R19, 0x70, R2, 0xf8, !PT ;  /* 0x0000007013027812 */ /* 0x000fca00078ef802 */
[----:B------:R-:W-:-:S04]  /*109e0*/  IMAD R5, R17, 0x80, R2 ;  /* 0x0000008011057824 */ /* 0x000fc800078e0202 */
[----:B------:R-:W-:-:S04]  /*109f0*/  @P0 IMAD.HI.U32 R2, R5, UR10, RZ ;  /* 0x0000000a05020c27 */ /* 0x000fc8000f8e00ff */
[----:B------:R-:W-:Y:S01]  /*10a00*/  IMAD.MOV.U32 R0, RZ, RZ, R5 ;  /* 0x000000ffff007224 */ /* 0x000fe200078e0005 */
[----:B------:R-:W-:Y:S01]  /*10a10*/  @P1 SHF.R.U32.HI R0, RZ, UR6, R2 ;  /* 0x00000006ff001c19 */ /* 0x000fe20008011602 */
[----:B------:R-:W-:Y:S02]  /*10a20*/  UIMAD UR7, UR43, UR9, UR7 ;  /* 0x000000092b0772a4 */ /* 0x000fe4000f8e0207 */
[----:B------:R-:W-:Y:S01]  /*10a30*/  UIMAD.WIDE.U32 UR4, UR43, UR8, UR4 ;  /* 0x000000082b0472a5 */ /* 0x000fe2000f8e0004 */
[--C-:B------:R-:W-:Y:S01]  /*10a40*/  SHF.R.S32.HI R2, RZ, 0x1f, R0.reuse ;  /* 0x0000001fff027819 */ /* 0x100fe20000011400 */
[----:B012---:R-:W-:Y:S01]  /*10a50*/  IMAD.MOV R6, RZ, RZ, -R0 ;  /* 0x000000ffff067224 */ /* 0x007fe200078e0a00 */
[----:B------:R-:W-:Y:S01]  /*10a60*/  ULDC.64 UR8, c[0x0][0x2d0] ;  /* 0x0000b40000087ab9 */ /* 0x000fe20000000a00 */
[----:B------:R-:W-:Y:S01]  /*10a70*/  UIADD3 UR5, UR5, UR7, URZ ;  /* 0x0000000705057290 */ /* 0x000fe2000fffe03f */
[----:B------:R-:W-:Y:S02]  /*10a80*/  IMAD.U32 R9, RZ, RZ, UR8 ;  /* 0x00000008ff097e24 */ /* 0x000fe4000f8e00ff */
[----:B------:R-:W-:-:S02]  /*10a90*/  IMAD R3, R2, UR8, RZ ;  /* 0x0000000802037c24 */ /* 0x000fc4000f8e02ff */
[----:B---3--:R-:W-:Y:S02]  /*10aa0*/  IMAD R5, R4, R6, R5 ;  /* 0x0000000604057224 */ /* 0x008fe400078e0205 */
[C---:B------:R-:W-:Y:S02]  /*10ab0*/  IMAD R7, R0.reuse, UR9, R3 ;  /* 0x0000000900077c24 */ /* 0x040fe4000f8e0203 */
[----:B------:R-:W-:Y:S01]  /*10ac0*/  IMAD.WIDE.U32 R2, R0, R9, UR4 ;  /* 0x0000000400027e25 */ /* 0x000fe2000f8e0009 */
[----:B------:R-:W-:Y:S01]  /*10ad0*/  SHF.R.S32.HI R0, RZ, 0x1f, R5 ;  /* 0x0000001fff007819 */ /* 0x000fe20000011405 */
[----:B------:R-:W-:Y:S02]  /*10ae0*/  ULDC.64 UR4, c[0x0][0x2c8] ;  /* 0x0000b20000047ab9 */ /* 0x000fe40000000a00 */
[----:B------:R-:W-:Y:S02]  /*10af0*/  IMAD.IADD R3, R3, 0x1, R7 ;  /* 0x0000000103037824 */ /* 0x000fe400078e0207 */
[----:B------:R-:W-:-:S02]  /*10b00*/  IMAD R0, R0, UR4, RZ ;  /* 0x0000000400007c24 */ /* 0x000fc4000f8e02ff */
[----:B------:R-:W-:Y:S01]  /*10b10*/  IMAD.WIDE.U32 R2, R5, UR4, R2 ;  /* 0x0000000405027c25 */ /* 0x000fe2000f8e0002 */
[----:B------:R-:W-:-:S03]  /*10b20*/  LOP3.LUT R10, R28, 0x80, RZ, 0xfc, !PT ;  /* 0x000000801c0a7812 */ /* 0x000fc600078efcff */
[----:B------:R-:W-:Y:S01]  /*10b30*/  IMAD R5, R5, UR5, R0 ;  /* 0x0000000505057c24 */ /* 0x000fe2000f8e0200 */
[----:B------:R-:W-:Y:S02]  /*10b40*/  ULDC.64 UR4, c[0x0][0x280] ;  /* 0x0000a00000047ab9 */ /* 0x000fe40000000a00 */
[----:B------:R-:W-:Y:S01]  /*10b50*/  IADD3 R0, P0, R2, UR4, RZ ;  /* 0x0000000402007c10 */ /* 0x000fe2000ff1e0ff */
[----:B------:R-:W-:Y:S02]  /*10b60*/  ULDC UR4, c[0x0][0x2b8] ;  /* 0x0000ae0000047ab9 */ /* 0x000fe40000000800 */
[----:B------:R-:W-:Y:S02]  /*10b70*/  ISETP.GE.AND P1, PT, R10, UR4, PT ;  /* 0x000000040a007c0c */ /* 0x000fe4000bf26270 */
[----:B------:R-:W0:Y:S01]  /*10b80*/  S2R R10, SR_TID.X ;  /* 0x00000000000a7919 */ /* 0x000e220000002100 */
[----:B------:R-:W-:Y:S02]  /*10b90*/  IADD3.X R5, R3, UR5, R5, P0, !PT ;  /* 0x0000000503057c10 */ /* 0x000fe400087fe405 */
[----:B------:R-:W-:Y:S01]  /*10ba0*/  ISETP.GE.AND P0, PT, R28, UR4, PT ;  /* 0x000000041c007c0c */ /* 0x000fe2000bf06270 */
[----:B------:R-:W-:Y:S01]  /*10bb0*/  UMOV UR4, 0xffffffff ;  /* 0xffffffff00047882 */ /* 0x000fe20000000000 */
[----:B0-----:R-:W-:-:S04]  /*10bc0*/  LOP3.LUT R19, R10, 0x7f, RZ, 0xc0, !PT ;  /* 0x0000007f0a137812 */ /* 0x001fc800078ec0ff */
[----:B------:R-:W-:Y:S01]  /*10bd0*/  SHF.R.U32.HI R10, RZ, 0x3, R19 ;  /* 0x00000003ff0a7819 */ /* 0x000fe20000011613 */
[----:B------:R-:W-:Y:S06]  /*10be0*/  BRA.DIV UR4, `(.L_x_2754) ;  /* 0x0000005204907947 */ /* 0x000fec000b800000 */
[----:B------:R-:W0:Y:S01]  /*10bf0*/  SHFL.IDX PT, R14, R0, RZ, 0x181f ;  /* 0x00181fff000e7589 */ /* 0x000e2200000e0000 */
[----:B------:R-:W-:Y:S02]  /*10c00*/  IMAD R4, R4, UR41, RZ ;  /* 0x0000002904047c24 */ /* 0x000fe4000f8e02ff */
[----:B------:R-:W-:Y:S01]  /*10c10*/  IMAD R17, R17, 0x80, R10 ;  /* 0x0000008011117824 */ /* 0x000fe200078e020a */
        /* <DEDUP_REMOVED lines=10> */
[----:B------:R-:W-:-:S13]  /*10cc0*/  ISETP.GE.AND P2, PT, R7, R4, PT ;  /* 0x000000040700720c */ /* 0x000fda0003f46270 */
        /* <DEDUP_REMOVED lines=9> */
[----:B------:R-:W-:-:S13]  /*10d60*/  ISETP.GE.AND P2, PT, R7, R4, PT ;  /* 0x000000040700720c */ /* 0x000fda0003f46270 */
        /* <DEDUP_REMOVED lines=48> */
.L_x_2874:
        /* <DEDUP_REMOVED lines=11> */
.L_x_2756:
[----:B------:R-:W-:Y:S05]  /*11120*/  BSYNC B0 ;  /* 0x0000000000007941 */ /* 0x000fea0003800000 */
.L_x_2755:
[----:B------:R-:W-:Y:S01]  /*11130*/  NOP ;  /* 0x0000000000007918 */ /* 0x000fe20000000000 */
[----:B------:R-:W-:-:S13]  /*11140*/  PLOP3.LUT P0, PT, PT, PT, PT, 0x80, 0x0 ;  /* 0x000000000000781c */ /* 0x000fda0003f0f070 */
.L_x_2757:
        /* <DEDUP_REMOVED lines=18> */
.L_x_2875:
[----:B------:R-:W-:Y:S05]  /*11270*/  BSYNC B0 ;  /* 0x0000000000007941 */ /* 0x000fea0003800000 */
.L_x_2758:
[----:B------:R-:W-:-:S06]  /*11280*/  UISETP.GE.AND UP0, UPT, UR42, 0x2, UPT ;  /* 0x000000022a00788c */ /* 0x000fcc000bf06270 */
[----:B------:R-:W-:-:S13]  /*11290*/  PLOP3.LUT P0, PT, PT, PT, UP0, 0x80, 0x0 ;  /* 0x000000000000781c */ /* 0x000fda0003f0f008 */
[----:B------:R-:W-:Y:S05]  /*112a0*/  @!P0 BRA `(.L_x_2760) ;  /* 0x0000001400f08947 */ /* 0x000fea0003800000 */
[----:B------:R-:W-:Y:S01]  /*112b0*/  UIADD3 UR4, UR42, -0x2, URZ ;  /* 0xfffffffe2a047890 */ /* 0x000fe2000fffe03f */
[----:B------:R-:W-:Y:S02]  /*112c0*/  IMAD.MOV.U32 R10, RZ, RZ, R30 ;  /* 0x000000ffff0a7224 */ /* 0x000fe400078e001e */
[----:B------:R-:W-:-:S03]  /*112d0*/  IMAD.MOV.U32 R9, RZ, RZ, R23 ;  /* 0x000000ffff097224 */ /* 0x000fc600078e0017 */
[----:B------:R-:W-:-:S07]  /*112e0*/  IMAD.U32 R21, RZ, RZ, UR4 ;  /* 0x00000004ff157e24 */ /* 0x000fce000f8e00ff */
.L_x_2780:
        /* <DEDUP_REMOVED lines=39> */
.L_x_2761:
[----:B------:R-:W-:Y:S01]  /*11560*/  IMAD R0, R23, 0x8, R22 ;  /* 0x0000000817007824 */ /* 0x000fe200078e0216 */
[----:B------:R-:W-:Y:S01]  /*11570*/  SHF.L.U32 R20, R30, 0x1f, RZ ;  /* 0x0000001f1e147819 */ /* 0x000fe200000006ff */
[----:B------:R-:W-:Y:S01]  /*11580*/  BSSY B0, `(.L_x_2762) ;  /* 0x0000004000007945 */ /* 0x000fe20003800000 */
[----:B------:R-:W-:Y:S02]  /*11590*/  SHF.R.S32.HI R17, RZ, 0x1f, R6 ;  /* 0x0000001fff117819 */ /* 0x000fe40000011406 */
[----:B------:R-:W0:Y:S02]  /*115a0*/  SYNCS.PHASECHK.TRANS64.TRYWAIT P0, [R0+URZ+0x38880], R20 ;  /* 0x03888014000075a7 */ /* 0x000e24000800017f */
[----:B0-----:R-:W-:Y:S05]  /*115b0*/  @!P0 BRA `(.L_x_2763) ;  /* 0x0000005000b08947 */ /* 0x001fea0003800000 */
.L_x_2876:
[----:B------:R-:W-:Y:S05]  /*115c0*/  BSYNC B0 ;  /* 0x0000000000007941 */ /* 0x000fea0003800000 */
.L_x_2762:
        /* <DEDUP_REMOVED lines=70> */
.L_x_2894:
        /* <DEDUP_REMOVED lines=9> */
.L_x_2765:
        /* <DEDUP_REMOVED lines=11> */
.L_x_2766:
[----:B------:R3:W-:Y:S01]  /*11b70*/  SYNCS.ARRIVE.TRANS64.A1T0 RZ, [R0+URZ+0x38870], RZ ;  /* 0x038870ff00ff79a7 */ /* 0x0007e2000810003f */
[----:B------:R-:W-:Y:S05]  /*11b80*/  @!P3 BRA `(.L_x_2767) ;  /* 0x000000000004b947 */ /* 0x000fea0003800000 */
[----:B------:R-:W-:Y:S01]  /*11b90*/  BPT.TRAP 0x1 ;  /* 0x000000040000795c */ /* 0x000fe20000300000 */
.L_x_2767:
[----:B------:R-:W4:Y:S01]  /*11ba0*/  SYNCS.PHASECHK.TRANS64.TRYWAIT P0, [R0+URZ+0x38840], R20 ;  /* 0x03884014000075a7 */ /* 0x000f22000800017f */
[----:B------:R-:W-:Y:S04]  /*11bb0*/  BSSY B0, `(.L_x_2768) ;  /* 0x0000002000007945 */ /* 0x000fe80003800000 */
[----:B----4-:R-:W-:Y:S05]  /*11bc0*/  @!P0 BRA `(.L_x_2769) ;  /* 0x0000005400888947 */ /* 0x010fea0003800000 */
.L_x_2895:
[----:B------:R-:W-:Y:S05]  /*11bd0*/  BSYNC B0 ;  /* 0x0000000000007941 */ /* 0x000fea0003800000 */
.L_x_2768:
        /* <DEDUP_REMOVED lines=67> */
.L_x_2913:
        /* <DEDUP_REMOVED lines=9> */
.L_x_2771:
        /* <DEDUP_REMOVED lines=11> */
.L_x_2772:
[----:B------:R3:W-:Y:S02]  /*12150*/  SYNCS.ARRIVE.TRANS64.A1T0 RZ, [R0+URZ+0x38830], RZ ;  /* 0x038830ff00ff79a7 */ /* 0x0007e4000810003f */
[----:B---34-:R-:W-:-:S05]  /*12160*/  IMAD.U32 R0, RZ, RZ, UR47 ;  /* 0x0000002fff007e24 */ /* 0x018fca000f8e00ff */
[----:B------:R-:W-:-:S13]  /*12170*/  ISETP.NE.AND P0, PT, R0, 0x3, PT ;  /* 0x000000030000780c */ /* 0x000fda0003f05270 */
[----:B------:R-:W-:Y:S05]  /*12180*/  @!P0 BRA `(.L_x_2773) ;  /* 0x0000000000048947 */ /* 0x000fea0003800000 */
[----:B------:R-:W-:Y:S01]  /*12190*/  BPT.TRAP 0x1 ;  /* 0x000000040000795c */ /* 0x000fe20000300000 */
.L_x_2773:
[----:B------:R-:W-:Y:S01]  /*121a0*/  LOP3.LUT R0, R10, 0x1, RZ, 0x3c, !PT ;  /* 0x000000010a007812 */ /* 0x000fe200078e3cff */
[----:B------:R-:W-:Y:S01]  /*121b0*/  IMAD R17, R9, 0x8, R22 ;  /* 0x0000000809117824 */ /* 0x000fe200078e0216 */
[----:B------:R-:W-:Y:S02]  /*121c0*/  BSSY B0, `(.L_x_2774) ;  /* 0x0000004000007945 */ /* 0x000fe40003800000 */
[----:B------:R-:W-:-:S04]  /*121d0*/  SHF.L.U32 R0, R0, 0x1f, RZ ;  /* 0x0000001f00007819 */ /* 0x000fc800000006ff */
[----:B------:R-:W0:Y:S02]  /*121e0*/  SYNCS.PHASECHK.TRANS64.TRYWAIT P2, [R17+URZ+0x38870], R0 ;  /* 0x03887000110075a7 */ /* 0x000e24000804017f */
[----:B0-----:R-:W-:Y:S05]  /*121f0*/  @!P2 BRA `(.L_x_2775) ;  /* 0x000000580050a947 */ /* 0x001fea0003800000 */
.L_x_2914:
[----:B------:R-:W-:Y:S05]  /*12200*/  BSYNC B0 ;  /* 0x0000000000007941 */ /* 0x000fea0003800000 */
.L_x_2774:
[----:B------:R-:W-:-:S05]  /*12210*/  IMAD.U32 R2, RZ, RZ, UR46 ;  /* 0x0000002eff027e24 */ /* 0x000fca000f8e00ff */
[----:B------:R-:W-:-:S13]  /*12220*/  ISETP.NE.AND P2, PT, R2, 0x3, PT ;  /* 0x000000030200780c */ /* 0x000fda0003f45270 */
[----:B------:R-:W-:Y:S05]  /*12230*/  @!P2 BRA `(.L_x_2776) ;  /* 0x000000000004a947 */ /* 0x000fea0003800000 */
[----:B------:R-:W-:Y:S01]  /*12240*/  BPT.TRAP 0x1 ;  /* 0x000000040000795c */ /* 0x000fe20000300000 */
.L_x_2776:
[----:B0-----:R-:W-:Y:S01]  /*12250*/  SHF.L.U32 R0, R10, 0x1f, RZ ;  /* 0x0000001f0a007819 */ /* 0x001fe200000006ff */
[----:B------:R-:W-:-:S03]  /*12260*/  IMAD.SHL.U32 R3, R9, 0x8000, RZ ;  /* 0x0000800009037824 */ /* 0x000fc600078e00ff */
[----:B------:R-:W0:Y:S02]  /*12270*/  SYNCS.PHASECHK.TRANS64.TRYWAIT P2, [R17+URZ+0x38860], R0 ;  /* 0x03886000110075a7 */ /* 0x000e24000804017f */
[----:B0-----:R-:W-:Y:S05]  /*12280*/  @!P2 BRA `(.L_x_2777) ;  /* 0x000000580040a947 */ /* 0x001fea0003800000 */
.L_x_2915:
        /* <DEDUP_REMOVED lines=116> */
.L_x_2778:
[----:B0-----:R0:W-:Y:S01]  /*129d0*/  SYNCS.ARRIVE.TRANS64.A1T0 RZ, [R17+URZ+0x38850], RZ ;  /* 0x038850ff11ff79a7 */ /* 0x0011e2000810003f */
[----:B------:R-:W-:Y:S06]  /*129e0*/  BAR.SYNC.DEFER_BLOCKING 0x2, 0x80 ;  /* 0x0082000000007b1d */ /* 0x000fec0000010000 */
[----:B------:R-:W-:Y:S05]  /*129f0*/  @!P0 BRA `(.L_x_2779) ;  /* 0x0000000000048947 */ /* 0x000fea0003800000 */
[----:B------:R-:W-:Y:S01]  /*12a00*/  BPT.TRAP 0x1 ;  /* 0x000000040000795c */ /* 0x000fe20000300000 */
.L_x_2779:
[----:B0-----:R-:W-:Y:S02]  /*12a10*/  VIADD R17, R17, 0x38880 ;  /* 0x0003888011117836 */ /* 0x001fe40000000000 */
[----:B-1----:R-:W-:Y:S02]  /*12a20*/  IMAD.MOV.U32 R10, RZ, RZ, R30 ;  /* 0x000000ffff0a7224 */ /* 0x002fe400078e001e */
[----:B------:R-:W-:Y:S01]  /*12a30*/  IMAD.MOV.U32 R9, RZ, RZ, R23 ;  /* 0x000000ffff097224 */ /* 0x000fe200078e0017 */
[----:B------:R-:W-:-:S04]  /*12a40*/  PRMT R17, R36, 0x654, R17 ;  /* 0x0000065424117816 */ /* 0x000fc80000000011 */
[----:B------:R2:W-:Y:S01]  /*12a50*/  SYNCS.ARRIVE.TRANS64.RED.A1T0 RZ, [R17+URZ], RZ ;  /* 0x000000ff11ff79a7 */ /* 0x0005e2000810043f */
[----:B------:R-:W-:Y:S05]  /*12a60*/  @P1 BRA `(.L_x_2780) ;  /* 0xffffffe800201947 */ /* 0x000fea000383ffff */
.L_x_2760:
        /* <DEDUP_REMOVED lines=19> */
.L_x_2782:
[----:B------:R-:W-:Y:S05]  /*12ba0*/  BSYNC B0 ;  /* 0x0000000000007941 */ /* 0x000fea0003800000 */
.L_x_2781:
[----:B------:R-:W-:Y:S05]  /*12bb0*/  @!P0 BRA `(.L_x_2783) ;  /* 0x0000000000048947 */ /* 0x000fea0003800000 */
[----:B------:R-:W-:Y:S01]  /*12bc0*/  BPT.TRAP 0x1 ;  /* 0x000000040000795c */ /* 0x000fe20000300000 */
.L_x_2783:
[----:B0-----:R-:W-:Y:S01]  /*12bd0*/  LOP3.LUT R3, R30, 0x1, RZ, 0x3c, !PT ;  /* 0x000000011e037812 */ /* 0x001fe200078e3cff */
[----:B------:R-:W-:Y:S01]  /*12be0*/  IMAD R18, R23, 0x8, R22 ;  /* 0x0000000817127824 */ /* 0x000fe200078e0216 */
[----:B------:R-:W-:Y:S02]  /*12bf0*/  BSSY B0, `(.L_x_2784) ;  /* 0x0000004000007945 */ /* 0x000fe40003800000 */
[----:B------:R-:W-:-:S04]  /*12c00*/  SHF.L.U32 R3, R3, 0x1f, RZ ;  /* 0x0000001f03037819 */ /* 0x000fc800000006ff */
[----:B------:R-:W0:Y:S02]  /*12c10*/  SYNCS.PHASECHK.TRANS64.TRYWAIT P1, [R18+URZ+0x38870], R3 ;  /* 0x03887003120075a7 */ /* 0x000e24000802017f */
[----:B0-----:R-:W-:Y:S05]  /*12c20*/  @!P1 BRA `(.L_x_2785) ;  /* 0x0000004c00ec9947 */ /* 0x001fea0003800000 */
.L_x_2916:
[----:B------:R-:W-:Y:S05]  /*12c30*/  BSYNC B0 ;  /* 0x0000000000007941 */ /* 0x000fea0003800000 */
.L_x_2784:
[----:B------:R-:W-:-:S05]  /*12c40*/  IMAD.U32 R0, RZ, RZ, UR46 ;  /* 0x0000002eff007e24 */ /* 0x000fca000f8e00ff */
[----:B------:R-:W-:-:S13]  /*12c50*/  ISETP.NE.AND P1, PT, R0, 0x3, PT ;  /* 0x000000030000780c */ /* 0x000fda0003f25270 */
[----:B------:R-:W-:Y:S05]  /*12c60*/  @!P1 BRA `(.L_x_2786) ;  /* 0x0000000000049947 */ /* 0x000fea0003800000 */
[----:B------:R-:W-:Y:S01]  /*12c70*/  BPT.TRAP 0x1 ;  /* 0x000000040000795c */ /* 0x000fe20000300000 */
.L_x_2786:
[----:B0-----:R-:W-:-:S04]  /*12c80*/  SHF.L.U32 R3, R30, 0x1f, RZ ;  /* 0x0000001f1e037819 */ /* 0x001fc800000006ff */
[----:B------:R-:W0:Y:S02]  /*12c90*/  SYNCS.PHASECHK.TRANS64.TRYWAIT P1, [R18+URZ+0x38860], R3 ;  /* 0x03886003120075a7 */ /* 0x000e24000802017f */
[----:B0-----:R-:W-:Y:S05]  /*12ca0*/  @!P1 BRA `(.L_x_2787) ;  /* 0x0000004c00e09947 */ /* 0x001fea0003800000 */
.L_x_2917:
        /* <DEDUP_REMOVED lines=117> */
.L_x_2788:
[----:B-1----:R1:W-:Y:S01]  /*13400*/  SYNCS.ARRIVE.TRANS64.A1T0 RZ, [R18+URZ+0x38850], RZ ;  /* 0x038850ff12ff79a7 */ /* 0x0023e2000810003f */
[----:B------:R-:W-:Y:S06]  /*13410*/  BAR.SYNC.DEFER_BLOCKING 0x2, 0x80 ;  /* 0x0082000000007b1d */ /* 0x000fec0000010000 */
[----:B------:R-:W-:Y:S05]  /*13420*/  @!P0 BRA `(.L_x_2789) ;  /* 0x0000000000048947 */ /* 0x000fea0003800000 */
[----:B------:R-:W-:Y:S01]  /*13430*/  BPT.TRAP 0x1 ;  /* 0x000000040000795c */ /* 0x000fe20000300000 */
.L_x_2789:
        /* <DEDUP_REMOVED lines=8> */
.L_x_2730:
[----:B------:R-:W-:Y:S05]  /*134c0*/  BSYNC B7 ;  /* 0x0000000000077941 */ /* 0x000fea0003800000 */
.L_x_2728:
        /* <DEDUP_REMOVED lines=11> */
.L_x_2790:
[----:B------:R-:W0:Y:S01]  /*13580*/  S2R R0, SR_TID.X ;  /* 0x0000000000007919 */ /* 0x000e220000002100 */
[----:B------:R-:W-:Y:S01]  /*13590*/  ULDC UR4, c[0x0][0xc3c] ;  /* 0x00030f0000047ab9 */ /* 0x000fe20000000800 */
[----:B------:R-:W-:Y:S01]  /*135a0*/  IMAD.MOV.U32 R17, RZ, RZ, RZ ;  /* 0x000000ffff117224 */ /* 0x000fe200078e00ff */
[----:B0-----:R-:W-:-:S04]  /*135b0*/  LOP3.LUT R6, R0, 0x1f, RZ, 0xc0, !PT ;  /* 0x0000001f00067812 */ /* 0x001fc800078ec0ff */
        /* <DEDUP_REMOVED lines=21> */
[----:B------:R-:W-:Y:S04]  /*13710*/  SHFL.IDX PT, R5, R16, RZ, 0x1f ;  /* 0x00001fff10057589 */ /* 0x000fe800000e0000 */
[----:B------:R-:W0:Y:S02]  /*13720*/  SHFL.UP PT, R2, R4, 0x8, RZ ;  /* 0x0500000004027989 */ /* 0x000e2400000e00ff */
[----:B0-----:R-:W-:Y:S02]  /*13730*/  SEL R3, R2, RZ, P4 ;  /* 0x000000ff02037207 */ /* 0x001fe40002000000 */
[----:B------:R-:W-:Y:S03]  /*13740*/  SHFL.IDX PT, R2, R16, 0x1, 0x1f ;  /* 0x00201f0010027f89 */ /* 0x000fe600000e0000 */
        /* <DEDUP_REMOVED lines=10> */
.L_x_2796:
[----:B------:R-:W-:-:S04]  /*137f0*/  UIADD3 UR40, UR40, 0x1f, URZ ;  /* 0x0000001f28287890 */ /* 0x000fc8000fffe03f */
[----:B------:R-:W-:-:S06]  /*13800*/  UISETP.GE.AND UP0, UPT, UR40, UR4, UPT ;  /* 0x000000042800728c */ /* 0x000fcc000bf06270 */
[----:B------:R-:W-:-:S13]  /*13810*/  PLOP3.LUT P6, PT, PT, PT, UP0, 0x40, 0x0 ;  /* 0x000000000000781c */ /* 0x000fda0003fce808 */
[----:B------:R-:W-:Y:S05]  /*13820*/  @!P6 BRA `(.L_x_2793) ;  /* 0x0000000400cce947 */ /* 0x000fea0003800000 */
[----:B------:R-:W0:Y:S01]  /*13830*/  S2R R0, SR_TID.X ;  /* 0x0000000000007919 */ /* 0x000e220000002100 */
[----:B------:R-:W-:Y:S01]  /*13840*/  BSSY B0, `(.L_x_2794) ;  /* 0x0000009000007945 */ /* 0x000fe20003800000 */
[----:B------:R-:W-:Y:S01]  /*13850*/  IMAD.MOV.U32 R17, RZ, RZ, RZ ;  /* 0x000000ffff117224 */ /* 0x000fe200078e00ff */
[----:B0-----:R-:W-:-:S05]  /*13860*/  LOP3.LUT R0, R0, 0x1f, RZ, 0xc0, !PT ;  /* 0x0000001f00007812 */ /* 0x001fca00078ec0ff */
[----:B------:R-:W-:-:S05]  /*13870*/  VIADD R7, R0, UR40 ;  /* 0x0000002800077c36 */ /* 0x000fca0008000000 */
[----:B------:R-:W-:-:S13]  /*13880*/  ISETP.GE.OR P6, PT, R7, UR4, !P0 ;  /* 0x0000000407007c0c */ /* 0x000fda000c7c6670 */
[----:B------:R-:W-:Y:S05]  /*13890*/  @P6 BRA `(.L_x_2795) ;  /* 0x00000000000c6947 */ /* 0x000fea0003800000 */
[----:B------:R-:W0:Y:S02]  /*138a0*/  LDC.64 R2, c[0x0][0xc80] ;  /* 0x00032000ff027b82 */ /* 0x000e240000000a00 */
[----:B0-----:R-:W-:-:S05]  /*138b0*/  IMAD.WIDE R2, R7, 0x4, R2 ;  /* 0x0000000407027825 */ /* 0x001fca00078e0202 */
[----:B------:R0:W5:Y:S02]  /*138c0*/  LDG.E R17, desc[UR52][R2.64] ;  /* 0x0000003402117981 */ /* 0x000164000c1e1900 */
.L_x_2795:
[----:B------:R-:W-:Y:S05]  /*138d0*/  BSYNC B0 ;  /* 0x0000000000007941 */ /* 0x000fea0003800000 */
.L_x_2794:
[----:B-----5:R-:W2:Y:S02]  /*138e0*/  SHFL.UP PT, R0, R17, 0x1, RZ ;  /* 0x0420000011007989 */ /* 0x020ea400000e00ff */
[----:B--2---:R-:W-:-:S05]  /*138f0*/  SEL R0, R0, RZ, P1 ;  /* 0x000000ff00007207 */ /* 0x004fca0000800000 */
[----:B------:R-:W-:-:S05]  /*13900*/  IMAD.IADD R0, R17, 0x1, R0 ;  /* 0x0000000111007824 */ /* 0x000fca00078e0200 */
[----:B0-----:R-:W0:Y:S02]  /*13910*/  SHFL.UP PT, R2, R0, 0x2, RZ ;  /* 0x0440000000027989 */ /* 0x001e2400000e00ff */
[----:B0-----:R-:W-:-:S05]  /*13920*/  SEL R3, R2, RZ, P2 ;  /* 0x000000ff02037207 */ /* 0x001fca0001000000 */
[----:B------:R-:W-:Y:S02]  /*13930*/  IMAD.IADD R3, R0, 0x1, R3 ;  /* 0x0000000100037824 */ /* 0x000fe400078e0203 */
[----:B------:R-:W0:Y:S03]  /*13940*/  LDC R0, c[0x0][0xc38] ;  /* 0x00030e00ff007b82 */ /* 0x000e260000000800 */
        /* <DEDUP_REMOVED lines=9> */
[----:B------:R-:W0:Y:S02]  /*139e0*/  SHFL.IDX PT, R9, R6, 0x1f, 0x1f ;  /* 0x03e01f0006097f89 */ /* 0x000e2400000e0000 */
[----:B0-----:R-:W-:-:S04]  /*139f0*/  IMAD R9, R9, R0, RZ ;  /* 0x0000000009097224 */ /* 0x001fc800078e02ff */
[----:B------:R-:W-:-:S05]  /*13a00*/  IMAD.IADD R4, R9, 0x1, R4 ;  /* 0x0000000109047824 */ /* 0x000fca00078e0204 */
[----:B------:R-:W-:-:S13]  /*13a10*/  ISETP.GT.AND P6, PT, R4, R5, PT ;  /* 0x000000050400720c */ /* 0x000fda0003fc4270 */
[----:B------:R-:W-:Y:S05]  /*13a20*/  @!P6 BRA `(.L_x_2796) ;  /* 0xfffffffc0070e947 */ /* 0x000fea000383ffff */
[----:B------:R-:W-:-:S07]  /*13a30*/  IMAD.MOV.U32 R7, RZ, RZ, R6 ;  /* 0x000000ffff077224 */ /* 0x000fce00078e0006 */
.L_x_2792:
[----:B------:R-:W-:Y:S01]  /*13a40*/  IMAD.IADD R9, R4, 0x1, -R9 ;  /* 0x0000000104097824 */ /* 0x000fe200078e0a09 */
[----:B------:R-:W-:-:S03]  /*13a50*/  ULDC.64 UR4, c[0x0][0xc90] ;  /* 0x0003240000047ab9 */ /* 0x000fc60000000a00 */
[----:B------:R-:W-:-:S05]  /*13a60*/  IMAD R2, R7, R0, R9 ;  /* 0x0000000007027224 */ /* 0x000fca00078e0209 */
[----:B------:R-:W-:-:S13]  /*13a70*/  ISETP.GT.AND P0, PT, R2, R5, PT ;  /* 0x000000050200720c */ /* 0x000fda0003f04270 */
[----:B------:R-:W-:Y:S02]  /*13a80*/  VOTEU.ANY UR7, UPT, !P0 ;  /* 0x0000000000077886 */ /* 0x000fe400040e0100 */
[----:B------:R-:W-:-:S04]  /*13a90*/  UPOPC UR6, UR7 ;  /* 0x00000007000672bf */ /* 0x000fc80008000000 */
[----:B------:R-:W-:-:S04]  /*13aa0*/  UIADD3 UR40, UR6, UR40, URZ ;  /* 0x0000002806287290 */ /* 0x000fc8000fffe03f */
[----:B------:R-:W-:-:S06]  /*13ab0*/  UIMAD.WIDE UR4, UR40, 0x4, UR4 ;  /* 0x00000004280478a5 */ /* 0x000fcc000f8e0204 */
[----:B------:R-:W-:Y:S02]  /*13ac0*/  IMAD.U32 R2, RZ, RZ, UR4 ;  /* 0x00000004ff027e24 */ /* 0x000fe4000f8e00ff */
[----:B------:R-:W-:-:S05]  /*13ad0*/  IMAD.U32 R3, RZ, RZ, UR5 ;  /* 0x00000005ff037e24 */ /* 0x000fca000f8e00ff */
[----:B------:R-:W2:Y:S01]  /*13ae0*/  LDG.E R6, desc[UR52][R2.64] ;  /* 0x0000003402067981 */ /* 0x000ea2000c1e1900 */
[----:B------:R-:W-:Y:S01]  /*13af0*/  IMAD.U32 R12, RZ, RZ, UR6 ;  /* 0x00000006ff0c7e24 */ /* 0x000fe2000f8e00ff */
[----:B------:R-:W-:Y:S01]  /*13b00*/  ISETP.NE.AND P0, PT, RZ, UR7, PT ;  /* 0x00000007ff007c0c */ /* 0x000fe2000bf05270 */
[----:B------:R-:W-:-:S03]  /*13b10*/  IMAD.MOV.U32 R16, RZ, RZ, RZ ;  /* 0x000000ffff107224 */ /* 0x000fc600078e00ff */
[----:B------:R-:W2:Y:S02]  /*13b20*/  SHFL.IDX PT, R17, R17, R12, 0x1f ;  /* 0x00001f0c11117589 */ /* 0x000ea400000e0000 */
[----:B--2---:R-:W-:-:S05]  /*13b30*/  IMAD R4, R17, R6, RZ ;  /* 0x0000000611047224 */ /* 0x004fca00078e02ff */
[----:B------:R-:W-:-:S04]  /*13b40*/  IABS R8, R4 ;  /* 0x0000000400087213 */ /* 0x000fc80000000000 */
[----:B------:R-:W0:Y:S08]  /*13b50*/  I2F.RP R10, R8 ;  /* 0x00000008000a7306 */ /* 0x000e300000209400 */
[----:B0-----:R-:W0:Y:S02]  /*13b60*/  MUFU.RCP R10, R10 ;  /* 0x0000000a000a7308 */ /* 0x001e240000001000 */
[----:B0-----:R-:W-:-:S06]  /*13b70*/  VIADD R11, R10, 0xffffffe ;  /* 0x0ffffffe0a0b7836 */ /* 0x001fcc0000000000 */
[----:B------:R-:W0:Y:S02]  /*13b80*/  F2I.FTZ.U32.TRUNC.NTZ R11, R11 ;  /* 0x0000000b000b7305 */ /* 0x000e24000021f000 */
[----:B0-----:R-:W-:Y:S01]  /*13b90*/  IMAD.MOV R3, RZ, RZ, -R11 ;  /* 0x000000ffff037224 */ /* 0x001fe200078e0a0b */
[----:B------:R-:W-:Y:S06]  /*13ba0*/  @!P0 BRA `(.L_x_2797) ;  /* 0x00000000000c8947 */ /* 0x000fec0003800000 */
[----:B------:R-:W-:-:S06]  /*13bb0*/  UIADD3 UR4, UR6, -0x1, URZ ;  /* 0xffffffff06047890 */ /* 0x000fcc000fffe03f */
[----:B------:R-:W-:-:S06]  /*13bc0*/  IMAD.U32 R16, RZ, RZ, UR4 ;  /* 0x00000004ff107e24 */ /* 0x000fcc000f8e00ff */
[----:B------:R0:W2:Y:S02]  /*13bd0*/  SHFL.IDX PT, R16, R7, R16, 0x1f ;  /* 0x00001f1007107589 */ /* 0x0000a400000e0000 */
.L_x_2797:
[----:B--2---:R-:W-:Y:S02]  /*13be0*/  IMAD R16, R16, R0, R9 ;  /* 0x0000000010107224 */ /* 0x004fe400078e0209 */
[----:B0-----:R-:W-:Y:S02]  /*13bf0*/  IMAD R7, R3, R8, RZ ;  /* 0x0000000803077224 */ /* 0x001fe400078e02ff */
[----:B------:R-:W-:Y:S02]  /*13c00*/  IMAD.MOV.U32 R2, RZ, RZ, RZ ;  /* 0x000000ffff027224 */ /* 0x000fe400078e00ff */
[----:B------:R-:W-:Y:S02]  /*13c10*/  IMAD.MOV.U32 R3, RZ, RZ, R11 ;  /* 0x000000ffff037224 */ /* 0x000fe400078e000b */
[----:B------:R-:W-:Y:S02]  /*13c20*/  IMAD.IADD R5, R5, 0x1, -R16 ;  /* 0x0000000105057824 */ /* 0x000fe400078e0a10 */
[----:B------:R-:W-:Y:S01]  /*13c30*/  IMAD.HI.U32 R11, R11, R7, R2 ;  /* 0x000000070b0b7227 */ /* 0x000fe200078e0002 */
[----:B------:R-:W-:-:S02]  /*13c40*/  IABS R3, R4 ;  /* 0x0000000400037213 */ /* 0x000fc40000000000 */
        /* <DEDUP_REMOVED lines=24> */
[----:B------:R0:W2:Y:S02]  /*13dd0*/  F2I.FTZ.U32.TRUNC.NTZ R3, R2 ;  /* 0x0000000200037305 */ /* 0x0000a4000021f000 */
[----:B0-----:R-:W-:Y:S02]  /*13de0*/  IMAD.MOV.U32 R2, RZ, RZ, RZ ;  /* 0x000000ffff027224 */ /* 0x001fe400078e00ff */
[----:B--2---:R-:W-:-:S04]  /*13df0*/  IMAD.MOV R5, RZ, RZ, -R3 ;  /* 0x000000ffff057224 */ /* 0x004fc800078e0a03 */
        /* <DEDUP_REMOVED lines=18> */
[----:B-1----:R-:W-:Y:S01]  /*13f20*/  IMAD R18, R3, R0, R4 ;  /* 0x0000000003127224 */ /* 0x002fe200078e0204 */
[----:B------:R-:W-:-:S05]  /*13f30*/  LOP3.LUT R0, RZ, R3, RZ, 0x33, !PT ;  /* 0x00000003ff007212 */ /* 0x000fca00078e33ff */
[----:B------:R-:W-:Y:S01]  /*13f40*/  IMAD.IADD R17, R17, 0x1, R0 ;  /* 0x0000000111117824 */ /* 0x000fe200078e0200 */
[----:B------:R-:W-:Y:S06]  /*13f50*/  BRA `(.L_x_2798) ;  /* 0x0000000000107947 */ /* 0x000fec0003800000 */
.L_x_2793:
[----:B------:R-:W-:Y:S01]  /*13f60*/  IMAD.MOV.U32 R16, RZ, RZ, R5 ;  /* 0x000000ffff107224 */ /* 0x000fe200078e0005 */
[----:B------:R-:W-:Y:S01]  /*13f70*/  ULDC UR40, c[0x0][0xc3c] ;  /* 0x00030f0000287ab9 */ /* 0x000fe20000000800 */
[----:B------:R-:W-:Y:S02]  /*13f80*/  IMAD.MOV.U32 R17, RZ, RZ, RZ ;  /* 0x000000ffff117224 */ /* 0x000fe400078e00ff */
[----:B-1----:R-:W-:-:S07]  /*13f90*/  IMAD.MOV.U32 R18, RZ, RZ, RZ ;  /* 0x000000ffff127224 */ /* 0x002fce00078e00ff */
.L_x_2798:
[----:B------:R-:W0:Y:S01]  /*13fa0*/  S2R R0, SR_TID.X ;  /* 0x0000000000007919 */ /* 0x000e220000002100 */
[----:B------:R-:W-:Y:S01]  /*13fb0*/  IMAD.U32 R19, RZ, RZ, UR40 ;  /* 0x00000028ff137e24 */ /* 0x000fe2000f8e00ff */
[----:B------:R-:W-:Y:S01]  /*13fc0*/  BAR.SYNC.DEFER_BLOCKING 0x4, 0x180 ;  /* 0x0106000000007b1d */ /* 0x000fe20000010000 */
[----:B0-----:R-:W-:-:S04]  /*13fd0*/  LOP3.LUT R0, R0, 0x1f, RZ, 0xc0, !PT ;  /* 0x0000001f00007812 */ /* 0x001fc800078ec0ff */
[----:B------:R-:W-:-:S13]  /*13fe0*/  ISETP.NE.AND P0, PT, R0, RZ, PT ;  /* 0x000000ff0000720c */ /* 0x000fda0003f05270 */
[----:B------:R-:W0:Y:S01]  /*13ff0*/  @!P0 S2R R36, SR_CgaCtaId ;  /* 0x0000000000248919 */ /* 0x000e220000008800 */
[----:B------:R-:W-:-:S04]  /*14000*/  @!P0 MOV R3, 0x400 ;  /* 0x0000040000038802 */ /* 0x000fc80000000f00 */
[----:B0-----:R-:W-:-:S05]  /*14010*/  @!P0 LEA R22, R36, R3, 0x18 ;  /* 0x0000000324168211 */ /* 0x001fca00078ec0ff */
[----:B------:R0:W-:Y:S01]  /*14020*/  @!P0 STS.128 [R22+0x388d0], R16 ;  /* 0x0388d01016008388 */ /* 0x0001e20000000c00 */
[----:B------:R-:W-:Y:S06]  /*14030*/  BAR.ARV 0x5, 0x180 ;  /* 0x0146000000007b1d */ /* 0x000fec0000002000 */
.L_x_2791:
[----:B------:R-:W-:Y:S02]  /*14040*/  ULDC UR4, c[0x0][0xc3c] ;  /* 0x00030f0000047ab9 */ /* 0x000fe40000000800 */
[----:B------:R-:W-:-:S06]  /*14050*/  UISETP.GE.AND UP0, UPT, UR40, UR4, UPT ;  /* 0x000000042800728c */ /* 0x000fcc000bf06270 */
[----:B------:R-:W-:-:S13]  /*14060*/  PLOP3.LUT P0, PT, PT, PT, UP0, 0x80, 0x0 ;  /* 0x000000000000781c */ /* 0x000fda0003f0f008 */
[----:B------:R-:W-:Y:S05]  /*14070*/  @!P0 BRA `(.L_x_2799) ;  /* 0xffffffa400448947 */ /* 0x000fea000383ffff */
.L_x_2724:
[----:B0-----:R-:W2:Y:S01]  /*14080*/  LDL.LU R0, [R1+0xc] ;  /* 0x00000c0001007983 */ /* 0x001ea20000300800 */
[----:B------:R-:W-:Y:S01]  /*14090*/  BSSY B0, `(.L_x_2800) ;  /* 0x000000b000007945 */ /* 0x000fe20003800000 */
[----:B------:R-:W0:Y:S01]  /*140a0*/  S2R R5, SR_CgaCtaId ;  /* 0x0000000000057919 */ /* 0x000e220000008800 */
[----:B--2---:R-:W-:-:S05]  /*140b0*/  VIADD R0, R0, 0x1 ;  /* 0x0000000100007836 */ /* 0x004fca0000000000 */
        /* <DEDUP_REMOVED lines=8> */
.L_x_2918:
[----:B------:R-:W-:Y:S05]  /*14140*/  BSYNC B0 ;  /* 0x0000000000007941 */ /* 0x000fea0003800000 */
.L_x_2800:
[----:B------:R-:W-:-:S03]  /*14150*/  UMOV UR4, 0xffffffff ;  /* 0xffffffff00047882 */ /* 0x000fc60000000000 */
[----:B------:R-:W-:Y:S05]  /*14160*/  BRA.DIV UR4, `(.L_x_2802) ;  /* 0x0000003a04d87947 */ /* 0x000fea000b800000 */
[----:B0-----:R-:W0:Y:S02]  /*14170*/  S2R R0, SR_TID.X ;  /* 0x0000000000007919 */ /* 0x001e240000002100 */
[----:B0-----:R-:W-:-:S04]  /*14180*/  SHF.R.U32.HI R0, RZ, 0x5, R0 ;  /* 0x00000005ff007819 */ /* 0x001fc80000011600 */
[----:B------:R-:W-:-:S05]  /*14190*/  LOP3.LUT R0, R0, 0x3, RZ, 0xc0, !PT ;  /* 0x0000000300007812 */ /* 0x000fca00078ec0ff */
[----:B------:R0:W1:Y:S02]  /*141a0*/  SHFL.IDX PT, R14, R0, RZ, 0x1f ;  /* 0x00001fff000e7589 */ /* 0x00006400000e0000 */
.L_x_2921:
[----:B-1----:R-:W-:Y:S01]  /*141b0*/  ISETP.NE.AND P0, PT, R14, RZ, PT ;  /* 0x000000ff0e00720c */ /* 0x002fe20003f05270 */
[----:B------:R-:W-:-:S12]  /*141c0*/  BSSY B0, `(.L_x_2803) ;  /* 0x000002c000007945 */ /* 0x000fd80003800000 */
[----:B------:R-:W-:Y:S05]  /*141d0*/  @P0 BRA `(.L_x_2804) ;  /* 0x0000000000a80947 */ /* 0x000fea0003800000 */
[----:B------:R-:W-:-:S03]  /*141e0*/  UMOV UR4, 0xffffffff ;  /* 0xffffffff00047882 */ /* 0x000fc60000000000 */
[----:B------:R-:W-:Y:S05]  /*141f0*/  BRA.DIV UR4, `(.L_x_2805) ;  /* 0x0000003a04e87947 */ /* 0x000fea000b800000 */
[----:B------:R-:W-:-:S13]  /*14200*/  ELECT P6, URZ, PT ;  /* 0x00000000003f782f */ /* 0x000fda00038c0000 */
.L_x_2924:
[----:B------:R-:W-:Y:S05]  /*14210*/  @!P6 BRA `(.L_x_2804) ;  /* 0x000000000098e947 */ /* 0x000fea0003800000 */
[----:B------:R-:W-:-:S06]  /*14220*/  ULOP3.LUT UR4, UR36, 0x2, URZ, 0xfc, !UPT ;  /* 0x0000000224047892 */ /* 0x000fcc000f8efc3f */
[----:B0-----:R-:W-:-:S05]  /*14230*/  IMAD.U32 R0, RZ, RZ, UR4 ;  /* 0x00000004ff007e24 */ /* 0x001fca000f8e00ff */
[----:B------:R-:W-:-:S13]  /*14240*/  ISETP.NE.AND P0, PT, R0, 0x3, PT ;  /* 0x000000030000780c */ /* 0x000fda0003f05270 */
[----:B------:R-:W-:Y:S05]  /*14250*/  @!P0 BRA `(.L_x_2806) ;  /* 0x0000000000048947 */ /* 0x000fea0003800000 */
[----:B------:R-:W-:Y:S01]  /*14260*/  BPT.TRAP 0x1 ;  /* 0x000000040000795c */ /* 0x000fe20000300000 */
.L_x_2806:
[C---:B------:R-:W-:Y:S01]  /*14270*/  IMAD R5, R23.reuse, 0x8, R4 ;  /* 0x0000000817057824 */ /* 0x040fe200078e0204 */
[----:B------:R-:W-:Y:S01]  /*14280*/  SHF.L.U32 R0, R30, 0x1f, RZ ;  /* 0x0000001f1e007819 */ /* 0x000fe200000006ff */
[----:B------:R-:W-:-:S03]  /*14290*/  VIADD R23, R23, 0x1 ;  /* 0x0000000117177836 */ /* 0x000fc60000000000 */
[----:B------:R-:W0:Y:S02]  /*142a0*/  SYNCS.PHASECHK.TRANS64.TRYWAIT P1, [R5+URZ+0x38840], R0 ;  /* 0x03884000050075a7 */ /* 0x000e24000802017f */
[----:B------:R-:W-:-:S04]  /*142b0*/  ISETP.NE.AND P2, PT, R23, 0x2, PT ;  /* 0x000000021700780c */ /* 0x000fc80003f45270 */
[----:B------:R-:W-:Y:S01]  /*142c0*/  SEL R3, RZ, 0x1, P2 ;  /* 0x00000001ff037807 */ /* 0x000fe20001000000 */
[----:B0-----:R-:W-:Y:S08]  /*142d0*/  @!P1 BRA `(.L_x_2807) ;  /* 0x0000003800d09947 */ /* 0x001ff00003800000 */
.L_x_2925:
[----:B------:R-:W-:Y:S02]  /*142e0*/  SEL R23, R23, RZ, P2 ;  /* 0x000000ff17177207 */ /* 0x000fe40001000000 */
[----:B------:R-:W-:Y:S01]  /*142f0*/  LOP3.LUT R2, R30, R3, RZ, 0x3c, !PT ;  /* 0x000000031e027212 */ /* 0x000fe200078e3cff */
[----:B------:R-:W-:Y:S06]  /*14300*/  @!P0 BRA `(.L_x_2808) ;  /* 0x0000000000048947 */ /* 0x000fec0003800000 */
[----:B------:R-:W-:Y:S01]  /*14310*/  BPT.TRAP 0x1 ;  /* 0x000000040000795c */ /* 0x000fe20000300000 */
.L_x_2808:
[----:B------:R-:W-:Y:S01]  /*14320*/  IMAD R23, R23, 0x8, R4 ;  /* 0x0000000817177824 */ /* 0x000fe200078e0204 */
[----:B------:R-:W-:-:S04]  /*14330*/  SHF.L.U32 R2, R2, 0x1f, RZ ;  /* 0x0000001f02027819 */ /* 0x000fc800000006ff */
[----:B------:R-:W1:Y:S02]  /*14340*/  SYNCS.PHASECHK.TRANS64.TRYWAIT P1, [R23+URZ+0x38840], R2 ;  /* 0x03884002170075a7 */ /* 0x000e64000802017f */
[----:B-1----:R-:W-:Y:S05]  /*14350*/  @!P1 BRA `(.L_x_2809) ;  /* 0x0000003800c49947 */ /* 0x002fea0003800000 */
.L_x_2926:
[----:B------:R-:W-:Y:S05]  /*14360*/  @!P0 BRA `(.L_x_2810) ;  /* 0x0000000000048947 */ /* 0x000fea0003800000 */
[----:B------:R-:W-:Y:S01]  /*14370*/  BPT.TRAP 0x1 ;  /* 0x000000040000795c */ /* 0x000fe20000300000 */
.L_x_2810:
[----:B------:R-:W2:Y:S02]  /*14380*/  SYNCS.PHASECHK.TRANS64.TRYWAIT P1, [R5+URZ+0x38860], R0 ;  /* 0x03886000050075a7 */ /* 0x000ea4000802017f */
[----:B--2---:R-:W-:Y:S05]  /*14390*/  @!P1 BRA `(.L_x_2811) ;  /* 0x0000003800c89947 */ /* 0x004fea0003800000 */
.L_x_2927:
[----:B------:R-:W-:Y:S05]  /*143a0*/  @!P0 BRA `(.L_x_2812) ;  /* 0x0000000000048947 */ /* 0x000fea0003800000 */
[----:B------:R-:W-:Y:S01]  /*143b0*/  BPT.TRAP 0x1 ;  /* 0x000000040000795c */ /* 0x000fe20000300000 */
.L_x_2812:
[----:B------:R-:W3:Y:S02]  /*143c0*/  SYNCS.PHASECHK.TRANS64.TRYWAIT P1, [R23+URZ+0x38860], R2 ;  /* 0x03886002170075a7 */ /* 0x000ee4000802017f */
[----:B---3--:R-:W-:Y:S05]  /*143d0*/  @!P1 BRA `(.L_x_2813) ;  /* 0x0000003800cc9947 */ /* 0x008fea0003800000 */
.L_x_2928:
[----:B------:R-:W-:Y:S05]  /*143e0*/  @!P0 BRA `(.L_x_2814) ;  /* 0x0000000000048947 */ /* 0x000fea0003800000 */
[----:B------:R-:W-:Y:S01]  /*143f0*/  BPT.TRAP 0x1 ;  /* 0x000000040000795c */ /* 0x000fe20000300000 */
.L_x_2814:
[----:B------:R-:W4:Y:S02]  /*14400*/  SYNCS.PHASECHK.TRANS64.TRYWAIT P1, [R5+URZ+0x38880], R0 ;  /* 0x03888000050075a7 */ /* 0x000f24000802017f */
[----:B----4-:R-:W-:Y:S05]  /*14410*/  @!P1 BRA `(.L_x_2815) ;  /* 0x0000003800d09947 */ /* 0x010fea0003800000 */
.L_x_2929:
[----:B------:R-:W-:Y:S05]  /*14420*/  @!P0 BRA `(.L_x_2816) ;  /* 0x0000000000048947 */ /* 0x000fea0003800000 */
[----:B------:R-:W-:Y:S01]  /*14430*/  BPT.TRAP 0x1 ;  /* 0x000000040000795c */ /* 0x000fe20000300000 */
.L_x_2816:
[----:B------:R0:W0:Y:S02]  /*14440*/  SYNCS.PHASECHK.TRANS64.TRYWAIT P0, [R23+URZ+0x38880], R2 ;  /* 0x03888002170075a7 */ /* 0x000024000800017f */
[----:B0-----:R-:W-:Y:S05]  /*14450*/  @!P0 NANOSLEEP.SYNCS 0x989680 ;  /* 0x009896800000895d */ /* 0x001fea0003900000 */
[----:B------:R-:W0:Y:S02]  /*14460*/  @!P0 SYNCS.PHASECHK.TRANS64 P0, [R23+URZ+0x38880], R2 ;  /* 0x03888002170085a7 */ /* 0x000e24000800007f */
[----:B0-----:R-:W-:Y:S05]  /*14470*/  @!P0 BRA `(.L_x_2816) ;  /* 0xfffffffc00f08947 */ /* 0x001fea000383ffff */
.L_x_2804:
[----:B------:R-:W-:Y:S05]  /*14480*/  BSYNC B0 ;  /* 0x0000000000007941 */ /* 0x000fea0003800000 */
.L_x_2803:
[----:B------:R-:W-:Y:S05]  /*14490*/  EXIT ;  /* 0x000000000000794d */ /* 0x000fea0003800000 */
.L_x_2661:
[----:B0-----:R-:W-:-:S04]  /*144a0*/  IMAD.U32 R3, RZ, RZ, UR51 ;  /* 0x00000033ff037e24 */ /* 0x001fc8000f8e00ff */
[----:B------:R0:W1:Y:S03]  /*144b0*/  SYNCS.PHASECHK.TRANS64.TRYWAIT P0, [R3+URZ+0x38800], R0 ;  /* 0x03880000030075a7 */ /* 0x000066000800017f */
[----:B-1----:R-:W-:Y:S05]  /*144c0*/  @!P0 NANOSLEEP.SYNCS 0x989680 ;  /* 0x009896800000895d */ /* 0x002fea0003900000 */
[----:B------:R-:W1:Y:S02]  /*144d0*/  @!P0 SYNCS.PHASECHK.TRANS64 P0, [R3+URZ+0x38800], R0 ;  /* 0x03880000030085a7 */ /* 0x000e64000800007f */
[----:B-1----:R-:W-:Y:S05]  /*144e0*/  @!P0 BRA `(.L_x_2661) ;  /* 0xfffffffc00ec8947 */ /* 0x002fea000383ffff */
[----:B------:R-:W-:Y:S05]  /*144f0*/  BRA `(.L_x_2817) ;  /* 0xfffffed8001c7947 */ /* 0x000fea000383ffff */
.L_x_2665:
[----:B-1----:R-:W-:-:S04]  /*14500*/  IMAD.U32 R0, RZ, RZ, UR56 ;  /* 0x00000038ff007e24 */ /* 0x002fc8000f8e00ff */
[----:B------:R1:W2:Y:S03]  /*14510*/  SYNCS.PHASECHK.TRANS64.TRYWAIT P1, [R0+URZ+0x38830], R7 ;  /* 0x03883007000075a7 */ /* 0x0002a6000802017f */
[----:B--2---:R-:W-:Y:S05]  /*14520*/  @!P1 NANOSLEEP.SYNCS 0x989680 ;  /* 0x009896800000995d */ /* 0x004fea0003900000 */
[----:B------:R-:W2:Y:S02]  /*14530*/  @!P1 SYNCS.PHASECHK.TRANS64 P1, [R0+URZ+0x38830], R7 ;  /* 0x03883007000095a7 */ /* 0x000ea4000802007f */
[----:B--2---:R-:W-:Y:S05]  /*14540*/  @!P1 BRA `(.L_x_2665) ;  /* 0xfffffffc00ec9947 */ /* 0x004fea000383ffff */
[----:B------:R-:W-:Y:S05]  /*14550*/  BRA `(.L_x_2664) ;  /* 0xfffffed800407947 */ /* 0x000fea000383ffff */
.L_x_2670:
[----:B-1----:R-:W-:-:S04]  /*14560*/  IMAD.U32 R8, RZ, RZ, UR56 ;  /* 0x00000038ff087e24 */ /* 0x002fc8000f8e00ff */
[----:B------:R1:W2:Y:S03]  /*14570*/  SYNCS.PHASECHK.TRANS64.TRYWAIT P1, [R8+URZ+0x38850], R7 ;  /* 0x03885007080075a7 */ /* 0x0002a6000802017f */
[----:B--2---:R-:W-:Y:S05]  /*14580*/  @!P1 NANOSLEEP.SYNCS 0x989680 ;  /* 0x009896800000995d */ /* 0x004fea0003900000 */
[----:B------:R-:W2:Y:S02]  /*14590*/  @!P1 SYNCS.PHASECHK.TRANS64 P1, [R8+URZ+0x38850], R7 ;  /* 0x03885007080095a7 */ /* 0x000ea4000802007f */
[----:B--2---:R-:W-:Y:S05]  /*145a0*/  @!P1 BRA `(.L_x_2670) ;  /* 0xfffffffc00ec9947 */ /* 0x004fea000383ffff */
[----:B------:R-:W-:Y:S05]  /*145b0*/  BRA `(.L_x_2669) ;  /* 0xfffffef800587947 */ /* 0x000fea000383ffff */
.L_x_2676:
[----:B0-----:R-:W-:Y:S02]  /*145c0*/  IMAD.U32 R3, RZ, RZ, UR54 ;  /* 0x00000036ff037e24 */ /* 0x001fe4000f8e00ff */
[----:B------:R-:W-:-:S04]  /*145d0*/  IMAD.U32 R4, RZ, RZ, UR58 ;  /* 0x0000003aff047e24 */ /* 0x000fc8000f8e00ff */
[----:B------:R0:W1:Y:S03]  /*145e0*/  SYNCS.PHASECHK.TRANS64.TRYWAIT P1, [R3+URZ+0x38830], R4 ;  /* 0x03883004030075a7 */ /* 0x000066000802017f */
[----:B-1----:R-:W-:Y:S05]  /*145f0*/  @!P1 NANOSLEEP.SYNCS 0x989680 ;  /* 0x009896800000995d */ /* 0x002fea0003900000 */
[----:B------:R-:W1:Y:S02]  /*14600*/  @!P1 SYNCS.PHASECHK.TRANS64 P1, [R3+URZ+0x38830], R4 ;  /* 0x03883004030095a7 */ /* 0x000e64000802007f */
[----:B-1----:R-:W-:Y:S05]  /*14610*/  @!P1 BRA `(.L_x_2676) ;  /* 0xfffffffc00e89947 */ /* 0x002fea000383ffff */
[----:B------:R-:W-:Y:S05]  /*14620*/  BRA `(.L_x_2675) ;  /* 0xfffffefc00647947 */ /* 0x000fea000383ffff */
.L_x_2681:
[----:B-1----:R-:W-:Y:S02]  /*14630*/  IMAD.U32 R7, RZ, RZ, UR54 ;  /* 0x00000036ff077e24 */ /* 0x002fe4000f8e00ff */
[----:B------:R-:W-:-:S04]  /*14640*/  IMAD.U32 R8, RZ, RZ, UR58 ;  /* 0x0000003aff087e24 */ /* 0x000fc8000f8e00ff */
[----:B------:R1:W2:Y:S03]  /*14650*/  SYNCS.PHASECHK.TRANS64.TRYWAIT P1, [R7+URZ+0x38850], R8 ;  /* 0x03885008070075a7 */ /* 0x0002a6000802017f */
[----:B--2---:R-:W-:Y:S05]  /*14660*/  @!P1 NANOSLEEP.SYNCS 0x989680 ;  /* 0x009896800000995d */ /* 0x004fea0003900000 */
[----:B------:R-:W2:Y:S02]  /*14670*/  @!P1 SYNCS.PHASECHK.TRANS64 P1, [R7+URZ+0x38850], R8 ;  /* 0x03885008070095a7 */ /* 0x000ea4000802007f */
[----:B--2---:R-:W-:Y:S05]  /*14680*/  @!P1 BRA `(.L_x_2681) ;  /* 0xfffffffc00e89947 */ /* 0x004fea000383ffff */
[----:B------:R-:W-:Y:S05]  /*14690*/  BRA `(.L_x_2680) ;  /* 0xffffff2400607947 */ /* 0x000fea000383ffff */
.L_x_2688:
[----:B-1----:R-:W-:-:S04]  /*146a0*/  IMAD.U32 R3, RZ, RZ, UR47 ;  /* 0x0000002fff037e24 */ /* 0x002fc8000f8e00ff */
[----:B------:R1:W2:Y:S03]  /*146b0*/  SYNCS.PHASECHK.TRANS64.TRYWAIT P1, [R3+URZ+0x38830], R6 ;  /* 0x03883006030075a7 */ /* 0x0002a6000802017f */
[----:B--2---:R-:W-:Y:S05]  /*146c0*/  @!P1 NANOSLEEP.SYNCS 0x989680 ;  /* 0x009896800000995d */ /* 0x004fea0003900000 */
[----:B------:R-:W2:Y:S02]  /*146d0*/  @!P1 SYNCS.PHASECHK.TRANS64 P1, [R3+URZ+0x38830], R6 ;  /* 0x03883006030095a7 */ /* 0x000ea4000802007f */
[----:B--2---:R-:W-:Y:S05]  /*146e0*/  @!P1 BRA `(.L_x_2688) ;  /* 0xfffffffc00ec9947 */ /* 0x004fea000383ffff */
[----:B------:R-:W-:Y:S05]  /*146f0*/  BRA `(.L_x_2687) ;  /* 0xffffff2800347947 */ /* 0x000fea000383ffff */
.L_x_2693:
[----:B--2---:R-:W-:-:S04]  /*14700*/  IMAD.U32 R9, RZ, RZ, UR47 ;  /* 0x0000002fff097e24 */ /* 0x004fc8000f8e00ff */
[----:B------:R2:W3:Y:S03]  /*14710*/  SYNCS.PHASECHK.TRANS64.TRYWAIT P1, [R9+URZ+0x38850], R6 ;  /* 0x03885006090075a7 */ /* 0x0004e6000802017f */
[----:B---3--:R-:W-:Y:S05]  /*14720*/  @!P1 NANOSLEEP.SYNCS 0x989680 ;  /* 0x009896800000995d */ /* 0x008fea0003900000 */
[----:B------:R-:W3:Y:S02]  /*14730*/  @!P1 SYNCS.PHASECHK.TRANS64 P1, [R9+URZ+0x38850], R6 ;  /* 0x03885006090095a7 */ /* 0x000ee4000802007f */
[----:B---3--:R-:W-:Y:S05]  /*14740*/  @!P1 BRA `(.L_x_2693) ;  /* 0xfffffffc00ec9947 */ /* 0x008fea000383ffff */
[----:B------:R-:W-:Y:S05]  /*14750*/  BRA `(.L_x_2692) ;  /* 0xffffff4400cc7947 */ /* 0x000fea000383ffff */
.L_x_2739:
        /* <DEDUP_REMOVED lines=10> */
.L_x_2818:
[----:B------:R-:W-:Y:S05]  /*14800*/  BRA `(.L_x_2819) ;  /* 0xffffffac00847947 */ /* 0x000fea000383ffff */
.L_x_2742:
[----:B0-----:R0:W1:Y:S02]  /*14810*/  SYNCS.PHASECHK.TRANS64.TRYWAIT P0, [R6+URZ+0x38880], R24 ;  /* 0x03888018060075a7 */ /* 0x001064000800017f */
[----:B-1----:R-:W-:Y:S05]  /*14820*/  @!P0 NANOSLEEP.SYNCS 0x989680 ;  /* 0x009896800000895d */ /* 0x002fea0003900000 */
[----:B------:R-:W1:Y:S02]  /*14830*/  @!P0 SYNCS.PHASECHK.TRANS64 P0, [R6+URZ+0x38880], R24 ;  /* 0x03888018060085a7 */ /* 0x000e64000800007f */
[----:B-1----:R-:W-:Y:S05]  /*14840*/  @!P0 BRA `(.L_x_2742) ;  /* 0xfffffffc00f08947 */ /* 0x002fea000383ffff */
[----:B------:R-:W-:Y:S05]  /*14850*/  BRA `(.L_x_2820) ;  /* 0xffffffac00947947 */ /* 0x000fea000383ffff */
.L_x_2743:
        /* <DEDUP_REMOVED lines=8> */
.L_x_2822:
[----:B------:R-:W-:Y:S05]  /*148e0*/  BSYNC B0 ;  /* 0x0000000000007941 */ /* 0x000fea0003800000 */
.L_x_2821:
        /* <DEDUP_REMOVED lines=13> */
.L_x_2823:
        /* <DEDUP_REMOVED lines=12> */
.L_x_2824:
        /* <DEDUP_REMOVED lines=15> */
.L_x_2825:
[----:B------:R-:W-:Y:S02]  /*14b70*/  IMAD.MOV.U32 R13, RZ, RZ, R9 ;  /* 0x000000ffff0d7224 */ /* 0x000fe400078e0009 */
[----:B------:R-:W-:Y:S02]  /*14b80*/  IMAD.MOV.U32 R12, RZ, RZ, 0x2 ;  /* 0x00000002ff0c7424 */ /* 0x000fe400078e00ff */
[----:B------:R-:W-:-:S07]  /*14b90*/  IMAD.MOV.U32 R2, RZ, RZ, R14 ;  /* 0x000000ffff027224 */ /* 0x000fce00078e000e */
[----:B------:R-:W-:Y:S05]  /*14ba0*/  WARPSYNC.COLLECTIVE R15, `(.L_x_2826) ;  /* 0x000000000f087348 */ /* 0x000fea0003c00000 */
[----:B------:R0:W1:Y:S02]  /*14bb0*/  SHFL.IDX P6, R14, R13, R12, R11 ;  /* 0x0000000c0d0e7389 */ /* 0x00006400000c000b */
[----:B01----:R-:W-:Y:S01]  /*14bc0*/  ENDCOLLECTIVE ;  /* 0x000000000000791b */ /* 0x003fe20003800000 */
.L_x_2826:
        /* <DEDUP_REMOVED lines=14> */
.L_x_2827:
[----:B------:R-:W-:Y:S02]  /*14cb0*/  IMAD.MOV.U32 R13, RZ, RZ, R9 ;  /* 0x000000ffff0d7224 */ /* 0x000fe400078e0009 */
[----:B------:R-:W-:Y:S02]  /*14cc0*/  IMAD.MOV.U32 R12, RZ, RZ, 0x3 ;  /* 0x00000003ff0c7424 */ /* 0x000fe400078e00ff */
[----:B------:R-:W-:-:S07]  /*14cd0*/  IMAD.MOV.U32 R2, RZ, RZ, R14 ;  /* 0x000000ffff027224 */ /* 0x000fce00078e000e */
[----:B------:R-:W-:Y:S05]  /*14ce0*/  WARPSYNC.COLLECTIVE R15, `(.L_x_2828) ;  /* 0x000000000f087348 */ /* 0x000fea0003c00000 */
[----:B------:R0:W1:Y:S02]  /*14cf0*/  SHFL.IDX P6, R14, R13, R12, R11 ;  /* 0x0000000c0d0e7389 */ /* 0x00006400000c000b */
[----:B01----:R-:W-:Y:S01]  /*14d00*/  ENDCOLLECTIVE ;  /* 0x000000000000791b */ /* 0x003fe20003800000 */
.L_x_2828:
        /* <DEDUP_REMOVED lines=14> */
.L_x_2829:
[----:B------:R-:W-:Y:S02]  /*14df0*/  IMAD.MOV.U32 R13, RZ, RZ, R9 ;  /* 0x000000ffff0d7224 */ /* 0x000fe400078e0009 */
[----:B------:R-:W-:Y:S02]  /*14e00*/  IMAD.MOV.U32 R12, RZ, RZ, 0x4 ;  /* 0x00000004ff0c7424 */ /* 0x000fe400078e00ff */
[----:B------:R-:W-:-:S07]  /*14e10*/  IMAD.MOV.U32 R2, RZ, RZ, R14 ;  /* 0x000000ffff027224 */ /* 0x000fce00078e000e */
[----:B------:R-:W-:Y:S05]  /*14e20*/  WARPSYNC.COLLECTIVE R15, `(.L_x_2830) ;  /* 0x000000000f087348 */ /* 0x000fea0003c00000 */
[----:B------:R0:W1:Y:S02]  /*14e30*/  SHFL.IDX P6, R14, R13, R12, R11 ;  /* 0x0000000c0d0e7389 */ /* 0x00006400000c000b */
[----:B01----:R-:W-:Y:S01]  /*14e40*/  ENDCOLLECTIVE ;  /* 0x000000000000791b */ /* 0x003fe20003800000 */
.L_x_2830:
        /* <DEDUP_REMOVED lines=14> */
.L_x_2831:
[----:B------:R-:W-:Y:S02]  /*14f30*/  IMAD.MOV.U32 R13, RZ, RZ, R9 ;  /* 0x000000ffff0d7224 */ /* 0x000fe400078e0009 */
[----:B------:R-:W-:Y:S02]  /*14f40*/  IMAD.MOV.U32 R12, RZ, RZ, 0x5 ;  /* 0x00000005ff0c7424 */ /* 0x000fe400078e00ff */
[----:B------:R-:W-:-:S07]  /*14f50*/  IMAD.MOV.U32 R2, RZ, RZ, R14 ;  /* 0x000000ffff027224 */ /* 0x000fce00078e000e */
[----:B------:R-:W-:Y:S05]  /*14f60*/  WARPSYNC.COLLECTIVE R15, `(.L_x_2832) ;  /* 0x000000000f087348 */ /* 0x000fea0003c00000 */
[----:B------:R0:W1:Y:S02]  /*14f70*/  SHFL.IDX P6, R14, R13, R12, R11 ;  /* 0x0000000c0d0e7389 */ /* 0x00006400000c000b */
[----:B01----:R-:W-:Y:S01]  /*14f80*/  ENDCOLLECTIVE ;  /* 0x000000000000791b */ /* 0x003fe20003800000 */
.L_x_2832:
        /* <DEDUP_REMOVED lines=14> */
.L_x_2833:
[----:B------:R-:W-:Y:S02]  /*15070*/  IMAD.MOV.U32 R13, RZ, RZ, R9 ;  /* 0x000000ffff0d7224 */ /* 0x000fe400078e0009 */
[----:B------:R-:W-:Y:S02]  /*15080*/  IMAD.MOV.U32 R12, RZ, RZ, 0x6 ;  /* 0x00000006ff0c7424 */ /* 0x000fe400078e00ff */
[----:B------:R-:W-:-:S07]  /*15090*/  IMAD.MOV.U32 R2, RZ, RZ, R14 ;  /* 0x000000ffff027224 */ /* 0x000fce00078e000e */
[----:B------:R-:W-:Y:S05]  /*150a0*/  WARPSYNC.COLLECTIVE R15, `(.L_x_2834) ;  /* 0x000000000f087348 */ /* 0x000fea0003c00000 */
[----:B------:R0:W1:Y:S02]  /*150b0*/  SHFL.IDX P6, R14, R13, R12, R11 ;  /* 0x0000000c0d0e7389 */ /* 0x00006400000c000b */
[----:B01----:R-:W-:Y:S01]  /*150c0*/  ENDCOLLECTIVE ;  /* 0x000000000000791b */ /* 0x003fe20003800000 */
.L_x_2834:
        /* <DEDUP_REMOVED lines=14> */
.L_x_2835:
[----:B------:R-:W-:Y:S02]  /*151b0*/  IMAD.MOV.U32 R13, RZ, RZ, R9 ;  /* 0x000000ffff0d7224 */ /* 0x000fe400078e0009 */
[----:B------:R-:W-:Y:S02]  /*151c0*/  IMAD.MOV.U32 R12, RZ, RZ, 0x7 ;  /* 0x00000007ff0c7424 */ /* 0x000fe400078e00ff */
[----:B------:R-:W-:-:S07]  /*151d0*/  IMAD.MOV.U32 R2, RZ, RZ, R14 ;  /* 0x000000ffff027224 */ /* 0x000fce00078e000e */
[----:B------:R-:W-:Y:S05]  /*151e0*/  WARPSYNC.COLLECTIVE R15, `(.L_x_2836) ;  /* 0x000000000f087348 */ /* 0x000fea0003c00000 */
[----:B------:R0:W1:Y:S02]  /*151f0*/  SHFL.IDX P6, R14, R13, R12, R11 ;  /* 0x0000000c0d0e7389 */ /* 0x00006400000c000b */
[----:B01----:R-:W-:Y:S01]  /*15200*/  ENDCOLLECTIVE ;  /* 0x000000000000791b */ /* 0x003fe20003800000 */
.L_x_2836:
        /* <DEDUP_REMOVED lines=13> */
.L_x_2837:
        /* <DEDUP_REMOVED lines=12> */
.L_x_2748:
[----:B--2---:R2:W3:Y:S02]  /*153a0*/  SYNCS.PHASECHK.TRANS64.TRYWAIT P0, [R6+URZ+0x38840], R24 ;  /* 0x03884018060075a7 */ /* 0x0044e4000800017f */
[----:B---3--:R-:W-:Y:S05]  /*153b0*/  @!P0 NANOSLEEP.SYNCS 0x989680 ;  /* 0x009896800000895d */ /* 0x008fea0003900000 */
[----:B------:R-:W3:Y:S02]  /*153c0*/  @!P0 SYNCS.PHASECHK.TRANS64 P0, [R6+URZ+0x38840], R24 ;  /* 0x03884018060085a7 */ /* 0x000ee4000800007f */
[----:B---3--:R-:W-:Y:S05]  /*153d0*/  @!P0 BRA `(.L_x_2748) ;  /* 0xfffffffc00f08947 */ /* 0x008fea000383ffff */
[----:B------:R-:W-:Y:S05]  /*153e0*/  BRA `(.L_x_2839) ;  /* 0xffffffa800c87947 */ /* 0x000fea000383ffff */
.L_x_2749:
        /* <DEDUP_REMOVED lines=8> */
.L_x_2841:
[----:B------:R-:W-:Y:S05]  /*15470*/  BSYNC B0 ;  /* 0x0000000000007941 */ /* 0x000fea0003800000 */
.L_x_2840:
        /* <DEDUP_REMOVED lines=8> */
.L_x_2842:
        /* <DEDUP_REMOVED lines=18> */
.L_x_2843:
[----:B------:R-:W-:Y:S02]  /*15620*/  IMAD.MOV.U32 R13, RZ, RZ, R4 ;  /* 0x000000ffff0d7224 */ /* 0x000fe400078e0004 */
[----:B------:R-:W-:-:S07]  /*15630*/  IMAD.MOV.U32 R2, RZ, RZ, R14 ;  /* 0x000000ffff027224 */ /* 0x000fce00078e000e */
[----:B------:R-:W-:Y:S05]  /*15640*/  WARPSYNC.COLLECTIVE R15, `(.L_x_2844) ;  /* 0x000000000f087348 */ /* 0x000fea0003c00000 */
[----:B------:R0:W1:Y:S02]  /*15650*/  SHFL.IDX P6, R14, R13, R12, R11 ;  /* 0x0000000c0d0e7389 */ /* 0x00006400000c000b */
[----:B01----:R-:W-:Y:S01]  /*15660*/  ENDCOLLECTIVE ;  /* 0x000000000000791b */ /* 0x003fe20003800000 */
.L_x_2844:
        /* <DEDUP_REMOVED lines=16> */
.L_x_2845:
[----:B------:R-:W-:Y:S02]  /*15770*/  IMAD.MOV.U32 R13, RZ, RZ, R4 ;  /* 0x000000ffff0d7224 */ /* 0x000fe400078e0004 */
[----:B------:R-:W-:-:S07]  /*15780*/  IMAD.MOV.U32 R2, RZ, RZ, R14 ;  /* 0x000000ffff027224 */ /* 0x000fce00078e000e */
[----:B------:R-:W-:Y:S05]  /*15790*/  WARPSYNC.COLLECTIVE R15, `(.L_x_2846) ;  /* 0x000000000f087348 */ /* 0x000fea0003c00000 */
[----:B------:R0:W1:Y:S02]  /*157a0*/  SHFL.IDX P6, R14, R13, R12, R11 ;  /* 0x0000000c0d0e7389 */ /* 0x00006400000c000b */
[----:B01----:R-:W-:Y:S01]  /*157b0*/  ENDCOLLECTIVE ;  /* 0x000000000000791b */ /* 0x003fe20003800000 */
.L_x_2846:
        /* <DEDUP_REMOVED lines=16> */
.L_x_2847:
[----:B------:R-:W-:Y:S02]  /*158c0*/  IMAD.MOV.U32 R13, RZ, RZ, R4 ;  /* 0x000000ffff0d7224 */ /* 0x000fe400078e0004 */
[----:B------:R-:W-:-:S07]  /*158d0*/  IMAD.MOV.U32 R2, RZ, RZ, R14 ;  /* 0x000000ffff027224 */ /* 0x000fce00078e000e */
[----:B------:R-:W-:Y:S05]  /*158e0*/  WARPSYNC.COLLECTIVE R15, `(.L_x_2848) ;  /* 0x000000000f087348 */ /* 0x000fea0003c00000 */
[----:B------:R0:W1:Y:S02]  /*158f0*/  SHFL.IDX P6, R14, R13, R12, R11 ;  /* 0x0000000c0d0e7389 */ /* 0x00006400000c000b */
[----:B01----:R-:W-:Y:S01]  /*15900*/  ENDCOLLECTIVE ;  /* 0x000000000000791b */ /* 0x003fe20003800000 */
.L_x_2848:
        /* <DEDUP_REMOVED lines=14> */
.L_x_2849:
        /* <DEDUP_REMOVED lines=10> */
.L_x_2850:
        /* <DEDUP_REMOVED lines=8> */
.L_x_2851:
        /* <DEDUP_REMOVED lines=11> */
.L_x_2852:
        /* <DEDUP_REMOVED lines=8> */
.L_x_2853:
        /* <DEDUP_REMOVED lines=11> */
.L_x_2854:
        /* <DEDUP_REMOVED lines=8> */
.L_x_2855:
        /* <DEDUP_REMOVED lines=11> */
.L_x_2856:
[----:B------:R-:W-:Y:S05]  /*15e20*/  BRA `(.L_x_2857) ;  /* 0xffffffa400a87947 */ /* 0x000fea000383ffff */
.L_x_2754:
[----:B------:R-:W-:Y:S02]  /*15e30*/  IMAD.MOV.U32 R13, RZ, RZ, R5 ;  /* 0x000000ffff0d7224 */ /* 0x000fe400078e0005 */
[----:B------:R-:W-:Y:S02]  /*15e40*/  IMAD.MOV.U32 R12, RZ, RZ, RZ ;  /* 0x000000ffff0c7224 */ /* 0x000fe400078e00ff */
[----:B------:R-:W-:Y:S02]  /*15e50*/  IMAD.MOV.U32 R11, RZ, RZ, 0x181f ;  /* 0x0000181fff0b7424 */ /* 0x000fe400078e00ff */
[----:B------:R-:W-:Y:S02]  /*15e60*/  IMAD.MOV.U32 R15, RZ, RZ, -0x1 ;  /* 0xffffffffff0f7424 */ /* 0x000fe400078e00ff */
[----:B------:R-:W-:Y:S02]  /*15e70*/  IMAD R4, R4, UR41, RZ ;  /* 0x0000002904047c24 */ /* 0x000fe4000f8e02ff */
[----:B------:R-:W-:-:S07]  /*15e80*/  IMAD R17, R17, 0x80, R10 ;  /* 0x0000008011117824 */ /* 0x000fce00078e020a */
[----:B-----5:R-:W-:Y:S05]  /*15e90*/  WARPSYNC.COLLECTIVE R15, `(.L_x_2858) ;  /* 0x000000000f087348 */ /* 0x020fea0003c00000 */
[----:B------:R0:W1:Y:S02]  /*15ea0*/  SHFL.IDX P6, R14, R13, R12, R11 ;  /* 0x0000000c0d0e7389 */ /* 0x00006400000c000b */
[----:B01---5:R-:W-:Y:S01]  /*15eb0*/  ENDCOLLECTIVE ;  /* 0x000000000000791b */ /* 0x023fe20003800000 */
.L_x_2858:
[C---:B------:R-:W-:Y:S01]  /*15ec0*/  VIADD R7, R17.reuse, 0x10 ;  /* 0x0000001011077836 */ /* 0x040fe20000000000 */
[----:B------:R-:W-:Y:S01]  /*15ed0*/  ISETP.GE.AND P2, PT, R17, R4, PT ;  /* 0x000000041100720c */ /* 0x000fe20003f46270 */
[----:B------:R-:W-:Y:S02]  /*15ee0*/  IMAD.MOV.U32 R13, RZ, RZ, R0 ;  /* 0x000000ffff0d7224 */ /* 0x000fe400078e0000 */
[----:B------:R-:W-:-:S10]  /*15ef0*/  IMAD.MOV.U32 R2, RZ, RZ, R14 ;  /* 0x000000ffff027224 */ /* 0x000fd400078e000e */
[----:B------:R-:W-:Y:S05]  /*15f00*/  WARPSYNC.COLLECTIVE R15, `(.L_x_2859) ;  /* 0x000000000f087348 */ /* 0x000fea0003c00000 */
[----:B------:R0:W1:Y:S02]  /*15f10*/  SHFL.IDX P6, R14, R13, R12, R11 ;  /* 0x0000000c0d0e7389 */ /* 0x00006400000c000b */
[----:B01----:R-:W-:Y:S01]  /*15f20*/  ENDCOLLECTIVE ;  /* 0x000000000000791b */ /* 0x003fe20003800000 */
.L_x_2859:
        /* <DEDUP_REMOVED lines=8> */
.L_x_2860:
[----:B------:R-:W-:Y:S01]  /*15fb0*/  @!PT LDS RZ, [RZ] ;  /* 0x00000000fffff984 */ /* 0x000fe20000000800 */
[----:B------:R-:W-:Y:S01]  /*15fc0*/  @!PT LDS RZ, [RZ] ;  /* 0x00000000fffff984 */ /* 0x000fe20000000800 */
[----:B------:R-:W-:Y:S01]  /*15fd0*/  @!PT LDS RZ, [RZ] ;  /* 0x00000000fffff984 */ /* 0x000fe20000000800 */
[----:B------:R0:W-:Y:S04]  /*15fe0*/  @!P2 LDGSTS.E.BYPASS.LTC128B.128 [R8+0x20400], desc[UR52][R2.64], !P0 ;  /* 0x204000000208afae */ /* 0x0001e8000c101d74 */
[----:B------:R0:W-:Y:S01]  /*15ff0*/  @!P2 LDGSTS.E.BYPASS.LTC128B.128 [R8+0x24400], desc[UR52][R2.64+0x80], !P1 ;  /* 0x244000800208afae */ /* 0x0001e2000c901d74 */
[----:B------:R-:W-:Y:S01]  /*16000*/  ISETP.GE.AND P2, PT, R7, R4, PT ;  /* 0x000000040700720c */ /* 0x000fe20003f46270 */
[----:B------:R-:W-:Y:S02]  /*16010*/  IMAD.MOV.U32 R13, RZ, RZ, R0 ;  /* 0x000000ffff0d7224 */ /* 0x000fe400078e0000 */
[----:B------:R-:W-:-:S10]  /*16020*/  IMAD.MOV.U32 R6, RZ, RZ, R14 ;  /* 0x000000ffff067224 */ /* 0x000fd400078e000e */
[----:B0-----:R-:W-:Y:S05]  /*16030*/  WARPSYNC.COLLECTIVE R15, `(.L_x_2861) ;  /* 0x000000000f087348 */ /* 0x001fea0003c00000 */
[----:B------:R1:W2:Y:S02]  /*16040*/  SHFL.IDX P6, R14, R13, R12, R11 ;  /* 0x0000000c0d0e7389 */ /* 0x0002a400000c000b */
[----:B012---:R-:W-:Y:S01]  /*16050*/  ENDCOLLECTIVE ;  /* 0x000000000000791b */ /* 0x007fe20003800000 */
.L_x_2861:
[----:B------:R-:W-:Y:S02]  /*16060*/  IMAD.MOV.U32 R13, RZ, RZ, R5 ;  /* 0x000000ffff0d7224 */ /* 0x000fe400078e0005 */
[----:B------:R-:W-:Y:S01]  /*16070*/  IMAD.MOV.U32 R12, RZ, RZ, 0x2 ;  /* 0x00000002ff0c7424 */ /* 0x000fe200078e00ff */
[----:B------:R-:W-:-:S05]  /*16080*/  @!P2 IADD3 R14, P3, R28, R14, RZ ;  /* 0x0000000e1c0ea210 */ /* 0x000fca0007f7e0ff */
[----:B------:R-:W-:-:S08]  /*16090*/  @!P2 IMAD.MOV.U32 R2, RZ, RZ, R14 ;  /* 0x000000ffff02a224 */ /* 0x000fd000078e000e */
[----:B------:R-:W-:Y:S05]  /*160a0*/  WARPSYNC.COLLECTIVE R15, `(.L_x_2862) ;  /* 0x000000000f087348 */ /* 0x000fea0003c00000 */
[----:B------:R0:W1:Y:S02]  /*160b0*/  SHFL.IDX P6, R14, R13, R12, R11 ;  /* 0x0000000c0d0e7389 */ /* 0x00006400000c000b */
[----:B01----:R-:W-:Y:S01]  /*160c0*/  ENDCOLLECTIVE ;  /* 0x000000000000791b */ /* 0x003fe20003800000 */
.L_x_2862:
[----:B------:R-:W-:-:S04]  /*160d0*/  @!P2 IMAD.X R7, RZ, RZ, R6, P3 ;  /* 0x000000ffff07a224 */ /* 0x000fc800018e0606 */
[----:B------:R-:W-:Y:S02]  /*160e0*/  @!P2 IMAD.MOV.U32 R3, RZ, RZ, R7 ;  /* 0x000000ffff03a224 */ /* 0x000fe400078e0007 */
[----:B------:R-:W-:-:S03]  /*160f0*/  VIADD R7, R17, 0x20 ;  /* 0x0000002011077836 */ /* 0x000fc60000000000 */
        /* <DEDUP_REMOVED lines=11> */
.L_x_2863:
[----:B------:R-:W-:Y:S02]  /*161b0*/  IMAD.MOV.U32 R13, RZ, RZ, R5 ;  /* 0x000000ffff0d7224 */ /* 0x000fe400078e0005 */
[----:B------:R-:W-:Y:S01]  /*161c0*/  IMAD.MOV.U32 R12, RZ, RZ, 0x3 ;  /* 0x00000003ff0c7424 */ /* 0x000fe200078e00ff */
[----:B------:R-:W-:-:S05]  /*161d0*/  @!P2 IADD3 R14, P3, R28, R14, RZ ;  /* 0x0000000e1c0ea210 */ /* 0x000fca0007f7e0ff */
[----:B------:R-:W-:-:S08]  /*161e0*/  @!P2 IMAD.MOV.U32 R2, RZ, RZ, R14 ;  /* 0x000000ffff02a224 */ /* 0x000fd000078e000e */
[----:B------:R-:W-:Y:S05]  /*161f0*/  WARPSYNC.COLLECTIVE R15, `(.L_x_2864) ;  /* 0x000000000f087348 */ /* 0x000fea0003c00000 */
[----:B------:R0:W1:Y:S02]  /*16200*/  SHFL.IDX P6, R14, R13, R12, R11 ;  /* 0x0000000c0d0e7389 */ /* 0x00006400000c000b */
[----:B01----:R-:W-:Y:S01]  /*16210*/  ENDCOLLECTIVE ;  /* 0x000000000000791b */ /* 0x003fe20003800000 */
.L_x_2864:
        /* <DEDUP_REMOVED lines=14> */
.L_x_2865:
[----:B------:R-:W-:Y:S02]  /*16300*/  IMAD.MOV.U32 R13, RZ, RZ, R5 ;  /* 0x000000ffff0d7224 */ /* 0x000fe400078e0005 */
[----:B------:R-:W-:Y:S01]  /*16310*/  IMAD.MOV.U32 R12, RZ, RZ, 0x4 ;  /* 0x00000004ff0c7424 */ /* 0x000fe200078e00ff */
[----:B------:R-:W-:-:S05]  /*16320*/  @!P2 IADD3 R14, P3, R28, R14, RZ ;  /* 0x0000000e1c0ea210 */ /* 0x000fca0007f7e0ff */
[----:B------:R-:W-:-:S08]  /*16330*/  @!P2 IMAD.MOV.U32 R2, RZ, RZ, R14 ;  /* 0x000000ffff02a224 */ /* 0x000fd000078e000e */
[----:B------:R-:W-:Y:S05]  /*16340*/  WARPSYNC.COLLECTIVE R15, `(.L_x_2866) ;  /* 0x000000000f087348 */ /* 0x000fea0003c00000 */
[----:B------:R0:W1:Y:S02]  /*16350*/  SHFL.IDX P6, R14, R13, R12, R11 ;  /* 0x0000000c0d0e7389 */ /* 0x00006400000c000b */
[----:B01----:R-:W-:Y:S01]  /*16360*/  ENDCOLLECTIVE ;  /* 0x000000000000791b */ /* 0x003fe20003800000 */
.L_x_2866:
        /* <DEDUP_REMOVED lines=14> */
.L_x_2867:
[----:B------:R-:W-:Y:S02]  /*16450*/  IMAD.MOV.U32 R13, RZ, RZ, R5 ;  /* 0x000000ffff0d7224 */ /* 0x000fe400078e0005 */
[----:B------:R-:W-:Y:S01]  /*16460*/  IMAD.MOV.U32 R12, RZ, RZ, 0x5 ;  /* 0x00000005ff0c7424 */ /* 0x000fe200078e00ff */
[----:B------:R-:W-:-:S05]  /*16470*/  @!P2 IADD3 R14, P3, R28, R14, RZ ;  /* 0x0000000e1c0ea210 */ /* 0x000fca0007f7e0ff */
[----:B------:R-:W-:-:S08]  /*16480*/  @!P2 IMAD.MOV.U32 R2, RZ, RZ, R14 ;  /* 0x000000ffff02a224 */ /* 0x000fd000078e000e */
[----:B------:R-:W-:Y:S05]  /*16490*/  WARPSYNC.COLLECTIVE R15, `(.L_x_2868) ;  /* 0x000000000f087348 */ /* 0x000fea0003c00000 */
[----:B------:R0:W1:Y:S02]  /*164a0*/  SHFL.IDX P6, R14, R13, R12, R11 ;  /* 0x0000000c0d0e7389 */ /* 0x00006400000c000b */
[----:B01----:R-:W-:Y:S01]  /*164b0*/  ENDCOLLECTIVE ;  /* 0x000000000000791b */ /* 0x003fe20003800000 */
.L_x_2868:
        /* <DEDUP_REMOVED lines=14> */
.L_x_2869:
[----:B------:R-:W-:Y:S02]  /*165a0*/  IMAD.MOV.U32 R13, RZ, RZ, R5 ;  /* 0x000000ffff0d7224 */ /* 0x000fe400078e0005 */
[----:B------:R-:W-:Y:S01]  /*165b0*/  IMAD.MOV.U32 R12, RZ, RZ, 0x6 ;  /* 0x00000006ff0c7424 */ /* 0x000fe200078e00ff */
[----:B------:R-:W-:-:S05]  /*165c0*/  @!P2 IADD3 R14, P3, R28, R14, RZ ;  /* 0x0000000e1c0ea210 */ /* 0x000fca0007f7e0ff */
[----:B------:R-:W-:-:S08]  /*165d0*/  @!P2 IMAD.MOV.U32 R2, RZ, RZ, R14 ;  /* 0x000000ffff02a224 */ /* 0x000fd000078e000e */
[----:B------:R-:W-:Y:S05]  /*165e0*/  WARPSYNC.COLLECTIVE R15, `(.L_x_2870) ;  /* 0x000000000f087348 */ /* 0x000fea0003c00000 */
[----:B------:R0:W1:Y:S02]  /*165f0*/  SHFL.IDX P6, R14, R13, R12, R11 ;  /* 0x0000000c0d0e7389 */ /* 0x00006400000c000b */
[----:B01----:R-:W-:Y:S01]  /*16600*/  ENDCOLLECTIVE ;  /* 0x000000000000791b */ /* 0x003fe20003800000 */
.L_x_2870:
        /* <DEDUP_REMOVED lines=14> */
.L_x_2871:
[----:B------:R-:W-:Y:S02]  /*166f0*/  IMAD.MOV.U32 R13, RZ, RZ, R5 ;  /* 0x000000ffff0d7224 */ /* 0x000fe400078e0005 */
[----:B------:R-:W-:Y:S01]  /*16700*/  IMAD.MOV.U32 R12, RZ, RZ, 0x7 ;  /* 0x00000007ff0c7424 */ /* 0x000fe200078e00ff */
[----:B------:R-:W-:-:S05]  /*16710*/  @!P2 IADD3 R14, P3, R28, R14, RZ ;  /* 0x0000000e1c0ea210 */ /* 0x000fca0007f7e0ff */
[----:B------:R-:W-:-:S08]  /*16720*/  @!P2 IMAD.MOV.U32 R2, RZ, RZ, R14 ;  /* 0x000000ffff02a224 */ /* 0x000fd000078e000e */
[----:B------:R-:W-:Y:S05]  /*16730*/  WARPSYNC.COLLECTIVE R15, `(.L_x_2872) ;  /* 0x000000000f087348 */ /* 0x000fea0003c00000 */
[----:B------:R0:W1:Y:S02]  /*16740*/  SHFL.IDX P6, R14, R13, R12, R11 ;  /* 0x0000000c0d0e7389 */ /* 0x00006400000c000b */
[----:B01----:R-:W-:Y:S01]  /*16750*/  ENDCOLLECTIVE ;  /* 0x000000000000791b */ /* 0x003fe20003800000 */
.L_x_2872:
        /* <DEDUP_REMOVED lines=12> */
.L_x_2873:
[----:B------:R-:W-:Y:S05]  /*16820*/  BRA `(.L_x_2874) ;  /* 0xffffffa800107947 */ /* 0x000fea000383ffff */
.L_x_2759:
[----:B0-----:R0:W2:Y:S02]  /*16830*/  SYNCS.PHASECHK.TRANS64.TRYWAIT P0, [R22+URZ+0x38820], R3 ;  /* 0x03882003160075a7 */ /* 0x0010a4000800017f */
[----:B--2---:R-:W-:Y:S05]  /*16840*/  @!P0 NANOSLEEP.SYNCS 0x989680 ;  /* 0x009896800000895d */ /* 0x004fea0003900000 */
[----:B------:R-:W2:Y:S02]  /*16850*/  @!P0 SYNCS.PHASECHK.TRANS64 P0, [R22+URZ+0x38820], R3 ;  /* 0x03882003160085a7 */ /* 0x000ea4000800007f */
[----:B--2---:R-:W-:Y:S05]  /*16860*/  @!P0 BRA `(.L_x_2759) ;  /* 0xfffffffc00f08947 */ /* 0x004fea000383ffff */
[----:B------:R-:W-:Y:S05]  /*16870*/  BRA `(.L_x_2875) ;  /* 0xffffffa8007c7947 */ /* 0x000fea000383ffff */
.L_x_2763:
[----:B0-----:R0:W2:Y:S02]  /*16880*/  SYNCS.PHASECHK.TRANS64.TRYWAIT P0, [R0+URZ+0x38880], R20 ;  /* 0x03888014000075a7 */ /* 0x0010a4000800017f */
[----:B--2---:R-:W-:Y:S05]  /*16890*/  @!P0 NANOSLEEP.SYNCS 0x989680 ;  /* 0x009896800000895d */ /* 0x004fea0003900000 */
[----:B------:R-:W2:Y:S02]  /*168a0*/  @!P0 SYNCS.PHASECHK.TRANS64 P0, [R0+URZ+0x38880], R20 ;  /* 0x03888014000085a7 */ /* 0x000ea4000800007f */
[----:B--2---:R-:W-:Y:S05]  /*168b0*/  @!P0 BRA `(.L_x_2763) ;  /* 0xfffffffc00f08947 */ /* 0x004fea000383ffff */
[----:B------:R-:W-:Y:S05]  /*168c0*/  BRA `(.L_x_2876) ;  /* 0xffffffac003c7947 */ /* 0x000fea000383ffff */
.L_x_2764:
        /* <DEDUP_REMOVED lines=8> */
.L_x_2878:
[----:B------:R-:W-:Y:S05]  /*16950*/  BSYNC B0 ;  /* 0x0000000000007941 */ /* 0x000fea0003800000 */
.L_x_2877:
        /* <DEDUP_REMOVED lines=9> */
.L_x_2879:
[----:B------:R-:W-:Y:S02]  /*169f0*/  IMAD.MOV.U32 R13, RZ, RZ, R7 ;  /* 0x000000ffff0d7224 */ /* 0x000fe400078e0007 */
[----:B------:R-:W-:Y:S02]  /*16a00*/  IMAD.MOV.U32 R12, RZ, RZ, 0x1 ;  /* 0x00000001ff0c7424 */ /* 0x000fe400078e00ff */
[----:B------:R-:W-:-:S07]  /*16a10*/  IMAD.MOV.U32 R2, RZ, RZ, R14 ;  /* 0x000000ffff027224 */ /* 0x000fce00078e000e */
[----:B------:R-:W-:Y:S05]  /*16a20*/  WARPSYNC.COLLECTIVE R15, `(.L_x_2880) ;  /* 0x000000000f087348 */ /* 0x000fea0003c00000 */
[----:B------:R0:W1:Y:S02]  /*16a30*/  SHFL.IDX P6, R14, R13, R12, R11 ;  /* 0x0000000c0d0e7389 */ /* 0x00006400000c000b */
[----:B01----:R-:W-:Y:S01]  /*16a40*/  ENDCOLLECTIVE ;  /* 0x000000000000791b */ /* 0x003fe20003800000 */
.L_x_2880:
        /* <DEDUP_REMOVED lines=12> */
.L_x_2881:
[----:B------:R-:W-:Y:S02]  /*16b10*/  IMAD.MOV.U32 R13, RZ, RZ, R7 ;  /* 0x000000ffff0d7224 */ /* 0x000fe400078e0007 */
[----:B------:R-:W-:Y:S02]  /*16b20*/  IMAD.MOV.U32 R12, RZ, RZ, 0x2 ;  /* 0x00000002ff0c7424 */ /* 0x000fe400078e00ff */
[----:B------:R-:W-:-:S07]  /*16b30*/  IMAD.MOV.U32 R2, RZ, RZ, R14 ;  /* 0x000000ffff027224 */ /* 0x000fce00078e000e */
[----:B------:R-:W-:Y:S05]  /*16b40*/  WARPSYNC.COLLECTIVE R15, `(.L_x_2882) ;  /* 0x000000000f087348 */ /* 0x000fea0003c00000 */
[----:B------:R0:W1:Y:S02]  /*16b50*/  SHFL.IDX P6, R14, R13, R12, R11 ;  /* 0x0000000c0d0e7389 */ /* 0x00006400000c000b */
[----:B01----:R-:W-:Y:S01]  /*16b60*/  ENDCOLLECTIVE ;  /* 0x000000000000791b */ /* 0x003fe20003800000 */
.L_x_2882:
        /* <DEDUP_REMOVED lines=12> */
.L_x_2883:
[----:B------:R-:W-:Y:S02]  /*16c30*/  IMAD.MOV.U32 R13, RZ, RZ, R7 ;  /* 0x000000ffff0d7224 */ /* 0x000fe400078e0007 */
[----:B------:R-:W-:Y:S02]  /*16c40*/  IMAD.MOV.U32 R12, RZ, RZ, 0x3 ;  /* 0x00000003ff0c7424 */ /* 0x000fe400078e00ff */
[----:B------:R-:W-:-:S07]  /*16c50*/  IMAD.MOV.U32 R2, RZ, RZ, R14 ;  /* 0x000000ffff027224 */ /* 0x000fce00078e000e */
[----:B------:R-:W-:Y:S05]  /*16c60*/  WARPSYNC.COLLECTIVE R15, `(.L_x_2884) ;  /* 0x000000000f087348 */ /* 0x000fea0003c00000 */
[----:B------:R0:W1:Y:S02]  /*16c70*/  SHFL.IDX P6, R14, R13, R12, R11 ;  /* 0x0000000c0d0e7389 */ /* 0x00006400000c000b */
[----:B01----:R-:W-:Y:S01]  /*16c80*/  ENDCOLLECTIVE ;  /* 0x000000000000791b */ /* 0x003fe20003800000 */
.L_x_2884:
        /* <DEDUP_REMOVED lines=12> */
.L_x_2885:
[----:B------:R-:W-:Y:S02]  /*16d50*/  IMAD.MOV.U32 R13, RZ, RZ, R7 ;  /* 0x000000ffff0d7224 */ /* 0x000fe400078e0007 */
[----:B------:R-:W-:Y:S02]  /*16d60*/  IMAD.MOV.U32 R12, RZ, RZ, 0x4 ;  /* 0x00000004ff0c7424 */ /* 0x000fe400078e00ff */
[----:B------:R-:W-:-:S07]  /*16d70*/  IMAD.MOV.U32 R2, RZ, RZ, R14 ;  /* 0x000000ffff027224 */ /* 0x000fce00078e000e */
[----:B------:R-:W-:Y:S05]  /*16d80*/  WARPSYNC.COLLECTIVE R15, `(.L_x_2886) ;  /* 0x000000000f087348 */ /* 0x000fea0003c00000 */
[----:B------:R0:W1:Y:S02]  /*16d90*/  SHFL.IDX P6, R14, R13, R12, R11 ;  /* 0x0000000c0d0e7389 */ /* 0x00006400000c000b */
[----:B01----:R-:W-:Y:S01]  /*16da0*/  ENDCOLLECTIVE ;  /* 0x000000000000791b */ /* 0x003fe20003800000 */
.L_x_2886:
        /* <DEDUP_REMOVED lines=12> */
.L_x_2887:
[----:B------:R-:W-:Y:S02]  /*16e70*/  IMAD.MOV.U32 R13, RZ, RZ, R7 ;  /* 0x000000ffff0d7224 */ /* 0x000fe400078e0007 */
[----:B------:R-:W-:Y:S02]  /*16e80*/  IMAD.MOV.U32 R12, RZ, RZ, 0x5 ;  /* 0x00000005ff0c7424 */ /* 0x000fe400078e00ff */
[----:B------:R-:W-:-:S07]  /*16e90*/  IMAD.MOV.U32 R2, RZ, RZ, R14 ;  /* 0x000000ffff027224 */ /* 0x000fce00078e000e */
[----:B------:R-:W-:Y:S05]  /*16ea0*/  WARPSYNC.COLLECTIVE R15, `(.L_x_2888) ;  /* 0x000000000f087348 */ /* 0x000fea0003c00000 */
[----:B------:R0:W1:Y:S02]  /*16eb0*/  SHFL.IDX P6, R14, R13, R12, R11 ;  /* 0x0000000c0d0e7389 */ /* 0x00006400000c000b */
[----:B01----:R-:W-:Y:S01]  /*16ec0*/  ENDCOLLECTIVE ;  /* 0x000000000000791b */ /* 0x003fe20003800000 */
.L_x_2888:
        /* <DEDUP_REMOVED lines=12> */
.L_x_2889:
[----:B------:R-:W-:Y:S02]  /*16f90*/  IMAD.MOV.U32 R13, RZ, RZ, R7 ;  /* 0x000000ffff0d7224 */ /* 0x000fe400078e0007 */
[----:B------:R-:W-:Y:S02]  /*16fa0*/  IMAD.MOV.U32 R12, RZ, RZ, 0x6 ;  /* 0x00000006ff0c7424 */ /* 0x000fe400078e00ff */
[----:B------:R-:W-:-:S07]  /*16fb0*/  IMAD.MOV.U32 R2, RZ, RZ, R14 ;  /* 0x000000ffff027224 */ /* 0x000fce00078e000e */
[----:B------:R-:W-:Y:S05]  /*16fc0*/  WARPSYNC.COLLECTIVE R15, `(.L_x_2890) ;  /* 0x000000000f087348 */ /* 0x000fea0003c00000 */
[----:B------:R0:W1:Y:S02]  /*16fd0*/  SHFL.IDX P6, R14, R13, R12, R11 ;  /* 0x0000000c0d0e7389 */ /* 0x00006400000c000b */
[----:B01----:R-:W-:Y:S01]  /*16fe0*/  ENDCOLLECTIVE ;  /* 0x000000000000791b */ /* 0x003fe20003800000 */
.L_x_2890:
        /* <DEDUP_REMOVED lines=12> */
.L_x_2891:
[----:B------:R-:W-:Y:S02]  /*170b0*/  IMAD.MOV.U32 R13, RZ, RZ, R7 ;  /* 0x000000ffff0d7224 */ /* 0x000fe400078e0007 */
[----:B------:R-:W-:Y:S02]  /*170c0*/  IMAD.MOV.U32 R12, RZ, RZ, 0x7 ;  /* 0x00000007ff0c7424 */ /* 0x000fe400078e00ff */
[----:B------:R-:W-:-:S07]  /*170d0*/  IMAD.MOV.U32 R2, RZ, RZ, R14 ;  /* 0x000000ffff027224 */ /* 0x000fce00078e000e */
[----:B------:R-:W-:Y:S05]  /*170e0*/  WARPSYNC.COLLECTIVE R15, `(.L_x_2892) ;  /* 0x000000000f087348 */ /* 0x000fea0003c00000 */
[----:B------:R0:W1:Y:S02]  /*170f0*/  SHFL.IDX P6, R14, R13, R12, R11 ;  /* 0x0000000c0d0e7389 */ /* 0x00006400000c000b */
[----:B01----:R-:W-:Y:S01]  /*17100*/  ENDCOLLECTIVE ;  /* 0x000000000000791b */ /* 0x003fe20003800000 */
.L_x_2892:
        /* <DEDUP_REMOVED lines=12> */
.L_x_2893:
[----:B------:R-:W-:Y:S01]  /*171d0*/  IMAD.MOV.U32 R2, RZ, RZ, R14 ;  /* 0x000000ffff027224 */ /* 0x000fe200078e000e */
[----:B------:R-:W-:Y:S06]  /*171e0*/  BRA `(.L_x_2894) ;  /* 0xffffffa800107947 */ /* 0x000fec000383ffff */
.L_x_2769:
[----:B----4-:R4:W0:Y:S02]  /*171f0*/  SYNCS.PHASECHK.TRANS64.TRYWAIT P0, [R0+URZ+0x38840], R20 ;  /* 0x03884014000075a7 */ /* 0x010824000800017f */
[----:B0-----:R-:W-:Y:S05]  /*17200*/  @!P0 NANOSLEEP.SYNCS 0x989680 ;  /* 0x009896800000895d */ /* 0x001fea0003900000 */
[----:B------:R-:W0:Y:S02]  /*17210*/  @!P0 SYNCS.PHASECHK.TRANS64 P0, [R0+URZ+0x38840], R20 ;  /* 0x03884014000085a7 */ /* 0x000e24000800007f */
[----:B0-----:R-:W-:Y:S05]  /*17220*/  @!P0 BRA `(.L_x_2769) ;  /* 0xfffffffc00f08947 */ /* 0x001fea000383ffff */
[----:B------:R-:W-:Y:S05]  /*17230*/  BRA `(.L_x_2895) ;  /* 0xffffffa800647947 */ /* 0x000fea000383ffff */
.L_x_2770:
        /* <DEDUP_REMOVED lines=8> */
.L_x_2897:
[----:B------:R-:W-:Y:S05]  /*172c0*/  BSYNC B0 ;  /* 0x0000000000007941 */ /* 0x000fea0003800000 */
.L_x_2896:
        /* <DEDUP_REMOVED lines=8> */
.L_x_2898:
[----:B------:R-:W-:Y:S02]  /*17350*/  IMAD.MOV.U32 R13, RZ, RZ, R5 ;  /* 0x000000ffff0d7224 */ /* 0x000fe400078e0005 */
[----:B------:R-:W-:Y:S01]  /*17360*/  IMAD.MOV.U32 R12, RZ, RZ, 0x1 ;  /* 0x00000001ff0c7424 */ /* 0x000fe200078e00ff */
[----:B------:R-:W-:-:S13]  /*17370*/  IADD3 R2, P0, R28, R14, RZ ;  /* 0x0000000e1c027210 */ /* 0x000fda0007f1e0ff */
[----:B------:R-:W-:Y:S05]  /*17380*/  WARPSYNC.COLLECTIVE R15, `(.L_x_2899) ;  /* 0x000000000f087348 */ /* 0x000fea0003c00000 */
[----:B------:R0:W1:Y:S02]  /*17390*/  SHFL.IDX P6, R14, R13, R12, R11 ;  /* 0x0000000c0d0e7389 */ /* 0x00006400000c000b */
[----:B01----:R-:W-:Y:S01]  /*173a0*/  ENDCOLLECTIVE ;  /* 0x000000000000791b */ /* 0x003fe20003800000 */
.L_x_2899:
        /* <DEDUP_REMOVED lines=11> */
.L_x_2900:
[----:B------:R-:W-:Y:S02]  /*17460*/  IMAD.MOV.U32 R13, RZ, RZ, R5 ;  /* 0x000000ffff0d7224 */ /* 0x000fe400078e0005 */
[----:B------:R-:W-:Y:S02]  /*17470*/  IMAD.MOV.U32 R12, RZ, RZ, 0x2 ;  /* 0x00000002ff0c7424 */ /* 0x000fe400078e00ff */
[----:B------:R-:W-:-:S07]  /*17480*/  IMAD.MOV.U32 R2, RZ, RZ, R14 ;  /* 0x000000ffff027224 */ /* 0x000fce00078e000e */
[----:B------:R-:W-:Y:S05]  /*17490*/  WARPSYNC.COLLECTIVE R15, `(.L_x_2901) ;  /* 0x000000000f087348 */ /* 0x000fea0003c00000 */
[----:B------:R0:W1:Y:S02]  /*174a0*/  SHFL.IDX P6, R14, R13, R12, R11 ;  /* 0x0000000c0d0e7389 */ /* 0x00006400000c000b */
[----:B01----:R-:W-:Y:S01]  /*174b0*/  ENDCOLLECTIVE ;  /* 0x000000000000791b */ /* 0x003fe20003800000 */
.L_x_2901:
        /* <DEDUP_REMOVED lines=12> */
.L_x_2902:
[----:B------:R-:W-:Y:S02]  /*17580*/  IMAD.MOV.U32 R13, RZ, RZ, R5 ;  /* 0x000000ffff0d7224 */ /* 0x000fe400078e0005 */
[----:B------:R-:W-:Y:S02]  /*17590*/  IMAD.MOV.U32 R12, RZ, RZ, 0x3 ;  /* 0x00000003ff0c7424 */ /* 0x000fe400078e00ff */
[----:B------:R-:W-:-:S07]  /*175a0*/  IMAD.MOV.U32 R7, RZ, RZ, R14 ;  /* 0x000000ffff077224 */ /* 0x000fce00078e000e */
[----:B------:R-:W-:Y:S05]  /*175b0*/  WARPSYNC.COLLECTIVE R15, `(.L_x_2903) ;  /* 0x000000000f087348 */ /* 0x000fea0003c00000 */
[----:B------:R0:W1:Y:S02]  /*175c0*/  SHFL.IDX P6, R14, R13, R12, R11 ;  /* 0x0000000c0d0e7389 */ /* 0x00006400000c000b */
[----:B01----:R-:W-:Y:S01]  /*175d0*/  ENDCOLLECTIVE ;  /* 0x000000000000791b */ /* 0x003fe20003800000 */
.L_x_2903:
        /* <DEDUP_REMOVED lines=12> */
.L_x_2904:
        /* <DEDUP_REMOVED lines=9> */
.L_x_2905:
        /* <DEDUP_REMOVED lines=10> */
.L_x_2906:
        /* <DEDUP_REMOVED lines=8> */
.L_x_2907:
        /* <DEDUP_REMOVED lines=10> */
.L_x_2908:
[----:B------:R-:W-:Y:S02]  /*178f0*/  IMAD.MOV.U32 R13, RZ, RZ, R5 ;  /* 0x000000ffff0d7224 */ /* 0x000fe400078e0005 */
[----:B------:R-:W-:Y:S02]  /*17900*/  IMAD.MOV.U32 R12, RZ, RZ, 0x6 ;  /* 0x00000006ff0c7424 */ /* 0x000fe400078e00ff */
[----:B------:R-:W-:-:S07]  /*17910*/  IMAD.MOV.U32 R2, RZ, RZ, R14 ;  /* 0x000000ffff027224 */ /* 0x000fce00078e000e */
[----:B------:R-:W-:Y:S05]  /*17920*/  WARPSYNC.COLLECTIVE R15, `(.L_x_2909) ;  /* 0x000000000f087348 */ /* 0x000fea0003c00000 */
[----:B------:R0:W1:Y:S02]  /*17930*/  SHFL.IDX P6, R14, R13, R12, R11 ;  /* 0x0000000c0d0e7389 */ /* 0x00006400000c000b */
[----:B01----:R-:W-:Y:S01]  /*17940*/  ENDCOLLECTIVE ;  /* 0x000000000000791b */ /* 0x003fe20003800000 */
.L_x_2909:
        /* <DEDUP_REMOVED lines=12> */
.L_x_2910:
[----:B------:R-:W-:Y:S02]  /*17a10*/  IMAD.MOV.U32 R13, RZ, RZ, R5 ;  /* 0x000000ffff0d7224 */ /* 0x000fe400078e0005 */
[----:B------:R-:W-:Y:S02]  /*17a20*/  IMAD.MOV.U32 R12, RZ, RZ, 0x7 ;  /* 0x00000007ff0c7424 */ /* 0x000fe400078e00ff */
[----:B------:R-:W-:-:S07]  /*17a30*/  IMAD.MOV.U32 R7, RZ, RZ, R14 ;  /* 0x000000ffff077224 */ /* 0x000fce00078e000e */
[----:B------:R-:W-:Y:S05]  /*17a40*/  WARPSYNC.COLLECTIVE R15, `(.L_x_2911) ;  /* 0x000000000f087348 */ /* 0x000fea0003c00000 */
[----:B------:R0:W1:Y:S02]  /*17a50*/  SHFL.IDX P6, R14, R13, R12, R11 ;  /* 0x0000000c0d0e7389 */ /* 0x00006400000c000b */
[----:B01----:R-:W-:Y:S01]  /*17a60*/  ENDCOLLECTIVE ;  /* 0x000000000000791b */ /* 0x003fe20003800000 */
.L_x_2911:
        /* <DEDUP_REMOVED lines=12> */
.L_x_2912:
[----:B------:R-:W-:Y:S05]  /*17b30*/  BRA `(.L_x_2913) ;  /* 0xffffffa400347947 */ /* 0x000fea000383ffff */
.L_x_2775:
[----:B0-----:R0:W1:Y:S02]  /*17b40*/  SYNCS.PHASECHK.TRANS64.TRYWAIT P2, [R17+URZ+0x38870], R0 ;  /* 0x03887000110075a7 */ /* 0x001064000804017f */
[----:B-1----:R-:W-:Y:S05]  /*17b50*/  @!P2 NANOSLEEP.SYNCS 0x989680 ;  /* 0x009896800000a95d */ /* 0x002fea0003900000 */
[----:B------:R-:W1:Y:S02]  /*17b60*/  @!P2 SYNCS.PHASECHK.TRANS64 P2, [R17+URZ+0x38870], R0 ;  /* 0x038870001100a5a7 */ /* 0x000e64000804007f */
[----:B-1----:R-:W-:Y:S05]  /*17b70*/  @!P2 BRA `(.L_x_2775) ;  /* 0xfffffffc00f0a947 */ /* 0x002fea000383ffff */
[----:B------:R-:W-:Y:S05]  /*17b80*/  BRA `(.L_x_2914) ;  /* 0xffffffa4009c7947 */ /* 0x000fea000383ffff */
.L_x_2777:
[----:B0-----:R0:W1:Y:S02]  /*17b90*/  SYNCS.PHASECHK.TRANS64.TRYWAIT P2, [R17+URZ+0x38860], R0 ;  /* 0x03886000110075a7 */ /* 0x001064000804017f */
[----:B-1----:R-:W-:Y:S05]  /*17ba0*/  @!P2 NANOSLEEP.SYNCS 0x989680 ;  /* 0x009896800000a95d */ /* 0x002fea0003900000 */
[----:B------:R-:W1:Y:S02]  /*17bb0*/  @!P2 SYNCS.PHASECHK.TRANS64 P2, [R17+URZ+0x38860], R0 ;  /* 0x038860001100a5a7 */ /* 0x000e64000804007f */
[----:B-1----:R-:W-:Y:S05]  /*17bc0*/  @!P2 BRA `(.L_x_2777) ;  /* 0xfffffffc00f0a947 */ /* 0x002fea000383ffff */
[----:B------:R-:W-:Y:S05]  /*17bd0*/  BRA `(.L_x_2915) ;  /* 0xffffffa400ac7947 */ /* 0x000fea000383ffff */
.L_x_2785:
[----:B0-----:R0:W3:Y:S02]  /*17be0*/  SYNCS.PHASECHK.TRANS64.TRYWAIT P1, [R18+URZ+0x38870], R3 ;  /* 0x03887003120075a7 */ /* 0x0010e4000802017f */
[----:B---3--:R-:W-:Y:S05]  /*17bf0*/  @!P1 NANOSLEEP.SYNCS 0x989680 ;  /* 0x009896800000995d */ /* 0x008fea0003900000 */
[----:B------:R-:W3:Y:S02]  /*17c00*/  @!P1 SYNCS.PHASECHK.TRANS64 P1, [R18+URZ+0x38870], R3 ;  /* 0x03887003120095a7 */ /* 0x000ee4000802007f */
[----:B---3--:R-:W-:Y:S05]  /*17c10*/  @!P1 BRA `(.L_x_2785) ;  /* 0xfffffffc00f09947 */ /* 0x008fea000383ffff */
[----:B------:R-:W-:Y:S05]  /*17c20*/  BRA `(.L_x_2916) ;  /* 0xffffffb000007947 */ /* 0x000fea000383ffff */
.L_x_2787:
[----:B0-----:R0:W3:Y:S02]  /*17c30*/  SYNCS.PHASECHK.TRANS64.TRYWAIT P1, [R18+URZ+0x38860], R3 ;  /* 0x03886003120075a7 */ /* 0x0010e4000802017f */
[----:B---3--:R-:W-:Y:S05]  /*17c40*/  @!P1 NANOSLEEP.SYNCS 0x989680 ;  /* 0x009896800000995d */ /* 0x008fea0003900000 */
[----:B------:R-:W3:Y:S02]  /*17c50*/  @!P1 SYNCS.PHASECHK.TRANS64 P1, [R18+URZ+0x38860], R3 ;  /* 0x03886003120095a7 */ /* 0x000ee4000802007f */
[----:B---3--:R-:W-:Y:S05]  /*17c60*/  @!P1 BRA `(.L_x_2787) ;  /* 0xfffffffc00f09947 */ /* 0x008fea000383ffff */
[----:B------:R-:W-:Y:S05]  /*17c70*/  BRA `(.L_x_2917) ;  /* 0xffffffb0000c7947 */ /* 0x000fea000383ffff */
.L_x_2801:
[----:B0-----:R0:W1:Y:S02]  /*17c80*/  SYNCS.PHASECHK.TRANS64.TRYWAIT P0, [R4+URZ+0x38820], R0 ;  /* 0x03882000040075a7 */ /* 0x001064000800017f */
[----:B-1----:R-:W-:Y:S05]  /*17c90*/  @!P0 NANOSLEEP.SYNCS 0x989680 ;  /* 0x009896800000895d */ /* 0x002fea0003900000 */
[----:B------:R-:W1:Y:S02]  /*17ca0*/  @!P0 SYNCS.PHASECHK.TRANS64 P0, [R4+URZ+0x38820], R0 ;  /* 0x03882000040085a7 */ /* 0x000e64000800007f */
[----:B-1----:R-:W-:Y:S05]  /*17cb0*/  @!P0 BRA `(.L_x_2801) ;  /* 0xfffffffc00f08947 */ /* 0x002fea000383ffff */
[----:B------:R-:W-:Y:S05]  /*17cc0*/  BRA `(.L_x_2918) ;  /* 0xffffffc4001c7947 */ /* 0x000fea000383ffff */
.L_x_2802:
        /* <DEDUP_REMOVED lines=11> */
.L_x_2920:
[----:B------:R-:W-:Y:S05]  /*17d80*/  BSYNC B0 ;  /* 0x0000000000007941 */ /* 0x000fea0003800000 */
.L_x_2919:
[----:B------:R-:W-:Y:S05]  /*17d90*/  BRA `(.L_x_2921) ;  /* 0xffffffc400047947 */ /* 0x000fea000383ffff */
.L_x_2805:
[----:B------:R-:W-:Y:S01]  /*17da0*/  BSSY B1, `(.L_x_2922) ;  /* 0x0000006000017945 */ /* 0x000fe20003800000 */
[----:B------:R-:W-:-:S07]  /*17db0*/  IMAD.MOV.U32 R15, RZ, RZ, -0x1 ;  /* 0xffffffffff0f7424 */ /* 0x000fce00078e00ff */
[----:B0-----:R-:W-:Y:S05]  /*17dc0*/  WARPSYNC.COLLECTIVE R15, `(.L_x_2923) ;  /* 0x000000000f0c7348 */ /* 0x001fea0003c00000 */
[----:B------:R-:W-:Y:S02]  /*17dd0*/  ELECT P6, UR62, PT ;  /* 0x00000000003e782f */ /* 0x000fe400038c0000 */
[----:B------:R-:W-:Y:S01]  /*17de0*/  MOV R14, UR62 ;  /* 0x0000003e000e7c02 */ /* 0x000fe20008000f00 */
[----:B0-----:R-:W-:Y:S10]  /*17df0*/  ENDCOLLECTIVE ;  /* 0x000000000000791b */ /* 0x001ff40003800000 */
.L_x_2923:
[----:B------:R-:W-:Y:S05]  /*17e00*/  BSYNC B1 ;  /* 0x0000000000017941 */ /* 0x000fea0003800000 */
.L_x_2922:
[----:B------:R-:W-:Y:S05]  /*17e10*/  BRA `(.L_x_2924) ;  /* 0xffffffc000fc7947 */ /* 0x000fea000383ffff */
.L_x_2807:
[----:B0-----:R0:W1:Y:S02]  /*17e20*/  SYNCS.PHASECHK.TRANS64.TRYWAIT P1, [R5+URZ+0x38840], R0 ;  /* 0x03884000050075a7 */ /* 0x001064000802017f */
[----:B-1----:R-:W-:Y:S05]  /*17e30*/  @!P1 NANOSLEEP.SYNCS 0x989680 ;  /* 0x009896800000995d */ /* 0x002fea0003900000 */
[----:B------:R-:W1:Y:S02]  /*17e40*/  @!P1 SYNCS.PHASECHK.TRANS64 P1, [R5+URZ+0x38840], R0 ;  /* 0x03884000050095a7 */ /* 0x000e64000802007f */
[----:B-1----:R-:W-:Y:S05]  /*17e50*/  @!P1 BRA `(.L_x_2807) ;  /* 0xfffffffc00f09947 */ /* 0x002fea000383ffff */
[----:B------:R-:W-:Y:S05]  /*17e60*/  BRA `(.L_x_2925) ;  /* 0xffffffc4001c7947 */ /* 0x000fea000383ffff */
.L_x_2809:
[----:B-1----:R1:W2:Y:S02]  /*17e70*/  SYNCS.PHASECHK.TRANS64.TRYWAIT P1, [R23+URZ+0x38840], R2 ;  /* 0x03884002170075a7 */ /* 0x0022a4000802017f */
[----:B--2---:R-:W-:Y:S05]  /*17e80*/  @!P1 NANOSLEEP.SYNCS 0x989680 ;  /* 0x009896800000995d */ /* 0x004fea0003900000 */
[----:B------:R-:W2:Y:S02]  /*17e90*/  @!P1 SYNCS.PHASECHK.TRANS64 P1, [R23+URZ+0x38840], R2 ;  /* 0x03884002170095a7 */ /* 0x000ea4000802007f */
[----:B--2---:R-:W-:Y:S05]  /*17ea0*/  @!P1 BRA `(.L_x_2809) ;  /* 0xfffffffc00f09947 */ /* 0x004fea000383ffff */
[----:B------:R-:W-:Y:S05]  /*17eb0*/  BRA `(.L_x_2926) ;  /* 0xffffffc400287947 */ /* 0x000fea000383ffff */
.L_x_2811:
[----:B--2---:R2:W3:Y:S02]  /*17ec0*/  SYNCS.PHASECHK.TRANS64.TRYWAIT P1, [R5+URZ+0x38860], R0 ;  /* 0x03886000050075a7 */ /* 0x0044e4000802017f */
[----:B---3--:R-:W-:Y:S05]  /*17ed0*/  @!P1 NANOSLEEP.SYNCS 0x989680 ;  /* 0x009896800000995d */ /* 0x008fea0003900000 */
[----:B------:R-:W3:Y:S02]  /*17ee0*/  @!P1 SYNCS.PHASECHK.TRANS64 P1, [R5+URZ+0x38860], R0 ;  /* 0x03886000050095a7 */ /* 0x000ee4000802007f */
[----:B---3--:R-:W-:Y:S05]  /*17ef0*/  @!P1 BRA `(.L_x_2811) ;  /* 0xfffffffc00f09947 */ /* 0x008fea000383ffff */
[----:B------:R-:W-:Y:S05]  /*17f00*/  BRA `(.L_x_2927) ;  /* 0xffffffc400247947 */ /* 0x000fea000383ffff */
.L_x_2813:
[----:B---3--:R3:W4:Y:S02]  /*17f10*/  SYNCS.PHASECHK.TRANS64.TRYWAIT P1, [R23+URZ+0x38860], R2 ;  /* 0x03886002170075a7 */ /* 0x008724000802017f */
[----:B----4-:R-:W-:Y:S05]  /*17f20*/  @!P1 NANOSLEEP.SYNCS 0x989680 ;  /* 0x009896800000995d */ /* 0x010fea0003900000 */
[----:B------:R-:W4:Y:S02]  /*17f30*/  @!P1 SYNCS.PHASECHK.TRANS64 P1, [R23+URZ+0x38860], R2 ;  /* 0x03886002170095a7 */ /* 0x000f24000802007f */
[----:B----4-:R-:W-:Y:S05]  /*17f40*/  @!P1 BRA `(.L_x_2813) ;  /* 0xfffffffc00f09947 */ /* 0x010fea000383ffff */
[----:B------:R-:W-:Y:S05]  /*17f50*/  BRA `(.L_x_2928) ;  /* 0xffffffc400207947 */ /* 0x000fea000383ffff */
.L_x_2815:
[----:B----4-:R4:W0:Y:S02]  /*17f60*/  SYNCS.PHASECHK.TRANS64.TRYWAIT P1, [R5+URZ+0x38880], R0 ;  /* 0x03888000050075a7 */ /* 0x010824000802017f */
[----:B0-----:R-:W-:Y:S05]  /*17f70*/  @!P1 NANOSLEEP.SYNCS 0x989680 ;  /* 0x009896800000995d */ /* 0x001fea0003900000 */
[----:B------:R-:W0:Y:S02]  /*17f80*/  @!P1 SYNCS.PHASECHK.TRANS64 P1, [R5+URZ+0x38880], R0 ;  /* 0x03888000050095a7 */ /* 0x000e24000802007f */
[----:B0-----:R-:W-:Y:S05]  /*17f90*/  @!P1 BRA `(.L_x_2815) ;  /* 0xfffffffc00f09947 */ /* 0x001fea000383ffff */
[----:B------:R-:W-:Y:S05]  /*17fa0*/  BRA `(.L_x_2929) ;  /* 0xffffffc4001c7947 */ /* 0x000fea000383ffff */
.L_x_2930:
        /* <DEDUP_REMOVED lines=13> */
.L_x_3637:


//--------------------- .text._ZN7cutlass13device_kernelIN5flash11enable_sm90INS1_16FlashAttnFwdSm90INS1_25CollectiveMainloopFwdSm90ILi2EN4cute5tupleIJNS5_1CILi1EEES8_S8_EEENS6_IJNS7_ILi128EEESA_NS7_ILi256EEEEEELi256ENS_12float_e4m3_tEfNS_4arch4Sm90ELb1ELb0ELb0ELb1ELb1ELb1ELb0ELb1ELb0ELb1ELb0ELb0EEENS1_21CollectiveEpilogueFwdINS6_IJSA_SB_SA_EEES9_NS_10bfloat16_tESF_Li256ELb1ELb1ELb0ELb1EEENS1_36VarlenDynamicPersistentTileSchedulerILi128ELi128ELi256ELi128ELb0ELb1ELb1ELb1ELb1ELb1EEEEEEEEEvNT_6ParamsE --------------------------
	.section	.text._ZN7cutlass13device_kernelIN5flash11enable_sm90INS1_16FlashAttnFwdSm90INS1_25CollectiveMainloopFwdSm90ILi2EN4cute5tupleIJNS5_1CILi1EEES8_S8_EEENS6_IJNS7_ILi128EEESA_NS7_ILi256EEEEEELi256ENS_12float_e4m3_tEfNS_4arch4Sm90ELb1ELb0ELb0ELb1ELb1ELb1ELb0ELb1ELb0ELb1ELb0ELb0EEENS1_21CollectiveEpilogueFwdINS6_IJSA_SB_SA_EEES9_NS_10bfloat16_tESF_Li256ELb1ELb1ELb0ELb1EEENS1_36VarlenDynamicPersistentTileSchedulerILi128ELi128ELi256ELi128ELb0ELb1ELb1ELb1ELb1ELb1EEEEEEEEEvNT_6ParamsE,"ax",@progbits
	.align	128
.text._ZN7cutlass13device_kernelIN5flash11enable_sm90INS1_16FlashAttnFwdSm90INS1_25CollectiveMainloopFwdSm90ILi2EN4cute5tupleIJNS5_1CILi1EEES8_S8_EEENS6_IJNS7_ILi128EEESA_NS7_ILi256EEEEEELi256ENS_12float_e4m3_tEfNS_4arch4Sm90ELb1ELb0ELb0ELb1ELb1ELb1ELb0ELb1ELb0ELb1ELb0ELb0EEENS1_21CollectiveEpilogueFwdINS6_IJSA_SB_SA_EEES9_NS_10bfloat16_tESF_Li256ELb1ELb1ELb0ELb1EEENS1_36VarlenDynamicPersistentTileSchedulerILi128ELi128ELi256ELi128ELb0ELb1ELb1ELb1ELb1ELb1EEEEEEEEEvNT_6ParamsE:
        .type           _ZN7cutlass13device_kernelIN5flash11enable_sm90INS1_16FlashAttnFwdSm90INS1_25CollectiveMainloopFwdSm90ILi2EN4cute5tupleIJNS5_1CILi1EEES8_S8_EEENS6_IJNS7_ILi128EEESA_NS7_ILi256EEEEEELi256ENS_12float_e4m3_tEfNS_4arch4Sm90ELb1ELb0ELb0ELb1ELb1ELb1ELb0ELb1ELb0ELb1ELb0ELb0EEENS1_21CollectiveEpilogueFwdINS6_IJSA_SB_SA_EEES9_NS_10bfloat16_tESF_Li256ELb1ELb1ELb0ELb1EEENS1_36VarlenDynamicPersistentTileSchedulerILi128ELi128ELi256ELi128ELb0ELb1ELb1ELb1ELb1ELb1EEEEEEEEEvNT_6ParamsE,@function
        .size           _ZN7cutlass13device_kernelIN5flash11enable_sm90INS1_16FlashAttnFwdSm90INS1_25CollectiveMainloopFwdSm90ILi2EN4cute5tupleIJNS5_1CILi1EEES8_S8_EEENS6_IJNS7_ILi128EEESA_NS7_ILi256EEEEEELi256ENS_12float_e4m3_tEfNS_4arch4Sm90ELb1ELb0ELb0ELb1ELb1ELb1ELb0ELb1ELb0ELb1ELb0ELb0EEENS1_21CollectiveEpilogueFwdINS6_IJSA_SB_SA_EEES9_NS_10bfloat16_tESF_Li256ELb1ELb1ELb0ELb1EEENS1_36VarlenDynamicPersistentTileSchedulerILi128ELi128ELi256ELi128ELb0ELb1ELb1ELb1ELb1ELb1EEEEEEEEEvNT_6ParamsE,(.L_x_3638 - _ZN7cutlass13device_kernelIN5flash11enable_sm90INS1_16FlashAttnFwdSm90INS1_25CollectiveMainloopFwdSm90ILi2EN4cute5tupleIJNS5_1CILi1EEES8_S8_EEENS6_IJNS7_ILi128EEESA_NS7_ILi256EEEEEELi256ENS_12float_e4m3_tEfNS_4arch4Sm90ELb1ELb0ELb0ELb1ELb1ELb1ELb0ELb1ELb0ELb1ELb0ELb0EEENS1_21CollectiveEpilogueFwdINS6_IJSA_SB_SA_EEES9_NS_10bfloat16_tESF_Li256ELb1ELb1ELb0ELb1EEENS1_36VarlenDynamicPersistentTileSchedulerILi128ELi128ELi256ELi128ELb0ELb1ELb1ELb1ELb1ELb1EEEEEEEEEvNT_6ParamsE)
        .other          _ZN7cutlass13device_kernelIN5flash11enable_sm90INS1_16FlashAttnFwdSm90INS1_25CollectiveMainloopFwdSm90ILi2EN4cute5tupleIJNS5_1CILi1EEES8_S8_EEENS6_IJNS7_ILi128EEESA_NS7_ILi256EEEEEELi256ENS_12float_e4m3_tEfNS_4arch4Sm90ELb1ELb0ELb0ELb1ELb1ELb1ELb0ELb1ELb0ELb1ELb0ELb0EEENS1_21CollectiveEpilogueFwdINS6_IJSA_SB_SA_EEES9_NS_10bfloat16_tESF_Li256ELb1ELb1ELb0ELb1EEENS1_36VarlenDynamicPersistentTileSchedulerILi128ELi128ELi256ELi128ELb0ELb1ELb1ELb1ELb1ELb1EEEEEEEEEvNT_6ParamsE,@"STO_CUDA_ENTRY STV_DEFAULT"
_ZN7cutlass13device_kernelIN5flash11enable_sm90INS1_16FlashAttnFwdSm90INS1_25CollectiveMainloopFwdSm90ILi2EN4cute5tupleIJNS5_1CILi1EEES8_S8_EEENS6_IJNS7_ILi128EEESA_NS7_ILi256EEEEEELi256ENS_12float_e4m3_tEfNS_4arch4Sm90ELb1ELb0ELb0ELb1ELb1ELb1ELb0ELb1ELb0ELb1ELb0ELb0EEENS1_21CollectiveEpilogueFwdINS6_IJSA_SB_SA_EEES9_NS_10bfloat16_tESF_Li256ELb1ELb1ELb0ELb1EEENS1_36VarlenDynamicPersistentTileSchedulerILi128ELi128ELi256ELi128ELb0ELb1ELb1ELb1ELb1ELb1EEEEEEEEEvNT_6ParamsE:
        /* <DEDUP_REMOVED lines=18> */
.L_x_2932:
[----:B------:R-:W-:Y:S05]  /*0120*/  BSYNC B0 ;  /* 0x0000000000007941 */ /* 0x000fea0003800000 */
.L_x_2931:
        /* <DEDUP_REMOVED lines=41> */
.L_x_2933:
        /* <DEDUP_REMOVED lines=22> */
.L_x_2934:
        /* <DEDUP_REMOVED lines=18> */
.L_x_2935:
        /* <DEDUP_REMOVED lines=22> */
.L_x_2936:
        /* <DEDUP_REMOVED lines=23> */
.L_x_2937:
        /* <DEDUP_REMOVED lines=10> */
.L_x_2940:
[----:B------:R-:W-:-:S08]  /*09b0*/  NOP ;  /* 0x0000000000007918 */ /* 0x000fd00000000000 */
[----:B------:R-:W1:Y:S02]  /*09c0*/  USETMAXREG.TRY_ALLOC.CTAPOOL UP0, 0xe8 ;  /* 0x000000e8000079c8 */ /* 0x000e640008000600 */
[----:B-1----:R-:W-:-:S13]  /*09d0*/  PLOP3.LUT P0, PT, PT, PT, UP0, 0x80, 0x0 ;  /* 0x000000000000781c */ /* 0x002fda0003f0f008 */
[----:B------:R-:W-:Y:S05]  /*09e0*/  @!P0 BRA `(.L_x_2940) ;  /* 0xfffffffc00f08947 */ /* 0x000fea000383ffff */
[----:B------:R-:W2:Y:S01]  /*09f0*/  LDL.LU R0, [R1] ;  /* 0x0000000001007983 */ /* 0x000ea20000300800 */
[----:B------:R-:W1:Y:S01]  /*0a00*/  S2R R2, SR_TID.X ;  /* 0x0000000000027919 */ /* 0x000e620000002100 */
[----:B------:R-:W3:Y:S01]  /*0a10*/  S2UR UR38, SR_CgaCtaId ;  /* 0x00000000002679c3 */ /* 0x000ee20000008800 */
[----:B------:R-:W-:Y:S01]  /*0a20*/  UMOV UR4, 0x400 ;  /* 0x0000040000047882 */ /* 0x000fe20000000000 */
[----:B-1----:R-:W-:-:S06]  /*0a30*/  SHF.R.U32.HI R2, RZ, 0x7, R2 ;  /* 0x00000007ff027819 */ /* 0x002fcc0000011602 */
[----:B------:R-:W-:Y:S06]  /*0a40*/  BAR.ARV 0x8, 0x180 ;  /* 0x0206000000007b1d */ /* 0x000fec0000002000 */
[----:B------:R-:W-:-:S13]  /*0a50*/  ISETP.NE.AND P0, PT, R2, 0x1, PT ;  /* 0x000000010200780c */ /* 0x000fda0003f05270 */
[----:B------:R-:W-:Y:S08]  /*0a60*/  @!P0 BAR.ARV 0x9, 0x100 ;  /* 0x0244000000008b1d */ /* 0x000ff00000002000 */
[----:B------:R-:W-:Y:S01]  /*0a70*/  BAR.SYNC.DEFER_BLOCKING 0x5, 0x180 ;  /* 0x0146000000007b1d */ /* 0x000fe20000010000 */
[----:B---3--:R-:W-:-:S06]  /*0a80*/  ULEA UR4, UR38, UR4, 0x18 ;  /* 0x0000000426047291 */ /* 0x008fcc000f8ec03f */
[----:B------:R-:W-:Y:S01]  /*0a90*/  IMAD.U32 R22, RZ, RZ, UR4 ;  /* 0x00000004ff167e24 */ /* 0x000fe2000f8e00ff */
[----:B------:R-:W-:-:S04]  /*0aa0*/  ULDC UR4, c[0x0][0xc3c] ;  /* 0x00030f0000047ab9 */ /* 0x000fc80000000800 */
[----:B------:R-:W1:Y:S01]  /*0ab0*/  LDS.128 R216, [R22+0x388d0] ;  /* 0x0388d00016d87984 */ /* 0x000e620000000c00 */
[----:B------:R-:W-:Y:S06]  /*0ac0*/  BAR.ARV 0x4, 0x180 ;  /* 0x0106000000007b1d */ /* 0x000fec0000002000 */
[----:B--2---:R-:W-:-:S04]  /*0ad0*/  LOP3.LUT R0, R0, 0xffffffef, RZ, 0xc0, !PT ;  /* 0xffffffef00007812 */ /* 0x004fc800078ec0ff */
[----:B------:R-:W-:-:S05]  /*0ae0*/  @P0 LOP3.LUT R0, R0, 0x10, RZ, 0xfc, !PT ;  /* 0x0000001000000812 */ /* 0x000fca00078efcff */
[----:B------:R2:W-:Y:S01]  /*0af0*/  STL [R1], R0 ;  /* 0x0000000001007387 */ /* 0x0005e20000100800 */
[----:B-1----:R-:W-:-:S13]  /*0b00*/  ISETP.GE.AND P0, PT, R219, UR4, PT ;  /* 0x00000004db007c0c */ /* 0x002fda000bf06270 */
[----:B--2---:R-:W-:Y:S05]  /*0b10*/  @P0 BRA `(.L_x_2941) ;  /* 0x0000029800f40947 */ /* 0x004fea0003800000 */
[----:B------:R-:W2:Y:S01]  /*0b20*/  LDL R2, [R1+0x4c] ;  /* 0x00004c0001027983 */ /* 0x000ea20000100800 */
[----:B------:R-:W-:Y:S01]  /*0b30*/  R2UR UR4, R22 ;  /* 0x00000000160472ca */ /* 0x000fe200000e0000 */
[----:B------:R-:W-:Y:S01]  /*0b40*/  IMAD.MOV.U32 R23, RZ, RZ, RZ ;  /* 0x000000ffff177224 */ /* 0x000fe200078e00ff */
[----:B------:R-:W-:Y:S01]  /*0b50*/  CS2R R222, SRZ ;  /* 0x0000000000de7805 */ /* 0x000fe2000001ff00 */
[----:B------:R-:W1:Y:S01]  /*0b60*/  S2R R0, SR_TID.X ;  /* 0x0000000000007919 */ /* 0x000e620000002100 */
[----:B------:R-:W-:-:S09]  /*0b70*/  IMAD.MOV.U32 R224, RZ, RZ, RZ ;  /* 0x000000ffffe07224 */ /* 0x000fd200078e00ff */
[----:B------:R-:W-:Y:S01]  /*0b80*/  UIADD3 UR4, UR4, 0x20400, URZ ;  /* 0x0002040004047890 */ /* 0x000fe2000fffe03f */
[----:B-1----:R-:W-:-:S05]  /*0b90*/  VIADD R9, R0, 0xffffff80 ;  /* 0xffffff8000097836 */ /* 0x002fca0000000000 */
[----:B------:R-:W-:-:S04]  /*0ba0*/  SHF.R.S32.HI R0, RZ, 0x1f, R9 ;  /* 0x0000001fff007819 */ /* 0x000fc80000011409 */
[CC--:B------:R-:W-:Y:S02]  /*0bb0*/  LEA.HI R4, R0.reuse, R9.reuse, RZ, 0x4 ;  /* 0x0000000900047211 */ /* 0x0c0fe400078f20ff */
[----:B------:R-:W-:Y:S02]  /*0bc0*/  LEA.HI R5, R0, R9, RZ, 0x5 ;  /* 0x0000000900057211 */ /* 0x000fe400078f28ff */
[----:B------:R-:W-:-:S03]  /*0bd0*/  SHF.R.S32.HI R7, RZ, 0x4, R4 ;  /* 0x00000004ff077819 */ /* 0x000fc60000011404 */
[----:B------:R-:W-:Y:S01]  /*0be0*/  IMAD.SHL.U32 R6, R5, 0x20, RZ ;  /* 0x0000002005067824 */ /* 0x000fe200078e00ff */
[C---:B------:R-:W-:Y:S02]  /*0bf0*/  LOP3.LUT R5, R4.reuse, 0x3fffff0, RZ, 0xc0, !PT ;  /* 0x03fffff004057812 */ /* 0x040fe400078ec0ff */
[----:B------:R-:W-:Y:S02]  /*0c00*/  LEA.HI R4, R4, R7, RZ, 0x1 ;  /* 0x0000000704047211 */ /* 0x000fe400078f08ff */
[----:B------:R-:W-:Y:S01]  /*0c10*/  LOP3.LUT R6, R6, 0xfffffc00, RZ, 0xc0, !PT ;  /* 0xfffffc0006067812 */ /* 0x000fe200078ec0ff */
[----:B------:R-:W-:Y:S01]  /*0c20*/  IMAD.IADD R5, R9, 0x1, -R5 ;  /* 0x0000000109057824 */ /* 0x000fe200078e0a05 */
[----:B------:R-:W-:-:S04]  /*0c30*/  LOP3.LUT R4, R4, 0x1ffffffe, RZ, 0xc0, !PT ;  /* 0x1ffffffe04047812 */ /* 0x000fc800078ec0ff */
[----:B------:R-:W-:Y:S01]  /*0c40*/  LEA R6, R5, R6, 0x6 ;  /* 0x0000000605067211 */ /* 0x000fe200078e30ff */
[----:B------:R-:W-:Y:S01]  /*0c50*/  IMAD.IADD R7, R7, 0x1, -R4 ;  /* 0x0000000107077824 */ /* 0x000fe200078e0a04 */
[----:B------:R-:W-:-:S03]  /*0c60*/  LEA.HI R4, R0, R9, RZ, 0x6 ;  /* 0x0000000900047211 */ /* 0x000fc600078f30ff */
[----:B------:R-:W-:Y:S02]  /*0c70*/  IMAD R6, R7, 0x8, R6 ;  /* 0x0000000807067824 */ /* 0x000fe400078e0206 */
[----:B------:R-:W-:-:S03]  /*0c80*/  IMAD.SHL.U32 R4, R4, 0x10, RZ ;  /* 0x0000001004047824 */ /* 0x000fc600078e00ff */
[----:B------:R1:W-:Y:S02]  /*0c90*/  STL [R1+0x44], R6 ;  /* 0x0000440601007387 */ /* 0x0003e40000100800 */
[----:B------:R-:W-:Y:S02]  /*0ca0*/  LOP3.LUT R14, R4, 0xfffffc00, RZ, 0xc0, !PT ;  /* 0xfffffc00040e7812 */ /* 0x000fe400078ec0ff */
[----:B--2---:R-:W-:Y:S02]  /*0cb0*/  R2UR UR5, R2 ;  /* 0x00000000020572ca */ /* 0x004fe400000e0000 */
[----:B------:R-:W-:-:S04]  /*0cc0*/  LEA.HI R2, R0, R9, RZ, 0x7 ;  /* 0x0000000900027211 */ /* 0x000fc800078f38ff */
[----:B0-----:R-:W-:-:S04]  /*0cd0*/  SHF.R.S32.HI R3, RZ, 0x7, R2 ;  /* 0x00000007ff037819 */ /* 0x001fc80000011402 */
[C---:B------:R-:W-:Y:S02]  /*0ce0*/  LEA.HI R8, R2.reuse, R3, RZ, 0x1 ;  /* 0x0000000302087211 */ /* 0x040fe400078f08ff */
[----:B------:R-:W-:Y:S01]  /*0cf0*/  LOP3.LUT R2, R2, 0xffffff80, RZ, 0xc0, !PT ;  /* 0xffffff8002027812 */ /* 0x000fe200078ec0ff */
[----:B------:R-:W-:Y:S01]  /*0d00*/  ULOP3.LUT UR60, UR5, 0x1, URZ, 0xfc, !UPT ;  /* 0x00000001053c7892 */ /* 0x000fe2000f8efc3f */
[----:B------:R-:W-:-:S03]  /*0d10*/  LOP3.LUT R8, R8, 0x3fffffe, RZ, 0xc0, !PT ;  /* 0x03fffffe08087812 */ /* 0x000fc600078ec0ff */
[----:B------:R-:W-:Y:S02]  /*0d20*/  IMAD.IADD R2, R9, 0x1, -R2 ;  /* 0x0000000109027824 */ /* 0x000fe400078e0a02 */
[----:B------:R-:W-:Y:S01]  /*0d30*/  IMAD.IADD R8, R3, 0x1, -R8 ;  /* 0x0000000103087824 */ /* 0x000fe200078e0a08 */
[CC--:B------:R-:W-:Y:S02]  /*0d40*/  LEA.HI R3, R0.reuse, R9.reuse, RZ, 0x3 ;  /* 0x0000000900037211 */ /* 0x0c0fe400078f18ff */
[----:B------:R-:W-:Y:S02]  /*0d50*/  LEA.HI R0, R0, R9, RZ, 0x2 ;  /* 0x0000000900007211 */ /* 0x000fe400078f10ff */
[----:B------:R-:W-:Y:S02]  /*0d60*/  SHF.R.S32.HI R221, RZ, 0x3, R3 ;  /* 0x00000003ffdd7819 */ /* 0x000fe40000011403 */
[----:B------:R-:W-:Y:S02]  /*0d70*/  LOP3.LUT R5, R0, 0xfffffffc, RZ, 0xc0, !PT ;  /* 0xfffffffc00057812 */ /* 0x000fe400078ec0ff */
[----:B------:R-:W-:Y:S01]  /*0d80*/  LOP3.LUT R3, R3, 0xfffffff8, RZ, 0xc0, !PT ;  /* 0xfffffff803037812 */ /* 0x000fe200078ec0ff */
[----:B------:R-:W-:-:S02]  /*0d90*/  IMAD.SHL.U32 R0, R221, 0x80, RZ ;  /* 0x00000080dd007824 */ /* 0x000fc400078e00ff */
[C---:B------:R-:W-:Y:S01]  /*0da0*/  IMAD.IADD R12, R9.reuse, 0x1, -R5 ;  /* 0x00000001090c7824 */ /* 0x040fe200078e0a05 */
[----:B------:R-:W-:Y:S02]  /*0db0*/  IADD3 R3, R9, -R3, RZ ;  /* 0x8000000309037210 */ /* 0x000fe40007ffe0ff */
[----:B------:R-:W-:Y:S02]  /*0dc0*/  LOP3.LUT R5, R0, 0x380, RZ, 0xc0, !PT ;  /* 0x0000038000057812 */ /* 0x000fe400078ec0ff */
[----:B------:R-:W-:Y:S01]  /*0dd0*/  SHF.R.S32.HI R9, RZ, 0x1f, R2 ;  /* 0x0000001fff097819 */ /* 0x000fe20000011402 */
[----:B------:R-:W-:Y:S01]  /*0de0*/  IMAD.SHL.U32 R16, R3, 0x10, RZ ;  /* 0x0000001003107824 */ /* 0x000fe200078e00ff */
[----:B------:R-:W-:Y:S02]  /*0df0*/  LEA.HI R0, R12, R12, RZ, 0x1 ;  /* 0x0000000c0c007211 */ /* 0x000fe400078f08ff */
[----:B------:R-:W-:Y:S02]  /*0e00*/  LEA.HI R4, R9, R2, RZ, 0x2 ;  /* 0x0000000209047211 */ /* 0x000fe400078f10ff */
[----:B------:R-:W-:-:S02]  /*0e10*/  LOP3.LUT R13, R0, 0x1ffffffe, RZ, 0xc0, !PT ;  /* 0x1ffffffe000d7812 */ /* 0x000fc400078ec0ff */
[----:B------:R-:W-:Y:S02]  /*0e20*/  LOP3.LUT R0, R5, 0x70, R16, 0xf8, !PT ;  /* 0x0000007005007812 */ /* 0x000fe400078ef810 */
[----:B------:R-:W-:Y:S01]  /*0e30*/  SHF.R.U32.HI R5, RZ, 0x3, R5 ;  /* 0x00000003ff057819 */ /* 0x000fe20000011605 */
[----:B------:R-:W-:Y:S01]  /*0e40*/  IMAD.IADD R13, R12, 0x1, -R13 ;  /* 0x000000010c0d7824 */ /* 0x000fe200078e0a0d */
[--C-:B------:R-:W-:Y:S01]  /*0e50*/  SHF.R.S32.HI R10, RZ, 0x2, R4.reuse ;  /* 0x00000002ff0a7819 */ /* 0x100fe20000011404 */
[C---:B------:R-:W-:Y:S01]  /*0e60*/  VIADD R12, R221.reuse, 0x60 ;  /* 0x00000060dd0c7836 */ /* 0x040fe20000000000 */
[----:B------:R-:W-:Y:S02]  /*0e70*/  SHF.R.S32.HI R11, RZ, 0x1f, R4 ;  /* 0x0000001fff0b7819 */ /* 0x000fe40000011404 */
[----:B------:R-:W-:Y:S01]  /*0e80*/  LOP3.LUT R7, R4, 0x7ffffffc, RZ, 0xc0, !PT ;  /* 0x7ffffffc04077812 */ /* 0x000fe200078ec0ff */
[C---:B------:R-:W-:Y:S01]  /*0e90*/  VIADD R4, R221.reuse, 0x40 ;  /* 0x00000040dd047836 */ /* 0x040fe20000000000 */
[----:B------:R-:W-:Y:S01]  /*0ea0*/  LOP3.LUT R5, R14, R0, R5, 0xf6, !PT ;  /* 0x000000000e057212 */ /* 0x000fe200078ef605 */
[----:B------:R-:W-:Y:S01]  /*0eb0*/  VIADD R0, R221, 0x20 ;  /* 0x00000020dd007836 */ /* 0x000fe20000000000 */
[----:B------:R-:W-:-:S02]  /*0ec0*/  LEA.HI R11, R11, R10, RZ, 0x3 ;  /* 0x0000000a0b0b7211 */ /* 0x000fc400078f18ff */
[----:B------:R-:W-:Y:S01]  /*0ed0*/  LEA.HI R9, R9, R2, RZ, 0x5 ;  /* 0x0000000209097211 */ /* 0x000fe200078f28ff */
[----:B------:R-:W-:Y:S01]  /*0ee0*/  IMAD.IADD R2, R2, 0x1, -R7 ;  /* 0x0000000102027824 */ /* 0x000fe200078e0a07 */
[----:B------:R-:W-:Y:S02]  /*0ef0*/  LOP3.LUT R11, R11, 0xfffffff8, RZ, 0xc0, !PT ;  /* 0xfffffff80b0b7812 */ /* 0x000fe400078ec0ff */
[----:B------:R-:W-:Y:S02]  /*0f00*/  SHF.R.S32.HI R7, RZ, 0x1f, R0 ;  /* 0x0000001fff077819 */ /* 0x000fe40000011400 */
[----:B------:R0:W-:Y:S01]  /*0f10*/  STL [R1+0x28], R2 ;  /* 0x0000280201007387 */ /* 0x0001e20000100800 */
[----:B------:R-:W-:Y:S02]  /*0f20*/  IADD3 R10, R10, -R11, RZ ;  /* 0x8000000b0a0a7210 */ /* 0x000fe40007ffe0ff */
[----:B------:R-:W-:Y:S02]  /*0f30*/  SHF.R.S32.HI R11, RZ, 0x1f, R4 ;  /* 0x0000001fff0b7819 */ /* 0x000fe40000011404 */
[----:B------:R-:W-:-:S02]  /*0f40*/  SHF.R.S32.HI R9, RZ, 0x5, R9 ;  /* 0x00000005ff097819 */ /* 0x000fc40000011409 */
[----:B-1----:R-:W-:Y:S01]  /*0f50*/  LEA.HI R6, R11, R4, RZ, 0x3 ;  /* 0x000000040b067211 */ /* 0x002fe200078f18ff */
[----:B------:R-:W-:Y:S01]  /*0f60*/  IMAD.SHL.U32 R4, R4, 0x80, RZ ;  /* 0x0000008004047824 */ /* 0x000fe200078e00ff */
[----:B0-----:R-:W-:Y:S01]  /*0f70*/  LEA.HI R2, R7, R0, RZ, 0x3 ;  /* 0x0000000007027211 */ /* 0x001fe200078f18ff */
[----:B------:R-:W-:Y:S01]  /*0f80*/  IMAD.SHL.U32 R0, R0, 0x80, RZ ;  /* 0x0000008000007824 */ /* 0x000fe200078e00ff */
[----:B------:R-:W-:Y:S01]  /*0f90*/  SHF.R.S32.HI R7, RZ, 0x1f, R12 ;  /* 0x0000001fff077819 */ /* 0x000fe2000001140c */
[----:B------:R-:W-:Y:S01]  /*0fa0*/  IMAD R9, R9, 0x10, R10 ;  /* 0x0000001009097824 */ /* 0x000fe200078e020a */
[----:B------:R-:W-:Y:S01]  /*0fb0*/  LOP3.LUT R11, R4, 0x380, RZ, 0xc0, !PT ;  /* 0x00000380040b7812 */ /* 0x000fe200078ec0ff */
[----:B------:R-:W-:Y:S01]  /*0fc0*/  IMAD.SHL.U32 R2, R2, 0x80, RZ ;  /* 0x0000008002027824 */ /* 0x000fe200078e00ff */
[----:B------:R-:W-:Y:S01]  /*0fd0*/  LEA.HI R14, R7, R12, RZ, 0x3 ;  /* 0x0000000c070e7211 */ /* 0x000fe200078f18ff */
[----:B------:R-:W-:Y:S01]  /*0fe0*/  IMAD.SHL.U32 R12, R12, 0x80, RZ ;  /* 0x000000800c0c7824 */ /* 0x000fe200078e00ff */
[----:B------:R-:W-:Y:S01]  /*0ff0*/  LOP3.LUT R7, R0, 0x380, RZ, 0xc0, !PT ;  /* 0x0000038000077812 */ /* 0x000fe200078ec0ff */
[----:B------:R-:W-:Y:S01]  /*1000*/  IMAD R8, R8, 0x40, R9 ;  /* 0x0000004008087824 */ /* 0x000fe200078e0209 */
[----:B------:R-:W-:Y:S01]  /*1010*/  SHF.L.U32 R6, R6, 0x7, RZ ;  /* 0x0000000706067819 */ /* 0x000fe200000006ff */
[----:B------:R-:W-:Y:S01]  /*1020*/  IMAD.SHL.U32 R14, R14, 0x80, RZ ;  /* 0x000000800e0e7824 */ /* 0x000fe200078e00ff */
[----:B------:R-:W-:-:S02]  /*1030*/  SHF.R.U32.HI R0, RZ, 0x3, R7 ;  /* 0x00000003ff007819 */ /* 0x000fc40000011607 */
[--C-:B------:R-:W-:Y:S02]  /*1040*/  LOP3.LUT R17, R7, 0x70, R16.reuse, 0xf8, !PT ;  /* 0x0000007007117812 */ /* 0x100fe400078ef810 */
[----:B------:R-:W-:Y:S02]  /*1050*/  LOP3.LUT R21, R2, 0xfffffc00, RZ, 0xc0, !PT ;  /* 0xfffffc0002157812 */ /* 0x000fe400078ec0ff */
[----:B------:R-:W-:Y:S02]  /*1060*/  LOP3.LUT R15, R12, 0x380, RZ, 0xc0, !PT ;  /* 0x000003800c0f7812 */ /* 0x000fe400078ec0ff */
[----:B------:R-:W-:Y:S01]  /*1070*/  SHF.R.U32.HI R4, RZ, 0x3, R11 ;  /* 0x00000003ff047819 */ /* 0x000fe2000001160b */
[----:B------:R-:W-:Y:S01]  /*1080*/  STL [R1+0x1c], R21 ;  /* 0x00001c1501007387 */ /* 0x000fe20000100800 */
[----:B------:R-:W-:Y:S02]  /*1090*/  LOP3.LUT R19, R11, 0x70, R16, 0xf8, !PT ;  /* 0x000000700b137812 */ /* 0x000fe400078ef810 */
[----:B------:R-:W-:-:S02]  /*10a0*/  LOP3.LUT R20, R6, 0xfffffc00, RZ, 0xc0, !PT ;  /* 0xfffffc0006147812 */ /* 0x000fc400078ec0ff */
[----:B------:R-:W-:Y:S02]  /*10b0*/  LOP3.LUT R18, R14, 0xfffffc00, RZ, 0xc0, !PT ;  /* 0xfffffc000e127812 */ /* 0x000fe400078ec0ff */
[----:B------:R-:W-:Y:S01]  /*10c0*/  LOP3.LUT R11, R21, R17, R0, 0xf6, !PT ;  /* 0x00000011150b7212 */ /* 0x000fe200078ef600 */
[----:B------:R-:W-:Y:S01]  /*10d0*/  IMAD R0, R13, 0x8, R8 ;  /* 0x000000080d007824 */ /* 0x000fe200078e0208 */
[----:B------:R-:W-:Y:S01]  /*10e0*/  SHF.R.U32.HI R7, RZ, 0x3, R15 ;  /* 0x00000003ff077819 */ /* 0x000fe2000001160f */
[----:B------:R-:W-:Y:S01]  /*10f0*/  STL [R1+0x18], R20 ;  /* 0x0000181401007387 */ /* 0x000fe20000100800 */
[----:B------:R-:W-:Y:S02]  /*1100*/  LOP3.LUT R2, R15, 0x70, R16, 0xf8, !PT ;  /* 0x000000700f027812 */ /* 0x000fe400078ef810 */
[----:B------:R-:W-:Y:S01]  /*1110*/  LOP3.LUT R9, R20, R19, R4, 0xf6, !PT ;  /* 0x0000001314097212 */ /* 0x000fe200078ef604 */
[----:B------:R0:W-:Y:S01]  /*1120*/  STL [R1+0x14], R18 ;  /* 0x0000141201007387 */ /* 0x0001e20000100800 */
[----:B------:R-:W-:Y:S01]  /*1130*/  LOP3.LUT R7, R18, R2, R7, 0xf6, !PT ;  /* 0x0000000212077212 */ /* 0x000fe200078ef607 */
[----:B------:R-:W-:Y:S01]  /*1140*/  IMAD.U32 R2, RZ, RZ, UR4 ;  /* 0x00000004ff027e24 */ /* 0x000fe2000f8e00ff */
[----:B------:R-:W-:Y:S01]  /*1150*/  SHF.R.S32.HI R17, RZ, 0x1f, R16 ;  /* 0x0000001fff117819 */ /* 0x000fe20000011410 */
[----:B------:R1:W-:Y:S01]  /*1160*/  STL [R1+0x24], R0 ;  /* 0x0000240001007387 */ /* 0x0003e20000100800 */
[----:B------:R-:W-:-:S02]  /*1170*/  IMAD.SHL.U32 R19, R3, 0x8, RZ ;  /* 0x0000000803137824 */ /* 0x000fc400078e00ff */
[----:B------:R-:W-:Y:S01]  /*1180*/  IMAD.IADD R3, R22, 0x1, R11 ;  /* 0x0000000116037824 */ /* 0x000fe200078e020b */
[----:B------:R-:W-:Y:S01]  /*1190*/  STL [R1+0x34], RZ ;  /* 0x000034ff01007387 */ /* 0x000fe20000100800 */
[----:B------:R-:W-:Y:S01]  /*11a0*/  VIADD R19, R19, 0x40 ;  /* 0x0000004013137836 */ /* 0x000fe20000000000 */
[----:B0-----:R-:W-:Y:S02]  /*11b0*/  IADD3 R18, R16, 0x80, RZ ;  /* 0x0000008010127810 */ /* 0x001fe40007ffe0ff */
[----:B------:R0:W-:Y:S01]  /*11c0*/  STL [R1+0x48], R2 ;  /* 0x0000480201007387 */ /* 0x0001e20000100800 */
[----:B-1----:R-:W-:Y:S01]  /*11d0*/  IMAD.IADD R0, R22, 0x1, R5 ;  /* 0x0000000116007824 */ /* 0x002fe200078e0205 */
[----:B------:R-:W-:-:S04]  /*11e0*/  SHF.R.S32.HI R220, RZ, 0x1f, R18 ;  /* 0x0000001fffdc7819 */ /* 0x000fc80000011412 */
[----:B------:R1:W-:Y:S01]  /*11f0*/  STL [R1+0x20], R0 ;  /* 0x0000200001007387 */ /* 0x0003e20000100800 */
[----:B0-----:R-:W-:-:S03]  /*1200*/  IMAD.IADD R2, R22, 0x1, R9 ;  /* 0x0000000116027824 */ /* 0x001fc600078e0209 */
[----:B------:R0:W-:Y:S01]  /*1210*/  STL [R1+0x40], R3 ;  /* 0x0000400301007387 */ /* 0x0001e20000100800 */
[----:B-1----:R-:W-:-:S05]  /*1220*/  IMAD.IADD R0, R22, 0x1, R7 ;  /* 0x0000000116007824 */ /* 0x002fca00078e0207 */
[----:B------:R0:W-:Y:S04]  /*1230*/  STL [R1+0x38], R0 ;  /* 0x0000380001007387 */ /* 0x0001e80000100800 */
[----:B------:R0:W-:Y:S02]  /*1240*/  STL [R1+0x3c], R2 ;  /* 0x00003c0201007387 */ /* 0x0001e40000100800 */
.L_x_3162:
[----:B0-----:R-:W0:Y:S02]  /*1250*/  LDC.64 R2, c[0x0][0xc88] ;  /* 0x00032200ff027b82 */ /* 0x001e240000000a00 */
[----:B0-----:R-:W-:-:S05]  /*1260*/  IMAD.WIDE R2, R219, 0x4, R2 ;  /* 0x00000004db027825 */ /* 0x001fca00078e0202 */
[----:B--2--5:R-:W2:Y:S01]  /*1270*/  LDG.E R10, desc[UR36][R2.64] ;  /* 0x00000024020a7981 */ /* 0x024ea2000c1e1900 */
        /* <DEDUP_REMOVED lines=11> */
[----:B------:R-:W-:-:S02]  /*1330*/  @P1 LEA R4, P2, R10, UR4, 0x2 ;  /* 0x000000040a041c11 */ /* 0x000fc4000f8410ff */
[C-C-:B------:R-:W-:Y:S01]  /*1340*/  SHF.L.U64.HI R30, R10.reuse, 0x2, R0.reuse ;  /* 0x000000020a1e7819 */ /* 0x140fe20000010200 */
[----:B------:R0:W-:Y:S01]  /*1350*/  STL [R1+0x30], R0 ;  /* 0x0000300001007387 */ /* 0x0001e20000100800 */
[C---:B------:R-:W-:Y:S02]  /*1360*/  @P1 LEA.HI.X R5, R10.reuse, UR5, R0, 0x2, P2 ;  /* 0x000000050a051c11 */ /* 0x040fe400090f1400 */
[----:B------:R-:W-:Y:S02]  /*1370*/  ISETP.NE.U32.AND P2, PT, RZ, UR8, PT ;  /* 0x00000008ff007c0c */ /* 0x000fe4000bf45070 */
[----:B------:R-:W-:Y:S02]  /*1380*/  SHF.L.U32 R29, R10, 0x2, RZ ;  /* 0x000000020a1d7819 */ /* 0x000fe400000006ff */
[----:B------:R-:W-:Y:S01]  /*1390*/  ISETP.NE.AND.EX P2, PT, RZ, UR9, PT, P2 ;  /* 0x00000009ff007c0c */ /* 0x000fe2000bf45320 */
[----:B------:R-:W-:Y:S01]  /*13a0*/  ULDC UR4, c[0x0][0x288] ;  /* 0x0000a20000047ab9 */ /* 0x000fe20000000800 */
[----:B------:R-:W-:Y:S01]  /*13b0*/  IADD3 R8, P3, R29, UR6, RZ ;  /* 0x000000061d087c10 */ /* 0x000fe2000ff7e0ff */
[----:B0-----:R-:W-:-:S02]  /*13c0*/  IMAD.MOV.U32 R0, RZ, RZ, RZ ;  /* 0x000000ffff007224 */ /* 0x001fc400078e00ff */
[----:B------:R-:W-:Y:S01]  /*13d0*/  IMAD.U32 R216, RZ, RZ, UR4 ;  /* 0x00000004ffd87e24 */ /* 0x000fe2000f8e00ff */
[C---:B------:R-:W-:Y:S01]  /*13e0*/  IADD3.X R9, R30.reuse, UR7, RZ, P3, !PT ;  /* 0x000000071e097c10 */ /* 0x040fe20009ffe4ff */
[----:B------:R-:W-:Y:S02]  /*13f0*/  ULDC.64 UR4, c[0x0][0x418] ;  /* 0x0001060000047ab9 */ /* 0x000fe40000000a00 */
[----:B------:R0:W5:Y:S04]  /*1400*/  @P1 LDG.E R0, desc[UR36][R4.64] ;  /* 0x0000002404001981 */ /* 0x000168000c1e1900 */
        /* <DEDUP_REMOVED lines=13> */
[----:B------:R-:W-:Y:S01]  /*14e0*/  IMAD.U32 R27, RZ, RZ, UR4 ;  /* 0x00000004ff1b7e24 */ /* 0x000fe2000f8e00ff */
[----:B0--34-:R-:W-:Y:S06]  /*14f0*/  @P2 BRA `(.L_x_2942) ;  /* 0x0000000000242947 */ /* 0x019fec0003800000 */
        /* <DEDUP_REMOVED lines=9> */
.L_x_2942:
[----:B------:R-:W-:Y:S01]  /*1590*/  ULDC.64 UR4, c[0x0][0xa20] ;  /* 0x0002880000047ab9 */ /* 0x000fe20000000a00 */
[----:B------:R0:W-:Y:S01]  /*15a0*/  STL [R1+0x2c], R218 ;  /* 0x00002cda01007387 */ /* 0x0001e20000100800 */
[----:B------:R-:W-:-:S04]  /*15b0*/  ISETP.NE.U32.AND P1, PT, RZ, UR4, PT ;  /* 0x00000004ff007c0c */ /* 0x000fc8000bf25070 */
[----:B------:R-:W-:-:S13]  /*15c0*/  ISETP.NE.AND.EX P1, PT, RZ, UR5, PT, P1 ;  /* 0x00000005ff007c0c */ /* 0x000fda000bf25310 */
[----:B0-----:R-:W-:Y:S05]  /*15d0*/  @!P1 BRA `(.L_x_2943) ;  /* 0x0000000000109947 */ /* 0x001fea0003800000 */
[----:B------:R-:W-:-:S04]  /*15e0*/  IADD3 R4, P0, R29, UR4, RZ ;  /* 0x000000041d047c10 */ /* 0x000fc8000ff1e0ff */
[----:B------:R-:W-:-:S05]  /*15f0*/  IADD3.X R5, R30, UR5, RZ, P0, !PT ;  /* 0x000000051e057c10 */ /* 0x000fca00087fe4ff */
[----:B------:R0:W5:Y:S01]  /*1600*/  LDG.E R27, desc[UR36][R4.64] ;  /* 0x00000024041b7981 */ /* 0x000162000c1e1900 */
[----:B------:R-:W-:Y:S05]  /*1610*/  BRA `(.L_x_2944) ;  /* 0x0000000000107947 */ /* 0x000fea0003800000 */
.L_x_2943:
[----:B------:R-:W-:Y:S05]  /*1620*/  @!P0 BRA `(.L_x_2944) ;  /* 0x00000000000c8947 */ /* 0x000fea0003800000 */
[----:B------:R-:W2:Y:S04]  /*1630*/  LDG.E R4, desc[UR36][R8.64] ;  /* 0x0000002408047981 */ /* 0x000ea8000c1e1900 */
[----:B------:R-:W2:Y:S02]  /*1640*/  LDG.E R27, desc[UR36][R8.64+0x4] ;  /* 0x00000424081b7981 */ /* 0x000ea4000c1e1900 */
[----:B--2---:R-:W-:-:S07]  /*1650*/  IMAD.IADD R27, R27, 0x1, -R4 ;  /* 0x000000011b1b7824 */ /* 0x004fce00078e0a04 */
.L_x_2944:
[----:B------:R-:W-:Y:S01]  /*1660*/  ULDC.64 UR4, c[0x0][0xa10] ;  /* 0x0002840000047ab9 */ /* 0x000fe20000000a00 */
[----:B------:R-:W1:Y:S01]  /*1670*/  LDC R9, c[0x0][0x448] ;  /* 0x00011200ff097b82 */ /* 0x000e620000000800 */
[----:B------:R-:W-:-:S04]  /*1680*/  ISETP.NE.U32.AND P0, PT, RZ, UR4, PT ;  /* 0x00000004ff007c0c */ /* 0x000fc8000bf05070 */
[----:B------:R-:W-:Y:S01]  /*1690*/  ISETP.NE.AND.EX P0, PT, RZ, UR5, PT, P0 ;  /* 0x00000005ff007c0c */ /* 0x000fe2000bf05300 */
[----:B------:R-:W-:-:S12]  /*16a0*/  ULDC.64 UR4, c[0x0][0xa30] ;  /* 0x00028c0000047ab9 */ /* 0x000fd80000000a00 */
[----:B0-----:R-:W0:Y:S02]  /*16b0*/  @P0 LDC.64 R4, c[0x0][0xa10] ;  /* 0x00028400ff040b82 */ /* 0x001e240000000a00 */
[----:B0-----:R-:W-:-:S05]  /*16c0*/  @P0 IMAD.WIDE R4, R24, 0x4, R4 ;  /* 0x0000000418040825 */ /* 0x001fca00078e0204 */
[----:B------:R-:W2:Y:S04]  /*16d0*/  @P0 LDG.E R3, desc[UR36][R4.64] ;  /* 0x0000002404030981 */ /* 0x000ea8000c1e1900 */
[----:B------:R0:W2:Y:S01]  /*16e0*/  @P0 LDG.E R8, desc[UR36][R4.64+0x4] ;  /* 0x0000042404080981 */ /* 0x0000a2000c1e1900 */
[----:B------:R-:W-:Y:S01]  /*16f0*/  ISETP.NE.U32.AND P1, PT, RZ, UR4, PT ;  /* 0x00000004ff007c0c */ /* 0x000fe2000bf25070 */
[----:B-----5:R-:W-:-:S03]  /*1700*/  IMAD.MOV.U32 R98, RZ, RZ, R27 ;  /* 0x000000ffff627224 */ /* 0x020fc600078e001b */
[----:B------:R-:W-:-:S13]  /*1710*/  ISETP.NE.AND.EX P1, PT, RZ, UR5, PT, P1 ;  /* 0x00000005ff007c0c */ /* 0x000fda000bf25310 */
[----:B------:R-:W-:-:S04]  /*1720*/  @P1 IADD3 R6, P2, R29, UR4, RZ ;  /* 0x000000041d061c10 */ /* 0x000fc8000ff5e0ff */
[----:B------:R-:W-:-:S05]  /*1730*/  @P1 IADD3.X R7, R30, UR5, RZ, P2, !PT ;  /* 0x000000051e071c10 */ /* 0x000fca00097fe4ff */
[----:B------:R3:W5:Y:S01]  /*1740*/  @P1 LDG.E R98, desc[UR36][R6.64] ;  /* 0x0000002406621981 */ /* 0x000762000c1e1900 */
[----:B-1----:R-:W-:Y:S01]  /*1750*/  ISETP.NE.AND P1, PT, R9, 0x1, PT ;  /* 0x000000010900780c */ /* 0x002fe20003f25270 */
[----:B------:R-:W-:-:S04]  /*1760*/  IMAD.SHL.U32 R225, R217, 0x80, RZ ;  /* 0x00000080d9e17824 */ /* 0x000fc800078e00ff */
[----:B0-----:R-:W-:-:S08]  /*1770*/  VIADD R4, R225, 0x7f ;  /* 0x0000007fe1047836 */ /* 0x001fd00000000000 */
[----:B------:R-:W0:Y:S08]  /*1780*/  @P1 LDC R9, c[0x0][0x44c] ;  /* 0x00011300ff091b82 */ /* 0x000e300000000800 */
[----:B------:R-:W1:Y:S01]  /*1790*/  @P1 LDC R5, c[0x0][0x450] ;  /* 0x00011400ff051b82 */ /* 0x000e620000000800 */
[----:B--2---:R-:W-:Y:S02]  /*17a0*/  @P0 IMAD.IADD R2, R8, 0x1, -R3 ;  /* 0x0000000108020824 */ /* 0x004fe400078e0a03 */
[----:B------:R-:W-:-:S02]  /*17b0*/  IMAD.IADD R8, R27, 0x1, -R0 ;  /* 0x000000011b087824 */ /* 0x000fc400078e0a00 */
[----:B0-----:R-:W-:-:S03]  /*17c0*/  @P1 IMAD.HI.U32 R0, R4, R9, RZ ;  /* 0x0000000904001227 */ /* 0x001fc600078e00ff */
[----:B------:R-:W-:Y:S01]  /*17d0*/  IADD3 R217, R8, R2, RZ ;  /* 0x0000000208d97210 */ /* 0x000fe20007ffe0ff */
[----:B------:R-:W-:Y:S01]  /*17e0*/  IMAD.MOV R25, RZ, RZ, -R8 ;  /* 0x000000ffff197224 */ /* 0x000fe200078e0a08 */
[----:B-1----:R-:W-:Y:S02]  /*17f0*/  @P1 SHF.R.U32.HI R4, RZ, R5, R0 ;  /* 0x00000005ff041219 */ /* 0x002fe40000011600 */
[C---:B------:R-:W-:Y:S01]  /*1800*/  IADD3 R101, R217.reuse, 0x80, -R216 ;  /* 0x00000080d9657810 */ /* 0x040fe20007ffe8d8 */
[----:B------:R-:W-:Y:S01]  /*1810*/  VIADD R0, R217, 0x7f ;  /* 0x0000007fd9007836 */ /* 0x000fe20000000000 */
[----:B------:R-:W-:-:S03]  /*1820*/  VIMNMX R25, RZ, R25, !PT ;  /* 0x00000019ff197248 */ /* 0x000fc60007fe0100 */
[----:B------:R-:W-:Y:S01]  /*1830*/  IMAD.IADD R4, R101, 0x1, R4 ;  /* 0x0000000165047824 */ /* 0x000fe200078e0204 */
[----:B------:R-:W-:-:S04]  /*1840*/  SHF.R.S32.HI R3, RZ, 0x1f, R0 ;  /* 0x0000001fff037819 */ /* 0x000fc80000011400 */
[----:B------:R-:W-:Y:S02]  /*1850*/  SHF.R.S32.HI R5, RZ, 0x1f, R4 ;  /* 0x0000001fff057819 */ /* 0x000fe40000011404 */
[----:B------:R-:W-:Y:S02]  /*1860*/  LEA.HI R3, R3, R0, RZ, 0x7 ;  /* 0x0000000003037211 */ /* 0x000fe400078f38ff */
[----:B------:R-:W-:Y:S02]  /*1870*/  LEA.HI R5, R5, R4, RZ, 0x7 ;  /* 0x0000000405057211 */ /* 0x000fe400078f38ff */
[----:B------:R-:W-:Y:S02]  /*1880*/  SHF.R.S32.HI R168, RZ, 0x7, R3 ;  /* 0x00000007ffa87819 */ /* 0x000fe40000011403 */
[----:B------:R-:W-:-:S04]  /*1890*/  SHF.R.S32.HI R5, RZ, 0x7, R5 ;  /* 0x00000007ff057819 */ /* 0x000fc80000011405 */
[----:B------:R-:W-:-:S05]  /*18a0*/  VIMNMX R5, R168, R5, PT ;  /* 0x00000005a8057248 */ /* 0x000fca0003fe0100 */
[----:B------:R-:W-:-:S05]  /*18b0*/  IMAD R5, R5, 0x80, -R8 ;  /* 0x0000008005057824 */ /* 0x000fca00078e0a08 */
[----:B------:R-:W-:-:S04]  /*18c0*/  VIMNMX R0, R5, R2, PT ;  /* 0x0000000205007248 */ /* 0x000fc80003fe0100 */
[----:B------:R-:W-:Y:S02]  /*18d0*/  ISETP.GT.AND P0, PT, R0, R25, PT ;  /* 0x000000190000720c */ /* 0x000fe40003f04270 */
[----:B------:R-:W-:-:S05]  /*18e0*/  SHF.R.U32.HI R25, RZ, 0x7, R25 ;  /* 0x00000007ff197819 */ /* 0x000fca0000011619 */
[----:B------:R-:W-:-:S06]  /*18f0*/  IMAD.MOV.U32 R26, RZ, RZ, R25 ;  /* 0x000000ffff1a7224 */ /* 0x000fcc00078e0019 */
[----:B------:R-:W-:-:S05]  /*1900*/  @P0 VIADD R0, R0, 0x7f ;  /* 0x0000007f00000836 */ /* 0x000fca0000000000 */
[----:B------:R-:W-:-:S04]  /*1910*/  @P0 SHF.R.S32.HI R3, RZ, 0x1f, R0 ;  /* 0x0000001fff030819 */ /* 0x000fc80000011400 */
[----:B------:R-:W-:-:S04]  /*1920*/  @P0 LEA.HI R3, R3, R0, RZ, 0x7 ;  /* 0x0000000003030211 */ /* 0x000fc800078f38ff */
[----:B------:R-:W-:Y:S02]  /*1930*/  @P0 SHF.R.S32.HI R26, RZ, 0x7, R3 ;  /* 0x00000007ff1a0819 */ /* 0x000fe40000011403 */
[----:B------:R-:W-:Y:S02]  /*1940*/  PLOP3.LUT P0, PT, PT, PT, PT, 0x80, 0x0 ;  /* 0x000000000000781c */ /* 0x000fe40003f0f070 */
[----:B------:R-:W-:-:S13]  /*1950*/  ISETP.GT.AND P1, PT, R26, R25, PT ;  /* 0x000000191a00720c */ /* 0x000fda0003f24270 */
[----:B---3--:R-:W-:Y:S05]  /*1960*/  @!P1 BRA `(.L_x_2945) ;  /* 0x000000a400889947 */ /* 0x008fea0003800000 */
        /* <DEDUP_REMOVED lines=12> */
[----:B------:R-:W-:Y:S01]  /*1a30*/  MOV R8, 0x70 ;  /* 0x0000007000087802 */ /* 0x000fe20000000f00 */
[----:B------:R-:W-:Y:S02]  /*1a40*/  IMAD.U32 R6, RZ, RZ, UR4 ;  /* 0x00000004ff067e24 */ /* 0x000fe4000f8e00ff */
[----:B------:R-:W-:-:S02]  /*1a50*/  IMAD.U32 R7, RZ, RZ, UR5 ;  /* 0x00000005ff077e24 */ /* 0x000fc4000f8e00ff */
[----:B------:R-:W-:Y:S02]  /*1a60*/  IMAD.U32 R11, RZ, RZ, UR7 ;  /* 0x00000007ff0b7e24 */ /* 0x000fe4000f8e00ff */
[----:B------:R-:W-:Y:S02]  /*1a70*/  IMAD.MOV.U32 R12, RZ, RZ, 0x1 ;  /* 0x00000001ff0c7424 */ /* 0x000fe400078e00ff */
[----:B0-----:R-:W-:-:S07]  /*1a80*/  IMAD.MOV.U32 R13, RZ, RZ, RZ ;  /* 0x000000ffff0d7224 */ /* 0x001fce00078e00ff */
[----:B------:R-:W-:-:S07]  /*1a90*/  LEPC R20, `(.L_x_2947) ;  /* 0x000000001014794e */ /* 0x000fce0000000000 */
[----:B-1---5:R-:W-:Y:S05]  /*1aa0*/  CALL.ABS.NOINC R14 ;  /* 0x000000000e007343 */ /* 0x022fea0003c00000 */
.L_x_2947:
[----:B------:R-:W-:Y:S05]  /*1ab0*/  BSYNC B6 ;  /* 0x0000000000067941 */ /* 0x000fea0003800000 */
.L_x_2946:
        /* <DEDUP_REMOVED lines=20> */
.L_x_2949:
[----:B------:R-:W-:Y:S05]  /*1c00*/  BSYNC B6 ;  /* 0x0000000000067941 */ /* 0x000fea0003800000 */
.L_x_2948:
[----:B------:R-:W2:Y:S01]  /*1c10*/  LDL R31, [R1+0x1c] ;  /* 0x00001c00011f7983 */ /* 0x000ea20000100800 */
[----:B------:R-:W-:Y:S01]  /*1c20*/  ULDC.64 UR4, c[0x0][0x9f8] ;  /* 0x00027e0000047ab9 */ /* 0x000fe20000000a00 */
[----:B------:R-:W0:Y:S01]  /*1c30*/  LDC R97, c[0x0][0x3f4] ;  /* 0x0000fd00ff617b82 */ /* 0x000e220000000800 */
[----:B------:R-:W-:Y:S01]  /*1c40*/  ISETP.NE.U32.AND P0, PT, RZ, UR4, PT ;  /* 0x00000004ff007c0c */ /* 0x000fe2000bf05070 */
[----:B------:R-:W1:Y:S03]  /*1c50*/  S2R R20, SR_TID.X ;  /* 0x0000000000147919 */ /* 0x000e660000002100 */
[----:B------:R-:W-:-:S03]  /*1c60*/  ISETP.NE.AND.EX P0, PT, RZ, UR5, PT, P0 ;  /* 0x00000005ff007c0c */ /* 0x000fc6000bf05300 */
[----:B------:R-:W3:Y:S08]  /*1c70*/  LDC.64 R32, c[0x0][0x3f8] ;  /* 0x0000fe00ff207b82 */ /* 0x000ef00000000a00 */
[----:B------:R-:W4:Y:S02]  /*1c80*/  LDC.64 R12, c[0x0][0x408] ;  /* 0x00010200ff0c7b82 */ /* 0x000f240000000a00 */
[----:B------:R-:W-:-:S02]  /*1c90*/  @P0 IADD3 R4, P1, R29, UR4, RZ ;  /* 0x000000041d040c10 */ /* 0x000fc4000ff3e0ff */
[----:B------:R-:W2:Y:S02]  /*1ca0*/  LDL R29, [R1+0x14] ;  /* 0x00001400011d7983 */ /* 0x000ea40000100800 */
[----:B------:R-:W-:Y:S02]  /*1cb0*/  @P0 IADD3.X R5, R30, UR5, RZ, P1, !PT ;  /* 0x000000051e050c10 */ /* 0x000fe40008ffe4ff */
[----:B------:R-:W2:Y:S04]  /*1cc0*/  LDL R30, [R1+0x18] ;  /* 0x00001800011e7983 */ /* 0x000ea80000100800 */
[----:B------:R4:W2:Y:S01]  /*1cd0*/  @P0 LDG.E R24, desc[UR36][R4.64] ;  /* 0x0000002404180981 */ /* 0x0008a2000c1e1900 */
[----:B------:R-:W-:Y:S01]  /*1ce0*/  SHF.R.S32.HI R3, RZ, 0x1f, R221 ;  /* 0x0000001fff037819 */ /* 0x000fe200000114dd */
[----:B-1----:R-:W-:-:S05]  /*1cf0*/  VIADD R21, R20, 0xffffff80 ;  /* 0xffffff8014157836 */ /* 0x002fca0000000000 */
[----:B------:R-:W-:-:S04]  /*1d00*/  SHF.R.S32.HI R0, RZ, 0x1f, R21 ;  /* 0x0000001fff007819 */ /* 0x000fc80000011415 */
[----:B------:R-:W-:-:S04]  /*1d10*/  LEA.HI R0, R0, R21, RZ, 0x3 ;  /* 0x0000001500007211 */ /* 0x000fc800078f18ff */
[----:B------:R-:W-:-:S04]  /*1d20*/  LOP3.LUT R0, R0, 0xfffffff8, RZ, 0xc0, !PT ;  /* 0xfffffff800007812 */ /* 0x000fc800078ec0ff */
[----:B------:R-:W-:Y:S02]  /*1d30*/  IADD3 R36, R21, -R0, RZ ;  /* 0x8000000015247210 */ /* 0x000fe40007ffe0ff */
[----:B0-----:R-:W-:-:S03]  /*1d40*/  ISETP.GE.AND P0, PT, R16, R97, PT ;  /* 0x000000611000720c */ /* 0x001fc60003f06270 */
[----:B------:R-:W-:Y:S02]  /*1d50*/  IMAD.SHL.U32 R84, R36, 0x8, RZ ;  /* 0x0000000824547824 */ /* 0x000fe400078e00ff */
[C---:B---3--:R-:W-:Y:S02]  /*1d60*/  IMAD R0, R3.reuse, R32, RZ ;  /* 0x0000002003007224 */ /* 0x048fe400078e02ff */
[----:B----4-:R-:W-:Y:S01]  /*1d70*/  IMAD R8, R3, R12, RZ ;  /* 0x0000000c03087224 */ /* 0x010fe200078e02ff */
[----:B------:R-:W-:Y:S02]  /*1d80*/  SEL R3, R97, RZ, P0 ;  /* 0x000000ff61037207 */ /* 0x000fe40000000000 */
[----:B------:R-:W-:Y:S01]  /*1d90*/  SHF.R.S32.HI R85, RZ, 0x1f, R84 ;  /* 0x0000001fff557819 */ /* 0x000fe20000011454 */
[----:B------:R-:W-:Y:S02]  /*1da0*/  VIADD R104, R221, 0x20 ;  /* 0x00000020dd687836 */ /* 0x000fe40000000000 */
[----:B------:R-:W-:-:S02]  /*1db0*/  IMAD.IADD R3, R16, 0x1, R3 ;  /* 0x0000000110037824 */ /* 0x000fc400078e0203 */
[----:B------:R-:W-:-:S04]  /*1dc0*/  IMAD.WIDE.U32 R4, R221, R32, R84 ;  /* 0x00000020dd047225 */ /* 0x000fc800078e0054 */
[C---:B------:R-:W-:Y:S01]  /*1dd0*/  IMAD R89, R221.reuse, R33, R0 ;  /* 0x00000021dd597224 */ /* 0x040fe200078e0200 */
[----:B------:R-:W-:Y:S01]  /*1de0*/  SHF.R.S32.HI R0, RZ, 0x1f, R3 ;  /* 0x0000001fff007819 */ /* 0x000fe20000011403 */
[----:B------:R-:W-:Y:S02]  /*1df0*/  IMAD.MOV.U32 R88, RZ, RZ, R4 ;  /* 0x000000ffff587224 */ /* 0x000fe400078e0004 */
[----:B------:R-:W-:Y:S01]  /*1e00*/  IMAD.SHL.U32 R4, R104, 0x80, RZ ;  /* 0x0000008068047824 */ /* 0x000fe200078e00ff */
[C---:B------:R-:W-:Y:S01]  /*1e10*/  LEA.HI R7, R0.reuse, R3, RZ, 0x7 ;  /* 0x0000000300077211 */ /* 0x040fe200078f38ff */
[C---:B------:R-:W-:Y:S02]  /*1e20*/  IMAD R93, R221.reuse, R13, R8 ;  /* 0x0000000ddd5d7224 */ /* 0x040fe400078e0208 */
[C---:B------:R-:W-:Y:S01]  /*1e30*/  IMAD.WIDE.U32 R8, R221.reuse, R12, R84 ;  /* 0x0000000cdd087225 */ /* 0x040fe200078e0054 */
[----:B------:R-:W-:Y:S02]  /*1e40*/  LEA.HI R39, R0, R3, RZ, 0x4 ;  /* 0x0000000300277211 */ /* 0x000fe400078f20ff */
[----:B------:R-:W-:Y:S01]  /*1e50*/  LOP3.LUT R4, R4, 0x380, RZ, 0xc0, !PT ;  /* 0x0000038004047812 */ /* 0x000fe200078ec0ff */
[----:B------:R-:W-:-:S04]  /*1e60*/  IMAD.WIDE.U32 R10, R221, R32, R16 ;  /* 0x00000020dd0a7225 */ /* 0x000fc800078e0010 */
[----:B------:R-:W-:Y:S01]  /*1e70*/  IMAD.WIDE.U32 R14, R221, R12, R16 ;  /* 0x0000000cdd0e7225 */ /* 0x000fe200078e0010 */
[----:B------:R-:W-:-:S03]  /*1e80*/  SHF.R.U32.HI R113, RZ, 0x3, R4 ;  /* 0x00000003ff717819 */ /* 0x000fc60000011604 */
[----:B------:R-:W-:Y:S02]  /*1e90*/  IMAD.MOV.U32 R92, RZ, RZ, R8 ;  /* 0x000000ffff5c7224 */ /* 0x000fe400078e0008 */
[----:B------:R-:W-:Y:S01]  /*1ea0*/  IMAD.MOV.U32 R86, RZ, RZ, R10 ;  /* 0x000000ffff567224 */ /* 0x000fe200078e000a */
[----:B------:R-:W-:Y:S01]  /*1eb0*/  LOP3.LUT R10, R4, 0x70, R39, 0xf8, !PT ;  /* 0x00000070040a7812 */ /* 0x000fe200078ef827 */
[----:B------:R-:W-:Y:S02]  /*1ec0*/  IMAD.SHL.U32 R8, R7, 0x80, RZ ;  /* 0x0000008007087824 */ /* 0x000fe400078e00ff */
[----:B------:R-:W-:Y:S01]  /*1ed0*/  IMAD.IADD R15, R93, 0x1, R15 ;  /* 0x000000015d0f7824 */ /* 0x000fe200078e020f */
[----:B------:R-:W-:Y:S02]  /*1ee0*/  IADD3 R93, R9, R93, RZ ;  /* 0x0000005d095d7210 */ /* 0x000fe40007ffe0ff */
[----:B------:R-:W-:Y:S02]  /*1ef0*/  LOP3.LUT R8, R8, 0xffffc000, RZ, 0xc0, !PT ;  /* 0xffffc00008087812 */ /* 0x000fe400078ec0ff */
[----:B------:R-:W-:Y:S01]  /*1f00*/  LOP3.LUT R9, R10, R113, RZ, 0x3c, !PT ;  /* 0x000000710a097212 */ /* 0x000fe200078e3cff */
[C---:B------:R-:W-:Y:S01]  /*1f10*/  VIADD R103, R221.reuse, 0x40 ;  /* 0x00000040dd677836 */ /* 0x040fe20000000000 */
[----:B------:R-:W-:-:S03]  /*1f20*/  IADD3 R102, R221, 0x60, RZ ;  /* 0x00000060dd667810 */ /* 0x000fc60007ffe0ff */
[----:B------:R-:W-:Y:S01]  /*1f30*/  IMAD.SHL.U32 R3, R103, 0x80, RZ ;  /* 0x0000008067037824 */ /* 0x000fe200078e00ff */
[----:B------:R-:W-:Y:S01]  /*1f40*/  SHF.R.S32.HI R34, RZ, 0x1f, R21 ;  /* 0x0000001fff227819 */ /* 0x000fe20000011415 */
[----:B------:R-:W-:Y:S02]  /*1f50*/  IMAD.IADD R87, R89, 0x1, R11 ;  /* 0x0000000159577824 */ /* 0x000fe400078e020b */
[----:B------:R-:W-:Y:S01]  /*1f60*/  IMAD.IADD R89, R5, 0x1, R89 ;  /* 0x0000000105597824 */ /* 0x000fe200078e0259 */
[----:B------:R-:W-:Y:S01]  /*1f70*/  LOP3.LUT R3, R3, 0x380, RZ, 0xc0, !PT ;  /* 0x0000038003037812 */ /* 0x000fe200078ec0ff */
[----:B------:R-:W-:Y:S02]  /*1f80*/  IMAD.SHL.U32 R5, R221, 0x80, RZ ;  /* 0x00000080dd057824 */ /* 0x000fe400078e00ff */
[----:B------:R-:W-:Y:S01]  /*1f90*/  IMAD.SHL.U32 R0, R102, 0x80, RZ ;  /* 0x0000008066007824 */ /* 0x000fe200078e00ff */
[----:B------:R-:W-:Y:S02]  /*1fa0*/  SHF.R.U32.HI R106, RZ, 0x3, R3 ;  /* 0x00000003ff6a7819 */ /* 0x000fe40000011603 */
[----:B------:R-:W-:-:S02]  /*1fb0*/  LOP3.LUT R11, R3, 0x70, R39, 0xf8, !PT ;  /* 0x00000070030b7812 */ /* 0x000fc400078ef827 */
[----:B------:R-:W-:Y:S01]  /*1fc0*/  LEA.HI R34, R34, R21, RZ, 0x6 ;  /* 0x0000001522227211 */ /* 0x000fe200078f30ff */
[----:B------:R-:W-:Y:S01]  /*1fd0*/  IMAD.IADD R6, R28, 0x1, R27 ;  /* 0x000000011c067824 */ /* 0x000fe200078e021b */
[----:B------:R-:W-:Y:S02]  /*1fe0*/  LOP3.LUT R5, R5, 0x380, RZ, 0xc0, !PT ;  /* 0x0000038005057812 */ /* 0x000fe400078ec0ff */
[----:B-----5:R-:W-:Y:S02]  /*1ff0*/  SHF.R.S32.HI R27, RZ, 0x1f, R98 ;  /* 0x0000001fff1b7819 */ /* 0x020fe40000011462 */
[----:B------:R-:W-:Y:S02]  /*2000*/  LOP3.LUT R0, R0, 0x380, RZ, 0xc0, !PT ;  /* 0x0000038000007812 */ /* 0x000fe400078ec0ff */
[----:B------:R-:W-:Y:S01]  /*2010*/  LOP3.LUT R11, R11, R106, RZ, 0x3c, !PT ;  /* 0x0000006a0b0b7212 */ /* 0x000fe200078e3cff */
[----:B------:R-:W-:Y:S01]  /*2020*/  IMAD.SHL.U32 R34, R34, 0x10, RZ ;  /* 0x0000001022227824 */ /* 0x000fe200078e00ff */
[----:B------:R-:W-:-:S02]  /*2030*/  SHF.R.U32.HI R100, RZ, 0x3, R5 ;  /* 0x00000003ff647819 */ /* 0x000fc40000011605 */
[--C-:B------:R-:W-:Y:S02]  /*2040*/  LOP3.LUT R7, R5, 0x70, R39.reuse, 0xf8, !PT ;  /* 0x0000007005077812 */ /* 0x100fe400078ef827 */
[----:B------:R-:W-:Y:S02]  /*2050*/  SHF.R.U32.HI R105, RZ, 0x3, R0 ;  /* 0x00000003ff697819 */ /* 0x000fe40000011600 */
[----:B------:R-:W-:Y:S01]  /*2060*/  LOP3.LUT R20, R0, 0x70, R39, 0xf8, !PT ;  /* 0x0000007000147812 */ /* 0x000fe200078ef827 */
[----:B------:R-:W-:Y:S01]  /*2070*/  IMAD R28, R27, R32, RZ ;  /* 0x000000201b1c7224 */ /* 0x000fe200078e02ff */
[----:B------:R-:W-:Y:S02]  /*2080*/  LOP3.LUT R7, R7, R100, RZ, 0x3c, !PT ;  /* 0x0000006407077212 */ /* 0x000fe400078e3cff */
[----:B------:R-:W-:Y:S01]  /*2090*/  LOP3.LUT R34, R34, 0xfffffc00, RZ, 0xc0, !PT ;  /* 0xfffffc0022227812 */ /* 0x000fe200078ec0ff */
[----:B------:R-:W-:Y:S01]  /*20a0*/  IMAD.WIDE.U32 R90, R98, R12, R14 ;  /* 0x0000000c625a7225 */ /* 0x000fe200078e000e */
[----:B------:R-:W-:-:S02]  /*20b0*/  LOP3.LUT R21, R20, R105, RZ, 0x3c, !PT ;  /* 0x0000006914157212 */ /* 0x000fc400078e3cff */
[----:B------:R-:W-:Y:S01]  /*20c0*/  LOP3.LUT R37, R39, 0xfffffff0, RZ, 0xc0, !PT ;  /* 0xfffffff027257812 */ /* 0x000fe200078ec0ff */
[----:B------:R-:W-:Y:S01]  /*20d0*/  IMAD.WIDE.U32 R86, R98, R32, R86 ;  /* 0x0000002062567225 */ /* 0x000fe200078e0056 */
[----:B------:R-:W-:-:S03]  /*20e0*/  IADD3 R95, R7, R8, R34 ;  /* 0x00000008075f7210 */ /* 0x000fc60007ffe022 */
[----:B------:R-:W-:Y:S01]  /*20f0*/  IMAD.WIDE.U32 R88, R98, R32, R88 ;  /* 0x0000002062587225 */ /* 0x000fe200078e0058 */
[----:B------:R-:W-:-:S03]  /*2100*/  SHF.L.U64.HI R10, R32, 0x7, R33 ;  /* 0x00000007200a7819 */ /* 0x000fc60000010221 */
[----:B------:R-:W-:Y:S01]  /*2110*/  IMAD.WIDE.U32 R92, R98, R12, R92 ;  /* 0x0000000c625c7225 */ /* 0x000fe200078e005c */
[----:B------:R-:W-:Y:S02]  /*2120*/  SHF.R.S32.HI R34, RZ, 0x1f, R218 ;  /* 0x0000001fff227819 */ /* 0x000fe400000114da */
[----:B------:R-:W-:Y:S01]  /*2130*/  SHF.R.S32.HI R39, RZ, 0x4, R39 ;  /* 0x00000004ff277819 */ /* 0x000fe20000011427 */
[----:B------:R-:W-:Y:S01]  /*2140*/  IMAD.SHL.U32 R20, R32, 0x20, RZ ;  /* 0x0000002020147824 */ /* 0x000fe200078e00ff */
[----:B------:R-:W-:Y:S01]  /*2150*/  SHF.R.S32.HI R41, RZ, 0x1f, R37 ;  /* 0x0000001fff297819 */ /* 0x000fe20000011425 */
[----:B------:R-:W-:Y:S01]  /*2160*/  IMAD.SHL.U32 R97, R97, 0x2, RZ ;  /* 0x0000000261617824 */ /* 0x000fe200078e00ff */
[----:B--2---:R-:W-:Y:S02]  /*2170*/  IADD3 R94, R9, R8, R31 ;  /* 0x00000008095e7210 */ /* 0x004fe40007ffe01f */
[----:B------:R-:W0:Y:S02]  /*2180*/  S2R R31, SR_TID.X ;  /* 0x00000000001f7919 */ /* 0x000e240000002100 */
[----:B0-----:R-:W-:-:S04]  /*2190*/  SHF.R.U32.HI R35, RZ, 0x7, R31 ;  /* 0x00000007ff237819 */ /* 0x001fc8000001161f */
[----:B------:R-:W-:Y:S02]  /*21a0*/  ISETP.NE.AND P6, PT, R35, 0x1, PT ;  /* 0x000000012300780c */ /* 0x000fe40003fc5270 */
[----:B------:R-:W-:-:S11]  /*21b0*/  IADD3 R83, R11, R8, R30 ;  /* 0x000000080b537210 */ /* 0x000fd60007ffe01e */
[----:B------:R-:W-:Y:S05]  /*21c0*/  @!P6 WARPSYNC.ALL ;  /* 0x000000000000e948 */ /* 0x000fea0003800000 */
[----:B------:R-:W-:Y:S01]  /*21d0*/  IMAD R30, R27, R12, RZ ;  /* 0x0000000c1b1e7224 */ /* 0x000fe200078e02ff */
[----:B------:R-:W-:Y:S01]  /*21e0*/  ULDC UR4, c[0x0][0x2f4] ;  /* 0x0000bd0000047ab9 */ /* 0x000fe20000000800 */
[----:B------:R-:W-:Y:S01]  /*21f0*/  IMAD R11, R98, R33, R28 ;  /* 0x00000021620b7224 */ /* 0x000fe200078e021c */
[----:B------:R-:W-:Y:S01]  /*2200*/  ISETP.GE.AND P2, PT, R18, UR4, PT ;  /* 0x0000000412007c0c */ /* 0x000fe2000bf46270 */
[----:B------:R-:W-:Y:S01]  /*2210*/  IMAD R43, R98, R13, R30 ;  /* 0x0000000d622b7224 */ /* 0x000fe200078e021e */
[----:B------:R-:W-:Y:S01]  /*2220*/  IADD3 R7, R21, R8, R29 ;  /* 0x0000000815077210 */ /* 0x000fe20007ffe01d */
[----:B------:R-:W-:Y:S01]  /*2230*/  VIADD R99, R35, 0x8 ;  /* 0x0000000823637836 */ /* 0x000fe20000000000 */
[C-C-:B------:R-:W-:Y:S01]  /*2240*/  SHF.L.U64.HI R8, R32.reuse, 0x5, R33.reuse ;  /* 0x0000000520087819 */ /* 0x140fe20000010221 */
[C---:B------:R-:W-:Y:S01]  /*2250*/  IMAD.SHL.U32 R27, R32.reuse, 0x80, RZ ;  /* 0x00000080201b7824 */ /* 0x040fe200078e00ff */
[C---:B------:R-:W-:Y:S01]  /*2260*/  SHF.L.U64.HI R9, R32.reuse, 0x6, R33 ;  /* 0x0000000620097819 */ /* 0x040fe20000010221 */
[----:B------:R-:W-:Y:S01]  /*2270*/  IMAD.IADD R38, R43, 0x1, R91 ;  /* 0x000000012b267824 */ /* 0x000fe200078e025b */
[----:B------:R-:W-:Y:S01]  /*2280*/  SHF.L.U32 R21, R32, 0x6, RZ ;  /* 0x0000000620157819 */ /* 0x000fe200000006ff */
[----:B------:R-:W-:Y:S01]  /*2290*/  IMAD.SHL.U32 R31, R12, 0x20, RZ ;  /* 0x000000200c1f7824 */ /* 0x000fe200078e00ff */
[----:B------:R-:W-:Y:S01]  /*22a0*/  LEA R35, R36, R221, 0x5 ;  /* 0x000000dd24237211 */ /* 0x000fe200078e28ff */
[C---:B------:R-:W-:Y:S01]  /*22b0*/  IMAD.SHL.U32 R32, R12.reuse, 0x40, RZ ;  /* 0x000000400c207824 */ /* 0x040fe200078e00ff */
[C-C-:B------:R-:W-:Y:S01]  /*22c0*/  SHF.L.U64.HI R28, R12.reuse, 0x5, R13.reuse ;  /* 0x000000050c1c7819 */ /* 0x140fe2000001020d */
[C---:B------:R-:W-:Y:S01]  /*22d0*/  IMAD.SHL.U32 R33, R12.reuse, 0x80, RZ ;  /* 0x000000800c217824 */ /* 0x040fe200078e00ff */
[C---:B------:R-:W-:Y:S01]  /*22e0*/  SHF.L.U64.HI R29, R12.reuse, 0x6, R13 ;  /* 0x000000060c1d7819 */ /* 0x040fe2000001020d */
[----:B------:R-:W-:Y:S01]  /*22f0*/  IMAD.IADD R36, R11, 0x1, R87 ;  /* 0x000000010b247824 */ /* 0x000fe200078e0257 */
[----:B------:R-:W-:Y:S01]  /*2300*/  SHF.L.U64.HI R30, R12, 0x7, R13 ;  /* 0x000000070c1e7819 */ /* 0x000fe2000001020d */
[----:B------:R-:W-:Y:S01]  /*2310*/  IMAD.IADD R42, R89, 0x1, R11 ;  /* 0x00000001592a7824 */ /* 0x000fe200078e020b */
[----:B------:R-:W-:Y:S01]  /*2320*/  @!P6 BAR.SYNC.DEFER_BLOCKING 0x9, 0x100 ;  /* 0x024400000000eb1d */ /* 0x000fe20000010000 */
[----:B------:R-:W-:Y:S01]  /*2330*/  ISETP.GE.AND P1, PT, R16, UR4, PT ;  /* 0x0000000410007c0c */ /* 0x000fe2000bf26270 */
[----:B------:R-:W-:Y:S01]  /*2340*/  IMAD.IADD R43, R93, 0x1, R43 ;  /* 0x000000015d2b7824 */ /* 0x000fe200078e022b */
[----:B------:R-:W-:-:S02]  /*2350*/  P2R R81, PR, RZ, 0x4 ;  /* 0x00000004ff517803 */ /* 0x000fc40000000000 */
[----:B------:R-:W-:-:S09]  /*2360*/  SHF.R.S32.HI R40, RZ, 0x1f, R24 ;  /* 0x0000001fff287819 */ /* 0x000fd20000011418 */
.L_x_3045:
[----:B0-----:R-:W0:Y:S01]  /*2370*/  LDC R108, c[0x0][0x430] ;  /* 0x00010c00ff6c7b82 */ /* 0x001e220000000800 */
[----:B------:R-:W-:Y:S01]  /*2380*/  VIADD R26, R26, 0xffffffff ;  /* 0xffffffff1a1a7836 */ /* 0x000fe20000000000 */
[----:B---3--:R-:W1:Y:S01]  /*2390*/  S2R R44, SR_TID.X ;  /* 0x00000000002c7919 */ /* 0x008e620000002100 */
[----:B------:R-:W-:Y:S02]  /*23a0*/  IMAD.MOV.U32 R107, RZ, RZ, RZ ;  /* 0x000000ffff6b7224 */ /* 0x000fe400078e00ff */
[----:B------:R-:W-:-:S03]  /*23b0*/  IMAD R11, R26, 0x80, R35 ;  /* 0x000000801a0b7824 */ /* 0x000fc600078e0223 */
[----:B--2---:R-:W2:Y:S02]  /*23c0*/  LDC R114, c[0x0][0x3f4] ;  /* 0x0000fd00ff727b82 */ /* 0x004ea40000000800 */
[----:B------:R-:W-:Y:S02]  /*23d0*/  ISETP.GE.AND P2, PT, R11, R2, PT ;  /* 0x000000020b00720c */ /* 0x000fe40003f46270 */
[----:B------:R-:W-:Y:S02]  /*23e0*/  IADD3 R45, R6, R11, RZ ;  /* 0x0000000b062d7210 */ /* 0x000fe40007ffe0ff */
[----:B------:R-:W-:-:S03]  /*23f0*/  ISETP.GT.OR P2, PT, R35, 0x7f, P2 ;  /* 0x0000007f2300780c */ /* 0x000fc60001744670 */
[----:B------:R-:W-:Y:S01]  /*2400*/  IMAD.MOV.U32 R11, RZ, RZ, R45 ;  /* 0x000000ffff0b7224 */ /* 0x000fe200078e002d */
[----:B0-----:R-:W-:-:S09]  /*2410*/  ISETP.NE.AND P3, PT, R108, 0x1, PT ;  /* 0x000000016c00780c */ /* 0x001fd20003f65270 */
[----:B------:R-:W0:Y:S01]  /*2420*/  @!P2 LDC.64 R14, c[0x0][0x428] ;  /* 0x00010a00ff0eab82 */ /* 0x000e220000000a00 */
[----:B-1----:R-:W-:-:S07]  /*2430*/  VIADD R48, R44, 0xffffff80 ;  /* 0xffffff802c307836 */ /* 0x002fce0000000000 */
[----:B------:R-:W1:Y:S08]  /*2440*/  @!P2 LDC.64 R46, c[0x0][0x418] ;  /* 0x00010600ff2eab82 */ /* 0x000e700000000a00 */
[----:B------:R-:W3:Y:S08]  /*2450*/  @P3 LDC R12, c[0x0][0x434] ;  /* 0x00010d00ff0c3b82 */ /* 0x000ef00000000800 */
[----:B----4-:R-:W4:Y:S01]  /*2460*/  @P3 LDC R13, c[0x0][0x438] ;  /* 0x00010e00ff0d3b82 */ /* 0x010f220000000800 */
[----:B---3--:R-:W-:-:S05]  /*2470*/  @P3 IMAD.HI.U32 R12, R45, R12, RZ ;  /* 0x0000000c2d0c3227 */ /* 0x008fca00078e00ff */
[----:B----4-:R-:W-:Y:S01]  /*2480*/  @P3 SHF.R.U32.HI R11, RZ, R13, R12 ;  /* 0x0000000dff0b3219 */ /* 0x010fe2000001160c */
[----:B0-----:R-:W-:-:S03]  /*2490*/  @!P2 IMAD R12, R40, R14, RZ ;  /* 0x0000000e280ca224 */ /* 0x001fc600078e02ff */
[--C-:B------:R-:W-:Y:S01]  /*24a0*/  @!P2 SHF.R.S32.HI R13, RZ, 0x1f, R11.reuse ;  /* 0x0000001fff0da819 */ /* 0x100fe2000001140b */
[----:B------:R-:W-:Y:S02]  /*24b0*/  @!P2 IMAD R15, R24, R15, R12 ;  /* 0x0000000f180fa224 */ /* 0x000fe400078e020c */
[----:B------:R-:W-:Y:S01]  /*24c0*/  @!P2 IMAD.MOV.U32 R12, RZ, RZ, R11 ;  /* 0x000000ffff0ca224 */ /* 0x000fe200078e000b */
[----:B------:R-:W-:-:S03]  /*24d0*/  SHF.R.S32.HI R44, RZ, 0x1f, R48 ;  /* 0x0000001fff2c7819 */ /* 0x000fc60000011430 */
[----:B------:R-:W-:Y:S01]  /*24e0*/  @!P2 IMAD.WIDE.U32 R12, R24, R14, R12 ;  /* 0x0000000e180ca225 */ /* 0x000fe200078e000c */
[----:B------:R-:W-:-:S03]  /*24f0*/  LEA.HI R44, R44, R48, RZ, 0x6 ;  /* 0x000000302c2c7211 */ /* 0x000fc600078f30ff */
[----:B------:R-:W-:Y:S01]  /*2500*/  @!P2 IMAD.IADD R13, R13, 0x1, R15 ;  /* 0x000000010d0da824 */ /* 0x000fe200078e020f */
[----:B-1----:R-:W-:Y:S01]  /*2510*/  @!P2 LEA R14, P3, R12, R46, 0x2 ;  /* 0x0000002e0c0ea211 */ /* 0x002fe200078610ff */
[----:B------:R-:W-:-:S03]  /*2520*/  IMAD.SHL.U32 R44, R44, 0x10, RZ ;  /* 0x000000102c2c7824 */ /* 0x000fc600078e00ff */
[----:B------:R-:W-:Y:S02]  /*2530*/  @!P2 LEA.HI.X R15, R12, R47, R13, 0x2, P3 ;  /* 0x0000002f0c0fa211 */ /* 0x000fe400018f140d */
[----:B------:R-:W-:-:S03]  /*2540*/  LOP3.LUT R44, R44, 0xfffffc00, RZ, 0xc0, !PT ;  /* 0xfffffc002c2c7812 */ /* 0x000fc600078ec0ff */
[----:B------:R0:W5:Y:S01]  /*2550*/  @!P2 LDG.E R107, desc[UR36][R14.64] ;  /* 0x000000240e6ba981 */ /* 0x000162000c1e1900 */
[----:B--2---:R-:W-:Y:S01]  /*2560*/  ISETP.GE.AND P2, PT, R114, 0x1, PT ;  /* 0x000000017200780c */ /* 0x004fe20003f46270 */
[----:B------:R-:W-:Y:S05]  /*2570*/  YIELD ;  /* 0x0000000000007946 */ /* 0x000fea0003800000 */
[----:B------:R-:W-:Y:S01]  /*2580*/  LOP3.LUT R13, R5, 0x70, R16, 0xf8, !PT ;  /* 0x00000070050d7812 */ /* 0x000fe200078ef810 */
[----:B------:R-:W-:Y:S01]  /*2590*/  BSSY B0, `(.L_x_2950) ;  /* 0x0000921000007945 */ /* 0x000fe20003800000 */
[----:B------:R-:W-:Y:S02]  /*25a0*/  IADD3 R11, -R11, RZ, RZ ;  /* 0x000000ff0b0b7210 */ /* 0x000fe40007ffe1ff */
[----:B------:R-:W-:-:S02]  /*25b0*/  LOP3.LUT R12, R44, R13, R100, 0xf6, !PT ;  /* 0x0000000d2c0c7212 */ /* 0x000fc400078ef664 */
[----:B------:R-:W-:Y:S01]  /*25c0*/  ISETP.GT.AND P3, PT, R26, R25, PT ;  /* 0x000000191a00720c */ /* 0x000fe20003f64270 */
[----:B------:R-:W-:Y:S02]  /*25d0*/  IMAD R108, R108, R11, R45 ;  /* 0x0000000b6c6c7224 */ /* 0x000fe400078e022d */
[----:B------:R-:W-:Y:S01]  /*25e0*/  IMAD R11, R23, 0x8000, R12 ;  /* 0x00008000170b7824 */ /* 0x000fe200078e020c */
[----:B------:R-:W-:-:S03]  /*25f0*/  P2R R82, PR, RZ, 0x8 ;  /* 0x00000008ff527803 */ /* 0x000fc60000000000 */
        /* <DEDUP_REMOVED lines=14> */
[----:B------:R-:W-:Y:S02]  /*26e0*/  IMAD.IADD R13, R13, 0x1, R11 ;  /* 0x000000010d0d7824 */ /* 0x000fe400078e020b */
[C---:B------:R-:W-:Y:S01]  /*26f0*/  IMAD R11, R107.reuse, UR5, R14 ;  /* 0x000000056b0b7c24 */ /* 0x040fe2000f8e020e */
[----:B------:R-:W-:Y:S01]  /*2700*/  SHF.R.S32.HI R14, RZ, 0x1f, R26 ;  /* 0x0000001fff0e7819 */ /* 0x000fe2000001141a */
[----:B------:R-:W-:Y:S01]  /*2710*/  IMAD.WIDE.U32 R12, R107, UR4, R12 ;  /* 0x000000046b0c7c25 */ /* 0x000fe2000f8e000c */
[----:B------:R-:W-:-:S03]  /*2720*/  ULDC.64 UR4, c[0x0][0x308] ;  /* 0x0000c20000047ab9 */ /* 0x000fc60000000a00 */
[----:B------:R-:W-:Y:S02]  /*2730*/  IMAD.IADD R13, R13, 0x1, R11 ;  /* 0x000000010d0d7824 */ /* 0x000fe400078e020b */
[----:B------:R-:W-:Y:S02]  /*2740*/  IMAD R11, R34, UR4, RZ ;  /* 0x00000004220b7c24 */ /* 0x000fe4000f8e02ff */
[----:B------:R-:W-:Y:S02]  /*2750*/  IMAD R49, R14, R33, R44 ;  /* 0x000000210e317224 */ /* 0x000fe400078e022c */
[----:B------:R-:W-:-:S04]  /*2760*/  IMAD.WIDE.U32 R44, R218, UR4, R12 ;  /* 0x00000004da2c7c25 */ /* 0x000fc8000f8e000c */
[----:B------:R-:W-:Y:S01]  /*2770*/  IMAD R11, R218, UR5, R11 ;  /* 0x00000005da0b7c24 */ /* 0x000fe2000f8e020b */
[----:B------:R-:W-:Y:S01]  /*2780*/  ULDC.64 UR4, c[0x0][0x2e8] ;  /* 0x0000ba0000047ab9 */ /* 0x000fe20000000a00 */
[----:B------:R-:W-:Y:S01]  /*2790*/  IMAD R47, R14, R27, R15 ;  /* 0x0000001b0e2f7224 */ /* 0x000fe200078e020f */
[----:B------:R-:W-:Y:S01]  /*27a0*/  IADD3 R116, P3, R44, UR4, RZ ;  /* 0x000000042c747c10 */ /* 0x000fe2000ff7e0ff */
[----:B------:R-:W-:Y:S02]  /*27b0*/  IMAD R111, R26, -0x80, R2 ;  /* 0xffffff801a6f7824 */ /* 0x000fe400078e0202 */
[-C--:B------:R-:W-:Y:S01]  /*27c0*/  IMAD.WIDE.U32 R12, R27, R26.reuse, RZ ;  /* 0x0000001a1b0c7225 */ /* 0x080fe200078e00ff */
[----:B------:R-:W-:Y:S02]  /*27d0*/  IADD3.X R117, R45, UR5, R11, P3, !PT ;  /* 0x000000052d757c10 */ /* 0x000fe40009ffe40b */
[----:B------:R-:W-:Y:S01]  /*27e0*/  VIMNMX R111, R111, 0x80, PT ;  /* 0x000000806f6f7848 */ /* 0x000fe20003fe0100 */
        /* <DEDUP_REMOVED lines=29> */
.L_x_2954:
[----:B------:R-:W-:Y:S05]  /*29c0*/  BSYNC B1 ;  /* 0x0000000000017941 */ /* 0x000fea0003800000 */
.L_x_2953:
[----:B------:R-:W-:Y:S01]  /*29d0*/  ISETP.GE.AND P2, PT, R104, R111, PT ;  /* 0x0000006f6800720c */ /* 0x000fe20003f46270 */
[----:B------:R-:W-:Y:S01]  /*29e0*/  BSSY B1, `(.L_x_2955) ;  /* 0x0000023000017945 */ /* 0x000fe20003800000 */
[----:B------:R-:W-:Y:S02]  /*29f0*/  CS2R R64, SRZ ;  /* 0x0000000000407805 */ /* 0x000fe4000001ff00 */
[----:B------:R-:W-:Y:S02]  /*2a00*/  CS2R R62, SRZ ;  /* 0x00000000003e7805 */ /* 0x000fe4000001ff00 */
[----:B0-----:R-:W-:Y:S02]  /*2a10*/  CS2R R44, SRZ ;  /* 0x00000000002c7805 */ /* 0x001fe4000001ff00 */
[----:B------:R-:W-:Y:S02]  /*2a20*/  CS2R R52, SRZ ;  /* 0x0000000000347805 */ /* 0x000fe4000001ff00 */
[----:B------:R-:W-:-:S02]  /*2a30*/  CS2R R56, SRZ ;  /* 0x0000000000387805 */ /* 0x000fc4000001ff00 */
[----:B------:R-:W-:Y:S02]  /*2a40*/  CS2R R54, SRZ ;  /* 0x0000000000367805 */ /* 0x000fe4000001ff00 */
[----:B------:R-:W-:Y:S02]  /*2a50*/  CS2R R58, SRZ ;  /* 0x00000000003a7805 */ /* 0x000fe4000001ff00 */
[----:B------:R-:W-:Y:S02]  /*2a60*/  CS2R R48, SRZ ;  /* 0x0000000000307805 */ /* 0x000fe4000001ff00 */
[----:B------:R-:W-:Y:S02]  /*2a70*/  CS2R R46, SRZ ;  /* 0x00000000002e7805 */ /* 0x000fe4000001ff00 */
[----:B------:R-:W-:Y:S02]  /*2a80*/  CS2R R50, SRZ ;  /* 0x0000000000327805 */ /* 0x000fe4000001ff00 */
[----:B-----5:R-:W-:Y:S01]  /*2a90*/  MOV R123, R68 ;  /* 0x00000044007b7202 */ /* 0x020fe20000000f00 */
[----:B------:R-:W-:Y:S01]  /*2aa0*/  IMAD.MOV.U32 R131, RZ, RZ, R72 ;  /* 0x000000ffff837224 */ /* 0x000fe200078e0048 */
[----:B------:R-:W-:Y:S01]  /*2ab0*/  CS2R R66, SRZ ;  /* 0x0000000000427805 */ /* 0x000fe2000001ff00 */
        /* <DEDUP_REMOVED lines=21> */
.L_x_2956:
[----:B------:R-:W-:Y:S05]  /*2c10*/  BSYNC B1 ;  /* 0x0000000000017941 */ /* 0x000fea0003800000 */
.L_x_2955:
[----:B------:R-:W-:Y:S01]  /*2c20*/  ISETP.GE.AND P3, PT, R103, R111, PT ;  /* 0x0000006f6700720c */ /* 0x000fe20003f66270 */
[----:B------:R-:W-:-:S12]  /*2c30*/  BSSY B1, `(.L_x_2957) ;  /* 0x0000016000017945 */ /* 0x000fd80003800000 */
        /* <DEDUP_REMOVED lines=21> */
.L_x_2958:
[----:B------:R-:W-:Y:S05]  /*2d90*/  BSYNC B1 ;  /* 0x0000000000017941 */ /* 0x000fea0003800000 */
.L_x_2957:
[----:B------:R-:W-:Y:S01]  /*2da0*/  ISETP.GE.AND P4, PT, R102, R111, PT ;  /* 0x0000006f6600720c */ /* 0x000fe20003f86270 */
[----:B------:R-:W-:-:S12]  /*2db0*/  BSSY B1, `(.L_x_2959) ;  /* 0x000001c000017945 */ /* 0x000fd80003800000 */
[----:B------:R-:W-:Y:S05]  /*2dc0*/  @P4 BRA `(.L_x_2960) ;  /* 0x0000000000684947 */ /* 0x000fea0003800000 */
[----:B------:R-:W2:Y:S01]  /*2dd0*/  LDC.64 R44, c[0x0][0x3f8] ;  /* 0x0000fe00ff2c7b82 */ /* 0x000ea20000000a00 */
[----:B------:R-:W-:Y:S01]  /*2de0*/  IMAD.MOV.U32 R13, RZ, RZ, R115 ;  /* 0x000000ffff0d7224 */ /* 0x000fe200078e0073 */
[----:B------:R-:W-:Y:S01]  /*2df0*/  ULDC.64 UR4, c[0x0][0x3e8] ;  /* 0x0000fa0000047ab9 */ /* 0x000fe20000000a00 */
[----:B------:R-:W-:Y:S01]  /*2e00*/  IMAD.MOV.U32 R15, RZ, RZ, R119 ;  /* 0x000000ffff0f7224 */ /* 0x000fe200078e0077 */
[----:B------:R-:W-:Y:S02]  /*2e10*/  CS2R R48, SRZ ;  /* 0x0000000000307805 */ /* 0x000fe4000001ff00 */
[----:B------:R-:W-:Y:S01]  /*2e20*/  CS2R R50, SRZ ;  /* 0x0000000000327805 */ /* 0x000fe2000001ff00 */
[----:B--2---:R-:W-:-:S04]  /*2e30*/  IMAD.WIDE.U32 R12, R44, 0x60, R12 ;  /* 0x000000602c0c7825 */ /* 0x004fc800078e000c */
[----:B------:R-:W-:Y:S01]  /*2e40*/  IMAD R11, R45, 0x60, RZ ;  /* 0x000000602d0b7824 */ /* 0x000fe200078e02ff */
[----:B------:R-:W-:Y:S01]  /*2e50*/  IADD3 R12, P5, P6, R88, UR4, R12 ;  /* 0x00000004580c7c10 */ /* 0x000fe2000febe00c */
[----:B------:R-:W2:Y:S02]  /*2e60*/  LDC.64 R44, c[0x0][0x408] ;  /* 0x00010200ff2c7b82 */ /* 0x000ea40000000a00 */
[----:B------:R-:W-:-:S05]  /*2e70*/  IMAD.IADD R11, R13, 0x1, R11 ;  /* 0x000000010d0b7824 */ /* 0x000fca00078e020b */
        /* <DEDUP_REMOVED lines=15> */
.L_x_2960:
[----:B------:R-:W-:Y:S05]  /*2f70*/  BSYNC B1 ;  /* 0x0000000000017941 */ /* 0x000fea0003800000 */
.L_x_2959:
[----:B------:R-:W-:Y:S01]  /*2f80*/  UISETP.NE.AND UP0, UPT, UR60, 0x3, UPT ;  /* 0x000000033c00788c */ /* 0x000fe2000bf05270 */
[----:B------:R-:W-:Y:S01]  /*2f90*/  IMAD.MOV.U32 R130, RZ, RZ, R70 ;  /* 0x000000ffff827224 */ /* 0x000fe200078e0046 */
[----:B------:R-:W-:Y:S01]  /*2fa0*/  MOV R138, R74 ;  /* 0x0000004a008a7202 */ /* 0x000fe20000000f00 */
[----:B-----5:R-:W-:Y:S01]  /*2fb0*/  IMAD.MOV.U32 R126, RZ, RZ, R60 ;  /* 0x000000ffff7e7224 */ /* 0x020fe200078e003c */
[----:B------:R-:W-:Y:S01]  /*2fc0*/  MOV R122, R54 ;  /* 0x00000036007a7202 */ /* 0x000fe20000000f00 */
[----:B------:R-:W-:Y:S01]  /*2fd0*/  IMAD.MOV.U32 R128, RZ, RZ, R64 ;  /* 0x000000ffff807224 */ /* 0x000fe200078e0040 */
[----:B------:R-:W-:Y:S01]  /*2fe0*/  PLOP3.LUT P5, PT, PT, PT, UP0, 0x80, 0x0 ;  /* 0x000000000000781c */ /* 0x000fe20003faf008 */
[----:B------:R-:W-:Y:S02]  /*2ff0*/  IMAD.MOV.U32 R127, RZ, RZ, R62 ;  /* 0x000000ffff7f7224 */ /* 0x000fe400078e003e */
[----:B------:R-:W-:Y:S02]  /*3000*/  IMAD.MOV.U32 R129, RZ, RZ, R66 ;  /* 0x000000ffff817224 */ /* 0x000fe400078e0042 */
[----:B------:R-:W-:-:S02]  /*3010*/  IMAD.MOV.U32 R121, RZ, RZ, R52 ;  /* 0x000000ffff797224 */ /* 0x000fc400078e0034 */
[----:B------:R-:W-:Y:S02]  /*3020*/  IMAD.MOV.U32 R124, RZ, RZ, R56 ;  /* 0x000000ffff7c7224 */ /* 0x000fe400078e0038 */
[----:B------:R-:W-:Y:S02]  /*3030*/  IMAD.MOV.U32 R125, RZ, RZ, R58 ;  /* 0x000000ffff7d7224 */ /* 0x000fe400078e003a */
[----:B01----:R-:W-:Y:S02]  /*3040*/  IMAD.MOV.U32 R78, RZ, RZ, R44 ;  /* 0x000000ffff4e7224 */ /* 0x003fe400078e002c */
[----:B------:R-:W-:Y:S02]  /*3050*/  IMAD.MOV.U32 R119, RZ, RZ, R48 ;  /* 0x000000ffff777224 */ /* 0x000fe400078e0030 */
[----:B------:R-:W-:Y:S02]  /*3060*/  IMAD.MOV.U32 R118, RZ, RZ, R46 ;  /* 0x000000ffff767224 */ /* 0x000fe400078e002e */
[----:B------:R-:W-:Y:S01]  /*3070*/  IMAD.MOV.U32 R120, RZ, RZ, R50 ;  /* 0x000000ffff787224 */ /* 0x000fe200078e0032 */
[----:B------:R-:W-:Y:S06]  /*3080*/  @!P5 BRA `(.L_x_2961) ;  /* 0x000000000004d947 */ /* 0x000fec0003800000 */
[----:B------:R-:W-:Y:S01]  /*3090*/  BPT.TRAP 0x1 ;  /* 0x000000040000795c */ /* 0x000fe20000300000 */
.L_x_2961:
[----:B------:R-:W-:Y:S01]  /*30a0*/  IMAD R80, R23, 0x8, R22 ;  /* 0x0000000817507824 */ /* 0x000fe200078e0216 */
[----:B------:R-:W-:Y:S01]  /*30b0*/  SHF.L.U32 R112, R224, 0x1f, RZ ;  /* 0x0000001fe0707819 */ /* 0x000fe200000006ff */
[----:B------:R-:W-:Y:S03]  /*30c0*/  BSSY B1, `(.L_x_2962) ;  /* 0x0000003000017945 */ /* 0x000fe60003800000 */
[----:B------:R-:W0:Y:S02]  /*30d0*/  SYNCS.PHASECHK.TRANS64.TRYWAIT P6, [R80+URZ+0x38890], R112 ;  /* 0x03889070500075a7 */ /* 0x000e2400080c017f */
[----:B0-----:R-:W-:Y:S05]  /*30e0*/  @!P6 BRA `(.L_x_2963) ;  /* 0x000002740088e947 */ /* 0x001fea0003800000 */
.L_x_3301:
[----:B------:R-:W-:Y:S05]  /*30f0*/  BSYNC B1 ;  /* 0x0000000000017941 */ /* 0x000fea0003800000 */
.L_x_2962:
[----:B------:R-:W-:-:S03]  /*3100*/  UMOV UR4, 0xffffffff ;  /* 0xffffffff00047882 */ /* 0x000fc60000000000 */
[----:B------:R-:W-:Y:S05]  /*3110*/  BRA.DIV UR4, `(.L_x_2964) ;  /* 0x0000027604907947 */ /* 0x000fea000b800000 */
[----:B------:R1:W3:Y:S04]  /*3120*/  SHFL.IDX PT, R79, R117, RZ, 0x181f ;  /* 0x00181fff754f7589 */ /* 0x0002e800000e0000 */
[----:B------:R1:W4:Y:S02]  /*3130*/  SHFL.IDX PT, R115, R116, RZ, 0x181f ;  /* 0x00181fff74737589 */ /* 0x00032400000e0000 */
.L_x_3305:
[----:B------:R-:W-:Y:S01]  /*3140*/  ISETP.NE.AND P6, PT, R132, RZ, PT ;  /* 0x000000ff8400720c */ /* 0x000fe20003fc5270 */
[----:B------:R-:W-:-:S12]  /*3150*/  BSSY B1, `(.L_x_2965) ;  /* 0x00000e4000017945 */ /* 0x000fd80003800000 */
[----:B------:R-:W-:Y:S05]  /*3160*/  @P6 BRA `(.L_x_2966) ;  /* 0x0000000c00886947 */ /* 0x000fea0003800000 */
[----:B------:R-:W-:Y:S04]  /*3170*/  BSSY B2, `(.L_x_2967) ;  /* 0x0000071000027945 */ /* 0x000fe80003800000 */
[----:B------:R-:W-:Y:S05]  /*3180*/  @P1 BRA `(.L_x_2968) ;  /* 0x0000000400bc1947 */ /* 0x000fea0003800000 */
[----:B--2---:R2:W0:Y:S01]  /*3190*/  LDS.128 R12, [R96+0x28400] ;  /* 0x02840000600c7984 */ /* 0x0044220000000c00 */
[----:B----4-:R-:W-:Y:S01]  /*31a0*/  IADD3 R76, P6, R16, R115, RZ ;  /* 0x00000073104c7210 */ /* 0x010fe20007fde0ff */
[----:B------:R-:W-:Y:S03]  /*31b0*/  BSSY B3, `(.L_x_2969) ;  /* 0x000006b000037945 */ /* 0x000fe60003800000 */
[----:B---3--:R-:W-:Y:S02]  /*31c0*/  IADD3.X R77, R79, R17, RZ, P6, !PT ;  /* 0x000000114f4d7210 */ /* 0x008fe400037fe4ff */
        /* <DEDUP_REMOVED lines=9> */
[----:B------:R-:W-:Y:S01]  /*3260*/  SHF.R.U32.HI R135, RZ, 0x10, R73 ;  /* 0x00000010ff877819 */ /* 0x000fe20000011649 */
[----:B0-----:R-:W-:Y:S01]  /*3270*/  IMAD.MOV.U32 R72, RZ, RZ, R12 ;  /* 0x000000ffff487224 */ /* 0x001fe200078e000c */
[----:B------:R-:W-:Y:S01]  /*3280*/  LOP3.LUT R73, R74, 0xff00, R11, 0xf8, !PT ;  /* 0x0000ff004a497812 */ /* 0x000fe200078ef80b */
[----:B------:R-:W-:Y:S01]  /*3290*/  IMAD.U32 R74, R134, 0x10000, RZ ;  /* 0x00010000864a7824 */ /* 0x000fe200078e00ff */
[----:B------:R-:W-:Y:S01]  /*32a0*/  LOP3.LUT R133, R132, 0xff00, R75, 0xf8, !PT ;  /* 0x0000ff0084857812 */ /* 0x000fe200078ef84b */
[----:B------:R-:W-:Y:S01]  /*32b0*/  IMAD.U32 R12, R135, 0x10000, RZ ;  /* 0x00010000870c7824 */ /* 0x000fe200078e00ff */
[----:B------:R-:W-:-:S02]  /*32c0*/  F2FP.F16.E4M3.UNPACK_B R75, R138.H1 ;  /* 0x0000008aff4b723e */ /* 0x000fc400030006ff */
        /* <DEDUP_REMOVED lines=89> */
.L_x_2970:
[----:B------:R-:W-:Y:S05]  /*3860*/  BSYNC B3 ;  /* 0x0000000000037941 */ /* 0x000fea0003800000 */
.L_x_2969:
[----:B0-----:R0:W-:Y:S02]  /*3870*/  ST.E.128 desc[UR36][R76.64], R12 ;  /* 0x0000000c4c007985 */ /* 0x0011e4000c101d24 */
.L_x_2968:
[----:B------:R-:W-:Y:S05]  /*3880*/  BSYNC B2 ;  /* 0x0000000000027941 */ /* 0x000fea0003800000 */
.L_x_2967:
[----:B------:R-:W-:-:S13]  /*3890*/  ISETP.NE.AND P6, PT, R81, RZ, PT ;  /* 0x000000ff5100720c */ /* 0x000fda0003fc5270 */
[----:B------:R-:W-:Y:S05]  /*38a0*/  @P6 BRA `(.L_x_2966) ;  /* 0x0000000400b86947 */ /* 0x000fea0003800000 */
[----:B0-2---:R0:W2:Y:S01]  /*38b0*/  LDS.128 R12, [R96+0x2c400] ;  /* 0x02c40000600c7984 */ /* 0x0050a20000000c00 */
[----:B----4-:R-:W-:Y:S01]  /*38c0*/  IADD3 R72, P6, R18, R115, RZ ;  /* 0x0000007312487210 */ /* 0x010fe20007fde0ff */
[----:B------:R-:W-:Y:S04]  /*38d0*/  BSSY B2, `(.L_x_2971) ;  /* 0x000006a000027945 */ /* 0x000fe80003800000 */
[----:B---3--:R-:W-:Y:S01]  /*38e0*/  IMAD.X R73, R79, 0x1, R220, P6 ;  /* 0x000000014f497824 */ /* 0x008fe200030e06dc */
        /* <DEDUP_REMOVED lines=104> */
.L_x_2972:
[----:B------:R-:W-:Y:S05]  /*3f70*/  BSYNC B2 ;  /* 0x0000000000027941 */ /* 0x000fea0003800000 */
.L_x_2971:
[----:B--2---:R0:W-:Y:S02]  /*3f80*/  ST.E.128 desc[UR36][R72.64], R12 ;  /* 0x0000000c48007985 */ /* 0x0041e4000c101d24 */
.L_x_2966:
[----:B------:R-:W-:Y:S05]  /*3f90*/  BSYNC B1 ;  /* 0x0000000000017941 */ /* 0x000fea0003800000 */
.L_x_2965:
[----:B------:R-:W-:-:S03]  /*3fa0*/  UMOV UR4, 0xffffffff ;  /* 0xffffffff00047882 */ /* 0x000fc60000000000 */
[----:B------:R-:W-:Y:S05]  /*3fb0*/  BRA.DIV UR4, `(.L_x_2973) ;  /* 0x0000026a04347947 */ /* 0x000fea000b800000 */
[----:B------:R1:W1:Y:S04]  /*3fc0*/  SHFL.IDX PT, R71, R117, 0x1, 0x181f ;  /* 0x00381f0075477f89 */ /* 0x00026800000e0000 */
[----:B0-----:R0:W0:Y:S02]  /*3fd0*/  SHFL.IDX PT, R73, R116, 0x1, 0x181f ;  /* 0x00381f0074497f89 */ /* 0x00102400000e0000 */
.L_x_3309:
[----:B------:R-:W-:Y:S04]  /*3fe0*/  BSSY B1, `(.L_x_2974) ;  /* 0x00000e6000017945 */ /* 0x000fe80003800000 */
[----:B------:R-:W-:Y:S05]  /*3ff0*/  @P2 BRA `(.L_x_2975) ;  /* 0x0000000c00902947 */ /* 0x000fea0003800000 */
[----:B------:R-:W-:Y:S04]  /*4000*/  BSSY B2, `(.L_x_2976) ;  /* 0x0000070000027945 */ /* 0x000fe80003800000 */
[----:B------:R-:W-:Y:S05]  /*4010*/  @P1 BRA `(.L_x_2977) ;  /* 0x0000000400b81947 */ /* 0x000fea0003800000 */
[----:B--2---:R2:W2:Y:S01]  /*4020*/  LDS.128 R12, [R96+0x29400] ;  /* 0x02940000600c7984 */ /* 0x0044a20000000c00 */
[----:B0-----:R-:W-:Y:S01]  /*4030*/  IADD3 R68, P2, R16, R73, RZ ;  /* 0x0000004910447210 */ /* 0x001fe20007f5e0ff */
[----:B------:R-:W-:Y:S04]  /*4040*/  BSSY B3, `(.L_x_2978) ;  /* 0x000006a000037945 */ /* 0x000fe80003800000 */
[----:B-1----:R-:W-:Y:S01]  /*4050*/  IMAD.X R69, R71, 0x1, R17, P2 ;  /* 0x0000000147457824 */ /* 0x002fe200010e0611 */
[----:B------:R-:W-:-:S13]  /*4060*/  ISETP.GE.AND P2, PT, R84, R114, PT ;  /* 0x000000725400720c */ /* 0x000fda0003f46270 */
[----:B------:R-:W-:Y:S05]  /*4070*/  @P2 BRA `(.L_x_2979) ;  /* 0x0000000400982947 */ /* 0x000fea0003800000 */
[----:B------:R-:W-:Y:S02]  /*4080*/  SHF.R.U32.HI R64, RZ, 0x8, R65 ;  /* 0x00000008ff407819 */ /* 0x000fe40000011641 */
[----:B------:R-:W-:Y:S02]  /*4090*/  SHF.R.U32.HI R66, RZ, 0x8, R67 ;  /* 0x00000008ff427819 */ /* 0x000fe40000011643 */
[----:B------:R-:W-:Y:S01]  /*40a0*/  LOP3.LUT R11, R65, 0xff0000ff, RZ, 0xc0, !PT ;  /* 0xff0000ff410b7812 */ /* 0x000fe200078ec0ff */
[----:B------:R-:W-:Y:S01]  /*40b0*/  IMAD.SHL.U32 R64, R64, 0x100, RZ ;  /* 0x0000010040407824 */ /* 0x000fe200078e00ff */
[----:B------:R-:W-:Y:S01]  /*40c0*/  SHF.R.U32.HI R70, RZ, 0x10, R65 ;  /* 0x00000010ff467819 */ /* 0x000fe20000011641 */
[----:B------:R-:W-:Y:S01]  /*40d0*/  IMAD.SHL.U32 R66, R66, 0x100, RZ ;  /* 0x0000010042427824 */ /* 0x000fe200078e00ff */
[----:B------:R-:W-:Y:S02]  /*40e0*/  SHF.R.U32.HI R75, RZ, 0x10, R67 ;  /* 0x00000010ff4b7819 */ /* 0x000fe40000011643 */
[----:B------:R-:W-:-:S02]  /*40f0*/  LOP3.LUT R65, R67, 0xff0000ff, RZ, 0xc0, !PT ;  /* 0xff0000ff43417812 */ /* 0x000fc400078ec0ff */
[----:B------:R-:W-:Y:S01]  /*4100*/  LOP3.LUT R64, R11, 0xff00, R64, 0xf8, !PT ;  /* 0x0000ff000b407812 */ /* 0x000fe200078ef840 */
[----:B------:R-:W-:Y:S01]  /*4110*/  IMAD.U32 R75, R75, 0x10000, RZ ;  /* 0x000100004b4b7824 */ /* 0x000fe200078e00ff */
[----:B------:R-:W-:Y:S02]  /*4120*/  LOP3.LUT R66, R65, 0xff00, R66, 0xf8, !PT ;  /* 0x0000ff0041427812 */ /* 0x000fe400078ef842 */
[----:B------:R-:W-:Y:S02]  /*4130*/  SHF.L.U32 R65, R70, 0x10, RZ ;  /* 0x0000001046417819 */ /* 0x000fe400000006ff */
[----:B--2---:R-:W-:Y:S02]  /*4140*/  F2FP.F16.E4M3.UNPACK_B R11, R13 ;  /* 0x0000000dff0b723e */ /* 0x004fe400020006ff */
[----:B------:R-:W-:Y:S02]  /*4150*/  F2FP.F16.E4M3.UNPACK_B R67, R129.H1 ;  /* 0x00000081ff43723e */ /* 0x000fe400030006ff */
[----:B------:R-:W-:-:S02]  /*4160*/  F2FP.F16.E4M3.UNPACK_B R13, R13.H1 ;  /* 0x0000000dff0d723e */ /* 0x000fc400030006ff */
[----:B------:R-:W-:Y:S01]  /*4170*/  LOP3.LUT R70, R64, 0xff0000, R65, 0xf8, !PT ;  /* 0x00ff000040467812 */ /* 0x000fe200078ef841 */
[----:B------:R-:W-:Y:S01]  /*4180*/  HADD2.F32 R64, -RZ, R11.H1_H1 ;  /* 0x3000000bff407230 */ /* 0x000fe20000004100 */
[----:B------:R-:W-:Y:S01]  /*4190*/  LOP3.LUT R75, R66, 0xff0000, R75, 0xf8, !PT ;  /* 0x00ff0000424b7812 */ /* 0x000fe200078ef84b */
[----:B------:R-:W-:Y:S01]  /*41a0*/  HADD2.F32 R72, -RZ, R67.H0_H0 ;  /* 0x20000043ff487230 */ /* 0x000fe20000004100 */
[----:B------:R-:W-:Y:S01]  /*41b0*/  F2FP.F16.E4M3.UNPACK_B R66, R128.H1 ;  /* 0x00000080ff42723e */ /* 0x000fe200030006ff */
[----:B------:R-:W-:Y:S01]  /*41c0*/  HADD2.F32 R11, -RZ, R11.H0_H0 ;  /* 0x2000000bff0b7230 */ /* 0x000fe20000004100 */
[----:B------:R-:W-:Y:S01]  /*41d0*/  F2FP.F16.E4M3.UNPACK_B R129, R129 ;  /* 0x00000081ff81723e */ /* 0x000fe200020006ff */
[----:B------:R-:W-:Y:S02]  /*41e0*/  HADD2.F32 R74, -RZ, R67.H1_H1 ;  /* 0x30000043ff4a7230 */ /* 0x000fe40000004100 */
[----:B------:R-:W-:Y:S01]  /*41f0*/  FMUL.FTZ R76, R64, R72 ;  /* 0x00000048404c7220 */ /* 0x000fe20000410000 */
[----:B------:R-:W-:-:S02]  /*4200*/  HADD2.F32 R65, -RZ, R13.H1_H1 ;  /* 0x3000000dff417230 */ /* 0x000fc40000004100 */
[----:B------:R-:W-:Y:S01]  /*4210*/  FMUL.FTZ R77, R11, R72 ;  /* 0x000000480b4d7220 */ /* 0x000fe20000410000 */
[--C-:B------:R-:W-:Y:S01]  /*4220*/  HADD2.F32 R67, -RZ, R66.reuse.H0_H0 ;  /* 0x20000042ff437230 */ /* 0x100fe20000004100 */
[----:B------:R-:W-:Y:S01]  /*4230*/  F2FP.F16.E4M3.UNPACK_B R128, R128 ;  /* 0x00000080ff80723e */ /* 0x000fe200020006ff */
[----:B------:R-:W-:Y:S02]  /*4240*/  HADD2.F32 R13, -RZ, R13.H0_H0 ;  /* 0x2000000dff0d7230 */ /* 0x000fe40000004100 */
[-C--:B------:R-:W-:Y:S01]  /*4250*/  FMUL.FTZ R72, R65, R74.reuse ;  /* 0x0000004a41487220 */ /* 0x080fe20000410000 */
[----:B------:R-:W-:Y:S02]  /*4260*/  HADD2.F32 R66, -RZ, R66.H1_H1 ;  /* 0x30000042ff427230 */ /* 0x000fe40000004100 */
[-C--:B------:R-:W-:Y:S01]  /*4270*/  FFMA.FTZ R11, R11, R67.reuse, -R76 ;  /* 0x000000430b0b7223 */ /* 0x080fe2000001084c */
[----:B------:R-:W-:Y:S01]  /*4280*/  FFMA.FTZ R130, R64, R67, R77 ;  /* 0x0000004340827223 */ /* 0x000fe2000001004d */
[----:B------:R-:W-:Y:S01]  /*4290*/  FMUL.FTZ R74, R13, R74 ;  /* 0x0000004a0d4a7220 */ /* 0x000fe20000410000 */
[----:B------:R-:W-:-:S02]  /*42a0*/  HADD2.F32 R67, -RZ, R129.H1_H1 ;  /* 0x30000081ff437230 */ /* 0x000fc40000004100 */
[----:B------:R-:W-:Y:S01]  /*42b0*/  FFMA.FTZ R76, R13, R66, -R72 ;  /* 0x000000420d4c7223 */ /* 0x000fe20000010848 */
[----:B------:R-:W-:Y:S01]  /*42c0*/  F2FP.F16.E4M3.UNPACK_B R13, R12.H1 ;  /* 0x0000000cff0d723e */ /* 0x000fe200030006ff */
[----:B---3--:R-:W-:Y:S01]  /*42d0*/  FFMA.FTZ R79, R65, R66, R74 ;  /* 0x00000042414f7223 */ /* 0x008fe2000001004a */
[----:B------:R-:W-:Y:S01]  /*42e0*/  F2FP.F16.E4M3.UNPACK_B R12, R12 ;  /* 0x0000000cff0c723e */ /* 0x000fe200020006ff */
[----:B------:R-:W-:Y:S02]  /*42f0*/  HADD2.F32 R129, -RZ, R129.H0_H0 ;  /* 0x20000081ff817230 */ /* 0x000fe40000004100 */
[--C-:B------:R-:W-:Y:S02]  /*4300*/  HADD2.F32 R64, -RZ, R13.reuse.H0_H0 ;  /* 0x2000000dff407230 */ /* 0x100fe40000004100 */
[----:B------:R-:W-:Y:S02]  /*4310*/  HADD2.F32 R65, -RZ, R13.H1_H1 ;  /* 0x3000000dff417230 */ /* 0x000fe40000004100 */
[----:B------:R-:W-:-:S02]  /*4320*/  HADD2.F32 R13, -RZ, R12.H0_H0 ;  /* 0x2000000cff0d7230 */ /* 0x000fc40000004100 */
[-C--:B------:R-:W-:Y:S01]  /*4330*/  FMUL.FTZ R74, R64, R67.reuse ;  /* 0x00000043404a7220 */ /* 0x080fe20000410000 */
[----:B------:R-:W-:Y:S02]  /*4340*/  HADD2.F32 R12, -RZ, R12.H1_H1 ;  /* 0x3000000cff0c7230 */ /* 0x000fe40000004100 */
[----:B------:R-:W-:Y:S01]  /*4350*/  FMUL.FTZ R77, R65, R67 ;  /* 0x00000043414d7220 */ /* 0x000fe20000410000 */
[--C-:B------:R-:W-:Y:S02]  /*4360*/  HADD2.F32 R66, -RZ, R128.reuse.H1_H1 ;  /* 0x30000080ff427230 */ /* 0x100fe40000004100 */
[----:B------:R-:W-:Y:S02]  /*4370*/  HADD2.F32 R128, -RZ, R128.H0_H0 ;  /* 0x20000080ff807230 */ /* 0x000fe40000004100 */
[-C--:B------:R-:W-:Y:S01]  /*4380*/  FMUL.FTZ R72, R12, R129.reuse ;  /* 0x000000810c487220 */ /* 0x080fe20000410000 */
[----:B------:R-:W-:Y:S01]  /*4390*/  FMUL.FTZ R129, R13, R129 ;  /* 0x000000810d817220 */ /* 0x000fe20000410000 */
[-C--:B------:R-:W-:Y:S01]  /*43a0*/  FFMA.FTZ R64, R64, R66.reuse, -R77 ;  /* 0x0000004240407223 */ /* 0x080fe2000001084d */
[----:B------:R-:W-:Y:S01]  /*43b0*/  FFMA.FTZ R65, R65, R66, R74 ;  /* 0x0000004241417223 */ /* 0x000fe2000001004a */
[-C--:B------:R-:W-:Y:S01]  /*43c0*/  FFMA.FTZ R77, R13, R128.reuse, -R72 ;  /* 0x000000800d4d7223 */ /* 0x080fe20000010848 */
[----:B------:R-:W-:Y:S01]  /*43d0*/  F2FP.F16.E4M3.UNPACK_B R13, R15.H1 ;  /* 0x0000000fff0d723e */ /* 0x000fe200030006ff */
[----:B------:R-:W-:Y:S01]  /*43e0*/  FFMA.FTZ R128, R12, R128, R129 ;  /* 0x000000800c807223 */ /* 0x000fe20000010081 */
[----:B------:R-:W-:-:S02]  /*43f0*/  F2FP.F16.E4M3.UNPACK_B R72, R75.H1 ;  /* 0x0000004bff48723e */ /* 0x000fc400030006ff */
[----:B------:R-:W-:Y:S02]  /*4400*/  F2FP.SATFINITE.E4M3.F32.PACK_AB_MERGE_C R129, R79, R76, RZ ;  /* 0x0000004c4f81723e */ /* 0x000fe400048070ff */
        /* <DEDUP_REMOVED lines=24> */
[----:B----4-:R-:W-:Y:S01]  /*4590*/  FFMA.FTZ R115, R65, R67, R132 ;  /* 0x0000004341737223 */ /* 0x010fe20000010084 */
[--C-:B------:R-:W-:Y:S02]  /*45a0*/  HADD2.F32 R12, -RZ, R14.reuse.H0_H0 ;  /* 0x2000000eff0c7230 */ /* 0x100fe40000004100 */
[----:B------:R-:W-:Y:S01]  /*45b0*/  HADD2.F32 R15, -RZ, R15.H1_H1 ;  /* 0x3000000fff0f7230 */ /* 0x000fe20000004100 */
[----:B------:R-:W-:Y:S01]  /*45c0*/  F2FP.SATFINITE.E4M3.F32.PACK_AB_MERGE_C R74, R74, R79, RZ ;  /* 0x0000004f4a4a723e */ /* 0x000fe200048070ff */
[----:B------:R-:W-:Y:S01]  /*45d0*/  HADD2.F32 R14, -RZ, R14.H1_H1 ;  /* 0x3000000eff0e7230 */ /* 0x000fe20000004100 */
[----:B------:R-:W-:Y:S01]  /*45e0*/  F2FP.SATFINITE.E4M3.F32.PACK_AB_MERGE_C R76, R115, R76, RZ ;  /* 0x0000004c734c723e */ /* 0x000fe200048070ff */
[----:B------:R-:W-:-:S02]  /*45f0*/  HADD2.F32 R75, -RZ, R75.H0_H0 ;  /* 0x2000004bff4b7230 */ /* 0x000fc40000004100 */
        /* <DEDUP_REMOVED lines=14> */
.L_x_2979:
[----:B------:R-:W-:Y:S05]  /*46e0*/  BSYNC B3 ;  /* 0x0000000000037941 */ /* 0x000fea0003800000 */
.L_x_2978:
[----:B--2---:R0:W-:Y:S02]  /*46f0*/  ST.E.128 desc[UR36][R68.64], R12 ;  /* 0x0000000c44007985 */ /* 0x0041e4000c101d24 */
.L_x_2977:
[----:B------:R-:W-:Y:S05]  /*4700*/  BSYNC B2 ;  /* 0x0000000000027941 */ /* 0x000fea0003800000 */
.L_x_2976:
[----:B------:R-:W-:-:S13]  /*4710*/  ISETP.NE.AND P2, PT, R81, RZ, PT ;  /* 0x000000ff5100720c */ /* 0x000fda0003f45270 */
[----:B------:R-:W-:Y:S05]  /*4720*/  @P2 BRA `(.L_x_2975) ;  /* 0x0000000400c42947 */ /* 0x000fea0003800000 */
[----:B0-2---:R0:W2:Y:S01]  /*4730*/  LDS.128 R12, [R96+0x2d400] ;  /* 0x02d40000600c7984 */ /* 0x0050a20000000c00 */
[----:B------:R-:W-:Y:S01]  /*4740*/  IADD3 R64, P2, R18, R73, RZ ;  /* 0x0000004912407210 */ /* 0x000fe20007f5e0ff */
[----:B------:R-:W-:Y:S04]  /*4750*/  BSSY B2, `(.L_x_2980) ;  /* 0x000006d000027945 */ /* 0x000fe80003800000 */
[----:B-1----:R-:W-:Y:S01]  /*4760*/  IMAD.X R65, R71, 0x1, R220, P2 ;  /* 0x0000000147417824 */ /* 0x002fe200010e06dc */
        /* <DEDUP_REMOVED lines=9> */
[----:B------:R-:W-:Y:S01]  /*4800*/  SHF.R.U32.HI R69, RZ, 0x10, R61 ;  /* 0x00000010ff457819 */ /* 0x000fe2000001163d */
[----:B------:R-:W-:Y:S01]  /*4810*/  IMAD.MOV.U32 R61, RZ, RZ, R15 ;  /* 0x000000ffff3d7224 */ /* 0x000fe200078e000f */
        /* <DEDUP_REMOVED lines=96> */
.L_x_2981:
[----:B------:R-:W-:Y:S05]  /*4e20*/  BSYNC B2 ;  /* 0x0000000000027941 */ /* 0x000fea0003800000 */
.L_x_2980:
[----:B--2---:R0:W-:Y:S02]  /*4e30*/  ST.E.128 desc[UR36][R64.64], R12 ;  /* 0x0000000c40007985 */ /* 0x0041e4000c101d24 */
.L_x_2975:
[----:B------:R-:W-:Y:S05]  /*4e40*/  BSYNC B1 ;  /* 0x0000000000017941 */ /* 0x000fea0003800000 */
.L_x_2974:
[----:B------:R-:W-:-:S03]  /*4e50*/  UMOV UR4, 0xffffffff ;  /* 0xffffffff00047882 */ /* 0x000fc60000000000 */
[----:B------:R-:W-:Y:S05]  /*4e60*/  BRA.DIV UR4, `(.L_x_2982) ;  /* 0x0000025a04d47947 */ /* 0x000fea000b800000 */
[----:B------:R1:W1:Y:S04]  /*4e70*/  SHFL.IDX PT, R63, R117, 0x2, 0x181f ;  /* 0x00581f00753f7f89 */ /* 0x00026800000e0000 */
[----:B0-----:R0:W0:Y:S02]  /*4e80*/  SHFL.IDX PT, R65, R116, 0x2, 0x181f ;  /* 0x00581f0074417f89 */ /* 0x00102400000e0000 */
.L_x_3313:
        /* <DEDUP_REMOVED lines=10> */
[----:B------:R-:W-:Y:S01]  /*4f30*/  SHF.R.U32.HI R11, RZ, 0x8, R57 ;  /* 0x00000008ff0b7819 */ /* 0x000fe20000011639 */
[----:B--2---:R-:W-:Y:S01]  /*4f40*/  IMAD.MOV.U32 R56, RZ, RZ, R14 ;  /* 0x000000ffff387224 */ /* 0x004fe200078e000e */
[--C-:B------:R-:W-:Y:S02]  /*4f50*/  SHF.R.U32.HI R62, RZ, 0x8, R59.reuse ;  /* 0x00000008ff3e7819 */ /* 0x100fe4000001163b */
[----:B------:R-:W-:Y:S01]  /*4f60*/  LOP3.LUT R58, R57, 0xff0000ff, RZ, 0xc0, !PT ;  /* 0xff0000ff393a7812 */ /* 0x000fe200078ec0ff */
[----:B------:R-:W-:Y:S01]  /*4f70*/  IMAD.SHL.U32 R11, R11, 0x100, RZ ;  /* 0x000001000b0b7824 */ /* 0x000fe200078e00ff */
[----:B------:R-:W-:Y:S02]  /*4f80*/  SHF.R.U32.HI R64, RZ, 0x10, R59 ;  /* 0x00000010ff407819 */ /* 0x000fe4000001163b */
[----:B------:R-:W-:Y:S01]  /*4f90*/  SHF.R.U32.HI R66, RZ, 0x10, R57 ;  /* 0x00000010ff427819 */ /* 0x000fe20000011639 */
[----:B------:R-:W-:Y:S01]  /*4fa0*/  IMAD.MOV.U32 R57, RZ, RZ, R15 ;  /* 0x000000ffff397224 */ /* 0x000fe200078e000f */
[----:B------:R-:W-:-:S02]  /*4fb0*/  LOP3.LUT R59, R59, 0xff0000ff, RZ, 0xc0, !PT ;  /* 0xff0000ff3b3b7812 */ /* 0x000fc400078ec0ff */
[----:B------:R-:W-:Y:S02]  /*4fc0*/  SHF.L.U32 R14, R62, 0x8, RZ ;  /* 0x000000083e0e7819 */ /* 0x000fe400000006ff */
[----:B------:R-:W-:Y:S01]  /*4fd0*/  LOP3.LUT R15, R58, 0xff00, R11, 0xf8, !PT ;  /* 0x0000ff003a0f7812 */ /* 0x000fe200078ef80b */
[----:B------:R-:W-:Y:S01]  /*4fe0*/  IMAD.U32 R58, R64, 0x10000, RZ ;  /* 0x00010000403a7824 */ /* 0x000fe200078e00ff */
[----:B------:R-:W-:Y:S01]  /*4ff0*/  LOP3.LUT R67, R59, 0xff00, R14, 0xf8, !PT ;  /* 0x0000ff003b437812 */ /* 0x000fe200078ef80e */
[----:B------:R-:W-:Y:S01]  /*5000*/  IMAD.U32 R14, R66, 0x10000, RZ ;  /* 0x00010000420e7824 */ /* 0x000fe200078e00ff */
        /* <DEDUP_REMOVED lines=91> */
.L_x_2988:
[----:B------:R-:W-:Y:S05]  /*55c0*/  BSYNC B3 ;  /* 0x0000000000037941 */ /* 0x000fea0003800000 */
.L_x_2987:
[----:B--2---:R0:W-:Y:S02]  /*55d0*/  ST.E.128 desc[UR36][R60.64], R12 ;  /* 0x0000000c3c007985 */ /* 0x0041e4000c101d24 */
.L_x_2986:
[----:B------:R-:W-:Y:S05]  /*55e0*/  BSYNC B2 ;  /* 0x0000000000027941 */ /* 0x000fea0003800000 */
.L_x_2985:
        /* <DEDUP_REMOVED lines=11> */
[----:B------:R-:W-:Y:S02]  /*56a0*/  LOP3.LUT R11, R53, 0xff0000ff, RZ, 0xc0, !PT ;  /* 0xff0000ff350b7812 */ /* 0x000fe400078ec0ff */
[----:B------:R-:W-:Y:S01]  /*56b0*/  SHF.R.U32.HI R60, RZ, 0x10, R53 ;  /* 0x00000010ff3c7819 */ /* 0x000fe20000011635 */
[----:B------:R-:W-:Y:S01]  /*56c0*/  IMAD.MOV.U32 R53, RZ, RZ, R15 ;  /* 0x000000ffff357224 */ /* 0x000fe200078e000f */
[----:B------:R-:W-:Y:S01]  /*56d0*/  SHF.R.U32.HI R59, RZ, 0x10, R55 ;  /* 0x00000010ff3b7819 */ /* 0x000fe20000011637 */
[----:B------:R-:W-:Y:S01]  /*56e0*/  IMAD.SHL.U32 R15, R58, 0x100, RZ ;  /* 0x000001003a0f7824 */ /* 0x000fe200078e00ff */
[----:B------:R-:W-:-:S02]  /*56f0*/  LOP3.LUT R54, R55, 0xff0000ff, RZ, 0xc0, !PT ;  /* 0xff0000ff37367812 */ /* 0x000fc400078ec0ff */
[----:B------:R-:W-:Y:S01]  /*5700*/  SHF.L.U32 R14, R61, 0x8, RZ ;  /* 0x000000083d0e7819 */ /* 0x000fe200000006ff */
[----:B------:R-:W-:Y:S01]  /*5710*/  IMAD.U32 R59, R59, 0x10000, RZ ;  /* 0x000100003b3b7824 */ /* 0x000fe200078e00ff */
[----:B------:R-:W-:Y:S01]  /*5720*/  LOP3.LUT R54, R54, 0xff00, R15, 0xf8, !PT ;  /* 0x0000ff0036367812 */ /* 0x000fe200078ef80f */
        /* <DEDUP_REMOVED lines=93> */
.L_x_2990:
[----:B------:R-:W-:Y:S05]  /*5d00*/  BSYNC B2 ;  /* 0x0000000000027941 */ /* 0x000fea0003800000 */
.L_x_2989:
[----:B--2---:R0:W-:Y:S02]  /*5d10*/  ST.E.128 desc[UR36][R56.64], R12 ;  /* 0x0000000c38007985 */ /* 0x0041e4000c101d24 */
.L_x_2984:
[----:B------:R-:W-:Y:S05]  /*5d20*/  BSYNC B1 ;  /* 0x0000000000017941 */ /* 0x000fea0003800000 */
.L_x_2983:
[----:B------:R-:W-:-:S03]  /*5d30*/  UMOV UR4, 0xffffffff ;  /* 0xffffffff00047882 */ /* 0x000fc60000000000 */
[----:B------:R-:W-:Y:S05]  /*5d40*/  BRA.DIV UR4, `(.L_x_2991) ;  /* 0x0000024e04687947 */ /* 0x000fea000b800000 */
[----:B-1----:R-:W1:Y:S04]  /*5d50*/  SHFL.IDX PT, R117, R117, 0x3, 0x181f ;  /* 0x00781f0075757f89 */ /* 0x002e6800000e0000 */
[----:B------:R0:W0:Y:S02]  /*5d60*/  SHFL.IDX PT, R53, R116, 0x3, 0x181f ;  /* 0x00781f0074357f89 */ /* 0x00002400000e0000 */
.L_x_3317:
[----:B------:R-:W-:Y:S05]  /*5d70*/  @P4 BRA `(.L_x_2992) ;  /* 0x0000005800884947 */ /* 0x000fea0003800000 */
[----:B------:R-:W-:Y:S04]  /*5d80*/  BSSY B1, `(.L_x_2993) ;  /* 0x0000073000017945 */ /* 0x000fe80003800000 */
[----:B------:R-:W-:Y:S05]  /*5d90*/  @P1 BRA `(.L_x_2994) ;  /* 0x0000000400c41947 */ /* 0x000fea0003800000 */
[----:B0-2---:R0:W2:Y:S01]  /*5da0*/  LDS.128 R12, [R96+0x2b400] ;  /* 0x02b40000600c7984 */ /* 0x0050a20000000c00 */
[----:B------:R-:W-:Y:S01]  /*5db0*/  IADD3 R54, P2, R16, R53, RZ ;  /* 0x0000003510367210 */ /* 0x000fe20007f5e0ff */
[----:B------:R-:W-:Y:S04]  /*5dc0*/  BSSY B2, `(.L_x_2995) ;  /* 0x000006d000027945 */ /* 0x000fe80003800000 */
[----:B-1----:R-:W-:Y:S01]  /*5dd0*/  IMAD.X R55, R117, 0x1, R17, P2 ;  /* 0x0000000175377824 */ /* 0x002fe200010e0611 */
[----:B------:R-:W-:-:S13]  /*5de0*/  ISETP.GE.AND P2, PT, R84, R114, PT ;  /* 0x000000725400720c */ /* 0x000fda0003f46270 */
[----:B0-----:R-:W-:Y:S05]  /*5df0*/  @P2 BRA `(.L_x_2996) ;  /* 0x0000000400a42947 */ /* 0x001fea0003800000 */
[----:B------:R-:W-:Y:S02]  /*5e00*/  SHF.R.U32.HI R52, RZ, 0x8, R51 ;  /* 0x00000008ff347819 */ /* 0x000fe40000011633 */
[--C-:B------:R-:W-:Y:S02]  /*5e10*/  SHF.R.U32.HI R58, RZ, 0x8, R49.reuse ;  /* 0x00000008ff3a7819 */ /* 0x100fe40000011631 */
[----:B------:R-:W-:Y:S02]  /*5e20*/  LOP3.LUT R11, R49, 0xff0000ff, RZ, 0xc0, !PT ;  /* 0xff0000ff310b7812 */ /* 0x000fe400078ec0ff */
[----:B------:R-:W-:Y:S01]  /*5e30*/  SHF.R.U32.HI R56, RZ, 0x10, R49 ;  /* 0x00000010ff387819 */ /* 0x000fe20000011631 */
[----:B--2---:R-:W-:Y:S01]  /*5e40*/  IMAD.MOV.U32 R49, RZ, RZ, R15 ;  /* 0x000000ffff317224 */ /* 0x004fe200078e000f */
[----:B------:R-:W-:Y:S01]  /*5e50*/  SHF.R.U32.HI R57, RZ, 0x10, R51 ;  /* 0x00000010ff397819 */ /* 0x000fe20000011633 */
[----:B------:R-:W-:Y:S01]  /*5e60*/  IMAD.SHL.U32 R15, R52, 0x100, RZ ;  /* 0x00000100340f7824 */ /* 0x000fe200078e00ff */
[----:B------:R-:W-:Y:S01]  /*5e70*/  MOV R48, R14 ;  /* 0x0000000e00307202 */ /* 0x000fe20000000f00 */
[----:B------:R-:W-:Y:S01]  /*5e80*/  IMAD.SHL.U32 R14, R58, 0x100, RZ ;  /* 0x000001003a0e7824 */ /* 0x000fe200078e00ff */
[----:B------:R-:W-:Y:S01]  /*5e90*/  LOP3.LUT R50, R51, 0xff0000ff, RZ, 0xc0, !PT ;  /* 0xff0000ff33327812 */ /* 0x000fe200078ec0ff */
[----:B------:R-:W-:Y:S01]  /*5ea0*/  IMAD.U32 R57, R57, 0x10000, RZ ;  /* 0x0001000039397824 */ /* 0x000fe200078e00ff */
[----:B------:R-:W-:-:S02]  /*5eb0*/  F2FP.F16.E4M3.UNPACK_B R51, R120.H1 ;  /* 0x00000078ff33723e */ /* 0x000fc400030006ff */
[----:B------:R-:W-:Y:S01]  /*5ec0*/  LOP3.LUT R50, R50, 0xff00, R15, 0xf8, !PT ;  /* 0x0000ff0032327812 */ /* 0x000fe200078ef80f */
[----:B------:R-:W-:Y:S01]  /*5ed0*/  IMAD.U32 R15, R56, 0x10000, RZ ;  /* 0x00010000380f7824 */ /* 0x000fe200078e00ff */
[----:B------:R-:W-:Y:S01]  /*5ee0*/  LOP3.LUT R14, R11, 0xff00, R14, 0xf8, !PT ;  /* 0x0000ff000b0e7812 */ /* 0x000fe200078ef80e */
[--C-:B------:R-:W-:Y:S01]  /*5ef0*/  HADD2.F32 R56, -RZ, R51.reuse.H0_H0 ;  /* 0x20000033ff387230 */ /* 0x100fe20000004100 */
[----:B------:R-:W-:Y:S01]  /*5f00*/  F2FP.F16.E4M3.UNPACK_B R11, R13 ;  /* 0x0000000dff0b723e */ /* 0x000fe200020006ff */
[----:B------:R-:W-:Y:S01]  /*5f10*/  HADD2.F32 R58, -RZ, R51.H1_H1 ;  /* 0x30000033ff3a7230 */ /* 0x000fe20000004100 */
[----:B------:R-:W-:Y:S02]  /*5f20*/  LOP3.LUT R57, R50, 0xff0000, R57, 0xf8, !PT ;  /* 0x00ff000032397812 */ /* 0x000fe400078ef839 */
[----:B------:R-:W-:Y:S01]  /*5f30*/  LOP3.LUT R52, R14, 0xff0000, R15, 0xf8, !PT ;  /* 0x00ff00000e347812 */ /* 0x000fe200078ef80f */
[--C-:B------:R-:W-:Y:S01]  /*5f40*/  HADD2.F32 R14, -RZ, R11.reuse.H1_H1 ;  /* 0x3000000bff0e7230 */ /* 0x100fe20000004100 */
[----:B------:R-:W-:Y:S01]  /*5f50*/  F2FP.F16.E4M3.UNPACK_B R50, R119.H1 ;  /* 0x00000077ff32723e */ /* 0x000fe200030006ff */
[----:B------:R-:W-:Y:S01]  /*5f60*/  HADD2.F32 R11, -RZ, R11.H0_H0 ;  /* 0x2000000bff0b7230 */ /* 0x000fe20000004100 */
[----:B------:R-:W-:-:S02]  /*5f70*/  F2FP.F16.E4M3.UNPACK_B R13, R13.H1 ;  /* 0x0000000dff0d723e */ /* 0x000fc400030006ff */
[CC--:B------:R-:W-:Y:S01]  /*5f80*/  FMUL.FTZ R60, R14.reuse, R56.reuse ;  /* 0x000000380e3c7220 */ /* 0x0c0fe20000410000 */
[--C-:B------:R-:W-:Y:S02]  /*5f90*/  HADD2.F32 R51, -RZ, R50.reuse.H0_H0 ;  /* 0x20000032ff337230 */ /* 0x100fe40000004100 */
[C---:B------:R-:W-:Y:S01]  /*5fa0*/  FMUL.FTZ R59, R11.reuse, R56 ;  /* 0x000000380b3b7220 */ /* 0x040fe20000410000 */
[--C-:B------:R-:W-:Y:S01]  /*5fb0*/  HADD2.F32 R15, -RZ, R13.reuse.H1_H1 ;  /* 0x3000000dff0f7230 */ /* 0x100fe20000004100 */
[----:B------:R-:W-:Y:S01]  /*5fc0*/  F2FP.F16.E4M3.UNPACK_B R120, R120 ;  /* 0x00000078ff78723e */ /* 0x000fe200020006ff */
        /* <DEDUP_REMOVED lines=76> */
.L_x_2996:
[----:B------:R-:W-:Y:S05]  /*6490*/  BSYNC B2 ;  /* 0x0000000000027941 */ /* 0x000fea0003800000 */
.L_x_2995:
[----:B--2---:R0:W-:Y:S02]  /*64a0*/  ST.E.128 desc[UR36][R54.64], R12 ;  /* 0x0000000c36007985 */ /* 0x0041e4000c101d24 */
.L_x_2994:
[----:B------:R-:W-:Y:S05]  /*64b0*/  BSYNC B1 ;  /* 0x0000000000017941 */ /* 0x000fea0003800000 */
.L_x_2993:
        /* <DEDUP_REMOVED lines=54> */
[----:B------:R-:W-:Y:S02]  /*6820*/  HADD2.F32 R11, -RZ, R12.H0_H0 ;  /* 0x2000000cff0b7230 */ /* 0x000fe40000004100 */
        /* <DEDUP_REMOVED lines=9> */
[----:B------:R-:W-:Y:S01]  /*68c0*/  F2FP.F16.E4M3.UNPACK_B R15, R50.H1 ;  /* 0x00000032ff0f723e */ /* 0x000fe200030006ff */
[-C--:B------:R-:W-:Y:S01]  /*68d0*/  FFMA.FTZ R55, R12, R78.reuse, R47 ;  /* 0x0000004e0c377223 */ /* 0x080fe2000001002f */
[----:B------:R-:W-:Y:S01]  /*68e0*/  F2FP.F16.E4M3.UNPACK_B R12, R45.H1 ;  /* 0x0000002dff0c723e */ /* 0x000fe200030006ff */
[----:B------:R-:W-:Y:S01]  /*68f0*/  FFMA.FTZ R54, R11, R78, -R46 ;  /* 0x0000004e0b367223 */ /* 0x000fe2000001082e */
[-C--:B------:R-:W-:Y:S01]  /*6900*/  F2FP.F16.E4M3.UNPACK_B R47, R53.reuse.H1 ;  /* 0x00000035ff2f723e */ /* 0x080fe200030006ff */
[----:B------:R-:W-:Y:S01]  /*6910*/  HADD2.F32 R46, -RZ, R15.H1_H1 ;  /* 0x3000000fff2e7230 */ /* 0x000fe20000004100 */
[----:B------:R-:W-:Y:S01]  /*6920*/  F2FP.SATFINITE.E4M3.F32.PACK_AB_MERGE_C R60, R51, R52, RZ ;  /* 0x00000034333c723e */ /* 0x000fe200048070ff */
        /* <DEDUP_REMOVED lines=42> */
.L_x_2998:
[----:B------:R-:W-:Y:S05]  /*6bd0*/  BSYNC B1 ;  /* 0x0000000000017941 */ /* 0x000fea0003800000 */
.L_x_2997:
[----:B--2---:R0:W-:Y:S01]  /*6be0*/  ST.E.128 desc[UR36][R48.64], R12 ;  /* 0x0000000c30007985 */ /* 0x0041e2000c101d24 */
[----:B------:R-:W-:Y:S05]  /*6bf0*/  BRA `(.L_x_2992) ;  /* 0x0000004800e87947 */ /* 0x000fea0003800000 */
.L_x_2952:
[----:B------:R-:W-:Y:S02]  /*6c00*/  ISETP.GE.AND P5, PT, R221, R111, PT ;  /* 0x0000006fdd00720c */ /* 0x000fe40003fa6270 */
[----:B------:R-:W-:Y:S02]  /*6c10*/  CS2R R50, SRZ ;  /* 0x0000000000327805 */ /* 0x000fe4000001ff00 */
[----:B------:R-:W-:Y:S02]  /*6c20*/  P2R R49, PR, RZ, 0x1 ;  /* 0x00000001ff317803 */ /* 0x000fe40000000000 */
[----:B------:R-:W-:-:S13]  /*6c30*/  ISETP.GE.OR P5, PT, R16, R114, P5 ;  /* 0x000000721000720c */ /* 0x000fda0002fa6670 */
        /* <DEDUP_REMOVED lines=9> */
[----:B------:R-:W2:Y:S08]  /*6cd0*/  @!P2 LDC.64 R46, c[0x0][0x3e8] ;  /* 0x0000fa00ff2eab82 */ /* 0x000eb00000000a00 */
[----:B------:R-:W3:Y:S01]  /*6ce0*/  @!P2 LDC.64 R78, c[0x0][0x400] ;  /* 0x00010000ff4eab82 */ /* 0x000ee20000000a00 */
[----:B0-----:R-:W-:-:S04]  /*6cf0*/  @!P2 IMAD.WIDE.U32 R76, R44, 0x60, R12 ;  /* 0x000000602c4ca825 */ /* 0x001fc800078e000c */
[----:B------:R-:W-:-:S04]  /*6d00*/  @!P2 IMAD R45, R45, 0x60, RZ ;  /* 0x000000602d2da824 */ /* 0x000fc800078e02ff */
[----:B------:R-:W-:Y:S01]  /*6d10*/  @!P2 IMAD.IADD R45, R77, 0x1, R45 ;  /* 0x000000014d2da824 */ /* 0x000fe200078e022d */
[----:B--2---:R-:W-:-:S04]  /*6d20*/  @!P2 IADD3 R76, P3, P4, R86, R46, R76 ;  /* 0x0000002e564ca210 */ /* 0x004fc80007c7e04c */
[----:B------:R-:W-:Y:S02]  /*6d30*/  @!P2 IADD3.X R77, R36, R47, R45, P3, P4 ;  /* 0x0000002f244da210 */ /* 0x000fe40001fe842d */
[----:B------:R-:W0:Y:S02]  /*6d40*/  @!P2 LDC.64 R46, c[0x0][0x408] ;  /* 0x00010200ff2eab82 */ /* 0x000e240000000a00 */
[----:B0-----:R-:W-:-:S04]  /*6d50*/  @!P2 IMAD.WIDE.U32 R44, R46, 0x60, R14 ;  /* 0x000000602e2ca825 */ /* 0x001fc800078e000e */
[----:B------:R-:W-:Y:S01]  /*6d60*/  @!P2 IMAD R47, R47, 0x60, RZ ;  /* 0x000000602f2fa824 */ /* 0x000fe200078e02ff */
[----:B---3--:R-:W-:-:S03]  /*6d70*/  @!P2 IADD3 R78, P3, P4, R90, R78, R44 ;  /* 0x0000004e5a4ea210 */ /* 0x008fc60007c7e02c */
[----:B------:R-:W-:-:S05]  /*6d80*/  @!P2 IMAD.IADD R47, R45, 0x1, R47 ;  /* 0x000000012d2fa824 */ /* 0x000fca00078e022f */
[----:B------:R-:W-:Y:S02]  /*6d90*/  @!P2 IADD3.X R79, R38, R79, R47, P3, P4 ;  /* 0x0000004f264fa210 */ /* 0x000fe40001fe842f */
[----:B-1----:R-:W-:-:S04]  /*6da0*/  @!P5 IADD3 R54, P3, P4, R90, R54, R14 ;  /* 0x000000365a36d210 */ /* 0x002fc80007c7e00e */
[----:B------:R-:W-:Y:S02]  /*6db0*/  @!P5 IADD3.X R55, R38, R55, R119, P3, P4 ;  /* 0x000000372637d210 */ /* 0x000fe40001fe8477 */
[----:B------:R-:W-:-:S04]  /*6dc0*/  ISETP.GE.AND P4, PT, R104, R111, PT ;  /* 0x0000006f6800720c */ /* 0x000fc80003f86270 */
[----:B------:R-:W-:-:S13]  /*6dd0*/  ISETP.GE.OR P4, PT, R16, R114, P4 ;  /* 0x000000721000720c */ /* 0x000fda0002786670 */
[----:B------:R-:W-:Y:S01]  /*6de0*/  @!P4 IADD3 R11, P3, P6, R86, R12, R20 ;  /* 0x0000000c560bc210 */ /* 0x000fe20007e7e014 */
[----:B------:R-:W0:Y:S03]  /*6df0*/  @!P4 LDC.64 R60, c[0x0][0x3e8] ;  /* 0x0000fa00ff3ccb82 */ /* 0x000e260000000a00 */
        /* <DEDUP_REMOVED lines=9> */
[----:B0-----:R-:W-:Y:S02]  /*6e90*/  @!P4 IADD3 R60, P6, R11, R60, RZ ;  /* 0x0000003c0b3cc210 */ /* 0x001fe40007fde0ff */
[----:B------:R-:W-:-:S03]  /*6ea0*/  ISETP.NE.AND P0, PT, R49, RZ, PT ;  /* 0x000000ff3100720c */ /* 0x000fc60003f05270 */
[----:B------:R-:W-:Y:S02]  /*6eb0*/  @!P4 IMAD.X R61, R48, 0x1, R61, P6 ;  /* 0x00000001303dc824 */ /* 0x000fe400030e063d */
[----:B------:R-:W0:Y:S02]  /*6ec0*/  @!P4 LDC.64 R48, c[0x0][0x400] ;  /* 0x00010000ff30cb82 */ /* 0x000e240000000a00 */
[----:B0-----:R-:W-:-:S05]  /*6ed0*/  @!P4 IADD3 R62, P6, R63, R48, RZ ;  /* 0x000000303f3ec210 */ /* 0x001fca0007fde0ff */
[----:B------:R-:W-:Y:S01]  /*6ee0*/  @!P4 IMAD.X R63, R46, 0x1, R49, P6 ;  /* 0x000000012e3fc824 */ /* 0x000fe200030e0631 */
[----:B------:R-:W-:Y:S01]  /*6ef0*/  CS2R R48, SRZ ;  /* 0x0000000000307805 */ /* 0x000fe2000001ff00 */
[----:B------:R-:W0:Y:S01]  /*6f00*/  @!P3 LDC.64 R46, c[0x0][0x3e8] ;  /* 0x0000fa00ff2ebb82 */ /* 0x000e220000000a00 */
[----:B------:R-:W-:Y:S02]  /*6f10*/  CS2R R56, SRZ ;  /* 0x0000000000387805 */ /* 0x000fe4000001ff00 */
[----:B------:R-:W-:Y:S02]  /*6f20*/  CS2R R58, SRZ ;  /* 0x00000000003a7805 */ /* 0x000fe4000001ff00 */
[----:B------:R1:W2:Y:S01]  /*6f30*/  @!P5 LDG.E.128 R48, desc[UR36][R54.64] ;  /* 0x000000243630d981 */ /* 0x0002a2000c1e1d00 */
[----:B------:R-:W-:Y:S02]  /*6f40*/  CS2R R64, SRZ ;  /* 0x0000000000407805 */ /* 0x000fe4000001ff00 */
[----:B------:R-:W-:-:S02]  /*6f50*/  CS2R R66, SRZ ;  /* 0x0000000000427805 */ /* 0x000fc4000001ff00 */
[----:B------:R-:W-:Y:S01]  /*6f60*/  CS2R R68, SRZ ;  /* 0x0000000000447805 */ /* 0x000fe2000001ff00 */
[----:B------:R3:W4:Y:S01]  /*6f70*/  @!P4 LDG.E.128 R56, desc[UR36][R62.64] ;  /* 0x000000243e38c981 */ /* 0x000722000c1e1d00 */
[----:B0-----:R-:W-:-:S05]  /*6f80*/  @!P3 IADD3 R14, P6, R15, R46, RZ ;  /* 0x0000002e0f0eb210 */ /* 0x001fca0007fde0ff */
[----:B------:R-:W-:Y:S02]  /*6f90*/  @!P3 IMAD.X R15, R12, 0x1, R47, P6 ;  /* 0x000000010c0fb824 */ /* 0x000fe400030e062f */
[----:B------:R-:W0:Y:S01]  /*6fa0*/  @!P3 LDC.64 R46, c[0x0][0x400] ;  /* 0x00010000ff2ebb82 */ /* 0x000e220000000a00 */
[----:B-1----:R-:W-:Y:S02]  /*6fb0*/  CS2R R54, SRZ ;  /* 0x0000000000367805 */ /* 0x002fe4000001ff00 */
[----:B---3--:R-:W-:Y:S02]  /*6fc0*/  CS2R R62, SRZ ;  /* 0x00000000003e7805 */ /* 0x008fe4000001ff00 */
[----:B------:R-:W-:Y:S02]  /*6fd0*/  CS2R R70, SRZ ;  /* 0x0000000000467805 */ /* 0x000fe4000001ff00 */
[----:B------:R-:W-:Y:S02]  /*6fe0*/  CS2R R72, SRZ ;  /* 0x0000000000487805 */ /* 0x000fe4000001ff00 */
[----:B------:R-:W-:-:S02]  /*6ff0*/  CS2R R74, SRZ ;  /* 0x00000000004a7805 */ /* 0x000fc4000001ff00 */
[----:B------:R-:W3:Y:S04]  /*7000*/  @!P2 LDG.E.128 R68, desc[UR36][R76.64] ;  /* 0x000000244c44a981 */ /* 0x000ee8000c1e1d00 */
[----:B------:R-:W5:Y:S01]  /*7010*/  @!P2 LDG.E.128 R72, desc[UR36][R78.64] ;  /* 0x000000244e48a981 */ /* 0x000f62000c1e1d00 */
[----:B0-----:R-:W-:-:S04]  /*7020*/  @!P3 IADD3 R12, P6, R13, R46, RZ ;  /* 0x0000002e0d0cb210 */ /* 0x001fc80007fde0ff */
[----:B------:R-:W-:Y:S02]  /*7030*/  @!P3 IADD3.X R13, R44, R47, RZ, P6, !PT ;  /* 0x0000002f2c0db210 */ /* 0x000fe400037fe4ff */
[----:B------:R-:W-:Y:S02]  /*7040*/  CS2R R44, SRZ ;  /* 0x00000000002c7805 */ /* 0x000fe4000001ff00 */
[----:B------:R-:W-:Y:S01]  /*7050*/  CS2R R46, SRZ ;  /* 0x00000000002e7805 */ /* 0x000fe2000001ff00 */
[----:B------:R-:W5:Y:S05]  /*7060*/  @!P3 LDG.E.128 R64, desc[UR36][R12.64] ;  /* 0x000000240c40b981 */ /* 0x000f6a000c1e1d00 */
[----:B------:R0:W5:Y:S02]  /*7070*/  @!P5 LDG.E.128 R44, desc[UR36][R52.64] ;  /* 0x00000024342cd981 */ /* 0x000164000c1e1d00 */
[----:B0-----:R-:W-:-:S06]  /*7080*/  CS2R R52, SRZ ;  /* 0x0000000000347805 */ /* 0x001fcc000001ff00 */
[----:B------:R0:W5:Y:S02]  /*7090*/  @!P4 LDG.E.128 R52, desc[UR36][R60.64] ;  /* 0x000000243c34c981 */ /* 0x000164000c1e1d00 */
[----:B0-----:R-:W-:-:S06]  /*70a0*/  CS2R R60, SRZ ;  /* 0x00000000003c7805 */ /* 0x001fcc000001ff00 */
[----:B------:R-:W5:Y:S01]  /*70b0*/  @!P3 LDG.E.128 R60, desc[UR36][R14.64] ;  /* 0x000000240e3cb981 */ /* 0x000f62000c1e1d00 */
[----:B------:R-:W-:-:S06]  /*70c0*/  UISETP.NE.AND UP0, UPT, UR60, 0x3, UPT ;  /* 0x000000033c00788c */ /* 0x000fcc000bf05270 */
[----:B------:R-:W-:Y:S02]  /*70d0*/  PLOP3.LUT P5, PT, PT, PT, UP0, 0x80, 0x0 ;  /* 0x000000000000781c */ /* 0x000fe40003faf008 */
[----:B------:R-:W-:Y:S01]  /*70e0*/  ISETP.GE.AND P2, PT, R16, R114, PT ;  /* 0x000000721000720c */ /* 0x000fe20003f46270 */
[----:B--2---:R-:W-:Y:S02]  /*70f0*/  IMAD.MOV.U32 R137, RZ, RZ, R48 ;  /* 0x000000ffff897224 */ /* 0x004fe400078e0030 */
[----:B------:R-:W-:Y:S01]  /*7100*/  IMAD.MOV.U32 R135, RZ, RZ, R50 ;  /* 0x000000ffff877224 */ /* 0x000fe200078e0032 */
[----:B----4-:R-:W-:Y:S01]  /*7110*/  MOV R132, R56 ;  /* 0x0000003800847202 */ /* 0x010fe20000000f00 */
[----:B------:R-:W-:Y:S02]  /*7120*/  IMAD.MOV.U32 R133, RZ, RZ, R58 ;  /* 0x000000ffff857224 */ /* 0x000fe400078e003a */
[----:B---3--:R-:W-:Y:S01]  /*7130*/  IMAD.MOV.U32 R119, RZ, RZ, R68 ;  /* 0x000000ffff777224 */ /* 0x008fe200078e0044 */
[----:B------:R-:W-:Y:S01]  /*7140*/  MOV R121, R70 ;  /* 0x0000004600797202 */ /* 0x000fe20000000f00 */
[----:B-----5:R-:W-:-:S02]  /*7150*/  IMAD.MOV.U32 R122, RZ, RZ, R72 ;  /* 0x000000ffff7a7224 */ /* 0x020fc400078e0048 */
[----:B------:R-:W-:Y:S02]  /*7160*/  IMAD.MOV.U32 R123, RZ, RZ, R74 ;  /* 0x000000ffff7b7224 */ /* 0x000fe400078e004a */
[----:B------:R-:W-:Y:S02]  /*7170*/  IMAD.MOV.U32 R128, RZ, RZ, R64 ;  /* 0x000000ffff807224 */ /* 0x000fe400078e0040 */
[----:B------:R-:W-:Y:S02]  /*7180*/  IMAD.MOV.U32 R129, RZ, RZ, R66 ;  /* 0x000000ffff817224 */ /* 0x000fe400078e0042 */
[----:B------:R-:W-:Y:S02]  /*7190*/  IMAD.MOV.U32 R136, RZ, RZ, R44 ;  /* 0x000000ffff887224 */ /* 0x000fe400078e002c */
[----:B------:R-:W-:Y:S02]  /*71a0*/  IMAD.MOV.U32 R134, RZ, RZ, R46 ;  /* 0x000000ffff867224 */ /* 0x000fe400078e002e */
[----:B------:R-:W-:-:S02]  /*71b0*/  IMAD.MOV.U32 R130, RZ, RZ, R52 ;  /* 0x000000ffff827224 */ /* 0x000fc400078e0034 */
[----:B------:R-:W-:Y:S02]  /*71c0*/  IMAD.MOV.U32 R131, RZ, RZ, R54 ;  /* 0x000000ffff837224 */ /* 0x000fe400078e0036 */
[----:B------:R-:W-:Y:S02]  /*71d0*/  IMAD.MOV.U32 R125, RZ, RZ, R60 ;  /* 0x000000ffff7d7224 */ /* 0x000fe400078e003c */
[----:B------:R-:W-:Y:S01]  /*71e0*/  IMAD.MOV.U32 R127, RZ, RZ, R62 ;  /* 0x000000ffff7f7224 */ /* 0x000fe200078e003e */
[----:B------:R-:W-:Y:S06]  /*71f0*/  @!P5 BRA `(.L_x_2999) ;  /* 0x000000000004d947 */ /* 0x000fec0003800000 */
[----:B------:R-:W-:Y:S01]  /*7200*/  BPT.TRAP 0x1 ;  /* 0x000000040000795c */ /* 0x000fe20000300000 */
.L_x_2999:
[----:B------:R-:W-:Y:S01]  /*7210*/  IMAD R80, R23, 0x8, R22 ;  /* 0x0000000817507824 */ /* 0x000fe200078e0216 */
[----:B------:R-:W-:Y:S01]  /*7220*/  SHF.L.U32 R112, R224, 0x1f, RZ ;  /* 0x0000001fe0707819 */ /* 0x000fe200000006ff */
[----:B------:R-:W0:Y:S01]  /*7230*/  LDC R124, c[0x0][0x2f4] ;  /* 0x0000bd00ff7c7b82 */ /* 0x000e220000000800 */
[----:B------:R-:W-:Y:S02]  /*7240*/  BSSY B1, `(.L_x_3000) ;  /* 0x0000003000017945 */ /* 0x000fe40003800000 */
[----:B------:R-:W1:Y:S02]  /*7250*/  SYNCS.PHASECHK.TRANS64.TRYWAIT P3, [R80+URZ+0x38890], R112 ;  /* 0x03889070500075a7 */ /* 0x000e64000806017f */
[----:B-1----:R-:W-:Y:S05]  /*7260*/  @!P3 BRA `(.L_x_3001) ;  /* 0x00000238006cb947 */ /* 0x002fea0003800000 */
.L_x_3318:
[----:B------:R-:W-:Y:S05]  /*7270*/  BSYNC B1 ;  /* 0x0000000000017941 */ /* 0x000fea0003800000 */
.L_x_3000:
[----:B------:R-:W-:Y:S01]  /*7280*/  UMOV UR4, 0xffffffff ;  /* 0xffffffff00047882 */ /* 0x000fe20000000000 */
[----:B0-----:R-:W-:Y:S02]  /*7290*/  IMAD.IADD R126, R124, 0x1, -R97 ;  /* 0x000000017c7e7824 */ /* 0x001fe400078e0a61 */
[----:B------:R-:W-:Y:S05]  /*72a0*/  BRA.DIV UR4, `(.L_x_3002) ;  /* 0x0000023a04707947 */ /* 0x000fea000b800000 */
[----:B------:R0:W2:Y:S04]  /*72b0*/  SHFL.IDX PT, R118, R117, RZ, 0x181f ;  /* 0x00181fff75767589 */ /* 0x0000a800000e0000 */
[----:B------:R0:W3:Y:S02]  /*72c0*/  SHFL.IDX PT, R120, R116, RZ, 0x181f ;  /* 0x00181fff74787589 */ /* 0x0000e400000e0000 */
.L_x_3322:
[----:B------:R-:W-:Y:S01]  /*72d0*/  ISETP.GE.OR P3, PT, R221, R111, P1 ;  /* 0x0000006fdd00720c */ /* 0x000fe20000f66670 */
[----:B------:R-:W-:-:S12]  /*72e0*/  BSSY B1, `(.L_x_3003) ;  /* 0x00000f5000017945 */ /* 0x000fd80003800000 */
[----:B------:R-:W-:Y:S05]  /*72f0*/  @P3 BRA `(.L_x_3004) ;  /* 0x0000000c00cc3947 */ /* 0x000fea0003800000 */
[----:B------:R-:W4:Y:S01]  /*7300*/  S2R R14, SR_TID.X ;  /* 0x00000000000e7919 */ /* 0x000f220000002100 */
[----:B------:R-:W-:Y:S01]  /*7310*/  SEL R11, R97, R126, !P0 ;  /* 0x0000007e610b7207 */ /* 0x000fe20004000000 */
[----:B------:R-:W-:Y:S01]  /*7320*/  BSSY B2, `(.L_x_3005) ;  /* 0x00000eb000027945 */ /* 0x000fe20003800000 */
[----:B---3--:R-:W-:Y:S02]  /*7330*/  IADD3 R114, P3, R37, R120, RZ ;  /* 0x0000007825727210 */ /* 0x008fe40007f7e0ff */
[----:B------:R-:W-:-:S03]  /*7340*/  SHF.R.S32.HI R12, RZ, 0x1f, R11 ;  /* 0x0000001fff0c7819 */ /* 0x000fc6000001140b */
[----:B--2---:R-:W-:Y:S01]  /*7350*/  IMAD.X R115, R118, 0x1, R41, P3 ;  /* 0x0000000176737824 */ /* 0x004fe200018e0629 */
[----:B------:R-:W-:-:S04]  /*7360*/  LEA.HI R12, R12, R11, RZ, 0x5 ;  /* 0x0000000b0c0c7211 */ /* 0x000fc800078f28ff */
[----:B------:R-:W-:-:S04]  /*7370*/  LEA.HI.SX32 R12, R12, R39, 0x1b ;  /* 0x000000270c0c7211 */ /* 0x000fc800078fdaff */
[----:B------:R-:W-:Y:S02]  /*7380*/  SHF.R.S32.HI R13, RZ, 0x1f, R12 ;  /* 0x0000001fff0d7819 */ /* 0x000fe4000001140c */
[----:B------:R-:W-:Y:S02]  /*7390*/  SHF.L.U32 R11, R12, 0x4, RZ ;  /* 0x000000040c0b7819 */ /* 0x000fe400000006ff */
[----:B------:R-:W-:Y:S02]  /*73a0*/  LEA.HI R12, R13, R12, RZ, 0x3 ;  /* 0x0000000c0d0c7211 */ /* 0x000fe400078f18ff */
[----:B------:R-:W-:-:S03]  /*73b0*/  LOP3.LUT R13, R5, 0x70, R11, 0xf8, !PT ;  /* 0x00000070050d7812 */ /* 0x000fc600078ef80b */
[----:B------:R-:W-:Y:S01]  /*73c0*/  IMAD.SHL.U32 R12, R12, 0x800, RZ ;  /* 0x000008000c0c7824 */ /* 0x000fe200078e00ff */
[----:B------:R-:W-:-:S04]  /*73d0*/  LOP3.LUT R13, R13, R100, RZ, 0x3c, !PT ;  /* 0x000000640d0d7212 */ /* 0x000fc800078e3cff */
[----:B------:R-:W-:Y:S01]  /*73e0*/  LOP3.LUT R12, R12, 0xffffc000, RZ, 0xc0, !PT ;  /* 0xffffc0000c0c7812 */ /* 0x000fe200078ec0ff */
[----:B----4-:R-:W-:-:S05]  /*73f0*/  VIADD R15, R14, 0xffffff80 ;  /* 0xffffff800e0f7836 */ /* 0x010fca0000000000 */
[----:B------:R-:W-:-:S04]  /*7400*/  SHF.R.S32.HI R14, RZ, 0x1f, R15 ;  /* 0x0000001fff0e7819 */ /* 0x000fc8000001140f */
[----:B------:R-:W-:-:S05]  /*7410*/  LEA.HI R14, R14, R15, RZ, 0x6 ;  /* 0x0000000f0e0e7211 */ /* 0x000fca00078f30ff */
[----:B------:R-:W-:-:S05]  /*7420*/  IMAD.SHL.U32 R14, R14, 0x10, RZ ;  /* 0x000000100e0e7824 */ /* 0x000fca00078e00ff */
[----:B------:R-:W-:-:S04]  /*7430*/  LOP3.LUT R14, R14, 0xfffffc00, RZ, 0xc0, !PT ;  /* 0xfffffc000e0e7812 */ /* 0x000fc800078ec0ff */
[----:B------:R-:W-:Y:S01]  /*7440*/  IADD3 R12, R13, R12, R14 ;  /* 0x0000000c0d0c7210 */ /* 0x000fe20007ffe00e */
[----:B------:R-:W-:-:S04]  /*7450*/  IMAD R13, R23, 0x8000, R95 ;  /* 0x00008000170d7824 */ /* 0x000fc800078e025f */
[----:B------:R-:W-:Y:S02]  /*7460*/  IMAD R15, R23, 0x8000, R12 ;  /* 0x00008000170f7824 */ /* 0x000fe400078e020c */
[C---:B------:R-:W-:Y:S02]  /*7470*/  IMAD.IADD R13, R22.reuse, 0x1, R13 ;  /* 0x00000001160d7824 */ /* 0x040fe400078e020d */
[----:B------:R-:W-:-:S04]  /*7480*/  IMAD.IADD R76, R22, 0x1, R15 ;  /* 0x00000001164c7824 */ /* 0x000fc800078e020f */
[----:B------:R-:W2:Y:S04]  /*7490*/  LDS.128 R12, [R13+0x28400] ;  /* 0x028400000d0c7984 */ /* 0x000ea80000000c00 */
[----:B------:R-:W3:Y:S01]  /*74a0*/  LDS.128 R76, [R76+0x28400] ;  /* 0x028400004c4c7984 */ /* 0x000ee20000000c00 */
[----:B------:R-:W-:Y:S05]  /*74b0*/  @P2 BRA `(.L_x_3006) ;  /* 0x0000000c00442947 */ /* 0x000fea0003800000 */
[----:B------:R-:W-:Y:S02]  /*74c0*/  SHF.R.U32.HI R46, RZ, 0x8, R45 ;  /* 0x00000008ff2e7819 */ /* 0x000fe4000001162d */
[----:B--2---:R-:W-:Y:S02]  /*74d0*/  MOV R44, R13 ;  /* 0x0000000d002c7202 */ /* 0x004fe40000000f00 */
[----:B------:R-:W-:Y:S01]  /*74e0*/  SHF.R.U32.HI R138, RZ, 0x8, R51 ;  /* 0x00000008ff8a7819 */ /* 0x000fe20000011633 */
[----:B------:R-:W-:Y:S01]  /*74f0*/  IMAD.SHL.U32 R13, R46, 0x100, RZ ;  /* 0x000001002e0d7824 */ /* 0x000fe200078e00ff */
[----:B------:R-:W-:Y:S01]  /*7500*/  LOP3.LUT R48, R45, 0xff0000ff, RZ, 0xc0, !PT ;  /* 0xff0000ff2d307812 */ /* 0x000fe200078ec0ff */
[----:B------:R-:W-:Y:S01]  /*7510*/  IMAD.MOV.U32 R46, RZ, RZ, R14 ;  /* 0x000000ffff2e7224 */ /* 0x000fe200078e000e */
[----:B------:R-:W-:Y:S02]  /*7520*/  SHF.R.U32.HI R143, RZ, 0x10, R45 ;  /* 0x00000010ff8f7819 */ /* 0x000fe4000001162d */
[----:B------:R-:W-:-:S02]  /*7530*/  SHF.R.U32.HI R141, RZ, 0x8, R47 ;  /* 0x00000008ff8d7819 */ /* 0x000fc4000001162f */
[----:B------:R-:W-:Y:S02]  /*7540*/  LOP3.LUT R45, R47, 0xff0000ff, RZ, 0xc0, !PT ;  /* 0xff0000ff2f2d7812 */ /* 0x000fe400078ec0ff */
[----:B------:R-:W-:Y:S02]  /*7550*/  SHF.R.U32.HI R140, RZ, 0x10, R47 ;  /* 0x00000010ff8c7819 */ /* 0x000fe4000001162f */
[--C-:B------:R-:W-:Y:S02]  /*7560*/  SHF.R.U32.HI R139, RZ, 0x8, R49.reuse ;  /* 0x00000008ff8b7819 */ /* 0x100fe40000011631 */
[----:B------:R-:W-:Y:S02]  /*7570*/  LOP3.LUT R47, R49, 0xff0000ff, RZ, 0xc0, !PT ;  /* 0xff0000ff312f7812 */ /* 0x000fe400078ec0ff */
[----:B------:R-:W-:Y:S01]  /*7580*/  SHF.R.U32.HI R142, RZ, 0x10, R49 ;  /* 0x00000010ff8e7819 */ /* 0x000fe20000011631 */
[----:B------:R-:W-:Y:S01]  /*7590*/  IMAD.MOV.U32 R49, RZ, RZ, R12 ;  /* 0x000000ffff317224 */ /* 0x000fe200078e000c */
[----:B------:R-:W-:Y:S01]  /*75a0*/  LOP3.LUT R50, R51, 0xff0000ff, RZ, 0xc0, !PT ;  /* 0xff0000ff33327812 */ /* 0x000fe200078ec0ff */
[----:B------:R-:W-:Y:S01]  /*75b0*/  IMAD.SHL.U32 R12, R141, 0x100, RZ ;  /* 0x000001008d0c7824 */ /* 0x000fe200078e00ff */
[----:B------:R-:W-:Y:S01]  /*75c0*/  SHF.R.U32.HI R144, RZ, 0x10, R51 ;  /* 0x00000010ff907819 */ /* 0x000fe20000011633 */
[----:B------:R-:W-:Y:S01]  /*75d0*/  IMAD.SHL.U32 R51, R138, 0x100, RZ ;  /* 0x000001008a337824 */ /* 0x000fe200078e00ff */
[----:B------:R-:W-:Y:S01]  /*75e0*/  LOP3.LUT R13, R48, 0xff00, R13, 0xf8, !PT ;  /* 0x0000ff00300d7812 */ /* 0x000fe200078ef80d */
[----:B------:R-:W-:Y:S01]  /*75f0*/  IMAD.SHL.U32 R48, R139, 0x100, RZ ;  /* 0x000001008b307824 */ /* 0x000fe200078e00ff */
[----:B------:R-:W-:Y:S01]  /*7600*/  SHF.L.U32 R14, R143, 0x10, RZ ;  /* 0x000000108f0e7819 */ /* 0x000fe200000006ff */
[----:B------:R-:W-:Y:S01]  /*7610*/  IMAD.U32 R144, R144, 0x10000, RZ ;  /* 0x0001000090907824 */ /* 0x000fe200078e00ff */
[----:B------:R-:W-:Y:S01]  /*7620*/  LOP3.LUT R141, R50, 0xff00, R51, 0xf8, !PT ;  /* 0x0000ff00328d7812 */ /* 0x000fe200078ef833 */
[----:B------:R-:W-:Y:S01]  /*7630*/  IMAD.U32 R142, R142, 0x10000, RZ ;  /* 0x000100008e8e7824 */ /* 0x000fe200078e00ff */
[----:B------:R-:W-:Y:S01]  /*7640*/  LOP3.LUT R14, R13, 0xff0000, R14, 0xf8, !PT ;  /* 0x00ff00000d0e7812 */ /* 0x000fe200078ef80e */
[----:B------:R-:W-:Y:S01]  /*7650*/  IMAD.U32 R13, R140, 0x10000, RZ ;  /* 0x000100008c0d7824 */ /* 0x000fe200078e00ff */
[----:B------:R-:W-:-:S02]  /*7660*/  LOP3.LUT R12, R45, 0xff00, R12, 0xf8, !PT ;  /* 0x0000ff002d0c7812 */ /* 0x000fc400078ef80c */
[----:B------:R-:W-:Y:S02]  /*7670*/  F2FP.F16.E4M3.UNPACK_B R140, R137.H1 ;  /* 0x00000089ff8c723e */ /* 0x000fe400030006ff */
[----:B------:R-:W-:Y:S02]  /*7680*/  F2FP.F16.E4M3.UNPACK_B R50, R49.H1 ;  /* 0x00000031ff32723e */ /* 0x000fe400030006ff */
[----:B---3--:R-:W-:Y:S02]  /*7690*/  F2FP.F16.E4M3.UNPACK_B R51, R76.H1 ;  /* 0x0000004cff33723e */ /* 0x008fe400030006ff */
[----:B------:R-:W-:Y:S01]  /*76a0*/  LOP3.LUT R45, R47, 0xff00, R48, 0xf8, !PT ;  /* 0x0000ff002f2d7812 */ /* 0x000fe200078ef830 */
[----:B------:R-:W-:Y:S01]  /*76b0*/  HADD2.F32 R47, -RZ, R50.H0_H0 ;  /* 0x20000032ff2f7230 */ /* 0x000fe20000004100 */
[----:B------:R-:W-:Y:S01]  /*76c0*/  LOP3.LUT R12, R12, 0xff0000, R13, 0xf8, !PT ;  /* 0x00ff00000c0c7812 */ /* 0x000fe200078ef80d */
[----:B------:R-:W-:Y:S01]  /*76d0*/  HADD2.F32 R13, -RZ, R140.H0_H0 ;  /* 0x2000008cff0d7230 */ /* 0x000fe20000004100 */
[----:B------:R-:W-:Y:S01]  /*76e0*/  F2FP.F16.E4M3.UNPACK_B R138, R136.H1 ;  /* 0x00000088ff8a723e */ /* 0x000fe200030006ff */
[----:B------:R-:W-:Y:S01]  /*76f0*/  HADD2.F32 R48, -RZ, R51.H0_H0 ;  /* 0x20000033ff307230 */ /* 0x000fe20000004100 */
[----:B------:R-:W-:Y:S01]  /*7700*/  LOP3.LUT R45, R45, 0xff0000, R142, 0xf8, !PT ;  /* 0x00ff00002d2d7812 */ /* 0x000fe200078ef88e */
[----:B------:R-:W-:-:S02]  /*7710*/  HADD2.F32 R50, -RZ, R50.H1_H1 ;  /* 0x30000032ff327230 */ /* 0x000fc40000004100 */
[-C--:B------:R-:W-:Y:S01]  /*7720*/  FMUL.FTZ R143, R47, R13.reuse ;  /* 0x0000000d2f8f7220 */ /* 0x080fe20000410000 */
[--C-:B------:R-:W-:Y:S02]  /*7730*/  HADD2.F32 R139, -RZ, R138.reuse.H0_H0 ;  /* 0x2000008aff8b7230 */ /* 0x100fe40000004100 */
[C---:B------:R-:W-:Y:S01]  /*7740*/  FMUL.FTZ R146, R48.reuse, R13 ;  /* 0x0000000d30927220 */ /* 0x040fe20000410000 */
[----:B------:R-:W-:Y:S01]  /*7750*/  LOP3.LUT R13, R141, 0xff0000, R144, 0xf8, !PT ;  /* 0x00ff00008d0d7812 */ /* 0x000fe200078ef890 */
[----:B------:R-:W-:Y:S02]  /*7760*/  HADD2.F32 R141, -RZ, R138.H1_H1 ;  /* 0x3000008aff8d7230 */ /* 0x000fe40000004100 */
[-C--:B------:R-:W-:Y:S01]  /*7770*/  FFMA.FTZ R48, R48, R139.reuse, R143 ;  /* 0x0000008b30307223 */ /* 0x080fe2000001008f */
[----:B------:R-:W-:Y:S02]  /*7780*/  HADD2.F32 R143, -RZ, R140.H1_H1 ;  /* 0x3000008cff8f7230 */ /* 0x000fe40000004100 */
[----:B------:R-:W-:Y:S01]  /*7790*/  FFMA.FTZ R47, R47, R139, -R146 ;  /* 0x0000008b2f2f7223 */ /* 0x000fe20000010892 */
[----:B------:R-:W-:Y:S01]  /*77a0*/  HADD2.F32 R138, -RZ, R51.H1_H1 ;  /* 0x30000033ff8a7230 */ /* 0x000fe20000004100 */
[----:B------:R-:W-:-:S02]  /*77b0*/  F2FP.F16.E4M3.UNPACK_B R139, R136 ;  /* 0x00000088ff8b723e */ /* 0x000fc400020006ff */
[----:B------:R-:W-:Y:S02]  /*77c0*/  F2FP.F16.E4M3.UNPACK_B R140, R137 ;  /* 0x00000089ff8c723e */ /* 0x000fe400020006ff */
[----:B------:R-:W-:Y:S02]  /*77d0*/  F2FP.F16.E4M3.UNPACK_B R136, R76 ;  /* 0x0000004cff88723e */ /* 0x000fe400020006ff */
[----:B------:R-:W-:Y:S01]  /*77e0*/  F2FP.F16.E4M3.UNPACK_B R76, R49 ;  /* 0x00000031ff4c723e */ /* 0x000fe200020006ff */
[-C--:B------:R-:W-:Y:S01]  /*77f0*/  FMUL.FTZ R49, R138, R143.reuse ;  /* 0x0000008f8a317220 */ /* 0x080fe20000410000 */
[C---:B------:R-:W-:Y:S01]  /*7800*/  FMUL.FTZ R143, R50.reuse, R143 ;  /* 0x0000008f328f7220 */ /* 0x040fe20000410000 */
[----:B------:R-:W-:Y:S02]  /*7810*/  HADD2.F32 R142, -RZ, R140.H0_H0 ;  /* 0x2000008cff8e7230 */ /* 0x000fe40000004100 */
[----:B------:R-:W-:Y:S02]  /*7820*/  HADD2.F32 R137, -RZ, R136.H0_H0 ;  /* 0x20000088ff897230 */ /* 0x000fe40000004100 */
[----:B------:R-:W-:Y:S01]  /*7830*/  FFMA.FTZ R50, R50, R141, -R49 ;  /* 0x0000008d32327223 */ /* 0x000fe20000010831 */
[----:B------:R-:W-:-:S02]  /*7840*/  HADD2.F32 R51, -RZ, R76.H0_H0 ;  /* 0x2000004cff337230 */ /* 0x000fc40000004100 */
[----:B------:R-:W-:Y:S01]  /*7850*/  FFMA.FTZ R49, R138, R141, R143 ;  /* 0x0000008d8a317223 */ /* 0x000fe2000001008f */
[----:B------:R-:W-:Y:S02]  /*7860*/  HADD2.F32 R141, -RZ, R140.H1_H1 ;  /* 0x3000008cff8d7230 */ /* 0x000fe40000004100 */
[-C--:B------:R-:W-:Y:S01]  /*7870*/  FMUL.FTZ R144, R137, R142.reuse ;  /* 0x0000008e89907220 */ /* 0x080fe20000410000 */
[----:B------:R-:W-:Y:S02]  /*7880*/  HADD2.F32 R136, -RZ, R136.H1_H1 ;  /* 0x30000088ff887230 */ /* 0x000fe40000004100 */
[----:B------:R-:W-:Y:S01]  /*7890*/  FMUL.FTZ R142, R51, R142 ;  /* 0x0000008e338e7220 */ /* 0x000fe20000410000 */
[--C-:B------:R-:W-:Y:S01]  /*78a0*/  HADD2.F32 R138, -RZ, R139.reuse.H0_H0 ;  /* 0x2000008bff8a7230 */ /* 0x100fe20000004100 */
[----:B------:R-:W-:Y:S01]  /*78b0*/  F2FP.F16.E4M3.UNPACK_B R140, R134.H1 ;  /* 0x00000086ff8c723e */ /* 0x000fe200030006ff */
[----:B------:R-:W-:Y:S02]  /*78c0*/  HADD2.F32 R76, -RZ, R76.H1_H1 ;  /* 0x3000004cff4c7230 */ /* 0x000fe40000004100 */
[----:B------:R-:W-:Y:S01]  /*78d0*/  FMUL.FTZ R145, R136, R141 ;  /* 0x0000008d88917220 */ /* 0x000fe20000410000 */
[----:B------:R-:W-:-:S02]  /*78e0*/  HADD2.F32 R139, -RZ, R139.H1_H1 ;  /* 0x3000008bff8b7230 */ /* 0x000fc40000004100 */
[-C--:B------:R-:W-:Y:S01]  /*78f0*/  FFMA.FTZ R143, R137, R138.reuse, R142 ;  /* 0x0000008a898f7223 */ /* 0x080fe2000001008e */
[----:B------:R-:W-:Y:S01]  /*7900*/  FFMA.FTZ R51, R51, R138, -R144 ;  /* 0x0000008a33337223 */ /* 0x000fe20000010890 */
[----:B------:R-:W-:Y:S01]  /*7910*/  F2FP.F16.E4M3.UNPACK_B R142, R135.H1 ;  /* 0x00000087ff8e723e */ /* 0x000fe200030006ff */
[C---:B------:R-:W-:Y:S01]  /*7920*/  FMUL.FTZ R147, R76.reuse, R141 ;  /* 0x0000008d4c937220 */ /* 0x040fe20000410000 */
[----:B------:R-:W-:Y:S01]  /*7930*/  F2FP.F16.E4M3.UNPACK_B R137, R78.H1 ;  /* 0x0000004eff89723e */ /* 0x000fe200030006ff */
[-C--:B------:R-:W-:Y:S01]  /*7940*/  FFMA.FTZ R144, R76, R139.reuse, -R145 ;  /* 0x0000008b4c907223 */ /* 0x080fe20000010891 */
[----:B------:R-:W-:Y:S01]  /*7950*/  F2FP.F16.E4M3.UNPACK_B R76, R46.H1 ;  /* 0x0000002eff4c723e */ /* 0x000fe200030006ff */
[----:B------:R-:W-:Y:S02]  /*7960*/  HADD2.F32 R141, -RZ, R142.H0_H0 ;  /* 0x2000008eff8d7230 */ /* 0x000fe40000004100 */
[----:B------:R-:W-:Y:S01]  /*7970*/  FFMA.FTZ R146, R136, R139, R147 ;  /* 0x0000008b88927223 */ /* 0x000fe20000010093 */
[----:B------:R-:W-:Y:S01]  /*7980*/  HADD2.F32 R138, -RZ, R137.H0_H0 ;  /* 0x20000089ff8a7230 */ /* 0x000fe20000004100 */
[----:B------:R-:W-:Y:S01]  /*7990*/  F2FP.F16.E4M3.UNPACK_B R135, R135 ;  /* 0x00000087ff87723e */ /* 0x000fe200020006ff */
[----:B------:R-:W-:Y:S01]  /*79a0*/  HADD2.F32 R136, -RZ, R76.H0_H0 ;  /* 0x2000004cff887230 */ /* 0x000fe20000004100 */
[----:B------:R-:W-:Y:S01]  /*79b0*/  F2FP.F16.E4M3.UNPACK_B R78, R78 ;  /* 0x0000004eff4e723e */ /* 0x000fe200020006ff */
[----:B------:R-:W-:-:S02]  /*79c0*/  HADD2.F32 R139, -RZ, R140.H0_H0 ;  /* 0x2000008cff8b7230 */ /* 0x000fc40000004100 */
[-C--:B------:R-:W-:Y:S01]  /*79d0*/  FMUL.FTZ R145, R138, R141.reuse ;  /* 0x0000008d8a917220 */ /* 0x080fe20000410000 */
[----:B------:R-:W-:Y:S02]  /*79e0*/  HADD2.F32 R142, -RZ, R142.H1_H1 ;  /* 0x3000008eff8e7230 */ /* 0x000fe40000004100 */
[C---:B------:R-:W-:Y:S01]  /*79f0*/  FMUL.FTZ R141, R136.reuse, R141 ;  /* 0x0000008d888d7220 */ /* 0x040fe20000410000 */
[----:B------:R-:W-:Y:S02]  /*7a00*/  HADD2.F32 R137, -RZ, R137.H1_H1 ;  /* 0x30000089ff897230 */ /* 0x000fe40000004100 */
[-C--:B------:R-:W-:Y:S01]  /*7a10*/  FFMA.FTZ R136, R136, R139.reuse, -R145 ;  /* 0x0000008b88887223 */ /* 0x080fe20000010891 */
[----:B------:R-:W-:Y:S01]  /*7a20*/  HADD2.F32 R76, -RZ, R76.H1_H1 ;  /* 0x3000004cff4c7230 */ /* 0x000fe20000004100 */
[----:B------:R-:W-:Y:S01]  /*7a30*/  F2FP.F16.E4M3.UNPACK_B R46, R46 ;  /* 0x0000002eff2e723e */ /* 0x000fe200020006ff */
[----:B------:R-:W-:Y:S02]  /*7a40*/  HADD2.F32 R140, -RZ, R140.H1_H1 ;  /* 0x3000008cff8c7230 */ /* 0x000fe40000004100 */
[----:B------:R-:W-:Y:S01]  /*7a50*/  FMUL.FTZ R145, R137, R142 ;  /* 0x0000008e89917220 */ /* 0x000fe20000410000 */
[----:B------:R-:W-:Y:S01]  /*7a60*/  FFMA.FTZ R138, R138, R139, R141 ;  /* 0x0000008b8a8a7223 */ /* 0x000fe2000001008d */
[----:B------:R-:W-:-:S02]  /*7a70*/  HADD2.F32 R139, -RZ, R135.H0_H0 ;  /* 0x20000087ff8b7230 */ /* 0x000fc40000004100 */
[C---:B------:R-:W-:Y:S01]  /*7a80*/  FMUL.FTZ R142, R76.reuse, R142 ;  /* 0x0000008e4c8e7220 */ /* 0x040fe20000410000 */
[----:B------:R-:W-:Y:S01]  /*7a90*/  HADD2.F32 R141, -RZ, R135.H1_H1 ;  /* 0x30000087ff8d7230 */ /* 0x000fe20000004100 */
[----:B------:R-:W-:Y:S01]  /*7aa0*/  F2FP.F16.E4M3.UNPACK_B R135, R134 ;  /* 0x00000086ff87723e */ /* 0x000fe200020006ff */
[-C--:B------:R-:W-:Y:S01]  /*7ab0*/  FFMA.FTZ R149, R76, R140.reuse, -R145 ;  /* 0x0000008c4c957223 */ /* 0x080fe20000010891 */
[----:B------:R-:W-:Y:S01]  /*7ac0*/  HADD2.F32 R134, -RZ, R78.H0_H0 ;  /* 0x2000004eff867230 */ /* 0x000fe20000004100 */
[----:B------:R-:W-:Y:S01]  /*7ad0*/  F2FP.SATFINITE.E4M3.F32.PACK_AB_MERGE_C R47, R50, R47, RZ ;  /* 0x0000002f322f723e */ /* 0x000fe200048070ff */
[----:B------:R-:W-:Y:S02]  /*7ae0*/  HADD2.F32 R76, -RZ, R46.H0_H0 ;  /* 0x2000002eff4c7230 */ /* 0x000fe40000004100 */
[----:B------:R-:W-:Y:S01]  /*7af0*/  FFMA.FTZ R151, R137, R140, R142 ;  /* 0x0000008c89977223 */ /* 0x000fe2000001008e */
[----:B------:R-:W-:Y:S02]  /*7b00*/  HADD2.F32 R78, -RZ, R78.H1_H1 ;  /* 0x3000004eff4e7230 */ /* 0x000fe40000004100 */
[----:B------:R-:W-:Y:S01]  /*7b10*/  FMUL.FTZ R145, R134, R139 ;  /* 0x0000008b86917220 */ /* 0x000fe20000410000 */
[----:B------:R-:W-:Y:S01]  /*7b20*/  HADD2.F32 R46, -RZ, R46.H1_H1 ;  /* 0x3000002eff2e7230 */ /* 0x000fe20000004100 */
[----:B------:R-:W-:Y:S01]  /*7b30*/  F2FP.SATFINITE.E4M3.F32.PACK_AB_MERGE_C R47, R144, R51, R47 ;  /* 0x00000033902f723e */ /* 0x000fe2000480702f */
[----:B------:R-:W-:-:S02]  /*7b40*/  HADD2.F32 R137, -RZ, R135.H0_H0 ;  /* 0x20000087ff897230 */ /* 0x000fc40000004100 */
[----:B------:R-:W-:Y:S01]  /*7b50*/  FMUL.FTZ R147, R78, R141 ;  /* 0x0000008d4e937220 */ /* 0x000fe20000410000 */
[----:B------:R-:W-:Y:S02]  /*7b60*/  HADD2.F32 R135, -RZ, R135.H1_H1 ;  /* 0x30000087ff877230 */ /* 0x000fe40000004100 */
[----:B------:R-:W-:Y:S01]  /*7b70*/  FMUL.FTZ R139, R76, R139 ;  /* 0x0000008b4c8b7220 */ /* 0x000fe20000410000 */
[----:B------:R-:W-:Y:S01]  /*7b80*/  FMUL.FTZ R141, R46, R141 ;  /* 0x0000008d2e8d7220 */ /* 0x000fe20000410000 */
[----:B------:R-:W-:Y:S01]  /*7b90*/  F2FP.SATFINITE.E4M3.F32.PACK_AB_MERGE_C R48, R49, R48, RZ ;  /* 0x000000303130723e */ /* 0x000fe200048070ff */
[----:B------:R-:W-:Y:S01]  /*7ba0*/  FFMA.FTZ R145, R76, R137, -R145 ;  /* 0x000000894c917223 */ /* 0x000fe20000010891 */
[----:B------:R-:W-:Y:S01]  /*7bb0*/  F2FP.F16.E4M3.UNPACK_B R50, R77 ;  /* 0x0000004dff32723e */ /* 0x000fe200020006ff */
[----:B------:R-:W-:Y:S01]  /*7bc0*/  FFMA.FTZ R137, R134, R137, R139 ;  /* 0x0000008986897223 */ /* 0x000fe2000001008b */
[----:B------:R-:W-:Y:S01]  /*7bd0*/  F2FP.F16.E4M3.UNPACK_B R51, R45 ;  /* 0x0000002dff33723e */ /* 0x000fe200020006ff */
[-C--:B------:R-:W-:Y:S01]  /*7be0*/  FFMA.FTZ R78, R78, R135.reuse, R141 ;  /* 0x000000874e4e7223 */ /* 0x080fe2000001008d */
[----:B------:R-:W-:Y:S01]  /*7bf0*/  F2FP.F16.E4M3.UNPACK_B R49, R44 ;  /* 0x0000002cff31723e */ /* 0x000fe200020006ff */
[----:B------:R-:W-:Y:S01]  /*7c00*/  HADD2.F32 R134, -RZ, R50.H0_H0 ;  /* 0x20000032ff867230 */ /* 0x000fe20000004100 */
[----:B------:R-:W-:Y:S01]  /*7c10*/  F2FP.SATFINITE.E4M3.F32.PACK_AB_MERGE_C R149, R149, R136, RZ ;  /* 0x000000889595723e */ /* 0x000fe200048070ff */
[----:B------:R-:W-:Y:S01]  /*7c20*/  HADD2.F32 R139, -RZ, R51.H0_H0 ;  /* 0x20000033ff8b7230 */ /* 0x000fe20000004100 */
[----:B------:R-:W-:Y:S01]  /*7c30*/  F2FP.SATFINITE.E4M3.F32.PACK_AB_MERGE_C R138, R151, R138, RZ ;  /* 0x0000008a978a723e */ /* 0x000fe200048070ff */
[----:B------:R-:W-:Y:S01]  /*7c40*/  FFMA.FTZ R46, R46, R135, -R147 ;  /* 0x000000872e2e7223 */ /* 0x000fe20000010893 */
[----:B------:R-:W-:Y:S01]  /*7c50*/  F2FP.SATFINITE.E4M3.F32.PACK_AB_MERGE_C R76, R146, R143, R48 ;  /* 0x0000008f924c723e */ /* 0x000fe20004807030 */
[----:B------:R-:W-:Y:S01]  /*7c60*/  HADD2.F32 R48, -RZ, R49.H0_H0 ;  /* 0x20000031ff307230 */ /* 0x000fe20000004100 */
[----:B------:R-:W-:Y:S01]  /*7c70*/  F2FP.F16.E4M3.UNPACK_B R136, R14 ;  /* 0x0000000eff88723e */ /* 0x000fe200020006ff */
[----:B------:R-:W-:Y:S01]  /*7c80*/  FMUL.FTZ R141, R134, R139 ;  /* 0x0000008b868d7220 */ /* 0x000fe20000410000 */
[----:B------:R-:W-:Y:S01]  /*7c90*/  F2FP.SATFINITE.E4M3.F32.PACK_AB_MERGE_C R78, R78, R137, R138 ;  /* 0x000000894e4e723e */ /* 0x000fe2000480708a */
[----:B------:R-:W-:-:S02]  /*7ca0*/  HADD2.F32 R138, -RZ, R51.H1_H1 ;  /* 0x30000033ff8a7230 */ /* 0x000fc40000004100 */
[C---:B------:R-:W-:Y:S01]  /*7cb0*/  FMUL.FTZ R139, R48.reuse, R139 ;  /* 0x0000008b308b7220 */ /* 0x040fe20000410000 */
[----:B------:R-:W-:Y:S01]  /*7cc0*/  HADD2.F32 R137, -RZ, R136.H0_H0 ;  /* 0x20000088ff897230 */ /* 0x000fe20000004100 */
[----:B------:R-:W-:Y:S01]  /*7cd0*/  F2FP.F16.E4M3.UNPACK_B R77, R77.H1 ;  /* 0x0000004dff4d723e */ /* 0x000fe200030006ff */
[----:B------:R-:W-:Y:S01]  /*7ce0*/  HADD2.F32 R135, -RZ, R50.H1_H1 ;  /* 0x30000032ff877230 */ /* 0x000fe20000004100 */
[----:B------:R-:W-:Y:S01]  /*7cf0*/  F2FP.F16.E4M3.UNPACK_B R50, R44.H1 ;  /* 0x0000002cff32723e */ /* 0x000fe200030006ff */
[----:B------:R-:W-:Y:S02]  /*7d00*/  HADD2.F32 R51, -RZ, R49.H1_H1 ;  /* 0x30000031ff337230 */ /* 0x000fe40000004100 */
[-C--:B------:R-:W-:Y:S01]  /*7d10*/  FFMA.FTZ R48, R48, R137.reuse, -R141 ;  /* 0x0000008930307223 */ /* 0x080fe2000001088d */
[----:B------:R-:W-:Y:S01]  /*7d20*/  FFMA.FTZ R49, R134, R137, R139 ;  /* 0x0000008986317223 */ /* 0x000fe2000001008b */
[----:B------:R-:W-:Y:S02]  /*7d30*/  HADD2.F32 R136, -RZ, R136.H1_H1 ;  /* 0x30000088ff887230 */ /* 0x000fe40000004100 */
[-C--:B------:R-:W-:Y:S01]  /*7d40*/  FMUL.FTZ R134, R135, R138.reuse ;  /* 0x0000008a87867220 */ /* 0x080fe20000410000 */
[----:B------:R-:W-:Y:S01]  /*7d50*/  FMUL.FTZ R44, R51, R138 ;  /* 0x0000008a332c7220 */ /* 0x000fe20000410000 */
[----:B------:R-:W-:Y:S01]  /*7d60*/  F2FP.F16.E4M3.UNPACK_B R137, R45.H1 ;  /* 0x0000002dff89723e */ /* 0x000fe200030006ff */
[----:B------:R-:W-:-:S02]  /*7d70*/  HADD2.F32 R45, -RZ, R50.H0_H0 ;  /* 0x20000032ff2d7230 */ /* 0x000fc40000004100 */
[-C--:B------:R-:W-:Y:S01]  /*7d80*/  FFMA.FTZ R51, R51, R136.reuse, -R134 ;  /* 0x0000008833337223 */ /* 0x080fe20000010886 */
[----:B------:R-:W-:Y:S01]  /*7d90*/  FFMA.FTZ R44, R135, R136, R44 ;  /* 0x00000088872c7223 */ /* 0x000fe2000001002c */
[----:B------:R-:W-:Y:S01]  /*7da0*/  F2FP.F16.E4M3.UNPACK_B R14, R14.H1 ;  /* 0x0000000eff0e723e */ /* 0x000fe200030006ff */
[----:B------:R-:W-:Y:S01]  /*7db0*/  HADD2.F32 R134, -RZ, R77.H0_H0 ;  /* 0x2000004dff867230 */ /* 0x000fe20000004100 */
[----:B------:R-:W-:Y:S01]  /*7dc0*/  F2FP.SATFINITE.E4M3.F32.PACK_AB_MERGE_C R46, R46, R145, R149 ;  /* 0x000000912e2e723e */ /* 0x000fe20004807095 */
[--C-:B------:R-:W-:Y:S02]  /*7dd0*/  HADD2.F32 R136, -RZ, R137.reuse.H0_H0 ;  /* 0x20000089ff887230 */ /* 0x100fe40000004100 */
[----:B------:R-:W-:Y:S02]  /*7de0*/  HADD2.F32 R135, -RZ, R14.H0_H0 ;  /* 0x2000000eff877230 */ /* 0x000fe40000004100 */
[----:B------:R-:W-:Y:S02]  /*7df0*/  HADD2.F32 R50, -RZ, R50.H1_H1 ;  /* 0x30000032ff327230 */ /* 0x000fe40000004100 */
[----:B------:R-:W-:Y:S01]  /*7e00*/  FMUL.FTZ R138, R134, R136 ;  /* 0x00000088868a7220 */ /* 0x000fe20000410000 */
[----:B------:R-:W-:-:S02]  /*7e10*/  HADD2.F32 R137, -RZ, R137.H1_H1 ;  /* 0x30000089ff897230 */ /* 0x000fc40000004100 */
[C---:B------:R-:W-:Y:S01]  /*7e20*/  FMUL.FTZ R139, R45.reuse, R136 ;  /* 0x000000882d8b7220 */ /* 0x040fe20000410000 */
[----:B------:R-:W-:Y:S02]  /*7e30*/  HADD2.F32 R77, -RZ, R77.H1_H1 ;  /* 0x3000004dff4d7230 */ /* 0x000fe40000004100 */
[-C--:B------:R-:W-:Y:S01]  /*7e40*/  FFMA.FTZ R142, R45, R135.reuse, -R138 ;  /* 0x000000872d8e7223 */ /* 0x080fe2000001088a */
[----:B------:R-:W-:Y:S02]  /*7e50*/  HADD2.F32 R136, -RZ, R14.H1_H1 ;  /* 0x3000000eff887230 */ /* 0x000fe40000004100 */
[----:B------:R-:W-:Y:S01]  /*7e60*/  FFMA.FTZ R143, R134, R135, R139 ;  /* 0x00000087868f7223 */ /* 0x000fe2000001008b */
        /* <DEDUP_REMOVED lines=54> */
.L_x_3006:
[----:B------:R-:W-:Y:S05]  /*81d0*/  BSYNC B2 ;  /* 0x0000000000027941 */ /* 0x000fea0003800000 */
.L_x_3005:
[----:B------:R-:W-:Y:S01]  /*81e0*/  ISETP.GE.AND P3, PT, R11, R124, PT ;  /* 0x0000007c0b00720c */ /* 0x000fe20003f66270 */
[----:B--2---:R4:W-:-:S12]  /*81f0*/  ST.E.128 desc[UR36][R114.64], R12 ;  /* 0x0000000c72007985 */ /* 0x0049d8000c101d24 */
[----:B------:R-:W-:-:S04]  /*8200*/  @!P3 IADD3 R44, P4, R120, R11, RZ ;  /* 0x0000000b782cb210 */ /* 0x000fc80007f9e0ff */
[----:B------:R-:W-:-:S05]  /*8210*/  @!P3 LEA.HI.X.SX32 R45, R11, R118, 0x1, P4 ;  /* 0x000000760b2db211 */ /* 0x000fca00020f0eff */
[----:B---3--:R4:W-:Y:S04]  /*8220*/  @!P3 ST.E.128 desc[UR36][R44.64], R76 ;  /* 0x0000004c2c00b985 */ /* 0x0089e8000c101d24 */
.L_x_3004:
[----:B------:R-:W-:Y:S05]  /*8230*/  BSYNC B1 ;  /* 0x0000000000017941 */ /* 0x000fea0003800000 */
.L_x_3003:
[----:B------:R-:W-:-:S03]  /*8240*/  UMOV UR4, 0xffffffff ;  /* 0xffffffff00047882 */ /* 0x000fc60000000000 */
[----:B------:R-:W-:Y:S05]  /*8250*/  BRA.DIV UR4, `(.L_x_3007) ;  /* 0x0000022a04d07947 */ /* 0x000fea000b800000 */
[----:B----4-:R4:W0:Y:S04]  /*8260*/  SHFL.IDX PT, R76, R117, 0x1, 0x181f ;  /* 0x00381f00754c7f89 */ /* 0x01082800000e0000 */
[----:B------:R4:W0:Y:S02]  /*8270*/  SHFL.IDX PT, R50, R116, 0x1, 0x181f ;  /* 0x00381f0074327f89 */ /* 0x00082400000e0000 */
.L_x_3326:
[----:B------:R-:W-:Y:S01]  /*8280*/  ISETP.GE.OR P3, PT, R104, R111, P1 ;  /* 0x0000006f6800720c */ /* 0x000fe20000f66670 */
[----:B------:R-:W-:-:S12]  /*8290*/  BSSY B1, `(.L_x_3008) ;  /* 0x00000f4000017945 */ /* 0x000fd80003800000 */
        /* <DEDUP_REMOVED lines=28> */
[----:B------:R-:W-:Y:S01]  /*8460*/  LOP3.LUT R77, R55, 0xff0000ff, RZ, 0xc0, !PT ;  /* 0xff0000ff374d7812 */ /* 0x000fe200078ec0ff */
[----:B------:R-:W-:Y:S01]  /*8470*/  IMAD.MOV.U32 R55, RZ, RZ, R12 ;  /* 0x000000ffff377224 */ /* 0x000fe200078e000c */
[----:B------:R-:W-:Y:S01]  /*8480*/  SHF.R.U32.HI R54, RZ, 0x8, R59 ;  /* 0x00000008ff367819 */ /* 0x000fe2000001163b */
[----:B------:R-:W-:Y:S01]  /*8490*/  IMAD.SHL.U32 R12, R51, 0x100, RZ ;  /* 0x00000100330c7824 */ /* 0x000fe200078e00ff */
[----:B------:R-:W-:Y:S01]  /*84a0*/  SHF.R.U32.HI R115, RZ, 0x10, R53 ;  /* 0x00000010ff737819 */ /* 0x000fe20000011635 */
[----:B------:R-:W-:Y:S01]  /*84b0*/  IMAD.MOV.U32 R51, RZ, RZ, R14 ;  /* 0x000000ffff337224 */ /* 0x000fe200078e000e */
[----:B------:R-:W-:Y:S01]  /*84c0*/  LOP3.LUT R53, R53, 0xff0000ff, RZ, 0xc0, !PT ;  /* 0xff0000ff35357812 */ /* 0x000fe200078ec0ff */
[----:B------:R-:W-:Y:S01]  /*84d0*/  IMAD.SHL.U32 R46, R54, 0x100, RZ ;  /* 0x00000100362e7824 */ /* 0x000fe200078e00ff */
[----:B------:R-:W-:-:S02]  /*84e0*/  SHF.R.U32.HI R56, RZ, 0x8, R57 ;  /* 0x00000008ff387819 */ /* 0x000fc40000011639 */
[----:B------:R-:W-:Y:S02]  /*84f0*/  SHF.R.U32.HI R78, RZ, 0x10, R59 ;  /* 0x00000010ff4e7819 */ /* 0x000fe4000001163b */
[----:B------:R-:W-:Y:S01]  /*8500*/  LOP3.LUT R59, R59, 0xff0000ff, RZ, 0xc0, !PT ;  /* 0xff0000ff3b3b7812 */ /* 0x000fe200078ec0ff */
[----:B------:R-:W-:Y:S01]  /*8510*/  IMAD.SHL.U32 R14, R56, 0x100, RZ ;  /* 0x00000100380e7824 */ /* 0x000fe200078e00ff */
[----:B------:R-:W-:Y:S01]  /*8520*/  MOV R58, R44 ;  /* 0x0000002c003a7202 */ /* 0x000fe20000000f00 */
[----:B------:R-:W-:Y:S01]  /*8530*/  IMAD.U32 R78, R78, 0x10000, RZ ;  /* 0x000100004e4e7824 */ /* 0x000fe200078e00ff */
[----:B------:R-:W-:Y:S01]  /*8540*/  LOP3.LUT R53, R53, 0xff00, R12, 0xf8, !PT ;  /* 0x0000ff0035357812 */ /* 0x000fe200078ef80c */
[----:B------:R-:W-:Y:S01]  /*8550*/  IMAD.SHL.U32 R12, R79, 0x100, RZ ;  /* 0x000001004f0c7824 */ /* 0x000fe200078e00ff */
[----:B------:R-:W-:Y:S02]  /*8560*/  SHF.R.U32.HI R114, RZ, 0x10, R57 ;  /* 0x00000010ff727819 */ /* 0x000fe40000011639 */
        /* <DEDUP_REMOVED lines=71> */
[----:B------:R-:W-:Y:S02]  /*89e0*/  HADD2.F32 R59, -RZ, R133.H0_H0 ;  /* 0x20000085ff3b7230 */ /* 0x000fe40000004100 */
[----:B------:R-:W-:Y:S01]  /*89f0*/  FFMA.FTZ R134, R55, R56, -R134 ;  /* 0x0000003837867223 */ /* 0x000fe20000010886 */
[----:B------:R-:W-:Y:S01]  /*8a00*/  F2FP.F16.E4M3.UNPACK_B R55, R52 ;  /* 0x00000034ff37723e */ /* 0x000fe200020006ff */
[----:B------:R-:W-:Y:S01]  /*8a10*/  FFMA.FTZ R139, R57, R56, R114 ;  /* 0x00000038398b7223 */ /* 0x000fe20000010072 */
[----:B------:R-:W-:Y:S01]  /*8a20*/  F2FP.F16.E4M3.UNPACK_B R131, R131 ;  /* 0x00000083ff83723e */ /* 0x000fe200020006ff */
[----:B------:R-:W-:Y:S01]  /*8a30*/  HADD2.F32 R52, -RZ, R51.H0_H0 ;  /* 0x20000033ff347230 */ /* 0x000fe20000004100 */
[----:B------:R-:W-:Y:S01]  /*8a40*/  F2FP.SATFINITE.E4M3.F32.PACK_AB_MERGE_C R53, R120, R53, RZ ;  /* 0x000000357835723e */ /* 0x000fe200048070ff */
[----:B------:R-:W-:Y:S01]  /*8a50*/  HADD2.F32 R56, -RZ, R55.H0_H0 ;  /* 0x20000037ff387230 */ /* 0x000fe20000004100 */
[----:B------:R-:W-:Y:S01]  /*8a60*/  F2FP.SATFINITE.E4M3.F32.PACK_AB_MERGE_C R137, R137, R54, RZ ;  /* 0x000000368989723e */ /* 0x000fe200048070ff */
[----:B------:R-:W-:Y:S01]  /*8a70*/  HADD2.F32 R78, -RZ, R133.H1_H1 ;  /* 0x30000085ff4e7230 */ /* 0x000fe20000004100 */
[----:B------:R-:W-:Y:S01]  /*8a80*/  F2FP.SATFINITE.E4M3.F32.PACK_AB_MERGE_C R54, R118, R79, R53 ;  /* 0x0000004f7636723e */ /* 0x000fe20004807035 */
[----:B------:R-:W-:-:S02]  /*8a90*/  HADD2.F32 R55, -RZ, R55.H1_H1 ;  /* 0x30000037ff377230 */ /* 0x000fc40000004100 */
[-C--:B------:R-:W-:Y:S01]  /*8aa0*/  FMUL.FTZ R77, R56, R59.reuse ;  /* 0x0000003b384d7220 */ /* 0x080fe20000410000 */
[----:B------:R-:W-:Y:S02]  /*8ab0*/  HADD2.F32 R51, -RZ, R51.H1_H1 ;  /* 0x30000033ff337230 */ /* 0x000fe40000004100 */
[C---:B------:R-:W-:Y:S01]  /*8ac0*/  FMUL.FTZ R59, R52.reuse, R59 ;  /* 0x0000003b343b7220 */ /* 0x040fe20000410000 */
[--C-:B------:R-:W-:Y:S02]  /*8ad0*/  HADD2.F32 R57, -RZ, R131.reuse.H0_H0 ;  /* 0x20000083ff397230 */ /* 0x100fe40000004100 */
[-C--:B------:R-:W-:Y:S01]  /*8ae0*/  FMUL.FTZ R114, R55, R78.reuse ;  /* 0x0000004e37727220 */ /* 0x080fe20000410000 */
[----:B------:R-:W-:Y:S02]  /*8af0*/  HADD2.F32 R58, -RZ, R131.H1_H1 ;  /* 0x30000083ff3a7230 */ /* 0x000fe40000004100 */
[C---:B------:R-:W-:Y:S01]  /*8b00*/  FMUL.FTZ R78, R51.reuse, R78 ;  /* 0x0000004e334e7220 */ /* 0x040fe20000410000 */
[----:B------:R-:W-:Y:S01]  /*8b10*/  F2FP.F16.E4M3.UNPACK_B R79, R46 ;  /* 0x0000002eff4f723e */ /* 0x000fe200020006ff */
[-C--:B------:R-:W-:Y:S01]  /*8b20*/  FFMA.FTZ R52, R52, R57.reuse, -R77 ;  /* 0x0000003934347223 */ /* 0x080fe2000001084d */
[----:B------:R-:W-:Y:S01]  /*8b30*/  FFMA.FTZ R59, R56, R57, R59 ;  /* 0x00000039383b7223 */ /* 0x000fe2000001003b */
[----:B------:R-:W-:Y:S01]  /*8b40*/  F2FP.F16.E4M3.UNPACK_B R57, R45 ;  /* 0x0000002dff39723e */ /* 0x000fe200020006ff */
[-C--:B------:R-:W-:Y:S01]  /*8b50*/  FFMA.FTZ R51, R51, R58.reuse, -R114 ;  /* 0x0000003a33337223 */ /* 0x080fe20000010872 */
[----:B------:R-:W-:Y:S01]  /*8b60*/  F2FP.F16.E4M3.UNPACK_B R56, R13 ;  /* 0x0000000dff38723e */ /* 0x000fe200020006ff */
[----:B------:R-:W-:Y:S01]  /*8b70*/  FFMA.FTZ R78, R55, R58, R78 ;  /* 0x0000003a374e7223 */ /* 0x000fe2000001004e */
[----:B------:R-:W-:Y:S01]  /*8b80*/  F2FP.SATFINITE.E4M3.F32.PACK_AB_MERGE_C R134, R134, R135, RZ ;  /* 0x000000878686723e */ /* 0x000fe200048070ff */
[----:B------:R-:W-:Y:S01]  /*8b90*/  HADD2.F32 R58, -RZ, R57.H0_H0 ;  /* 0x20000039ff3a7230 */ /* 0x000fe20000004100 */
[----:B------:R-:W-:Y:S01]  /*8ba0*/  F2FP.SATFINITE.E4M3.F32.PACK_AB_MERGE_C R132, R139, R132, RZ ;  /* 0x000000848b84723e */ /* 0x000fe200048070ff */
[----:B------:R-:W-:Y:S01]  /*8bb0*/  HADD2.F32 R114, -RZ, R79.H0_H0 ;  /* 0x2000004fff727230 */ /* 0x000fe20000004100 */
[----:B------:R-:W-:Y:S01]  /*8bc0*/  F2FP.F16.E4M3.UNPACK_B R77, R44 ;  /* 0x0000002cff4d723e */ /* 0x000fe200020006ff */
[----:B------:R-:W-:Y:S01]  /*8bd0*/  HADD2.F32 R55, -RZ, R56.H0_H0 ;  /* 0x20000038ff377230 */ /* 0x000fe20000004100 */
[----:B------:R-:W-:-:S02]  /*8be0*/  F2FP.SATFINITE.E4M3.F32.PACK_AB_MERGE_C R52, R51, R52, R134 ;  /* 0x000000343334723e */ /* 0x000fc40004807086 */
[----:B------:R-:W-:Y:S01]  /*8bf0*/  F2FP.SATFINITE.E4M3.F32.PACK_AB_MERGE_C R51, R78, R59, R132 ;  /* 0x0000003b4e33723e */ /* 0x000fe20004807084 */
[----:B------:R-:W-:Y:S01]  /*8c00*/  HADD2.F32 R78, -RZ, R77.H0_H0 ;  /* 0x2000004dff4e7230 */ /* 0x000fe20000004100 */
[----:B------:R-:W-:Y:S01]  /*8c10*/  F2FP.SATFINITE.E4M3.F32.PACK_AB_MERGE_C R53, R130, R115, R137 ;  /* 0x000000738235723e */ /* 0x000fe20004807089 */
[-C--:B------:R-:W-:Y:S01]  /*8c20*/  FMUL.FTZ R118, R58, R114.reuse ;  /* 0x000000723a767220 */ /* 0x080fe20000410000 */
[C---:B------:R-:W-:Y:S01]  /*8c30*/  FMUL.FTZ R115, R55.reuse, R114 ;  /* 0x0000007237737220 */ /* 0x040fe20000410000 */
[----:B------:R-:W-:Y:S01]  /*8c40*/  HADD2.F32 R59, -RZ, R57.H1_H1 ;  /* 0x30000039ff3b7230 */ /* 0x000fe20000004100 */
[----:B------:R-:W-:Y:S01]  /*8c50*/  F2FP.F16.E4M3.UNPACK_B R13, R13.H1 ;  /* 0x0000000dff0d723e */ /* 0x000fe200030006ff */
[----:B------:R-:W-:Y:S02]  /*8c60*/  HADD2.F32 R114, -RZ, R79.H1_H1 ;  /* 0x3000004fff727230 */ /* 0x000fe40000004100 */
[----:B------:R-:W-:Y:S01]  /*8c70*/  FFMA.FTZ R55, R55, R78, -R118 ;  /* 0x0000004e37377223 */ /* 0x000fe20000010876 */
[----:B------:R-:W-:-:S02]  /*8c80*/  HADD2.F32 R57, -RZ, R56.H1_H1 ;  /* 0x30000038ff397230 */ /* 0x000fc40000004100 */
        /* <DEDUP_REMOVED lines=8> */
[----:B------:R-:W-:Y:S01]  /*8d10*/  FFMA.FTZ R131, R59, R78, R114 ;  /* 0x0000004e3b837223 */ /* 0x000fe20000010072 */
[----:B------:R-:W-:Y:S01]  /*8d20*/  HADD2.F32 R46, -RZ, R58.H0_H0 ;  /* 0x2000003aff2e7230 */ /* 0x000fe20000004100 */
[----:B------:R-:W-:Y:S01]  /*8d30*/  F2FP.F16.E4M3.UNPACK_B R79, R14.H1 ;  /* 0x0000000eff4f723e */ /* 0x000fe200030006ff */
[----:B------:R-:W-:-:S02]  /*8d40*/  HADD2.F32 R45, -RZ, R13.H0_H0 ;  /* 0x2000000dff2d7230 */ /* 0x000fc40000004100 */
[--C-:B------:R-:W-:Y:S02]  /*8d50*/  HADD2.F32 R59, -RZ, R57.reuse.H0_H0 ;  /* 0x20000039ff3b7230 */ /* 0x100fe40000004100 */
[----:B------:R-:W-:Y:S02]  /*8d60*/  HADD2.F32 R58, -RZ, R58.H1_H1 ;  /* 0x3000003aff3a7230 */ /* 0x000fe40000004100 */
[----:B------:R-:W-:Y:S02]  /*8d70*/  HADD2.F32 R77, -RZ, R57.H1_H1 ;  /* 0x30000039ff4d7230 */ /* 0x000fe40000004100 */
[-C--:B------:R-:W-:Y:S01]  /*8d80*/  FMUL.FTZ R78, R46, R59.reuse ;  /* 0x0000003b2e4e7220 */ /* 0x080fe20000410000 */
[----:B------:R-:W-:Y:S02]  /*8d90*/  HADD2.F32 R57, -RZ, R44.H0_H0 ;  /* 0x2000002cff397230 */ /* 0x000fe40000004100 */
[----:B------:R-:W-:Y:S01]  /*8da0*/  FMUL.FTZ R59, R45, R59 ;  /* 0x0000003b2d3b7220 */ /* 0x000fe20000410000 */
[----:B------:R-:W-:-:S02]  /*8db0*/  HADD2.F32 R13, -RZ, R13.H1_H1 ;  /* 0x3000000dff0d7230 */ /* 0x000fc40000004100 */
[----:B------:R-:W-:Y:S01]  /*8dc0*/  FMUL.FTZ R114, R58, R77 ;  /* 0x0000004d3a727220 */ /* 0x000fe20000410000 */
[----:B------:R-:W-:Y:S02]  /*8dd0*/  HADD2.F32 R44, -RZ, R44.H1_H1 ;  /* 0x3000002cff2c7230 */ /* 0x000fe40000004100 */
[----:B------:R-:W-:Y:S01]  /*8de0*/  FFMA.FTZ R130, R46, R57, R59 ;  /* 0x000000392e827223 */ /* 0x000fe2000001003b */
[----:B------:R-:W-:Y:S01]  /*8df0*/  F2FP.F16.E4M3.UNPACK_B R46, R47 ;  /* 0x0000002fff2e723e */ /* 0x000fe200020006ff */
[C---:B------:R-:W-:Y:S01]  /*8e00*/  FMUL.FTZ R77, R13.reuse, R77 ;  /* 0x0000004d0d4d7220 */ /* 0x040fe20000410000 */
[----:B------:R-:W-:Y:S01]  /*8e10*/  F2FP.F16.E4M3.UNPACK_B R47, R47.H1 ;  /* 0x0000002fff2f723e */ /* 0x000fe200030006ff */
[-C--:B------:R-:W-:Y:S01]  /*8e20*/  FFMA.FTZ R133, R13, R44.reuse, -R114 ;  /* 0x0000002c0d857223 */ /* 0x080fe20000010872 */
[----:B------:R-:W-:Y:S01]  /*8e30*/  F2FP.F16.E4M3.UNPACK_B R13, R15 ;  /* 0x0000000fff0d723e */ /* 0x000fe200020006ff */
[----:B------:R-:W-:Y:S01]  /*8e40*/  FFMA.FTZ R120, R45, R57, -R78 ;  /* 0x000000392d787223 */ /* 0x000fe2000001084e */
[----:B------:R-:W-:Y:S01]  /*8e50*/  F2FP.F16.E4M3.UNPACK_B R15, R15.H1 ;  /* 0x0000000fff0f723e */ /* 0x000fe200030006ff */
[----:B------:R-:W-:Y:S01]  /*8e60*/  FFMA.FTZ R135, R58, R44, R77 ;  /* 0x0000002c3a877223 */ /* 0x000fe2000001004d */
        /* <DEDUP_REMOVED lines=12> */
[C---:B------:R-:W-:Y:S01]  /*8f30*/  FMUL.FTZ R115, R45.reuse, R115 ;  /* 0x000000732d737220 */ /* 0x040fe20000410000 */
[----:B------:R-:W-:Y:S02]  /*8f40*/  HADD2.F32 R44, -RZ, R13.H0_H0 ;  /* 0x2000000dff2c7230 */ /* 0x000fe40000004100 */
[-C--:B------:R-:W-:Y:S01]  /*8f50*/  FFMA.FTZ R132, R45, R77.reuse, -R132 ;  /* 0x0000004d2d847223 */ /* 0x080fe20000010884 */
[----:B------:R-:W-:Y:S02]  /*8f60*/  HADD2.F32 R59, -RZ, R14.H0_H0 ;  /* 0x2000000eff3b7230 */ /* 0x000fe40000004100 */
[----:B------:R-:W-:Y:S01]  /*8f70*/  FFMA.FTZ R115, R12, R77, R115 ;  /* 0x0000004d0c737223 */ /* 0x000fe20000010073 */
        /* <DEDUP_REMOVED lines=8> */
[----:B------:R-:W-:Y:S01]  /*9000*/  FMUL.FTZ R44, R47, R12 ;  /* 0x0000000c2f2c7220 */ /* 0x000fe20000410000 */
[----:B------:R-:W-:-:S02]  /*9010*/  HADD2.F32 R46, -RZ, R46.H1_H1 ;  /* 0x3000002eff2e7230 */ /* 0x000fc40000004100 */
[----:B------:R-:W-:Y:S01]  /*9020*/  FMUL.FTZ R134, R15, R12 ;  /* 0x0000000c0f867220 */ /* 0x000fe20000410000 */
[----:B------:R-:W-:Y:S01]  /*9030*/  HADD2.F32 R78, -RZ, R78.H1_H1 ;  /* 0x3000004eff4e7230 */ /* 0x000fe20000004100 */
[----:B------:R-:W-:Y:S01]  /*9040*/  F2FP.SATFINITE.E4M3.F32.PACK_AB_MERGE_C R56, R131, R56, R130 ;  /* 0x000000388338723e */ /* 0x000fe20004807082 */
[----:B------:R-:W-:Y:S02]  /*9050*/  HADD2.F32 R58, -RZ, R58.H1_H1 ;  /* 0x3000003aff3a7230 */ /* 0x000fe40000004100 */
        /* <DEDUP_REMOVED lines=15> */
[----:B------:R-:W-:Y:S01]  /*9150*/  IMAD.MOV.U32 R45, RZ, RZ, R56 ;  /* 0x000000ffff2d7224 */ /* 0x000fe200078e0038 */
[----:B------:R-:W-:-:S07]  /*9160*/  MOV R14, R52 ;  /* 0x00000034000e7202 */ /* 0x000fce0000000f00 */
.L_x_3011:
[----:B------:R-:W-:Y:S05]  /*9170*/  BSYNC B2 ;  /* 0x0000000000027941 */ /* 0x000fea0003800000 */
.L_x_3010:
[----:B------:R-:W-:Y:S01]  /*9180*/  ISETP.GE.AND P3, PT, R11, R124, PT ;  /* 0x0000007c0b00720c */ /* 0x000fe20003f66270 */
[----:B0-----:R0:W-:-:S12]  /*9190*/  ST.E.128 desc[UR36][R48.64], R12 ;  /* 0x0000000c30007985 */ /* 0x0011d8000c101d24 */
[----:B------:R-:W-:-:S04]  /*91a0*/  @!P3 IADD3 R50, P4, R11, R50, RZ ;  /* 0x000000320b32b210 */ /* 0x000fc80007f9e0ff */
[----:B------:R-:W-:-:S05]  /*91b0*/  @!P3 LEA.HI.X.SX32 R51, R11, R76, 0x1, P4 ;  /* 0x0000004c0b33b211 */ /* 0x000fca00020f0eff */
[----:B------:R0:W-:Y:S04]  /*91c0*/  @!P3 ST.E.128 desc[UR36][R50.64], R44 ;  /* 0x0000002c3200b985 */ /* 0x0001e8000c101d24 */
.L_x_3009:
[----:B------:R-:W-:Y:S05]  /*91d0*/  BSYNC B1 ;  /* 0x0000000000017941 */ /* 0x000fea0003800000 */
.L_x_3008:
[----:B------:R-:W-:-:S03]  /*91e0*/  UMOV UR4, 0xffffffff ;  /* 0xffffffff00047882 */ /* 0x000fc60000000000 */
[----:B------:R-:W-:Y:S05]  /*91f0*/  BRA.DIV UR4, `(.L_x_3012) ;  /* 0x0000021e04347947 */ /* 0x000fea000b800000 */
[----:B0-----:R0:W0:Y:S04]  /*9200*/  SHFL.IDX PT, R50, R117, 0x2, 0x181f ;  /* 0x00581f0075327f89 */ /* 0x00102800000e0000 */
[----:B------:R0:W0:Y:S02]  /*9210*/  SHFL.IDX PT, R52, R116, 0x2, 0x181f ;  /* 0x00581f0074347f89 */ /* 0x00002400000e0000 */
.L_x_3330:
        /* <DEDUP_REMOVED lines=32> */
[----:B------:R-:W-:Y:S01]  /*9420*/  SHF.R.U32.HI R59, RZ, 0x8, R63 ;  /* 0x00000008ff3b7819 */ /* 0x000fe2000001163f */
[----:B------:R-:W-:Y:S01]  /*9430*/  IMAD.MOV.U32 R53, RZ, RZ, R46 ;  /* 0x000000ffff357224 */ /* 0x000fe200078e002e */
[----:B------:R-:W-:Y:S01]  /*9440*/  SHF.R.U32.HI R61, RZ, 0x8, R65 ;  /* 0x00000008ff3d7819 */ /* 0x000fe20000011641 */
[----:B------:R-:W-:Y:S01]  /*9450*/  IMAD.MOV.U32 R51, RZ, RZ, R14 ;  /* 0x000000ffff337224 */ /* 0x000fe200078e000e */
[----:B------:R-:W-:-:S02]  /*9460*/  LOP3.LUT R56, R63, 0xff0000ff, RZ, 0xc0, !PT ;  /* 0xff0000ff3f387812 */ /* 0x000fc400078ec0ff */
[----:B------:R-:W-:Y:S01]  /*9470*/  SHF.R.U32.HI R62, RZ, 0x10, R63 ;  /* 0x00000010ff3e7819 */ /* 0x000fe2000001163f */
[----:B------:R-:W-:Y:S01]  /*9480*/  IMAD.SHL.U32 R61, R61, 0x100, RZ ;  /* 0x000001003d3d7824 */ /* 0x000fe200078e00ff */
[----:B------:R-:W-:Y:S02]  /*9490*/  SHF.R.U32.HI R63, RZ, 0x8, R67 ;  /* 0x00000008ff3f7819 */ /* 0x000fe40000011643 */
[----:B------:R-:W-:Y:S01]  /*94a0*/  LOP3.LUT R12, R55, 0xff00, R12, 0xf8, !PT ;  /* 0x0000ff00370c7812 */ /* 0x000fe200078ef80c */
[----:B------:R-:W-:Y:S01]  /*94b0*/  IMAD.U32 R55, R64, 0x10000, RZ ;  /* 0x0001000040377824 */ /* 0x000fe200078e00ff */
[----:B------:R-:W-:Y:S01]  /*94c0*/  SHF.L.U32 R59, R59, 0x8, RZ ;  /* 0x000000083b3b7819 */ /* 0x000fe200000006ff */
[----:B------:R-:W-:Y:S01]  /*94d0*/  IMAD.SHL.U32 R63, R63, 0x100, RZ ;  /* 0x000001003f3f7824 */ /* 0x000fe200078e00ff */
[----:B------:R-:W-:Y:S02]  /*94e0*/  LOP3.LUT R58, R65, 0xff0000ff, RZ, 0xc0, !PT ;  /* 0xff0000ff413a7812 */ /* 0x000fe400078ec0ff */
[----:B------:R-:W-:Y:S01]  /*94f0*/  LOP3.LUT R56, R56, 0xff00, R59, 0xf8, !PT ;  /* 0x0000ff0038387812 */ /* 0x000fe200078ef83b */
[----:B------:R-:W-:Y:S01]  /*9500*/  IMAD.U32 R59, R62, 0x10000, RZ ;  /* 0x000100003e3b7824 */ /* 0x000fe200078e00ff */
[----:B------:R-:W-:-:S02]  /*9510*/  LOP3.LUT R60, R67, 0xff0000ff, RZ, 0xc0, !PT ;  /* 0xff0000ff433c7812 */ /* 0x000fc400078ec0ff */
[----:B------:R-:W-:Y:S02]  /*9520*/  LOP3.LUT R44, R12, 0xff0000, R55, 0xf8, !PT ;  /* 0x00ff00000c2c7812 */ /* 0x000fe400078ef837 */
[----:B------:R-:W-:Y:S02]  /*9530*/  LOP3.LUT R46, R58, 0xff00, R61, 0xf8, !PT ;  /* 0x0000ff003a2e7812 */ /* 0x000fe400078ef83d */
[----:B------:R-:W-:Y:S02]  /*9540*/  F2FP.F16.E4M3.UNPACK_B R62, R128.H1 ;  /* 0x00000080ff3e723e */ /* 0x000fe400030006ff */
[----:B------:R-:W-:Y:S02]  /*9550*/  F2FP.F16.E4M3.UNPACK_B R55, R54.H1 ;  /* 0x00000036ff37723e */ /* 0x000fe400030006ff */
[----:B------:R-:W-:Y:S01]  /*9560*/  F2FP.F16.E4M3.UNPACK_B R58, R57.H1 ;  /* 0x00000039ff3a723e */ /* 0x000fe200030006ff */
[--C-:B------:R-:W-:Y:S01]  /*9570*/  HADD2.F32 R14, -RZ, R62.reuse.H0_H0 ;  /* 0x2000003eff0e7230 */ /* 0x100fe20000004100 */
[----:B------:R-:W-:Y:S01]  /*9580*/  LOP3.LUT R64, R60, 0xff00, R63, 0xf8, !PT ;  /* 0x0000ff003c407812 */ /* 0x000fe200078ef83f */
[----:B------:R-:W-:Y:S01]  /*9590*/  HADD2.F32 R62, -RZ, R62.H1_H1 ;  /* 0x3000003eff3e7230 */ /* 0x000fe20000004100 */
[----:B------:R-:W-:-:S02]  /*95a0*/  SHF.R.U32.HI R66, RZ, 0x10, R65 ;  /* 0x00000010ff427819 */ /* 0x000fc40000011641 */
[----:B------:R-:W-:Y:S01]  /*95b0*/  LOP3.LUT R12, R56, 0xff0000, R59, 0xf8, !PT ;  /* 0x00ff0000380c7812 */ /* 0x000fe200078ef83b */
[--C-:B------:R-:W-:Y:S01]  /*95c0*/  HADD2.F32 R56, -RZ, R55.reuse.H0_H0 ;  /* 0x20000037ff387230 */ /* 0x100fe20000004100 */
[----:B------:R-:W-:Y:S01]  /*95d0*/  F2FP.F16.E4M3.UNPACK_B R60, R125.H1 ;  /* 0x0000007dff3c723e */ /* 0x000fe200030006ff */
[----:B------:R-:W-:Y:S01]  /*95e0*/  HADD2.F32 R59, -RZ, R58.H0_H0 ;  /* 0x2000003aff3b7230 */ /* 0x000fe20000004100 */
[----:B------:R-:W-:Y:S01]  /*95f0*/  SHF.R.U32.HI R65, RZ, 0x10, R67 ;  /* 0x00000010ff417819 */ /* 0x000fe20000011643 */
[----:B------:R-:W-:Y:S02]  /*9600*/  IMAD.U32 R63, R66, 0x10000, RZ ;  /* 0x00010000423f7824 */ /* 0x000fe400078e00ff */
[CC--:B------:R-:W-:Y:S01]  /*9610*/  FMUL.FTZ R66, R56.reuse, R14.reuse ;  /* 0x0000000e38427220 */ /* 0x0c0fe20000410000 */
[----:B------:R-:W-:Y:S02]  /*9620*/  HADD2.F32 R61, -RZ, R60.H0_H0 ;  /* 0x2000003cff3d7230 */ /* 0x000fe40000004100 */
[----:B------:R-:W-:Y:S01]  /*9630*/  FMUL.FTZ R67, R59, R14 ;  /* 0x0000000e3b437220 */ /* 0x000fe20000410000 */
[----:B------:R-:W-:Y:S01]  /*9640*/  F2FP.F16.E4M3.UNPACK_B R128, R128 ;  /* 0x00000080ff80723e */ /* 0x000fe200020006ff */
[----:B------:R-:W-:Y:S01]  /*9650*/  IMAD.U32 R65, R65, 0x10000, RZ ;  /* 0x0001000041417824 */ /* 0x000fe200078e00ff */
[----:B------:R-:W-:Y:S01]  /*9660*/  F2FP.F16.E4M3.UNPACK_B R57, R57 ;  /* 0x00000039ff39723e */ /* 0x000fe200020006ff */
[-C--:B------:R-:W-:Y:S01]  /*9670*/  FFMA.FTZ R66, R59, R61.reuse, R66 ;  /* 0x0000003d3b427223 */ /* 0x080fe20000010042 */
[----:B------:R-:W-:Y:S01]  /*9680*/  FFMA.FTZ R67, R56, R61, -R67 ;  /* 0x0000003d38437223 */ /* 0x000fe20000010843 */
[----:B------:R-:W-:Y:S01]  /*9690*/  HADD2.F32 R59, -RZ, R58.H1_H1 ;  /* 0x3000003aff3b7230 */ /* 0x000fe20000004100 */
[----:B------:R-:W-:Y:S01]  /*96a0*/  F2FP.F16.E4M3.UNPACK_B R54, R54 ;  /* 0x00000036ff36723e */ /* 0x000fe200020006ff */
[----:B------:R-:W-:Y:S01]  /*96b0*/  HADD2.F32 R56, -RZ, R55.H1_H1 ;  /* 0x30000037ff387230 */ /* 0x000fe20000004100 */
[----:B------:R-:W-:Y:S01]  /*96c0*/  LOP3.LUT R46, R46, 0xff0000, R63, 0xf8, !PT ;  /* 0x00ff00002e2e7812 */ /* 0x000fe200078ef83f */
[----:B------:R-:W-:-:S02]  /*96d0*/  HADD2.F32 R60, -RZ, R60.H1_H1 ;  /* 0x3000003cff3c7230 */ /* 0x000fc40000004100 */
[CC--:B------:R-:W-:Y:S01]  /*96e0*/  FMUL.FTZ R63, R59.reuse, R62.reuse ;  /* 0x0000003e3b3f7220 */ /* 0x0c0fe20000410000 */
[----:B------:R-:W-:Y:S01]  /*96f0*/  F2FP.F16.E4M3.UNPACK_B R125, R125 ;  /* 0x0000007dff7d723e */ /* 0x000fe200020006ff */
[----:B------:R-:W-:Y:S02]  /*9700*/  HADD2.F32 R61, -RZ, R128.H0_H0 ;  /* 0x20000080ff3d7230 */ /* 0x000fe40000004100 */
[----:B------:R-:W-:Y:S01]  /*9710*/  FMUL.FTZ R62, R56, R62 ;  /* 0x0000003e383e7220 */ /* 0x000fe20000410000 */
[----:B------:R-:W-:Y:S01]  /*9720*/  HADD2.F32 R58, -RZ, R57.H0_H0 ;  /* 0x20000039ff3a7230 */ /* 0x000fe20000004100 */
[----:B------:R-:W-:Y:S01]  /*9730*/  LOP3.LUT R14, R64, 0xff0000, R65, 0xf8, !PT ;  /* 0x00ff0000400e7812 */ /* 0x000fe200078ef841 */
[----:B------:R-:W-:Y:S02]  /*9740*/  HADD2.F32 R55, -RZ, R54.H0_H0 ;  /* 0x20000036ff377230 */ /* 0x000fe40000004100 */
[-C--:B------:R-:W-:Y:S01]  /*9750*/  FFMA.FTZ R64, R56, R60.reuse, -R63 ;  /* 0x0000003c38407223 */ /* 0x080fe2000001083f */
[----:B------:R-:W-:Y:S01]  /*9760*/  FFMA.FTZ R77, R59, R60, R62 ;  /* 0x0000003c3b4d7223 */ /* 0x000fe2000001003e */
        /* <DEDUP_REMOVED lines=9> */
[CC--:B------:R-:W-:Y:S01]  /*9800*/  FMUL.FTZ R59, R57.reuse, R128.reuse ;  /* 0x00000080393b7220 */ /* 0x0c0fe20000410000 */
[----:B------:R-:W-:Y:S01]  /*9810*/  F2FP.F16.E4M3.UNPACK_B R55, R129.H1 ;  /* 0x00000081ff37723e */ /* 0x000fe200030006ff */
[C---:B------:R-:W-:Y:S01]  /*9820*/  FMUL.FTZ R128, R54.reuse, R128 ;  /* 0x0000008036807220 */ /* 0x040fe20000410000 */
[----:B------:R-:W-:Y:S01]  /*9830*/  F2FP.F16.E4M3.UNPACK_B R56, R53.H1 ;  /* 0x00000035ff38723e */ /* 0x000fe200030006ff */
[----:B------:R-:W-:Y:S01]  /*9840*/  FFMA.FTZ R65, R54, R125, -R59 ;  /* 0x0000007d36417223 */ /* 0x000fe2000001083b */
[----:B------:R-:W-:Y:S01]  /*9850*/  F2FP.F16.E4M3.UNPACK_B R59, R127.H1 ;  /* 0x0000007fff3b723e */ /* 0x000fe200030006ff */
[--C-:B------:R-:W-:Y:S01]  /*9860*/  HADD2.F32 R60, -RZ, R55.reuse.H0_H0 ;  /* 0x20000037ff3c7230 */ /* 0x100fe20000004100 */
[----:B------:R-:W-:Y:S01]  /*9870*/  F2FP.F16.E4M3.UNPACK_B R54, R51.H1 ;  /* 0x00000033ff36723e */ /* 0x000fe200030006ff */
[----:B------:R-:W-:Y:S02]  /*9880*/  HADD2.F32 R58, -RZ, R56.H0_H0 ;  /* 0x20000038ff3a7230 */ /* 0x000fe40000004100 */
[----:B------:R-:W-:Y:S01]  /*9890*/  FFMA.FTZ R128, R57, R125, R128 ;  /* 0x0000007d39807223 */ /* 0x000fe20000010080 */
[----:B------:R-:W-:Y:S01]  /*98a0*/  HADD2.F32 R61, -RZ, R55.H1_H1 ;  /* 0x30000037ff3d7230 */ /* 0x000fe20000004100 */
[----:B------:R-:W-:Y:S01]  /*98b0*/  F2FP.F16.E4M3.UNPACK_B R129, R129 ;  /* 0x00000081ff81723e */ /* 0x000fe200020006ff */
[----:B------:R-:W-:-:S02]  /*98c0*/  HADD2.F32 R55, -RZ, R54.H0_H0 ;  /* 0x20000036ff377230 */ /* 0x000fc40000004100 */
[-C--:B------:R-:W-:Y:S01]  /*98d0*/  FMUL.FTZ R76, R58, R60.reuse ;  /* 0x0000003c3a4c7220 */ /* 0x080fe20000410000 */
[--C-:B------:R-:W-:Y:S01]  /*98e0*/  HADD2.F32 R57, -RZ, R59.reuse.H0_H0 ;  /* 0x2000003bff397230 */ /* 0x100fe20000004100 */
[----:B------:R-:W-:Y:S01]  /*98f0*/  F2FP.F16.E4M3.UNPACK_B R51, R51 ;  /* 0x00000033ff33723e */ /* 0x000fe200020006ff */
[----:B------:R-:W-:Y:S02]  /*9900*/  HADD2.F32 R56, -RZ, R56.H1_H1 ;  /* 0x30000038ff387230 */ /* 0x000fe40000004100 */
[C---:B------:R-:W-:Y:S01]  /*9910*/  FMUL.FTZ R115, R55.reuse, R60 ;  /* 0x0000003c37737220 */ /* 0x040fe20000410000 */
[----:B------:R-:W-:Y:S02]  /*9920*/  HADD2.F32 R54, -RZ, R54.H1_H1 ;  /* 0x30000036ff367230 */ /* 0x000fe40000004100 */
[----:B------:R-:W-:Y:S01]  /*9930*/  FFMA.FTZ R79, R55, R57, -R76 ;  /* 0x00000039374f7223 */ /* 0x000fe2000001084c */
[----:B------:R-:W-:Y:S02]  /*9940*/  HADD2.F32 R59, -RZ, R59.H1_H1 ;  /* 0x3000003bff3b7230 */ /* 0x000fe40000004100 */
[----:B------:R-:W-:Y:S01]  /*9950*/  FMUL.FTZ R55, R56, R61 ;  /* 0x0000003d38377220 */ /* 0x000fe20000410000 */
[----:B------:R-:W-:Y:S01]  /*9960*/  FFMA.FTZ R115, R58, R57, R115 ;  /* 0x000000393a737223 */ /* 0x000fe20000010073 */
[----:B------:R-:W-:Y:S01]  /*9970*/  FMUL.FTZ R61, R54, R61 ;  /* 0x0000003d363d7220 */ /* 0x000fe20000410000 */
[----:B------:R-:W-:-:S02]  /*9980*/  HADD2.F32 R58, -RZ, R129.H0_H0 ;  /* 0x20000081ff3a7230 */ /* 0x000fc40000004100 */
[----:B------:R-:W-:Y:S01]  /*9990*/  FFMA.FTZ R114, R54, R59, -R55 ;  /* 0x0000003b36727223 */ /* 0x000fe20000010837 */
[----:B------:R-:W-:Y:S01]  /*99a0*/  F2FP.F16.E4M3.UNPACK_B R54, R53 ;  /* 0x00000035ff36723e */ /* 0x000fe200020006ff */
[----:B------:R-:W-:Y:S01]  /*99b0*/  HADD2.F32 R53, -RZ, R51.H0_H0 ;  /* 0x20000033ff357230 */ /* 0x000fe20000004100 */
[----:B------:R-:W-:Y:S01]  /*99c0*/  F2FP.F16.E4M3.UNPACK_B R127, R127 ;  /* 0x0000007fff7f723e */ /* 0x000fe200020006ff */
[----:B--2---:R-:W-:Y:S01]  /*99d0*/  FFMA.FTZ R118, R56, R59, R61 ;  /* 0x0000003b38767223 */ /* 0x004fe2000001003d */
[----:B------:R-:W-:Y:S01]  /*99e0*/  HADD2.F32 R129, -RZ, R129.H1_H1 ;  /* 0x30000081ff817230 */ /* 0x000fe20000004100 */
[----:B------:R-:W-:Y:S01]  /*99f0*/  F2FP.F16.E4M3.UNPACK_B R61, R46 ;  /* 0x0000002eff3d723e */ /* 0x000fe200020006ff */
[--C-:B------:R-:W-:Y:S01]  /*9a00*/  HADD2.F32 R55, -RZ, R54.reuse.H0_H0 ;  /* 0x20000036ff377230 */ /* 0x100fe20000004100 */
[----:B------:R-:W-:Y:S01]  /*9a10*/  F2FP.SATFINITE.E4M3.F32.PACK_AB_MERGE_C R79, R114, R79, RZ ;  /* 0x0000004f724f723e */ /* 0x000fe200048070ff */
[----:B------:R-:W-:Y:S01]  /*9a20*/  HADD2.F32 R56, -RZ, R127.H0_H0 ;  /* 0x2000007fff387230 */ /* 0x000fe20000004100 */
[----:B------:R-:W-:Y:S01]  /*9a30*/  F2FP.SATFINITE.E4M3.F32.PACK_AB_MERGE_C R115, R118, R115, RZ ;  /* 0x000000737673723e */ /* 0x000fe200048070ff */
[----:B------:R-:W-:-:S02]  /*9a40*/  HADD2.F32 R54, -RZ, R54.H1_H1 ;  /* 0x30000036ff367230 */ /* 0x000fc40000004100 */
[-C--:B------:R-:W-:Y:S01]  /*9a50*/  FMUL.FTZ R60, R55, R58.reuse ;  /* 0x0000003a373c7220 */ /* 0x080fe20000410000 */
[C---:B------:R-:W-:Y:S01]  /*9a60*/  FMUL.FTZ R58, R53.reuse, R58 ;  /* 0x0000003a353a7220 */ /* 0x040fe20000410000 */
[----:B------:R-:W-:Y:S02]  /*9a70*/  HADD2.F32 R51, -RZ, R51.H1_H1 ;  /* 0x30000033ff337230 */ /* 0x000fe40000004100 */
[-C--:B------:R-:W-:Y:S01]  /*9a80*/  FFMA.FTZ R53, R53, R56.reuse, -R60 ;  /* 0x0000003835357223 */ /* 0x080fe2000001083c */
[----:B------:R-:W-:Y:S01]  /*9a90*/  FFMA.FTZ R76, R55, R56, R58 ;  /* 0x00000038374c7223 */ /* 0x000fe2000001003a */
[----:B------:R-:W-:Y:S01]  /*9aa0*/  F2FP.F16.E4M3.UNPACK_B R58, R45 ;  /* 0x0000002dff3a723e */ /* 0x000fe200020006ff */
[----:B------:R-:W-:Y:S01]  /*9ab0*/  HADD2.F32 R127, -RZ, R127.H1_H1 ;  /* 0x3000007fff7f7230 */ /* 0x000fe20000004100 */
[----:B------:R-:W-:Y:S01]  /*9ac0*/  F2FP.F16.E4M3.UNPACK_B R56, R13 ;  /* 0x0000000dff38723e */ /* 0x000fe200020006ff */
[-C--:B------:R-:W-:Y:S01]  /*9ad0*/  FMUL.FTZ R78, R54, R129.reuse ;  /* 0x00000081364e7220 */ /* 0x080fe20000410000 */
[----:B------:R-:W-:Y:S01]  /*9ae0*/  FMUL.FTZ R129, R51, R129 ;  /* 0x0000008133817220 */ /* 0x000fe20000410000 */
[----:B------:R-:W-:Y:S01]  /*9af0*/  F2FP.SATFINITE.E4M3.F32.PACK_AB_MERGE_C R55, R64, R67, RZ ;  /* 0x000000434037723e */ /* 0x000fe200048070ff */
[----:B------:R-:W-:Y:S01]  /*9b00*/  HADD2.F32 R59, -RZ, R58.H0_H0 ;  /* 0x2000003aff3b7230 */ /* 0x000fe20000004100 */
[----:B------:R-:W-:Y:S01]  /*9b10*/  F2FP.F16.E4M3.UNPACK_B R60, R44 ;  /* 0x0000002cff3c723e */ /* 0x000fe200020006ff */
[----:B------:R-:W-:-:S02]  /*9b20*/  HADD2.F32 R64, -RZ, R61.H0_H0 ;  /* 0x2000003dff407230 */ /* 0x000fc40000004100 */
[-C--:B------:R-:W-:Y:S01]  /*9b30*/  FFMA.FTZ R78, R51, R127.reuse, -R78 ;  /* 0x0000007f334e7223 */ /* 0x080fe2000001084e */
[----:B------:R-:W-:Y:S02]  /*9b40*/  HADD2.F32 R57, -RZ, R56.H0_H0 ;  /* 0x20000038ff397230 */ /* 0x000fe40000004100 */
[----:B------:R-:W-:Y:S01]  /*9b50*/  FFMA.FTZ R51, R54, R127, R129 ;  /* 0x0000007f36337223 */ /* 0x000fe20000010081 */
[----:B------:R-:W-:Y:S01]  /*9b60*/  F2FP.SATFINITE.E4M3.F32.PACK_AB_MERGE_C R54, R77, R66, RZ ;  /* 0x000000424d36723e */ /* 0x000fe200048070ff */
[----:B------:R-:W-:Y:S01]  /*9b70*/  FMUL.FTZ R66, R59, R64 ;  /* 0x000000403b427220 */ /* 0x000fe20000410000 */
[----:B------:R-:W-:Y:S01]  /*9b80*/  F2FP.SATFINITE.E4M3.F32.PACK_AB_MERGE_C R55, R65, R62, R55 ;  /* 0x0000003e4137723e */ /* 0x000fe20004807037 */
[----:B------:R-:W-:Y:S02]  /*9b90*/  HADD2.F32 R62, -RZ, R60.H0_H0 ;  /* 0x2000003cff3e7230 */ /* 0x000fe40000004100 */
[----:B------:R-:W-:Y:S01]  /*9ba0*/  FMUL.FTZ R64, R57, R64 ;  /* 0x0000004039407220 */ /* 0x000fe20000410000 */
[----:B------:R-:W-:Y:S01]  /*9bb0*/  HADD2.F32 R58, -RZ, R58.H1_H1 ;  /* 0x3000003aff3a7230 */ /* 0x000fe20000004100 */
[----:B------:R-:W-:Y:S01]  /*9bc0*/  F2FP.SATFINITE.E4M3.F32.PACK_AB_MERGE_C R54, R128, R63, R54 ;  /* 0x0000003f8036723e */ /* 0x000fe20004807036 */
[----:B------:R-:W-:-:S02]  /*9bd0*/  HADD2.F32 R61, -RZ, R61.H1_H1 ;  /* 0x3000003dff3d7230 */ /* 0x000fc40000004100 */
[-C--:B------:R-:W-:Y:S01]  /*9be0*/  FFMA.FTZ R64, R59, R62.reuse, R64 ;  /* 0x0000003e3b407223 */ /* 0x080fe20000010040 */
[----:B------:R-:W-:Y:S02]  /*9bf0*/  HADD2.F32 R56, -RZ, R56.H1_H1 ;  /* 0x30000038ff387230 */ /* 0x000fe40000004100 */
[----:B------:R-:W-:Y:S01]  /*9c00*/  FFMA.FTZ R66, R57, R62, -R66 ;  /* 0x0000003e39427223 */ /* 0x000fe20000010842 */
[----:B------:R-:W-:Y:S02]  /*9c10*/  HADD2.F32 R59, -RZ, R60.H1_H1 ;  /* 0x3000003cff3b7230 */ /* 0x000fe40000004100 */
[----:B------:R-:W-:Y:S01]  /*9c20*/  FMUL.FTZ R63, R58, R61 ;  /* 0x0000003d3a3f7220 */ /* 0x000fe20000410000 */
[----:B------:R-:W-:Y:S01]  /*9c30*/  F2FP.F16.E4M3.UNPACK_B R13, R13.H1 ;  /* 0x0000000dff0d723e */ /* 0x000fe200030006ff */
[C---:B------:R-:W-:Y:S01]  /*9c40*/  FMUL.FTZ R61, R56.reuse, R61 ;  /* 0x0000003d383d7220 */ /* 0x040fe20000410000 */
[----:B------:R-:W-:Y:S01]  /*9c50*/  F2FP.F16.E4M3.UNPACK_B R57, R45.H1 ;  /* 0x0000002dff39723e */ /* 0x000fe200030006ff */
[-C--:B------:R-:W-:Y:S01]  /*9c60*/  FFMA.FTZ R65, R56, R59.reuse, -R63 ;  /* 0x0000003b38417223 */ /* 0x080fe2000001083f */
[----:B------:R-:W-:Y:S01]  /*9c70*/  F2FP.F16.E4M3.UNPACK_B R56, R46.H1 ;  /* 0x0000002eff38723e */ /* 0x000fe200030006ff */
[----:B------:R-:W-:Y:S01]  /*9c80*/  FFMA.FTZ R67, R58, R59, R61 ;  /* 0x0000003b3a437223 */ /* 0x000fe2000001003d */
[----:B------:R-:W-:Y:S01]  /*9c90*/  HADD2.F32 R45, -RZ, R13.H0_H0 ;  /* 0x2000000dff2d7230 */ /* 0x000fe20000004100 */
[----:B------:R-:W-:Y:S01]  /*9ca0*/  F2FP.F16.E4M3.UNPACK_B R44, R44.H1 ;  /* 0x0000002cff2c723e */ /* 0x000fe200030006ff */
[--C-:B------:R-:W-:Y:S01]  /*9cb0*/  HADD2.F32 R46, -RZ, R57.reuse.H0_H0 ;  /* 0x20000039ff2e7230 */ /* 0x100fe20000004100 */
[----:B------:R-:W-:Y:S01]  /*9cc0*/  F2FP.SATFINITE.E4M3.F32.PACK_AB_MERGE_C R53, R78, R53, R79 ;  /* 0x000000354e35723e */ /* 0x000fe2000480704f */
[--C-:B------:R-:W-:Y:S01]  /*9cd0*/  HADD2.F32 R58, -RZ, R56.reuse.H0_H0 ;  /* 0x20000038ff3a7230 */ /* 0x100fe20000004100 */
[----:B------:R-:W-:Y:S01]  /*9ce0*/  F2FP.SATFINITE.E4M3.F32.PACK_AB_MERGE_C R51, R51, R76, R115 ;  /* 0x0000004c3333723e */ /* 0x000fe20004807073 */
[----:B------:R-:W-:Y:S01]  /*9cf0*/  HADD2.F32 R57, -RZ, R57.H1_H1 ;  /* 0x30000039ff397230 */ /* 0x000fe20000004100 */
[----:B------:R-:W-:Y:S01]  /*9d00*/  F2FP.F16.E4M3.UNPACK_B R61, R14.H1 ;  /* 0x0000000eff3d723e */ /* 0x000fe200030006ff */
[----:B------:R-:W-:-:S02]  /*9d10*/  HADD2.F32 R60, -RZ, R56.H1_H1 ;  /* 0x30000038ff3c7230 */ /* 0x000fc40000004100 */
[CC--:B------:R-:W-:Y:S01]  /*9d20*/  FMUL.FTZ R62, R46.reuse, R58.reuse ;  /* 0x0000003a2e3e7220 */ /* 0x0c0fe20000410000 */
[----:B------:R-:W-:Y:S02]  /*9d30*/  HADD2.F32 R13, -RZ, R13.H1_H1 ;  /* 0x3000000dff0d7230 */ /* 0x000fe40000004100 */
[----:B------:R-:W-:Y:S01]  /*9d40*/  FMUL.FTZ R59, R45, R58 ;  /* 0x0000003a2d3b7220 */ /* 0x000fe20000410000 */
[--C-:B------:R-:W-:Y:S02]  /*9d50*/  HADD2.F32 R56, -RZ, R44.reuse.H0_H0 ;  /* 0x2000002cff387230 */ /* 0x100fe40000004100 */
[-C--:B------:R-:W-:Y:S01]  /*9d60*/  FMUL.FTZ R58, R57, R60.reuse ;  /* 0x0000003c393a7220 */ /* 0x080fe20000410000 */
[----:B------:R-:W-:Y:S02]  /*9d70*/  HADD2.F32 R44, -RZ, R44.H1_H1 ;  /* 0x3000002cff2c7230 */ /* 0x000fe40000004100 */
[----:B------:R-:W-:Y:S01]  /*9d80*/  FMUL.FTZ R60, R13, R60 ;  /* 0x0000003c0d3c7220 */ /* 0x000fe20000410000 */
[----:B------:R-:W-:Y:S01]  /*9d90*/  FFMA.FTZ R77, R46, R56, R59 ;  /* 0x000000382e4d7223 */ /* 0x000fe2000001003b */
[----:B------:R-:W-:-:S02]  /*9da0*/  F2FP.F16.E4M3.UNPACK_B R46, R47 ;  /* 0x0000002fff2e723e */ /* 0x000fc400020006ff */
[----:B------:R-:W-:Y:S01]  /*9db0*/  FFMA.FTZ R78, R57, R44, R60 ;  /* 0x0000002c394e7223 */ /* 0x000fe2000001003c */
[----:B------:R-:W-:Y:S01]  /*9dc0*/  F2FP.F16.E4M3.UNPACK_B R60, R14 ;  /* 0x0000000eff3c723e */ /* 0x000fe200020006ff */
[----:B------:R-:W-:Y:S01]  /*9dd0*/  FFMA.FTZ R79, R13, R44, -R58 ;  /* 0x0000002c0d4f7223 */ /* 0x000fe2000001083a */
[-C--:B------:R-:W-:Y:S01]  /*9de0*/  F2FP.F16.E4M3.UNPACK_B R13, R15.reuse ;  /* 0x0000000fff0d723e */ /* 0x080fe200020006ff */
[----:B------:R-:W-:Y:S01]  /*9df0*/  FFMA.FTZ R76, R45, R56, -R62 ;  /* 0x000000382d4c7223 */ /* 0x000fe2000001083e */
        /* <DEDUP_REMOVED lines=11> */
[----:B------:R-:W-:Y:S01]  /*9eb0*/  HADD2.F32 R59, -RZ, R14.H0_H0 ;  /* 0x2000000eff3b7230 */ /* 0x000fe20000004100 */
[----:B------:R-:W-:Y:S01]  /*9ec0*/  F2FP.SATFINITE.E4M3.F32.PACK_AB_MERGE_C R76, R79, R76, RZ ;  /* 0x0000004c4f4c723e */ /* 0x000fe200048070ff */
        /* <DEDUP_REMOVED lines=25> */
[----:B------:R-:W-:Y:S01]  /*a060*/  F2FP.SATFINITE.E4M3.F32.PACK_AB_MERGE_C R13, R65, R66, R76 ;  /* 0x00000042410d723e */ /* 0x000fe2000480704c */
        /* <DEDUP_REMOVED lines=8> */
[----:B------:R-:W-:-:S07]  /*a0f0*/  MOV R12, R55 ;  /* 0x00000037000c7202 */ /* 0x000fce0000000f00 */
.L_x_3016:
[----:B------:R-:W-:Y:S05]  /*a100*/  BSYNC B2 ;  /* 0x0000000000027941 */ /* 0x000fea0003800000 */
.L_x_3015:
[----:B------:R-:W-:Y:S01]  /*a110*/  ISETP.GE.AND P3, PT, R11, R124, PT ;  /* 0x0000007c0b00720c */ /* 0x000fe20003f66270 */
[----:B0-----:R0:W-:-:S12]  /*a120*/  ST.E.128 desc[UR36][R48.64], R12 ;  /* 0x0000000c30007985 */ /* 0x0011d8000c101d24 */
[----:B------:R-:W-:-:S04]  /*a130*/  @!P3 IADD3 R52, P4, R11, R52, RZ ;  /* 0x000000340b34b210 */ /* 0x000fc80007f9e0ff */
[----:B------:R-:W-:-:S05]  /*a140*/  @!P3 LEA.HI.X.SX32 R53, R11, R50, 0x1, P4 ;  /* 0x000000320b35b211 */ /* 0x000fca00020f0eff */
[----:B------:R0:W-:Y:S04]  /*a150*/  @!P3 ST.E.128 desc[UR36][R52.64], R44 ;  /* 0x0000002c3400b985 */ /* 0x0001e8000c101d24 */
.L_x_3014:
[----:B------:R-:W-:Y:S05]  /*a160*/  BSYNC B1 ;  /* 0x0000000000017941 */ /* 0x000fea0003800000 */
.L_x_3013:
[----:B------:R-:W-:-:S03]  /*a170*/  UMOV UR4, 0xffffffff ;  /* 0xffffffff00047882 */ /* 0x000fc60000000000 */
[----:B------:R-:W-:Y:S05]  /*a180*/  BRA.DIV UR4, `(.L_x_3017) ;  /* 0x0000020e049c7947 */ /* 0x000fea000b800000 */
[----:B0-----:R0:W0:Y:S04]  /*a190*/  SHFL.IDX PT, R48, R117, 0x3, 0x181f ;  /* 0x00781f0075307f89 */ /* 0x00102800000e0000 */
[----:B----4-:R-:W4:Y:S02]  /*a1a0*/  SHFL.IDX PT, R116, R116, 0x3, 0x181f ;  /* 0x00781f0074747f89 */ /* 0x010f2400000e0000 */
.L_x_3334:
[----:B------:R-:W-:-:S13]  /*a1b0*/  ISETP.GE.OR P3, PT, R102, R111, P1 ;  /* 0x0000006f6600720c */ /* 0x000fda0000f66670 */
[----:B------:R-:W-:Y:S05]  /*a1c0*/  @P3 BRA `(.L_x_2992) ;  /* 0x0000001400743947 */ /* 0x000fea0003800000 */
[----:B------:R-:W5:Y:S01]  /*a1d0*/  LDL R14, [R1+0x14] ;  /* 0x00001400010e7983 */ /* 0x000f620000100800 */
[----:B------:R-:W-:Y:S01]  /*a1e0*/  SEL R126, R97, R126, !P0 ;  /* 0x0000007e617e7207 */ /* 0x000fe20004000000 */
[----:B------:R-:W-:Y:S01]  /*a1f0*/  BSSY B1, `(.L_x_3018) ;  /* 0x00000e9000017945 */ /* 0x000fe20003800000 */
[----:B----4-:R-:W-:Y:S02]  /*a200*/  IADD3 R50, P3, R37, R116, RZ ;  /* 0x0000007425327210 */ /* 0x010fe40007f7e0ff */
[----:B------:R-:W-:-:S03]  /*a210*/  SHF.R.S32.HI R11, RZ, 0x1f, R126 ;  /* 0x0000001fff0b7819 */ /* 0x000fc6000001147e */
[----:B0-----:R-:W-:Y:S01]  /*a220*/  IMAD.X R51, R48, 0x1, R41, P3 ;  /* 0x0000000130337824 */ /* 0x001fe200018e0629 */
[----:B------:R-:W-:-:S04]  /*a230*/  LEA.HI R126, R11, R126, RZ, 0x5 ;  /* 0x0000007e0b7e7211 */ /* 0x000fc800078f28ff */
[----:B------:R-:W-:-:S04]  /*a240*/  LEA.HI.SX32 R126, R126, R39, 0x1b ;  /* 0x000000277e7e7211 */ /* 0x000fc800078fdaff */
[----:B------:R-:W-:Y:S01]  /*a250*/  SHF.R.S32.HI R13, RZ, 0x1f, R126 ;  /* 0x0000001fff0d7819 */ /* 0x000fe2000001147e */
[----:B------:R-:W-:-:S03]  /*a260*/  IMAD.SHL.U32 R11, R126, 0x10, RZ ;  /* 0x000000107e0b7824 */ /* 0x000fc600078e00ff */
[----:B------:R-:W-:Y:S02]  /*a270*/  LEA.HI R13, R13, R126, RZ, 0x3 ;  /* 0x0000007e0d0d7211 */ /* 0x000fe400078f18ff */
[----:B------:R-:W-:Y:S02]  /*a280*/  LOP3.LUT R12, R0, 0x70, R11, 0xf8, !PT ;  /* 0x00000070000c7812 */ /* 0x000fe400078ef80b */
[----:B------:R-:W-:Y:S02]  /*a290*/  SHF.L.U32 R13, R13, 0xb, RZ ;  /* 0x0000000b0d0d7819 */ /* 0x000fe400000006ff */
[----:B------:R-:W-:Y:S02]  /*a2a0*/  LOP3.LUT R12, R12, R105, RZ, 0x3c, !PT ;  /* 0x000000690c0c7212 */ /* 0x000fe400078e3cff */
[----:B------:R-:W-:-:S04]  /*a2b0*/  LOP3.LUT R13, R13, 0xffffc000, RZ, 0xc0, !PT ;  /* 0xffffc0000d0d7812 */ /* 0x000fc800078ec0ff */
[----:B-----5:R-:W-:Y:S01]  /*a2c0*/  IADD3 R12, R12, R13, R14 ;  /* 0x0000000d0c0c7210 */ /* 0x020fe20007ffe00e */
[----:B------:R-:W-:-:S04]  /*a2d0*/  IMAD R13, R23, 0x8000, R7 ;  /* 0x00008000170d7824 */ /* 0x000fc800078e0207 */
[----:B------:R-:W-:Y:S02]  /*a2e0*/  IMAD R15, R23, 0x8000, R12 ;  /* 0x00008000170f7824 */ /* 0x000fe400078e020c */
[C---:B------:R-:W-:Y:S02]  /*a2f0*/  IMAD.IADD R13, R22.reuse, 0x1, R13 ;  /* 0x00000001160d7824 */ /* 0x040fe400078e020d */
[----:B------:R-:W-:-:S04]  /*a300*/  IMAD.IADD R44, R22, 0x1, R15 ;  /* 0x00000001162c7824 */ /* 0x000fc800078e020f */
        /* <DEDUP_REMOVED lines=8> */
[----:B------:R-:W-:Y:S01]  /*a390*/  IMAD.SHL.U32 R12, R54, 0x100, RZ ;  /* 0x00000100360c7824 */ /* 0x000fe200078e00ff */
[----:B------:R-:W-:Y:S01]  /*a3a0*/  SHF.R.U32.HI R52, RZ, 0x8, R75 ;  /* 0x00000008ff347819 */ /* 0x000fe2000001164b */
[----:B------:R-:W-:Y:S01]  /*a3b0*/  IMAD.MOV.U32 R54, RZ, RZ, R14 ;  /* 0x000000ffff367224 */ /* 0x000fe200078e000e */
[----:B------:R-:W-:Y:S02]  /*a3c0*/  SHF.R.U32.HI R65, RZ, 0x10, R69 ;  /* 0x00000010ff417819 */ /* 0x000fe40000011645 */
[----:B------:R-:W-:-:S02]  /*a3d0*/  SHF.R.U32.HI R56, RZ, 0x8, R73 ;  /* 0x00000008ff387819 */ /* 0x000fc40000011649 */
[----:B------:R-:W-:Y:S01]  /*a3e0*/  LOP3.LUT R53, R53, 0xff00, R12, 0xf8, !PT ;  /* 0x0000ff0035357812 */ /* 0x000fe200078ef80c */
[----:B------:R-:W-:Y:S01]  /*a3f0*/  IMAD.SHL.U32 R12, R63, 0x100, RZ ;  /* 0x000001003f0c7824 */ /* 0x000fe200078e00ff */
[----:B------:R-:W-:Y:S01]  /*a400*/  SHF.R.U32.HI R64, RZ, 0x10, R71 ;  /* 0x00000010ff407819 */ /* 0x000fe20000011647 */
[----:B------:R-:W-:Y:S01]  /*a410*/  IMAD.SHL.U32 R14, R56, 0x100, RZ ;  /* 0x00000100380e7824 */ /* 0x000fe200078e00ff */
[----:B------:R-:W-:Y:S02]  /*a420*/  LOP3.LUT R57, R71, 0xff0000ff, RZ, 0xc0, !PT ;  /* 0xff0000ff47397812 */ /* 0x000fe400078ec0ff */
[----:B------:R-:W-:Y:S02]  /*a430*/  LOP3.LUT R61, R75, 0xff0000ff, RZ, 0xc0, !PT ;  /* 0xff0000ff4b3d7812 */ /* 0x000fe400078ec0ff */
[----:B------:R-:W-:Y:S02]  /*a440*/  SHF.L.U32 R46, R52, 0x8, RZ ;  /* 0x00000008342e7819 */ /* 0x000fe400000006ff */
[----:B------:R-:W-:Y:S01]  /*a450*/  MOV R55, R44 ;  /* 0x0000002c00377202 */ /* 0x000fe20000000f00 */
[----:B------:R-:W-:Y:S01]  /*a460*/  IMAD.U32 R44, R65, 0x10000, RZ ;  /* 0x00010000412c7824 */ /* 0x000fe200078e00ff */
[----:B------:R-:W-:-:S02]  /*a470*/  LOP3.LUT R59, R73, 0xff0000ff, RZ, 0xc0, !PT ;  /* 0xff0000ff493b7812 */ /* 0x000fc400078ec0ff */
[----:B------:R-:W-:Y:S01]  /*a480*/  LOP3.LUT R57, R57, 0xff00, R12, 0xf8, !PT ;  /* 0x0000ff0039397812 */ /* 0x000fe200078ef80c */
[----:B------:R-:W-:Y:S01]  /*a490*/  IMAD.U32 R12, R64, 0x10000, RZ ;  /* 0x00010000400c7824 */ /* 0x000fe200078e00ff */
[----:B------:R-:W-:Y:S02]  /*a4a0*/  LOP3.LUT R65, R61, 0xff00, R46, 0xf8, !PT ;  /* 0x0000ff003d417812 */ /* 0x000fe400078ef82e */
[----:B------:R-:W-:Y:S02]  /*a4b0*/  F2FP.F16.E4M3.UNPACK_B R61, R122.H1 ;  /* 0x0000007aff3d723e */ /* 0x000fe400030006ff */
[----:B------:R-:W-:Y:S02]  /*a4c0*/  F2FP.F16.E4M3.UNPACK_B R52, R49.H1 ;  /* 0x00000031ff34723e */ /* 0x000fe400030006ff */
[----:B------:R-:W-:Y:S02]  /*a4d0*/  F2FP.F16.E4M3.UNPACK_B R56, R55.H1 ;  /* 0x00000037ff38723e */ /* 0x000fe400030006ff */
[----:B------:R-:W-:-:S02]  /*a4e0*/  SHF.R.U32.HI R60, RZ, 0x10, R73 ;  /* 0x00000010ff3c7819 */ /* 0x000fc40000011649 */
[----:B------:R-:W-:Y:S01]  /*a4f0*/  LOP3.LUT R63, R59, 0xff00, R14, 0xf8, !PT ;  /* 0x0000ff003b3f7812 */ /* 0x000fe200078ef80e */
[----:B------:R-:W-:Y:S01]  /*a500*/  HADD2.F32 R14, -RZ, R61.H0_H0 ;  /* 0x2000003dff0e7230 */ /* 0x000fe20000004100 */
[----:B------:R-:W-:Y:S01]  /*a510*/  SHF.R.U32.HI R62, RZ, 0x10, R75 ;  /* 0x00000010ff3e7819 */ /* 0x000fe2000001164b */
[----:B------:R-:W-:Y:S01]  /*a520*/  IMAD.U32 R46, R60, 0x10000, RZ ;  /* 0x000100003c2e7824 */ /* 0x000fe200078e00ff */
[----:B------:R-:W-:Y:S01]  /*a530*/  LOP3.LUT R44, R53, 0xff0000, R44, 0xf8, !PT ;  /* 0x00ff0000352c7812 */ /* 0x000fe200078ef82c */
[----:B------:R-:W-:Y:S01]  /*a540*/  HADD2.F32 R53, -RZ, R52.H0_H0 ;  /* 0x20000034ff357230 */ /* 0x000fe20000004100 */
[----:B------:R-:W-:Y:S01]  /*a550*/  F2FP.F16.E4M3.UNPACK_B R59, R119.H1 ;  /* 0x00000077ff3b723e */ /* 0x000fe200030006ff */
[----:B------:R-:W-:Y:S01]  /*a560*/  IMAD.U32 R62, R62, 0x10000, RZ ;  /* 0x000100003e3e7824 */ /* 0x000fe200078e00ff */
[----:B------:R-:W-:Y:S01]  /*a570*/  LOP3.LUT R12, R57, 0xff0000, R12, 0xf8, !PT ;  /* 0x00ff0000390c7812 */ /* 0x000fe200078ef80c */
[----:B------:R-:W-:Y:S02]  /*a580*/  HADD2.F32 R57, -RZ, R56.H0_H0 ;  /* 0x20000038ff397230 */ /* 0x000fe40000004100 */
[----:B------:R-:W-:Y:S01]  /*a590*/  FMUL.FTZ R66, R53, R14 ;  /* 0x0000000e35427220 */ /* 0x000fe20000410000 */
[----:B------:R-:W-:Y:S01]  /*a5a0*/  HADD2.F32 R60, -RZ, R59.H0_H0 ;  /* 0x2000003bff3c7230 */ /* 0x000fe20000004100 */
[----:B------:R-:W-:Y:S01]  /*a5b0*/  F2FP.F16.E4M3.UNPACK_B R122, R122 ;  /* 0x0000007aff7a723e */ /* 0x000fe200020006ff */
[----:B------:R-:W-:Y:S01]  /*a5c0*/  FMUL.FTZ R64, R57, R14 ;  /* 0x0000000e39407220 */ /* 0x000fe20000410000 */
[----:B------:R-:W-:-:S02]  /*a5d0*/  LOP3.LUT R14, R65, 0xff0000, R62, 0xf8, !PT ;  /* 0x00ff0000410e7812 */ /* 0x000fc400078ef83e */
[-C--:B------:R-:W-:Y:S01]  /*a5e0*/  FFMA.FTZ R66, R57, R60.reuse, R66 ;  /* 0x0000003c39427223 */ /* 0x080fe20000010042 */
[----:B------:R-:W-:Y:S02]  /*a5f0*/  HADD2.F32 R62, -RZ, R61.H1_H1 ;  /* 0x3000003dff3e7230 */ /* 0x000fe40000004100 */
[----:B------:R-:W-:Y:S01]  /*a600*/  FFMA.FTZ R64, R53, R60, -R64 ;  /* 0x0000003c35407223 */ /* 0x000fe20000010840 */
[----:B------:R-:W-:Y:S01]  /*a610*/  HADD2.F32 R57, -RZ, R56.H1_H1 ;  /* 0x30000038ff397230 */ /* 0x000fe20000004100 */
[----:B------:R-:W-:Y:S01]  /*a620*/  F2FP.F16.E4M3.UNPACK_B R55, R55 ;  /* 0x00000037ff37723e */ /* 0x000fe200020006ff */
[----:B------:R-:W-:Y:S01]  /*a630*/  HADD2.F32 R53, -RZ, R52.H1_H1 ;  /* 0x30000034ff357230 */ /* 0x000fe20000004100 */
[----:B------:R-:W-:Y:S01]  /*a640*/  F2FP.F16.E4M3.UNPACK_B R49, R49 ;  /* 0x00000031ff31723e */ /* 0x000fe200020006ff */
[----:B------:R-:W-:Y:S01]  /*a650*/  HADD2.F32 R60, -RZ, R59.H1_H1 ;  /* 0x3000003bff3c7230 */ /* 0x000fe20000004100 */
[----:B------:R-:W-:Y:S01]  /*a660*/  F2FP.F16.E4M3.UNPACK_B R119, R119 ;  /* 0x00000077ff77723e */ /* 0x000fe200020006ff */
[----:B------:R-:W-:Y:S01]  /*a670*/  FMUL.FTZ R68, R57, R62 ;  /* 0x0000003e39447220 */ /* 0x000fe20000410000 */
        /* <DEDUP_REMOVED lines=10> */
[----:B------:R-:W-:Y:S01]  /*a720*/  HADD2.F32 R55, -RZ, R55.H1_H1 ;  /* 0x30000037ff377230 */ /* 0x000fe20000004100 */
[----:B------:R-:W-:Y:S01]  /*a730*/  LOP3.LUT R46, R63, 0xff0000, R46, 0xf8, !PT ;  /* 0x00ff00003f2e7812 */ /* 0x000fe200078ef82e */
[-C--:B------:R-:W-:Y:S01]  /*a740*/  FFMA.FTZ R62, R52, R53.reuse, -R57 ;  /* 0x00000035343e7223 */ /* 0x080fe20000010839 */
[----:B------:R-:W-:Y:S01]  /*a750*/  FFMA.FTZ R63, R56, R53, R59 ;  /* 0x00000035383f7223 */ /* 0x000fe2000001003b */
[----:B------:R-:W-:Y:S02]  /*a760*/  HADD2.F32 R49, -RZ, R49.H1_H1 ;  /* 0x30000031ff317230 */ /* 0x000fe40000004100 */
        /* <DEDUP_REMOVED lines=145> */
.L_x_3019:
[----:B------:R-:W-:Y:S05]  /*b080*/  BSYNC B1 ;  /* 0x0000000000017941 */ /* 0x000fea0003800000 */
.L_x_3018:
[----:B0-----:R0:W-:Y:S01]  /*b090*/  ST.E.128 desc[UR36][R50.64], R12 ;  /* 0x0000000c32007985 */ /* 0x0011e2000c101d24 */
[----:B------:R-:W-:-:S13]  /*b0a0*/  ISETP.GE.AND P2, PT, R11, R124, PT ;  /* 0x0000007c0b00720c */ /* 0x000fda0003f46270 */
[----:B------:R-:W-:Y:S05]  /*b0b0*/  @P2 BRA `(.L_x_2992) ;  /* 0x0000000400b82947 */ /* 0x000fea0003800000 */
[----:B------:R-:W-:-:S04]  /*b0c0*/  IADD3 R116, P2, R11, R116, RZ ;  /* 0x000000740b747210 */ /* 0x000fc80007f5e0ff */
[----:B------:R-:W-:-:S05]  /*b0d0*/  LEA.HI.X.SX32 R117, R11, R48, 0x1, P2 ;  /* 0x000000300b757211 */ /* 0x000fca00010f0eff */
[----:B----4-:R4:W-:Y:S01]  /*b0e0*/  ST.E.128 desc[UR36][R116.64], R44 ;  /* 0x0000002c74007985 */ /* 0x0109e2000c101d24 */
[----:B------:R-:W-:Y:S05]  /*b0f0*/  BRA `(.L_x_2992) ;  /* 0x0000000400a87947 */ /* 0x000fea0003800000 */
.L_x_2951:
[----:B------:R-:W-:-:S06]  /*b100*/  UISETP.NE.AND UP0, UPT, UR60, 0x3, UPT ;  /* 0x000000033c00788c */ /* 0x000fcc000bf05270 */
[----:B------:R-:W-:-:S13]  /*b110*/  PLOP3.LUT P5, PT, PT, PT, UP0, 0x80, 0x0 ;  /* 0x000000000000781c */ /* 0x000fda0003faf008 */
[----:B------:R-:W-:Y:S05]  /*b120*/  @!P5 BRA `(.L_x_3020) ;  /* 0x000000000004d947 */ /* 0x000fea0003800000 */
[----:B------:R-:W-:Y:S01]  /*b130*/  BPT.TRAP 0x1 ;  /* 0x000000040000795c */ /* 0x000fe20000300000 */
.L_x_3020:
[----:B------:R-:W-:Y:S01]  /*b140*/  IMAD R80, R23, 0x8, R22 ;  /* 0x0000000817507824 */ /* 0x000fe200078e0216 */
[----:B------:R-:W-:Y:S01]  /*b150*/  SHF.L.U32 R112, R224, 0x1f, RZ ;  /* 0x0000001fe0707819 */ /* 0x000fe200000006ff */
[----:B------:R-:W-:Y:S01]  /*b160*/  BSSY B1, `(.L_x_3021) ;  /* 0x0000004000017945 */ /* 0x000fe20003800000 */
[----:B------:R-:W-:Y:S02]  /*b170*/  SHF.R.S32.HI R109, RZ, 0x1f, R108 ;  /* 0x0000001fff6d7819 */ /* 0x000fe4000001146c */
[----:B------:R-:W0:Y:S02]  /*b180*/  SYNCS.PHASECHK.TRANS64.TRYWAIT P2, [R80+URZ+0x38890], R112 ;  /* 0x03889070500075a7 */ /* 0x000e24000804017f */
[----:B0-----:R-:W-:Y:S05]  /*b190*/  @!P2 BRA `(.L_x_3022) ;  /* 0x000001fc00e4a947 */ /* 0x001fea0003800000 */
.L_x_3335:
[----:B------:R-:W-:Y:S05]  /*b1a0*/  BSYNC B1 ;  /* 0x0000000000017941 */ /* 0x000fea0003800000 */
.L_x_3021:
        /* <DEDUP_REMOVED lines=13> */
[----:B------:R-:W-:Y:S01]  /*b280*/  ULDC.64 UR4, c[0x0][0x308] ;  /* 0x0000c20000047ab9 */ /* 0x000fe20000000a00 */
[----:B------:R-:W-:-:S02]  /*b290*/  IADD3 R47, -R221, R111, RZ ;  /* 0x0000006fdd2f7210 */ /* 0x000fc40007ffe1ff */
[----:B------:R-:W-:Y:S02]  /*b2a0*/  IMAD.IADD R13, R13, 0x1, R11 ;  /* 0x000000010d0d7824 */ /* 0x000fe400078e020b */
        /* <DEDUP_REMOVED lines=10> */
.L_x_3339:
        /* <DEDUP_REMOVED lines=13> */
.L_x_3025:
[----:B------:R-:W-:Y:S05]  /*b420*/  BSYNC B1 ;  /* 0x0000000000017941 */ /* 0x000fea0003800000 */
.L_x_3024:
[----:B------:R-:W-:-:S03]  /*b430*/  UMOV UR4, 0xffffffff ;  /* 0xffffffff00047882 */ /* 0x000fc60000000000 */
[----:B------:R-:W-:Y:S05]  /*b440*/  BRA.DIV UR4, `(.L_x_3026) ;  /* 0x000001fe04947947 */ /* 0x000fea000b800000 */
[----:B--2---:R2:W0:Y:S04]  /*b450*/  SHFL.IDX PT, R45, R46, 0x1, 0x181f ;  /* 0x00381f002e2d7f89 */ /* 0x00442800000e0000 */
[----:B---34-:R2:W3:Y:S02]  /*b460*/  SHFL.IDX PT, R14, R44, 0x1, 0x181f ;  /* 0x00381f002c0e7f89 */ /* 0x0184e400000e0000 */
.L_x_3343:
[----:B------:R-:W-:Y:S01]  /*b470*/  ISETP.GE.AND P2, PT, R47, 0x21, PT ;  /* 0x000000212f00780c */ /* 0x000fe20003f46270 */
[----:B------:R-:W-:-:S12]  /*b480*/  BSSY B1, `(.L_x_3027) ;  /* 0x000000d000017945 */ /* 0x000fd80003800000 */
[----:B------:R-:W-:Y:S05]  /*b490*/  @!P2 BRA `(.L_x_3028) ;  /* 0x00000000002ca947 */ /* 0x000fea0003800000 */
[----:B------:R-:W-:Y:S02]  /*b4a0*/  ULDC UR4, c[0x0][0x2f4] ;  /* 0x0000bd0000047ab9 */ /* 0x000fe40000000800 */
[----:B------:R-:W-:-:S13]  /*b4b0*/  ISETP.GE.AND P2, PT, R16, UR4, PT ;  /* 0x0000000410007c0c */ /* 0x000fda000bf46270 */
[----:B---3--:R-:W-:-:S05]  /*b4c0*/  @!P2 IADD3 R48, P3, R16, R14, RZ ;  /* 0x0000000e1030a210 */ /* 0x008fca0007f7e0ff */
        /* <DEDUP_REMOVED lines=8> */
.L_x_3028:
[----:B------:R-:W-:Y:S05]  /*b550*/  BSYNC B1 ;  /* 0x0000000000017941 */ /* 0x000fea0003800000 */
.L_x_3027:
[----:B------:R-:W-:-:S03]  /*b560*/  UMOV UR4, 0xffffffff ;  /* 0xffffffff00047882 */ /* 0x000fc60000000000 */
[----:B------:R-:W-:Y:S05]  /*b570*/  BRA.DIV UR4, `(.L_x_3029) ;  /* 0x000001fe04907947 */ /* 0x000fea000b800000 */
[----:B0-----:R0:W0:Y:S04]  /*b580*/  SHFL.IDX PT, R45, R46, 0x2, 0x181f ;  /* 0x00581f002e2d7f89 */ /* 0x00102800000e0000 */
[----:B---34-:R3:W4:Y:S02]  /*b590*/  SHFL.IDX PT, R14, R44, 0x2, 0x181f ;  /* 0x00581f002c0e7f89 */ /* 0x01872400000e0000 */
.L_x_3347:
        /* <DEDUP_REMOVED lines=9> */
[----:B------:R-:W0:Y:S02]  /*b630*/  @!P2 LDS.128 R12, [R96+0x2a400] ;  /* 0x02a40000600ca984 */ /* 0x000e240000000c00 */
[----:B------:R-:W-:Y:S02]  /*b640*/  @!P3 IADD3.X R51, R45, R220, RZ, P4, !PT ;  /* 0x000000dc2d33b210 */ /* 0x000fe400027fe4ff */
[----:B0-----:R-:W-:Y:S04]  /*b650*/  @!P2 ST.E.128 desc[UR36][R48.64], R12 ;  /* 0x0000000c3000a985 */ /* 0x001fe8000c101d24 */
[----:B------:R-:W0:Y:S04]  /*b660*/  @!P3 LDS.128 R12, [R96+0x2e400] ;  /* 0x02e40000600cb984 */ /* 0x000e280000000c00 */
[----:B0-----:R0:W-:Y:S02]  /*b670*/  @!P3 ST.E.128 desc[UR36][R50.64], R12 ;  /* 0x0000000c3200b985 */ /* 0x0011e4000c101d24 */
.L_x_3031:
[----:B------:R-:W-:Y:S05]  /*b680*/  BSYNC B1 ;  /* 0x0000000000017941 */ /* 0x000fea0003800000 */
.L_x_3030:
[----:B------:R-:W-:-:S03]  /*b690*/  UMOV UR4, 0xffffffff ;  /* 0xffffffff00047882 */ /* 0x000fc60000000000 */
[----:B------:R-:W-:Y:S05]  /*b6a0*/  BRA.DIV UR4, `(.L_x_3032) ;  /* 0x000001fe048c7947 */ /* 0x000fea000b800000 */
[----:B0-----:R0:W0:Y:S04]  /*b6b0*/  SHFL.IDX PT, R45, R46, 0x3, 0x181f ;  /* 0x00781f002e2d7f89 */ /* 0x00102800000e0000 */
[----:B----4-:R4:W0:Y:S02]  /*b6c0*/  SHFL.IDX PT, R14, R44, 0x3, 0x181f ;  /* 0x00781f002c0e7f89 */ /* 0x01082400000e0000 */
.L_x_3351:
[----:B------:R-:W-:-:S13]  /*b6d0*/  ISETP.GE.AND P2, PT, R47, 0x61, PT ;  /* 0x000000612f00780c */ /* 0x000fda0003f46270 */
[----:B------:R-:W-:Y:S05]  /*b6e0*/  @!P2 BRA `(.L_x_2992) ;  /* 0x00000000002ca947 */ /* 0x000fea0003800000 */
[----:B------:R-:W-:Y:S02]  /*b6f0*/  ULDC UR4, c[0x0][0x2f4] ;  /* 0x0000bd0000047ab9 */ /* 0x000fe40000000800 */
[----:B------:R-:W-:-:S13]  /*b700*/  ISETP.GE.AND P2, PT, R16, UR4, PT ;  /* 0x0000000410007c0c */ /* 0x000fda000bf46270 */
[----:B012---:R-:W-:-:S05]  /*b710*/  @!P2 IADD3 R46, P3, R16, R14, RZ ;  /* 0x0000000e102ea210 */ /* 0x007fca0007f7e0ff */
[----:B------:R-:W-:Y:S01]  /*b720*/  @!P2 IMAD.X R47, R45, 0x1, R17, P3 ;  /* 0x000000012d2fa824 */ /* 0x000fe200018e0611 */
[----:B------:R-:W-:-:S13]  /*b730*/  ISETP.GE.AND P3, PT, R18, UR4, PT ;  /* 0x0000000412007c0c */ /* 0x000fda000bf66270 */
[----:B---34-:R-:W-:Y:S02]  /*b740*/  @!P3 IADD3 R44, P4, R18, R14, RZ ;  /* 0x0000000e122cb210 */ /* 0x018fe40007f9e0ff */
[----:B------:R-:W0:Y:S03]  /*b750*/  @!P2 LDS.128 R12, [R96+0x2b400] ;  /* 0x02b40000600ca984 */ /* 0x000e260000000c00 */
[----:B------:R-:W-:Y:S01]  /*b760*/  @!P3 IMAD.X R45, R45, 0x1, R220, P4 ;  /* 0x000000012d2db824 */ /* 0x000fe200020e06dc */
[----:B0-----:R-:W-:Y:S04]  /*b770*/  @!P2 ST.E.128 desc[UR36][R46.64], R12 ;  /* 0x0000000c2e00a985 */ /* 0x001fe8000c101d24 */
[----:B------:R-:W0:Y:S04]  /*b780*/  @!P3 LDS.128 R12, [R96+0x2f400] ;  /* 0x02f40000600cb984 */ /* 0x000e280000000c00 */
[----:B0-----:R0:W-:Y:S02]  /*b790*/  @!P3 ST.E.128 desc[UR36][R44.64], R12 ;  /* 0x0000000c2c00b985 */ /* 0x0011e4000c101d24 */
.L_x_2992:
[----:B------:R-:W-:Y:S05]  /*b7a0*/  BSYNC B0 ;  /* 0x0000000000007941 */ /* 0x000fea0003800000 */
.L_x_2950:
[----:B------:R-:W5:Y:S01]  /*b7b0*/  S2R R11, SR_TID.X ;  /* 0x00000000000b7919 */ /* 0x000f620000002100 */
        /* <DEDUP_REMOVED lines=9> */
[----:B-----5:R-:W-:-:S13]  /*b850*/  LOP3.LUT P2, RZ, R11, 0x7f, RZ, 0xc0, !PT ;  /* 0x0000007f0bff7812 */ /* 0x020fda000784c0ff */
[----:B------:R-:W-:-:S05]  /*b860*/  @!P2 VIADD R11, R80, 0x388a0 ;  /* 0x000388a0500ba836 */ /* 0x000fca0000000000 */
[----:B------:R-:W-:-:S04]  /*b870*/  @!P2 PRMT R11, RZ, 0x654, R11 ;  /* 0x00000654ff0ba816 */ /* 0x000fc8000000000b */
[----:B------:R2:W-:Y:S01]  /*b880*/  @!P2 SYNCS.ARRIVE.TRANS64.RED.A1T0 RZ, [R11+URZ], RZ ;  /* 0x000000ff0bffa9a7 */ /* 0x0005e2000810043f */
[----:B------:R-:W-:Y:S05]  /*b890*/  @!P5 BRA `(.L_x_3034) ;  /* 0x000000000004d947 */ /* 0x000fea0003800000 */
[----:B------:R-:W-:Y:S01]  /*b8a0*/  BPT.TRAP 0x1 ;  /* 0x000000040000795c */ /* 0x000fe20000300000 */
.L_x_3034:
[----:B------:R-:W-:Y:S05]  /*b8b0*/  BSYNC B0 ;  /* 0x0000000000007941 */ /* 0x000fea0003800000 */
.L_x_3033:
[----:B------:R-:W5:Y:S01]  /*b8c0*/  SYNCS.PHASECHK.TRANS64.TRYWAIT P3, [R80+URZ+0x388b0], R112 ;  /* 0x0388b070500075a7 */ /* 0x000f62000806017f */
[----:B------:R-:W-:Y:S01]  /*b8d0*/  ULDC UR39, c[0x0][0x2f4] ;  /* 0x0000bd0000277ab9 */ /* 0x000fe20000000800 */
[----:B------:R-:W-:Y:S04]  /*b8e0*/  BSSY B0, `(.L_x_3035) ;  /* 0x0000002000007945 */ /* 0x000fe80003800000 */
[----:B-----5:R-:W-:Y:S05]  /*b8f0*/  @!P3 BRA `(.L_x_3036) ;  /* 0x000001fc0040b947 */ /* 0x020fea0003800000 */
.L_x_3352:
[----:B------:R-:W-:Y:S05]  /*b900*/  BSYNC B0 ;  /* 0x0000000000007941 */ /* 0x000fea0003800000 */
.L_x_3035:
[----:B------:R-:W-:Y:S01]  /*b910*/  ULDC.64 UR4, c[0x0][0x328] ;  /* 0x0000ca0000047ab9 */ /* 0x000fe20000000a00 */
[----:B------:R-:W-:Y:S01]  /*b920*/  ULDC.64 UR6, c[0x0][0x318] ;  /* 0x0000c60000067ab9 */ /* 0x000fe20000000a00 */
[----:B------:R-:W-:Y:S01]  /*b930*/  IMAD R109, R109, UR4, RZ ;  /* 0x000000046d6d7c24 */ /* 0x000fe2000f8e02ff */
[----:B------:R-:W-:Y:S01]  /*b940*/  IADD3 R111, -R221, R111, RZ ;  /* 0x0000006fdd6f7210 */ /* 0x000fe20007ffe1ff */
[C---:B0-----:R-:W-:Y:S01]  /*b950*/  IMAD.WIDE.U32 R12, R108.reuse, UR4, RZ ;  /* 0x000000046c0c7c25 */ /* 0x041fe2000f8e00ff */
[----:B------:R-:W-:Y:S03]  /*b960*/  BSSY B0, `(.L_x_3037) ;  /* 0x000001c000007945 */ /* 0x000fe60003800000 */
[----:B------:R-:W-:Y:S01]  /*b970*/  IMAD R109, R108, UR5, R109 ;  /* 0x000000056c6d7c24 */ /* 0x000fe2000f8e026d */
[----:B------:R-:W-:Y:S02]  /*b980*/  ULDC.64 UR4, c[0x0][0x338] ;  /* 0x0000ce0000047ab9 */ /* 0x000fe40000000a00 */
[----:B------:R-:W-:-:S02]  /*b990*/  IMAD R110, R110, UR4, RZ ;  /* 0x000000046e6e7c24 */ /* 0x000fc4000f8e02ff */
[----:B------:R-:W-:Y:S02]  /*b9a0*/  IMAD.IADD R13, R13, 0x1, R109 ;  /* 0x000000010d0d7824 */ /* 0x000fe400078e026d */
[C---:B--2---:R-:W-:Y:S02]  /*b9b0*/  IMAD R11, R107.reuse, UR5, R110 ;  /* 0x000000056b0b7c24 */ /* 0x044fe4000f8e026e */
[----:B------:R-:W-:Y:S01]  /*b9c0*/  IMAD.WIDE.U32 R12, R107, UR4, R12 ;  /* 0x000000046b0c7c25 */ /* 0x000fe2000f8e000c */
[----:B------:R-:W-:-:S03]  /*b9d0*/  ULDC.64 UR4, c[0x0][0x330] ;  /* 0x0000cc0000047ab9 */ /* 0x000fc60000000a00 */
[----:B------:R-:W-:Y:S02]  /*b9e0*/  IMAD.IADD R13, R13, 0x1, R11 ;  /* 0x000000010d0d7824 */ /* 0x000fe400078e020b */
[----:B------:R-:W-:Y:S02]  /*b9f0*/  IMAD R11, R34, UR4, RZ ;  /* 0x00000004220b7c24 */ /* 0x000fe4000f8e02ff */
[----:B------:R-:W-:-:S04]  /*ba00*/  IMAD.WIDE.U32 R12, R218, UR4, R12 ;  /* 0x00000004da0c7c25 */ /* 0x000fc8000f8e000c */
[----:B------:R-:W-:Y:S01]  /*ba10*/  IMAD R11, R218, UR5, R11 ;  /* 0x00000005da0b7c24 */ /* 0x000fe2000f8e020b */
[----:B------:R-:W-:-:S04]  /*ba20*/  IADD3 R48, P3, R12, UR6, RZ ;  /* 0x000000060c307c10 */ /* 0x000fc8000ff7e0ff */
[----:B------:R-:W-:Y:S01]  /*ba30*/  IADD3.X R11, R13, UR7, R11, P3, !PT ;  /* 0x000000070d0b7c10 */ /* 0x000fe20009ffe40b */
[----:B----4-:R0:W2:Y:S01]  /*ba40*/  SHFL.IDX PT, R47, R48, RZ, 0x181f ;  /* 0x00181fff302f7589 */ /* 0x0100a200000e0000 */
[----:B------:R-:W-:-:S03]  /*ba50*/  ISETP.GE.AND P3, PT, R111, 0x1, PT ;  /* 0x000000016f00780c */ /* 0x000fc60003f66270 */
[----:B------:R0:W4:Y:S10]  /*ba60*/  SHFL.IDX PT, R13, R11, RZ, 0x181f ;  /* 0x00181fff0b0d7589 */ /* 0x00013400000e0000 */
[----:B0-----:R-:W-:Y:S05]  /*ba70*/  @!P3 BRA `(.L_x_3038) ;  /* 0x000000000028b947 */ /* 0x001fea0003800000 */
[----:B------:R-:W-:-:S13]  /*ba80*/  ISETP.GE.AND P3, PT, R16, UR39, PT ;  /* 0x0000002710007c0c */ /* 0x000fda000bf66270 */
[----:B-123--:R-:W-:-:S05]  /*ba90*/  @!P3 IADD3 R44, P4, R16, R47, RZ ;  /* 0x0000002f102cb210 */ /* 0x00efca0007f9e0ff */
[----:B----4-:R-:W-:Y:S01]  /*baa0*/  @!P3 IMAD.X R45, R13, 0x1, R17, P4 ;  /* 0x000000010d2db824 */ /* 0x010fe200020e0611 */
[----:B------:R-:W-:-:S13]  /*bab0*/  ISETP.GE.AND P4, PT, R18, UR39, PT ;  /* 0x0000002712007c0c */ /* 0x000fda000bf86270 */
[----:B------:R-:W-:-:S05]  /*bac0*/  @!P4 IADD3 R46, P5, R18, R47, RZ ;  /* 0x0000002f122ec210 */ /* 0x000fca0007fbe0ff */
[----:B------:R-:W-:Y:S02]  /*bad0*/  @!P4 IMAD.X R47, R13, 0x1, R220, P5 ;  /* 0x000000010d2fc824 */ /* 0x000fe400028e06dc */
[----:B------:R-:W0:Y:S04]  /*bae0*/  @!P3 LDS.128 R12, [R96+0x10400] ;  /* 0x01040000600cb984 */ /* 0x000e280000000c00 */
[----:B0-----:R-:W-:Y:S04]  /*baf0*/  @!P3 ST.E.128 desc[UR36][R44.64], R12 ;  /* 0x0000000c2c00b985 */ /* 0x001fe8000c101d24 */
[----:B------:R-:W0:Y:S04]  /*bb00*/  @!P4 LDS.128 R12, [R96+0x14400] ;  /* 0x01440000600cc984 */ /* 0x000e280000000c00 */
[----:B0-----:R0:W-:Y:S02]  /*bb10*/  @!P4 ST.E.128 desc[UR36][R46.64], R12 ;  /* 0x0000000c2e00c985 */ /* 0x0011e4000c101d24 */
.L_x_3038:
[----:B------:R-:W-:Y:S05]  /*bb20*/  BSYNC B0 ;  /* 0x0000000000007941 */ /* 0x000fea0003800000 */
.L_x_3037:
[----:B------:R-:W-:Y:S01]  /*bb30*/  ISETP.GE.AND P3, PT, R111, 0x21, PT ;  /* 0x000000216f00780c */ /* 0x000fe20003f66270 */
[----:B0---4-:R0:W4:Y:S01]  /*bb40*/  SHFL.IDX PT, R13, R11, 0x1, 0x181f ;  /* 0x00381f000b0d7f89 */ /* 0x01112200000e0000 */
[----:B------:R-:W-:Y:S03]  /*bb50*/  BSSY B0, `(.L_x_3039) ;  /* 0x000000d000007945 */ /* 0x000fe60003800000 */
[----:B--2---:R0:W2:Y:S08]  /*bb60*/  SHFL.IDX PT, R47, R48, 0x1, 0x181f ;  /* 0x00381f00302f7f89 */ /* 0x0040b000000e0000 */
        /* <DEDUP_REMOVED lines=11> */
.L_x_3040:
[----:B------:R-:W-:Y:S05]  /*bc20*/  BSYNC B0 ;  /* 0x0000000000007941 */ /* 0x000fea0003800000 */
.L_x_3039:
        /* <DEDUP_REMOVED lines=9> */
[----:B------:R-:W-:-:S04]  /*bcc0*/  @!P4 IADD3 R46, P5, R18, R47, RZ ;  /* 0x0000002f122ec210 */ /* 0x000fc80007fbe0ff */
[----:B------:R-:W-:Y:S02]  /*bcd0*/  @!P4 IADD3.X R47, R13, R220, RZ, P5, !PT ;  /* 0x000000dc0d2fc210 */ /* 0x000fe40002ffe4ff */
[----:B------:R-:W0:Y:S04]  /*bce0*/  @!P3 LDS.128 R12, [R96+0x12400] ;  /* 0x01240000600cb984 */ /* 0x000e280000000c00 */
[----:B0-----:R-:W-:Y:S04]  /*bcf0*/  @!P3 ST.E.128 desc[UR36][R44.64], R12 ;  /* 0x0000000c2c00b985 */ /* 0x001fe8000c101d24 */
[----:B------:R-:W0:Y:S04]  /*bd00*/  @!P4 LDS.128 R12, [R96+0x16400] ;  /* 0x01640000600cc984 */ /* 0x000e280000000c00 */
[----:B0-----:R0:W-:Y:S02]  /*bd10*/  @!P4 ST.E.128 desc[UR36][R46.64], R12 ;  /* 0x0000000c2e00c985 */ /* 0x0011e4000c101d24 */
.L_x_3042:
[----:B------:R-:W-:Y:S05]  /*bd20*/  BSYNC B0 ;  /* 0x0000000000007941 */ /* 0x000fea0003800000 */
.L_x_3041:
[----:B------:R-:W-:Y:S01]  /*bd30*/  ISETP.GE.AND P3, PT, R111, 0x61, PT ;  /* 0x000000616f00780c */ /* 0x000fe20003f66270 */
[----:B------:R-:W1:Y:S01]  /*bd40*/  SHFL.IDX PT, R11, R11, 0x3, 0x181f ;  /* 0x00781f000b0b7f89 */ /* 0x000e6200000e0000 */
[----:B------:R-:W-:Y:S03]  /*bd50*/  BSSY B0, `(.L_x_3043) ;  /* 0x000000d000007945 */ /* 0x000fe60003800000 */
[----:B0-2---:R0:W2:Y:S08]  /*bd60*/  SHFL.IDX PT, R47, R48, 0x3, 0x181f ;  /* 0x00781f00302f7f89 */ /* 0x0050b000000e0000 */
[----:B0-----:R-:W-:Y:S05]  /*bd70*/  @!P3 BRA `(.L_x_3044) ;  /* 0x000000000028b947 */ /* 0x001fea0003800000 */
[----:B------:R-:W-:-:S13]  /*bd80*/  ISETP.GE.AND P3, PT, R16, UR39, PT ;  /* 0x0000002710007c0c */ /* 0x000fda000bf66270 */
[----:B----4-:R-:W0:Y:S01]  /*bd90*/  @!P3 LDS.128 R12, [R96+0x13400] ;  /* 0x01340000600cb984 */ /* 0x010e220000000c00 */
[----:B-123--:R-:W-:-:S05]  /*bda0*/  @!P3 IADD3 R44, P4, R16, R47, RZ ;  /* 0x0000002f102cb210 */ /* 0x00efca0007f9e0ff */
[----:B------:R-:W-:Y:S01]  /*bdb0*/  @!P3 IMAD.X R45, R11, 0x1, R17, P4 ;  /* 0x000000010b2db824 */ /* 0x000fe200020e0611 */
[----:B------:R-:W-:-:S13]  /*bdc0*/  ISETP.GE.AND P4, PT, R18, UR39, PT ;  /* 0x0000002712007c0c */ /* 0x000fda000bf86270 */
[----:B------:R-:W-:-:S05]  /*bdd0*/  @!P4 IADD3 R46, P5, R18, R47, RZ ;  /* 0x0000002f122ec210 */ /* 0x000fca0007fbe0ff */
[----:B------:R-:W-:Y:S01]  /*bde0*/  @!P4 IMAD.X R47, R11, 0x1, R220, P5 ;  /* 0x000000010b2fc824 */ /* 0x000fe200028e06dc */
[----:B0-----:R-:W-:Y:S04]  /*bdf0*/  @!P3 ST.E.128 desc[UR36][R44.64], R12 ;  /* 0x0000000c2c00b985 */ /* 0x001fe8000c101d24 */
[----:B------:R-:W0:Y:S04]  /*be00*/  @!P4 LDS.128 R12, [R96+0x17400] ;  /* 0x01740000600cc984 */ /* 0x000e280000000c00 */
[----:B0-----:R0:W-:Y:S02]  /*be10*/  @!P4 ST.E.128 desc[UR36][R46.64], R12 ;  /* 0x0000000c2e00c985 */ /* 0x0011e4000c101d24 */
.L_x_3044:
[----:B------:R-:W-:Y:S05]  /*be20*/  BSYNC B0 ;  /* 0x0000000000007941 */ /* 0x000fea0003800000 */
.L_x_3043:
        /* <DEDUP_REMOVED lines=13> */
[----:B------:R-:W-:Y:S02]  /*bf00*/  SEL R11, RZ, 0x1, P2 ;  /* 0x00000001ff0b7807 */ /* 0x000fe40001000000 */
[----:B------:R-:W-:Y:S02]  /*bf10*/  SEL R23, R23, RZ, P2 ;  /* 0x000000ff17177207 */ /* 0x000fe40001000000 */
[----:B------:R-:W-:Y:S01]  /*bf20*/  LOP3.LUT R224, R224, R11, RZ, 0x3c, !PT ;  /* 0x0000000be0e07212 */ /* 0x000fe200078e3cff */
[----:B-1----:R-:W-:Y:S06]  /*bf30*/  @P3 BRA `(.L_x_3045) ;  /* 0xffffff64000c3947 */ /* 0x002fec000383ffff */
[----:B0-----:R-:W0:Y:S01]  /*bf40*/  S2R R12, SR_TID.X ;  /* 0x00000000000c7919 */ /* 0x001e220000002100 */
[----:B------:R-:W-:Y:S02]  /*bf50*/  PLOP3.LUT P0, PT, PT, PT, PT, 0x8, 0x0 ;  /* 0x000000000000781c */ /* 0x000fe40003f0e170 */
[----:B0-----:R-:W-:-:S04]  /*bf60*/  SHF.R.U32.HI R12, RZ, 0x7, R12 ;  /* 0x00000007ff0c7819 */ /* 0x001fc8000001160c */
[----:B------:R-:W-:-:S13]  /*bf70*/  ISETP.NE.AND P3, PT, R12, 0x1, PT ;  /* 0x000000010c00780c */ /* 0x000fda0003f65270 */
[----:B------:R-:W-:Y:S06]  /*bf80*/  @!P3 BAR.ARV 0x9, 0x100 ;  /* 0x024400000000bb1d */ /* 0x000fec0000002000 */
.L_x_2945:
[----:B------:R-:W-:Y:S05]  /*bf90*/  @P0 BRA `(.L_x_3046) ;  /* 0x00000000000c0947 */ /* 0x000fea0003800000 */
[----:B------:R-:W0:Y:S01]  /*bfa0*/  FENCE.VIEW.ASYNC.G ;  /* 0x00000000000073c6 */ /* 0x000e220000000100 */
[----:B------:R-:W-:Y:S05]  /*bfb0*/  WARPSYNC.ALL ;  /* 0x0000000000007948 */ /* 0x000fea0003800000 */
[----:B0-----:R-:W-:Y:S06]  /*bfc0*/  BAR.ARV 0xc, 0x180 ;  /* 0x0306000000007b1d */ /* 0x001fec0000002000 */
.L_x_3046:
        /* <DEDUP_REMOVED lines=11> */
[----:B------:R-:W1:Y:S08]  /*c080*/  @P1 LDC.64 R10, c[0x0][0x9c0] ;  /* 0x00027000ff0a1b82 */ /* 0x000e700000000a00 */
[----:B----4-:R-:W4:Y:S01]  /*c090*/  @P0 LDC.64 R12, c[0x0][0x9b0] ;  /* 0x00026c00ff0c0b82 */ /* 0x010f220000000a00 */
[----:B--2---:R-:W-:-:S02]  /*c0a0*/  @P1 IMAD R2, R0, R8, RZ ;  /* 0x0000000800021224 */ /* 0x004fc400078e02ff */
[----:B0-----:R-:W-:Y:S02]  /*c0b0*/  @P0 IMAD R0, R0, R6, RZ ;  /* 0x0000000600000224 */ /* 0x001fe400078e02ff */
[C---:B---3--:R-:W-:Y:S02]  /*c0c0*/  @P1 IMAD R9, R3.reuse, R9, R2 ;  /* 0x0000000903091224 */ /* 0x048fe400078e0202 */
[----:B------:R-:W-:-:S04]  /*c0d0*/  @P1 IMAD.WIDE.U32 R4, R3, R8, RZ ;  /* 0x0000000803041225 */ /* 0x000fc800078e00ff */
[C---:B------:R-:W-:Y:S02]  /*c0e0*/  @P0 IMAD R7, R3.reuse, R7, R0 ;  /* 0x0000000703070224 */ /* 0x040fe400078e0200 */
[----:B------:R-:W-:-:S04]  /*c0f0*/  @P0 IMAD.WIDE.U32 R2, R3, R6, RZ ;  /* 0x0000000603020225 */ /* 0x000fc800078e00ff */
[----:B------:R-:W-:Y:S01]  /*c100*/  @P1 IMAD.IADD R5, R5, 0x1, R9 ;  /* 0x0000000105051824 */ /* 0x000fe200078e0209 */
[----:B------:R-:W-:Y:S01]  /*c110*/  @P0 SHF.R.S32.HI R9, RZ, 0x1f, R218 ;  /* 0x0000001fff090819 */ /* 0x000fe200000114da */
[----:B-1----:R-:W-:Y:S01]  /*c120*/  @P1 IMAD R6, R15, R10, RZ ;  /* 0x0000000a0f061224 */ /* 0x002fe200078e02ff */
[----:B------:R-:W-:-:S03]  /*c130*/  @P0 IADD3 R3, R3, R7, RZ ;  /* 0x0000000703030210 */ /* 0x000fc60007ffe0ff */
[----:B----4-:R-:W-:Y:S02]  /*c140*/  @P0 IMAD R0, R9, R12, RZ ;  /* 0x0000000c09000224 */ /* 0x010fe400078e02ff */
[C---:B------:R-:W-:Y:S02]  /*c150*/  @P1 IMAD R11, R218.reuse, R11, R6 ;  /* 0x0000000bda0b1224 */ /* 0x040fe400078e0206 */
[----:B------:R-:W-:-:S04]  /*c160*/  @P1 IMAD.WIDE.U32 R6, R218, R10, R4 ;  /* 0x0000000ada061225 */ /* 0x000fc800078e0004 */
[----:B------:R-:W-:Y:S01]  /*c170*/  @P0 IMAD R9, R218, R13, R0 ;  /* 0x0000000dda090224 */ /* 0x000fe200078e0200 */
[----:B------:R-:W-:Y:S01]  /*c180*/  @P1 LEA R8, P3, R6, UR6, 0x2 ;  /* 0x0000000606081c11 */ /* 0x000fe2000f8610ff */
[----:B------:R-:W-:-:S04]  /*c190*/  @P0 IMAD.WIDE.U32 R2, R218, R12, R2 ;  /* 0x0000000cda020225 */ /* 0x000fc800078e0002 */
[----:B------:R-:W-:Y:S01]  /*c1a0*/  @P1 IMAD.IADD R5, R7, 0x1, R11 ;  /* 0x0000000107051824 */ /* 0x000fe200078e020b */
[----:B------:R-:W-:Y:S01]  /*c1b0*/  @P0 LEA R4, P2, R2, UR4, 0x2 ;  /* 0x0000000402040c11 */ /* 0x000fe2000f8410ff */
[----:B------:R-:W-:Y:S01]  /*c1c0*/  @P0 IMAD.IADD R3, R3, 0x1, R9 ;  /* 0x0000000103030824 */ /* 0x000fe200078e0209 */
[----:B------:R-:W-:Y:S01]  /*c1d0*/  ULDC UR4, c[0x0][0x988] ;  /* 0x0002620000047ab9 */ /* 0x000fe20000000800 */
[----:B------:R-:W-:Y:S01]  /*c1e0*/  IMAD.MOV.U32 R0, RZ, RZ, 0x3f800000 ;  /* 0x3f800000ff007424 */ /* 0x000fe200078e00ff */
[----:B------:R-:W-:Y:S02]  /*c1f0*/  @P1 LEA.HI.X R9, R6, UR7, R5, 0x2, P3 ;  /* 0x0000000706091c11 */ /* 0x000fe400098f1405 */
[----:B------:R-:W-:Y:S01]  /*c200*/  @P0 LEA.HI.X R5, R2, UR5, R3, 0x2, P2 ;  /* 0x0000000502050c11 */ /* 0x000fe200090f1403 */
[----:B------:R-:W-:Y:S01]  /*c210*/  IMAD.MOV.U32 R3, RZ, RZ, 0x3f800000 ;  /* 0x3f800000ff037424 */ /* 0x000fe200078e00ff */
[----:B------:R-:W0:Y:S01]  /*c220*/  LDC R2, c[0x0][0x448] ;  /* 0x00011200ff027b82 */ /* 0x000e220000000800 */
[----:B------:R1:W2:Y:S04]  /*c230*/  @P1 LDG.E R0, desc[UR36][R8.64] ;  /* 0x0000002408001981 */ /* 0x0002a8000c1e1900 */
[----:B------:R3:W2:Y:S01]  /*c240*/  @P0 LDG.E R3, desc[UR36][R4.64] ;  /* 0x0000002404030981 */ /* 0x0006a2000c1e1900 */
        /* <DEDUP_REMOVED lines=18> */
[----:B0-----:R-:W-:Y:S01]  /*c370*/  ISETP.NE.AND P0, PT, R2, 0x1, PT ;  /* 0x000000010200780c */ /* 0x001fe20003f05270 */
[----:B------:R-:W-:Y:S01]  /*c380*/  VIADD R2, R225, 0x7f ;  /* 0x0000007fe1027836 */ /* 0x000fe20000000000 */
        /* <DEDUP_REMOVED lines=10> */
[----:B------:R-:W-:Y:S01]  /*c430*/  CS2R R96, SRZ ;  /* 0x0000000000607805 */ /* 0x000fe2000001ff00 */
[----:B------:R-:W0:Y:S01]  /*c440*/  @P0 LDC R7, c[0x0][0x44c] ;  /* 0x00011300ff070b82 */ /* 0x000e220000000800 */
[----:B------:R-:W-:Y:S01]  /*c450*/  IMAD.MOV.U32 R99, RZ, RZ, RZ ;  /* 0x000000ffff637224 */ /* 0x000fe200078e00ff */
[----:B------:R-:W-:Y:S02]  /*c460*/  CS2R R94, SRZ ;  /* 0x00000000005e7805 */ /* 0x000fe4000001ff00 */
[----:B------:R-:W-:Y:S02]  /*c470*/  CS2R R36, SRZ ;  /* 0x0000000000247805 */ /* 0x000fe4000001ff00 */
[----:B------:R-:W-:-:S02]  /*c480*/  CS2R R90, SRZ ;  /* 0x00000000005a7805 */ /* 0x000fc4000001ff00 */
[----:B------:R-:W-:Y:S02]  /*c490*/  CS2R R88, SRZ ;  /* 0x0000000000587805 */ /* 0x000fe4000001ff00 */
[----:B------:R-:W-:Y:S02]  /*c4a0*/  CS2R R86, SRZ ;  /* 0x0000000000567805 */ /* 0x000fe4000001ff00 */
[----:B------:R-:W-:Y:S01]  /*c4b0*/  CS2R R28, SRZ ;  /* 0x00000000001c7805 */ /* 0x000fe2000001ff00 */
[----:B------:R-:W4:Y:S01]  /*c4c0*/  @P0 LDC R6, c[0x0][0x450] ;  /* 0x00011400ff060b82 */ /* 0x000f220000000800 */
        /* <DEDUP_REMOVED lines=15> */
[----:B0-----:R-:W-:Y:S01]  /*c5c0*/  @P0 IMAD.HI.U32 R7, R2, R7, RZ ;  /* 0x0000000702070227 */ /* 0x001fe200078e00ff */
[----:B------:R-:W-:-:S02]  /*c5d0*/  CS2R R10, SRZ ;  /* 0x00000000000a7805 */ /* 0x000fc4000001ff00 */
[----:B------:R-:W-:Y:S02]  /*c5e0*/  CS2R R50, SRZ ;  /* 0x0000000000327805 */ /* 0x000fe4000001ff00 */
[----:B------:R-:W-:Y:S02]  /*c5f0*/  CS2R R48, SRZ ;  /* 0x0000000000307805 */ /* 0x000fe4000001ff00 */
[----:B------:R-:W-:Y:S01]  /*c600*/  CS2R R46, SRZ ;  /* 0x00000000002e7805 */ /* 0x000fe2000001ff00 */
[----:B-1----:R-:W-:Y:S01]  /*c610*/  IMAD.MOV.U32 R9, RZ, RZ, RZ ;  /* 0x000000ffff097224 */ /* 0x002fe200078e00ff */
[----:B------:R-:W-:Y:S02]  /*c620*/  CS2R R42, SRZ ;  /* 0x00000000002a7805 */ /* 0x000fe4000001ff00 */
[----:B------:R-:W-:Y:S02]  /*c630*/  CS2R R40, SRZ ;  /* 0x0000000000287805 */ /* 0x000fe4000001ff00 */
[----:B----4-:R-:W-:-:S02]  /*c640*/  @P0 SHF.R.U32.HI R2, RZ, R6, R7 ;  /* 0x00000006ff020219 */ /* 0x010fc40000011607 */
[----:B------:R-:W-:Y:S02]  /*c650*/  CS2R R38, SRZ ;  /* 0x0000000000267805 */ /* 0x000fe4000001ff00 */
[----:B------:R-:W-:Y:S02]  /*c660*/  PLOP3.LUT P0, PT, PT, PT, PT, 0x80, 0x0 ;  /* 0x000000000000781c */ /* 0x000fe40003f0f070 */
[----:B------:R-:W-:Y:S02]  /*c670*/  CS2R R34, SRZ ;  /* 0x0000000000227805 */ /* 0x000fe4000001ff00 */
[----:B------:R-:W-:Y:S02]  /*c680*/  IADD3 R2, R101, R2, RZ ;  /* 0x0000000265027210 */ /* 0x000fe40007ffe0ff */
[----:B---3--:R-:W-:Y:S02]  /*c690*/  CS2R R4, SRZ ;  /* 0x0000000000047805 */ /* 0x008fe4000001ff00 */
[----:B------:R-:W-:-:S02]  /*c6a0*/  CS2R R32, SRZ ;  /* 0x0000000000207805 */ /* 0x000fc4000001ff00 */
[----:B------:R-:W-:Y:S02]  /*c6b0*/  CS2R R30, SRZ ;  /* 0x00000000001e7805 */ /* 0x000fe4000001ff00 */
[----:B------:R-:W-:Y:S02]  /*c6c0*/  SHF.R.S32.HI R7, RZ, 0x1f, R2 ;  /* 0x0000001fff077819 */ /* 0x000fe40000011402 */
[----:B------:R-:W-:Y:S02]  /*c6d0*/  CS2R R24, SRZ ;  /* 0x0000000000187805 */ /* 0x000fe4000001ff00 */
[----:B------:R-:W-:Y:S02]  /*c6e0*/  CS2R R100, SRZ ;  /* 0x0000000000647805 */ /* 0x000fe4000001ff00 */
[----:B------:R-:W-:-:S04]  /*c6f0*/  LEA.HI R7, R7, R2, RZ, 0x7 ;  /* 0x0000000207077211 */ /* 0x000fc800078f38ff */
[----:B------:R-:W-:-:S04]  /*c700*/  SHF.R.S32.HI R7, RZ, 0x7, R7 ;  /* 0x00000007ff077819 */ /* 0x000fc80000011407 */
[----:B------:R-:W-:Y:S02]  /*c710*/  VIMNMX R168, R168, R7, PT ;  /* 0x00000007a8a87248 */ /* 0x000fe40003fe0100 */
[----:B------:R-:W-:Y:S02]  /*c720*/  CS2R R6, SRZ ;  /* 0x0000000000067805 */ /* 0x000fe4000001ff00 */
[----:B------:R-:W-:Y:S01]  /*c730*/  ISETP.GE.AND P1, PT, R168, 0x1, PT ;  /* 0x00000001a800780c */ /* 0x000fe20003f26270 */
[----:B--2---:R-:W-:Y:S01]  /*c740*/  FMUL.FTZ R2, R3, R0 ;  /* 0x0000000003027220 */ /* 0x004fe20000410000 */
[----:B------:R-:W-:Y:S01]  /*c750*/  IMAD.MOV.U32 R0, RZ, RZ, RZ ;  /* 0x000000ffff007224 */ /* 0x000fe200078e00ff */
[----:B------:R-:W-:Y:S02]  /*c760*/  MOV R3, RZ ;  /* 0x000000ff00037202 */ /* 0x000fe40000000f00 */
[----:B------:R-:W-:-:S08]  /*c770*/  FMUL.FTZ R2, R2, UR4 ;  /* 0x0000000402027c20 */ /* 0x000fd00008410000 */
[----:B------:R-:W-:Y:S05]  /*c780*/  @!P1 BRA `(.L_x_3047) ;  /* 0x0000012000509947 */ /* 0x000fea0003800000 */
        /* <DEDUP_REMOVED lines=8> */
.L_x_3355:
[----:B------:R-:W2:Y:S02]  /*c810*/  LDL R0, [R1+0x48] ;  /* 0x0000480001007983 */ /* 0x000ea40000100800 */
[----:B--2---:R-:W-:Y:S02]  /*c820*/  R2UR UR4, R0 ;  /* 0x00000000000472ca */ /* 0x004fe400000e0000 */
[----:B-1----:R-:W-:-:S04]  /*c830*/  LEA.HI R0, R14, R14, RZ, 0x1 ;  /* 0x0000000e0e007211 */ /* 0x002fc800078f08ff */
[----:B------:R-:W-:-:S05]  /*c840*/  LOP3.LUT R3, R0, 0x1e, RZ, 0xc0, !PT ;  /* 0x0000001e00037812 */ /* 0x000fca00078ec0ff */
[----:B------:R-:W-:Y:S02]  /*c850*/  IMAD.IADD R3, R14, 0x1, -R3 ;  /* 0x000000010e037824 */ /* 0x000fe400078e0a03 */
[----:B------:R-:W-:-:S03]  /*c860*/  IMAD.U32 R0, RZ, RZ, UR4 ;  /* 0x00000004ff007e24 */ /* 0x000fc6000f8e00ff */
        /* <DEDUP_REMOVED lines=13> */
[----:B------:R-:W-:Y:S01]  /*c940*/  MOV R6, UR6 ;  /* 0x0000000600067c02 */ /* 0x000fe20008000f00 */
[----:B------:R-:W-:Y:S01]  /*c950*/  IMAD.U32 R7, RZ, RZ, UR7 ;  /* 0x00000007ff077e24 */ /* 0x000fe2000f8e00ff */
[----:B0-----:R-:W-:Y:S01]  /*c960*/  MOV R13, RZ ;  /* 0x000000ff000d7202 */ /* 0x001fe20000000f00 */
[----:B------:R-:W-:-:S02]  /*c970*/  IMAD.U32 R10, RZ, RZ, UR4 ;  /* 0x00000004ff0a7e24 */ /* 0x000fc4000f8e00ff */
[----:B------:R-:W-:Y:S02]  /*c980*/  IMAD.U32 R11, RZ, RZ, UR5 ;  /* 0x00000005ff0b7e24 */ /* 0x000fe4000f8e00ff */
[----:B------:R-:W-:Y:S02]  /*c990*/  IMAD.MOV.U32 R8, RZ, RZ, 0x70 ;  /* 0x00000070ff087424 */ /* 0x000fe400078e00ff */
[----:B-1----:R-:W-:-:S07]  /*c9a0*/  IMAD.MOV.U32 R12, RZ, RZ, 0x1 ;  /* 0x00000001ff0c7424 */ /* 0x002fce00078e00ff */
[----:B------:R-:W-:-:S07]  /*c9b0*/  LEPC R20, `(.L_x_3049) ;  /* 0x000000001014794e */ /* 0x000fce0000000000 */
[----:B--2--5:R-:W-:Y:S05]  /*c9c0*/  CALL.ABS.NOINC R14 ;  /* 0x000000000e007343 */ /* 0x024fea0003c00000 */
.L_x_3049:
        /* <DEDUP_REMOVED lines=13> */
.L_x_3053:
[----:B--2---:R2:W3:Y:S02]  /*caa0*/  SYNCS.PHASECHK.TRANS64.TRYWAIT P0, [R22+URZ+0x38800], R3 ;  /* 0x03880003160075a7 */ /* 0x0044e4000800017f */
[----:B---3--:R-:W-:Y:S05]  /*cab0*/  @!P0 NANOSLEEP.SYNCS 0x989680 ;  /* 0x009896800000895d */ /* 0x008fea0003900000 */
[----:B------:R-:W3:Y:S02]  /*cac0*/  @!P0 SYNCS.PHASECHK.TRANS64 P0, [R22+URZ+0x38800], R3 ;  /* 0x03880003160085a7 */ /* 0x000ee4000800007f */
[----:B---3--:R-:W-:Y:S05]  /*cad0*/  @!P0 BRA `(.L_x_3053) ;  /* 0xfffffffc00f08947 */ /* 0x008fea000383ffff */
.L_x_3052:
[----:B------:R-:W-:Y:S05]  /*cae0*/  BSYNC B0 ;  /* 0x0000000000007941 */ /* 0x000fea0003800000 */
.L_x_3051:
[----:B------:R-:W-:Y:S05]  /*caf0*/  BRA `(.L_x_3054) ;  /* 0x0000009400ac7947 */ /* 0x000fea0003800000 */
.L_x_3050:
[----:B------:R-:W-:Y:S01]  /*cb00*/  ISETP.NE.AND P0, PT, R24, RZ, PT ;  /* 0x000000ff1800720c */ /* 0x000fe20003f05270 */
[----:B------:R-:W-:Y:S01]  /*cb10*/  ULDC.64 UR4, c[0x0][0x3f8] ;  /* 0x0000fe0000047ab9 */ /* 0x000fe20000000a00 */
[----:B-----5:R-:W-:Y:S01]  /*cb20*/  SHF.R.S32.HI R0, RZ, 0x1f, R98 ;  /* 0x0000001fff007819 */ /* 0x020fe20000011462 */
[----:B------:R-:W-:Y:S01]  /*cb30*/  ULDC.64 UR6, c[0x0][0x408] ;  /* 0x0001020000067ab9 */ /* 0x000fe20000000a00 */
[----:B------:R-:W-:-:S04]  /*cb40*/  IMAD.WIDE.U32 R24, R98, UR4, RZ ;  /* 0x0000000462187c25 */ /* 0x000fc8000f8e00ff */
[C---:B------:R-:W-:Y:S02]  /*cb50*/  IMAD R3, R0.reuse, UR4, RZ ;  /* 0x0000000400037c24 */ /* 0x040fe4000f8e02ff */
[----:B------:R-:W-:Y:S02]  /*cb60*/  IMAD R5, R0, UR6, RZ ;  /* 0x0000000600057c24 */ /* 0x000fe4000f8e02ff */
[C---:B------:R-:W-:Y:S02]  /*cb70*/  IMAD R3, R98.reuse, UR5, R3 ;  /* 0x0000000562037c24 */ /* 0x040fe4000f8e0203 */
[C---:B------:R-:W-:Y:S02]  /*cb80*/  IMAD R5, R98.reuse, UR7, R5 ;  /* 0x0000000762057c24 */ /* 0x040fe4000f8e0205 */
[----:B------:R-:W-:-:S04]  /*cb90*/  IMAD.WIDE.U32 R98, R98, UR6, RZ ;  /* 0x0000000662627c25 */ /* 0x000fc8000f8e00ff */
[----:B------:R-:W-:Y:S02]  /*cba0*/  IMAD.IADD R27, R3, 0x1, R25 ;  /* 0x00000001031b7824 */ /* 0x000fe400078e0219 */
[----:B------:R-:W-:Y:S01]  /*cbb0*/  IMAD.IADD R29, R5, 0x1, R99 ;  /* 0x00000001051d7824 */ /* 0x000fe200078e0263 */
        /* <DEDUP_REMOVED lines=16> */
[----:B--2---:R-:W-:Y:S05]  /*ccc0*/  CALL.ABS.NOINC R14 ;  /* 0x000000000e007343 */ /* 0x004fea0003c00000 */
.L_x_3055:
[----:B------:R-:W1:Y:S01]  /*ccd0*/  S2R R20, SR_TID.X ;  /* 0x0000000000147919 */ /* 0x000e620000002100 */
[----:B------:R-:W-:Y:S01]  /*cce0*/  ULDC.U8 UR4, c[0x0][0x410] ;  /* 0x0001040000047ab9 */ /* 0x000fe20000000000 */
[C---:B------:R-:W-:Y:S01]  /*ccf0*/  IMAD.IADD R61, R221.reuse, 0x1, R225 ;  /* 0x00000001dd3d7824 */ /* 0x040fe200078e02e1 */
[----:B------:R-:W-:Y:S01]  /*cd00*/  ISETP.NE.AND P0, PT, RZ, UR4, PT ;  /* 0x00000004ff007c0c */ /* 0x000fe2000bf05270 */
[----:B------:R-:W-:Y:S01]  /*cd10*/  BSSY B0, `(.L_x_3056) ;  /* 0x0000941000007945 */ /* 0x000fe20003800000 */
[C---:B------:R-:W-:Y:S01]  /*cd20*/  VIADD R57, R221.reuse, 0x20 ;  /* 0x00000020dd397836 */ /* 0x040fe20000000000 */
[C---:B------:R-:W-:Y:S01]  /*cd30*/  IADD3 R56, R221.reuse, 0x40, RZ ;  /* 0x00000040dd387810 */ /* 0x040fe20007ffe0ff */
[----:B------:R-:W-:Y:S02]  /*cd40*/  VIADD R51, R221, 0x60 ;  /* 0x00000060dd337836 */ /* 0x000fe40000000000 */
[----:B-1----:R-:W-:-:S05]  /*cd50*/  VIADD R20, R20, 0xffffff80 ;  /* 0xffffff8014147836 */ /* 0x002fca0000000000 */
[----:B------:R-:W-:-:S04]  /*cd60*/  LEA.HI R26, R26, R20, RZ, 0x3 ;  /* 0x000000141a1a7211 */ /* 0x000fc800078f18ff */
[----:B------:R-:W-:-:S05]  /*cd70*/  LOP3.LUT R26, R26, 0xfffffff8, RZ, 0xc0, !PT ;  /* 0xfffffff81a1a7812 */ /* 0x000fca00078ec0ff */
[----:B------:R-:W-:-:S04]  /*cd80*/  IMAD.IADD R58, R20, 0x1, -R26 ;  /* 0x00000001143a7824 */ /* 0x000fc800078e0a1a */
[----:B------:R-:W-:Y:S01]  /*cd90*/  IMAD R3, R58, 0x20, R61 ;  /* 0x000000203a037824 */ /* 0x000fe200078e023d */
[----:B------:R-:W-:Y:S06]  /*cda0*/  @!P0 BRA `(.L_x_3057) ;  /* 0x0000004800748947 */ /* 0x000fec0003800000 */
[----:B------:R-:W1:Y:S01]  /*cdb0*/  LDC R21, c[0x0][0x448] ;  /* 0x00011200ff157b82 */ /* 0x000e620000000800 */
[----:B------:R-:W-:Y:S01]  /*cdc0*/  ULDC.64 UR4, c[0x0][0x3f8] ;  /* 0x0000fe0000047ab9 */ /* 0x000fe20000000a00 */
[----:B------:R-:W-:Y:S01]  /*cdd0*/  IMAD.MOV.U32 R8, RZ, RZ, R24 ;  /* 0x000000ffff087224 */ /* 0x000fe200078e0018 */
[----:B------:R-:W-:Y:S01]  /*cde0*/  ULDC.64 UR6, c[0x0][0x408] ;  /* 0x0001020000067ab9 */ /* 0x000fe20000000a00 */
[----:B------:R-:W-:Y:S01]  /*cdf0*/  IMAD.MOV.U32 R9, RZ, RZ, R27 ;  /* 0x000000ffff097224 */ /* 0x000fe200078e001b */
[----:B------:R-:W-:Y:S01]  /*ce00*/  SHF.L.U32 R49, R58, 0x3, RZ ;  /* 0x000000033a317819 */ /* 0x000fe200000006ff */
[----:B------:R-:W-:Y:S01]  /*ce10*/  IMAD.MOV.U32 R10, RZ, RZ, R98 ;  /* 0x000000ffff0a7224 */ /* 0x000fe200078e0062 */
[----:B------:R-:W-:Y:S01]  /*ce20*/  SHF.R.S32.HI R54, RZ, 0x1f, R19 ;  /* 0x0000001fff367819 */ /* 0x000fe20000011413 */
[----:B------:R-:W-:Y:S01]  /*ce30*/  IMAD.MOV.U32 R11, RZ, RZ, R29 ;  /* 0x000000ffff0b7224 */ /* 0x000fe200078e001d */
[----:B------:R-:W-:Y:S02]  /*ce40*/  SHF.R.S32.HI R58, RZ, 0x1f, R49 ;  /* 0x0000001fff3a7819 */ /* 0x000fe40000011431 */
[----:B-1----:R-:W-:-:S13]  /*ce50*/  ISETP.NE.AND P0, PT, R21, 0x1, PT ;  /* 0x000000011500780c */ /* 0x002fda0003f05270 */
[----:B------:R-:W1:Y:S08]  /*ce60*/  @P0 LDC R0, c[0x0][0x44c] ;  /* 0x00011300ff000b82 */ /* 0x000e700000000800 */
[----:B------:R-:W2:Y:S01]  /*ce70*/  @P0 LDC R5, c[0x0][0x450] ;  /* 0x00011400ff050b82 */ /* 0x000ea20000000800 */
[----:B-1----:R-:W-:-:S05]  /*ce80*/  @P0 IMAD.HI.U32 R0, R3, R0, RZ ;  /* 0x0000000003000227 */ /* 0x002fca00078e00ff */
[----:B--2---:R-:W-:-:S04]  /*ce90*/  @P0 SHF.R.U32.HI R3, RZ, R5, R0 ;  /* 0x00000005ff030219 */ /* 0x004fc80000011600 */
[----:B------:R-:W-:Y:S01]  /*cea0*/  SHF.R.S32.HI R0, RZ, 0x1f, R3 ;  /* 0x0000001fff007819 */ /* 0x000fe20000011403 */
[----:B------:R-:W-:-:S04]  /*ceb0*/  IMAD.WIDE.U32 R8, R3, UR4, R8 ;  /* 0x0000000403087c25 */ /* 0x000fc8000f8e0008 */
[C---:B------:R-:W-:Y:S02]  /*cec0*/  IMAD R4, R0.reuse, UR4, RZ ;  /* 0x0000000400047c24 */ /* 0x040fe4000f8e02ff */
[----:B------:R-:W-:Y:S02]  /*ced0*/  IMAD R0, R0, UR6, RZ ;  /* 0x0000000600007c24 */ /* 0x000fe4000f8e02ff */
[----:B------:R-:W-:-:S04]  /*cee0*/  IMAD.WIDE.U32 R10, R3, UR6, R10 ;  /* 0x00000006030a7c25 */ /* 0x000fc8000f8e000a */
[C---:B0-----:R-:W-:Y:S01]  /*cef0*/  IMAD R13, R3.reuse, UR5, R4 ;  /* 0x00000005030d7c24 */ /* 0x041fe2000f8e0204 */
[----:B------:R-:W-:Y:S01]  /*cf00*/  ULDC.64 UR4, c[0x0][0x3e8] ;  /* 0x0000fa0000047ab9 */ /* 0x000fe20000000a00 */
[----:B------:R-:W-:Y:S01]  /*cf10*/  IMAD R3, R3, UR7, R0 ;  /* 0x0000000703037c24 */ /* 0x000fe2000f8e0200 */
[----:B------:R-:W-:Y:S01]  /*cf20*/  ULDC.64 UR6, c[0x0][0x400] ;  /* 0x0001000000067ab9 */ /* 0x000fe20000000a00 */
[----:B------:R-:W-:Y:S01]  /*cf30*/  IADD3 R5, P0, R8, UR4, RZ ;  /* 0x0000000408057c10 */ /* 0x000fe2000ff1e0ff */
[----:B------:R-:W-:Y:S01]  /*cf40*/  UMOV UR4, 0xffffffff ;  /* 0xffffffff00047882 */ /* 0x000fe20000000000 */
[----:B------:R-:W-:Y:S02]  /*cf50*/  IADD3 R7, P1, R10, UR6, RZ ;  /* 0x000000060a077c10 */ /* 0x000fe4000ff3e0ff */
[----:B------:R-:W-:Y:S02]  /*cf60*/  IADD3.X R6, R9, UR5, R13, P0, !PT ;  /* 0x0000000509067c10 */ /* 0x000fe400087fe40d */
[----:B------:R-:W-:Y:S01]  /*cf70*/  IADD3.X R8, R11, UR7, R3, P1, !PT ;  /* 0x000000070b087c10 */ /* 0x000fe20008ffe403 */
[----:B------:R-:W-:Y:S08]  /*cf80*/  BRA.DIV UR4, `(.L_x_3058) ;  /* 0x000001e604d47947 */ /* 0x000ff0000b800000 */
[----:B------:R0:W1:Y:S04]  /*cf90*/  SHFL.IDX PT, R0, R6, RZ, 0x181f ;  /* 0x00181fff06007589 */ /* 0x00006800000e0000 */
[----:B------:R0:W2:Y:S04]  /*cfa0*/  SHFL.IDX PT, R4, R5, RZ, 0x181f ;  /* 0x00181fff05047589 */ /* 0x0000a800000e0000 */
[----:B------:R0:W3:Y:S04]  /*cfb0*/  SHFL.IDX PT, R3, R8, RZ, 0x181f ;  /* 0x00181fff08037589 */ /* 0x0000e800000e0000 */
[----:B------:R0:W4:Y:S02]  /*cfc0*/  SHFL.IDX PT, R14, R7, RZ, 0x181f ;  /* 0x00181fff070e7589 */ /* 0x00012400000e0000 */
.L_x_3361:
        /* <DEDUP_REMOVED lines=17> */
[C---:B-1----:R-:W-:Y:S01]  /*d0e0*/  @!P4 IMAD.X R25, R0.reuse, 0x1, R54, P0 ;  /* 0x000000010019c824 */ /* 0x042fe200000e0636 */
        /* <DEDUP_REMOVED lines=9> */
.L_x_3060:
[----:B------:R-:W-:Y:S05]  /*d180*/  BSYNC B1 ;  /* 0x0000000000017941 */ /* 0x000fea0003800000 */
.L_x_3059:
[----:B------:R-:W-:Y:S01]  /*d190*/  UMOV UR4, 0xffffffff ;  /* 0xffffffff00047882 */ /* 0x000fe20000000000 */
[----:B-1----:R-:W-:Y:S02]  /*d1a0*/  CS2R R24, SRZ ;  /* 0x0000000000187805 */ /* 0x002fe4000001ff00 */
[----:B------:R-:W-:Y:S05]  /*d1b0*/  BRA.DIV UR4, `(.L_x_3061) ;  /* 0x000001e604b87947 */ /* 0x000fea000b800000 */
[----:B------:R1:W0:Y:S04]  /*d1c0*/  SHFL.IDX PT, R0, R6, 0x1, 0x181f ;  /* 0x00381f0006007f89 */ /* 0x00022800000e0000 */
[----:B--2---:R1:W2:Y:S04]  /*d1d0*/  SHFL.IDX PT, R4, R5, 0x1, 0x181f ;  /* 0x00381f0005047f89 */ /* 0x0042a800000e0000 */
[----:B---3--:R1:W3:Y:S04]  /*d1e0*/  SHFL.IDX PT, R3, R8, 0x1, 0x181f ;  /* 0x00381f0008037f89 */ /* 0x0082e800000e0000 */
[----:B----4-:R1:W4:Y:S02]  /*d1f0*/  SHFL.IDX PT, R14, R7, 0x1, 0x181f ;  /* 0x00381f00070e7f89 */ /* 0x01032400000e0000 */
.L_x_3367:
        /* <DEDUP_REMOVED lines=15> */
[C---:B----4-:R-:W-:Y:S02]  /*d2f0*/  @!P3 IADD3 R12, P1, R49.reuse, R14, RZ ;  /* 0x0000000e310cb210 */ /* 0x050fe40007f3e0ff */
[C---:B0-----:R-:W-:Y:S02]  /*d300*/  @!P4 IADD3.X R31, R0.reuse, R54, RZ, P0, !PT ;  /* 0x00000036001fc210 */ /* 0x041fe400007fe4ff */
[----:B------:R-:W-:Y:S02]  /*d310*/  @!P3 IADD3 R10, P0, R49, R4, RZ ;  /* 0x00000004310ab210 */ /* 0x000fe40007f1e0ff */
[----:B------:R-:W-:Y:S01]  /*d320*/  @!P4 IADD3 R14, P2, R19, R14, RZ ;  /* 0x0000000e130ec210 */ /* 0x000fe20007f5e0ff */
[C-C-:B---3--:R-:W-:Y:S01]  /*d330*/  @!P3 IMAD.X R13, R3.reuse, 0x1, R58.reuse, P1 ;  /* 0x00000001030db824 */ /* 0x148fe200008e063a */
[----:B------:R0:W5:Y:S01]  /*d340*/  @!P4 LD.E.64 R24, desc[UR36][R30.64] ;  /* 0x000000241e18c980 */ /* 0x000162000c101b00 */
[----:B------:R-:W-:Y:S02]  /*d350*/  @!P3 IMAD.X R11, R0, 0x1, R58, P0 ;  /* 0x00000001000bb824 */ /* 0x000fe400000e063a */
[----:B------:R-:W-:Y:S01]  /*d360*/  @!P4 IMAD.X R15, R3, 0x1, R54, P2 ;  /* 0x00000001030fc824 */ /* 0x000fe200010e0636 */
[----:B------:R0:W5:Y:S04]  /*d370*/  @!P3 LD.E.64 R36, desc[UR36][R12.64] ;  /* 0x000000240c24b980 */ /* 0x000168000c101b00 */
[----:B------:R0:W5:Y:S04]  /*d380*/  @!P3 LD.E.64 R34, desc[UR36][R10.64] ;  /* 0x000000240a22b980 */ /* 0x000168000c101b00 */
[----:B------:R0:W5:Y:S02]  /*d390*/  @!P4 LD.E.64 R28, desc[UR36][R14.64] ;  /* 0x000000240e1cc980 */ /* 0x000164000c101b00 */
.L_x_3063:
[----:B------:R-:W-:Y:S05]  /*d3a0*/  BSYNC B1 ;  /* 0x0000000000017941 */ /* 0x000fea0003800000 */
.L_x_3062:
[----:B------:R-:W-:-:S03]  /*d3b0*/  UMOV UR4, 0xffffffff ;  /* 0xffffffff00047882 */ /* 0x000fc60000000000 */
[----:B------:R-:W-:Y:S05]  /*d3c0*/  BRA.DIV UR4, `(.L_x_3064) ;  /* 0x000001e604a47947 */ /* 0x000fea000b800000 */
[----:B0-----:R0:W0:Y:S04]  /*d3d0*/  SHFL.IDX PT, R0, R6, 0x2, 0x181f ;  /* 0x00581f0006007f89 */ /* 0x00102800000e0000 */
[----:B--2---:R2:W0:Y:S04]  /*d3e0*/  SHFL.IDX PT, R4, R5, 0x2, 0x181f ;  /* 0x00581f0005047f89 */ /* 0x00442800000e0000 */
[----:B---3--:R2:W3:Y:S04]  /*d3f0*/  SHFL.IDX PT, R3, R8, 0x2, 0x181f ;  /* 0x00581f0008037f89 */ /* 0x0084e800000e0000 */
[----:B----4-:R2:W4:Y:S02]  /*d400*/  SHFL.IDX PT, R14, R7, 0x2, 0x181f ;  /* 0x00581f00070e7f89 */ /* 0x01052400000e0000 */
.L_x_3373:
        /* <DEDUP_REMOVED lines=15> */
[----:B0-----:R-:W-:-:S04]  /*d500*/  @!P4 IADD3 R40, P0, R19, R4, RZ ;  /* 0x000000041328c210 */ /* 0x001fc80007f1e0ff */
[-C--:B----4-:R-:W-:Y:S02]  /*d510*/  @!P3 IADD3 R12, P1, R49, R14.reuse, RZ ;  /* 0x0000000e310cb210 */ /* 0x090fe40007f3e0ff */
[----:B------:R-:W-:Y:S01]  /*d520*/  @!P4 IADD3 R14, P2, R19, R14, RZ ;  /* 0x0000000e130ec210 */ /* 0x000fe20007f5e0ff */
[C---:B------:R-:W-:Y:S01]  /*d530*/  @!P4 IMAD.X R41, R0.reuse, 0x1, R54, P0 ;  /* 0x000000010029c824 */ /* 0x040fe200000e0636 */
        /* <DEDUP_REMOVED lines=8> */
.L_x_3066:
[----:B------:R-:W-:Y:S05]  /*d5c0*/  BSYNC B1 ;  /* 0x0000000000017941 */ /* 0x000fea0003800000 */
.L_x_3065:
[----:B------:R-:W-:Y:S01]  /*d5d0*/  UMOV UR4, 0xffffffff ;  /* 0xffffffff00047882 */ /* 0x000fe20000000000 */
[----:B0-----:R-:W-:Y:S02]  /*d5e0*/  CS2R R40, SRZ ;  /* 0x0000000000287805 */ /* 0x001fe4000001ff00 */
[----:B------:R-:W-:Y:S05]  /*d5f0*/  BRA.DIV UR4, `(.L_x_3067) ;  /* 0x000001e604887947 */ /* 0x000fea000b800000 */
[----:B------:R0:W0:Y:S04]  /*d600*/  SHFL.IDX PT, R0, R6, 0x3, 0x181f ;  /* 0x00781f0006007f89 */ /* 0x00002800000e0000 */
[----:B------:R0:W0:Y:S04]  /*d610*/  SHFL.IDX PT, R4, R5, 0x3, 0x181f ;  /* 0x00781f0005047f89 */ /* 0x00002800000e0000 */
[----:B---3--:R3:W0:Y:S04]  /*d620*/  SHFL.IDX PT, R3, R8, 0x3, 0x181f ;  /* 0x00781f0008037f89 */ /* 0x00862800000e0000 */
[----:B----4-:R3:W4:Y:S02]  /*d630*/  SHFL.IDX PT, R14, R7, 0x3, 0x181f ;  /* 0x00781f00070e7f89 */ /* 0x01072400000e0000 */
.L_x_3379:
[----:B01----:R-:W4:Y:S01]  /*d640*/  LDL R6, [R1+0x34] ;  /* 0x0000340001067983 */ /* 0x003f220000100800 */
[----:B------:R-:W-:Y:S01]  /*d650*/  VIADD R61, R61, 0x60 ;  /* 0x000000603d3d7836 */ /* 0x000fe20000000000 */
[----:B------:R-:W-:Y:S01]  /*d660*/  BSSY B1, `(.L_x_3068) ;  /* 0x000001d000017945 */ /* 0x000fe20003800000 */
[----:B------:R-:W-:Y:S02]  /*d670*/  CS2R R10, SRZ ;  /* 0x00000000000a7805 */ /* 0x000fe4000001ff00 */
[----:B--23--:R-:W-:Y:S02]  /*d680*/  CS2R R8, SRZ ;  /* 0x0000000000087805 */ /* 0x00cfe4000001ff00 */
[----:B------:R-:W-:Y:S02]  /*d690*/  CS2R R12, SRZ ;  /* 0x00000000000c7805 */ /* 0x000fe4000001ff00 */
[----:B------:R-:W-:Y:S02]  /*d6a0*/  ISETP.GE.AND P0, PT, R61, R48, PT ;  /* 0x000000303d00720c */ /* 0x000fe40003f06270 */
[----:B----4-:R-:W-:-:S04]  /*d6b0*/  LEA.HI R5, R6, R6, RZ, 0x1 ;  /* 0x0000000606057211 */ /* 0x010fc800078f08ff */
        /* <DEDUP_REMOVED lines=12> */
[C---:B------:R-:W-:Y:S02]  /*d780*/  @!P5 IADD3 R52, P2, R19.reuse, R4, RZ ;  /* 0x000000041334d210 */ /* 0x040fe40007f5e0ff */
[----:B------:R-:W-:Y:S01]  /*d790*/  @!P5 IADD3 R14, P3, R19, R14, RZ ;  /* 0x0000000e130ed210 */ /* 0x000fe20007f7e0ff */
[----:B------:R-:W-:Y:S01]  /*d7a0*/  @!P4 IMAD.X R7, R3, 0x1, R58, P1 ;  /* 0x000000010307c824 */ /* 0x000fe200008e063a */
[----:B------:R-:W-:Y:S01]  /*d7b0*/  @!P4 IADD3 R4, P0, R49, R4, RZ ;  /* 0x000000043104c210 */ /* 0x000fe20007f1e0ff */
[C-C-:B------:R-:W-:Y:S02]  /*d7c0*/  @!P5 IMAD.X R53, R0.reuse, 0x1, R54.reuse, P2 ;  /* 0x000000010035d824 */ /* 0x140fe400010e0636 */
[----:B------:R-:W-:Y:S01]  /*d7d0*/  @!P5 IMAD.X R15, R3, 0x1, R54, P3 ;  /* 0x00000001030fd824 */ /* 0x000fe200018e0636 */
[----:B------:R-:W-:Y:S01]  /*d7e0*/  @!P4 IADD3.X R5, R0, R58, RZ, P0, !PT ;  /* 0x0000003a0005c210 */ /* 0x000fe200007fe4ff */
[----:B------:R0:W5:Y:S04]  /*d7f0*/  @!P4 LD.E.64 R12, desc[UR36][R6.64] ;  /* 0x00000024060cc980 */ /* 0x000168000c101b00 */
[----:B------:R0:W5:Y:S04]  /*d800*/  @!P5 LD.E.64 R40, desc[UR36][R52.64] ;  /* 0x000000243428d980 */ /* 0x000168000c101b00 */
[----:B------:R0:W5:Y:S04]  /*d810*/  @!P4 LD.E.64 R10, desc[UR36][R4.64] ;  /* 0x00000024040ac980 */ /* 0x000168000c101b00 */
[----:B------:R0:W5:Y:S02]  /*d820*/  @!P5 LD.E.64 R8, desc[UR36][R14.64] ;  /* 0x000000240e08d980 */ /* 0x000164000c101b00 */
.L_x_3069:
[----:B------:R-:W-:Y:S05]  /*d830*/  BSYNC B1 ;  /* 0x0000000000017941 */ /* 0x000fea0003800000 */
.L_x_3068:
[----:B------:R-:W1:Y:S01]  /*d840*/  SYNCS.PHASECHK.TRANS64.TRYWAIT P0, [R22+URZ+0x38800], R55 ;  /* 0x03880037160075a7 */ /* 0x000e62000800017f */
[----:B------:R-:W-:Y:S01]  /*d850*/  VIADDMNMX R0, R48, -R225, 0x80, PT ;  /* 0x0000008030007446 */ /* 0x000fe200038009e1 */
[----:B------:R-:W-:Y:S03]  /*d860*/  BSSY B1, `(.L_x_3070) ;  /* 0x0000003000017945 */ /* 0x000fe60003800000 */
[----:B------:R-:W-:Y:S01]  /*d870*/  ISETP.GE.AND P1, PT, R221, R0, PT ;  /* 0x00000000dd00720c */ /* 0x000fe20003f26270 */
[----:B-1----:R-:W-:-:S12]  /*d880*/  @!P0 BRA `(.L_x_3071) ;  /* 0x000001e400548947 */ /* 0x002fd80003800000 */
.L_x_3380:
[----:B------:R-:W-:Y:S05]  /*d890*/  BSYNC B1 ;  /* 0x0000000000017941 */ /* 0x000fea0003800000 */
.L_x_3070:
[----:B------:R-:W-:Y:S04]  /*d8a0*/  BSSY B1, `(.L_x_3072) ;  /* 0x00000fa000017945 */ /* 0x000fe80003800000 */
[----:B------:R-:W-:Y:S05]  /*d8b0*/  @P1 BRA `(.L_x_3073) ;  /* 0x0000000c00e01947 */ /* 0x000fea0003800000 */
[----:B------:R2:W5:Y:S01]  /*d8c0*/  LDL R66, [R1+0x20] ;  /* 0x0000200001427983 */ /* 0x0005620000100800 */
[----:B0-----:R-:W0:Y:S01]  /*d8d0*/  LDC R4, c[0x0][0x3f4] ;  /* 0x0000fd00ff047b82 */ /* 0x001e220000000800 */
[----:B------:R-:W-:Y:S01]  /*d8e0*/  BSSY B2, `(.L_x_3074) ;  /* 0x000007a000027945 */ /* 0x000fe20003800000 */
[-C--:B0-----:R-:W-:Y:S02]  /*d8f0*/  ISETP.GE.AND P0, PT, R49, R4.reuse, PT ;  /* 0x000000043100720c */ /* 0x081fe40003f06270 */
[----:B------:R-:W-:-:S11]  /*d900*/  ISETP.GE.AND P1, PT, R19, R4, PT ;  /* 0x000000041300720c */ /* 0x000fd60003f26270 */
[----:B--2---:R-:W-:Y:S05]  /*d910*/  @P0 BRA `(.L_x_3075) ;  /* 0x0000000400d80947 */ /* 0x004fea0003800000 */
[----:B-----5:R-:W0:Y:S01]  /*d920*/  LDS.128 R4, [R66+0x20400] ;  /* 0x0204000042047984 */ /* 0x020e220000000c00 */
[----:B------:R-:W-:Y:S02]  /*d930*/  SHF.R.U32.HI R14, RZ, 0x8, R44 ;  /* 0x00000008ff0e7819 */ /* 0x000fe4000001162c */
[----:B------:R-:W-:Y:S02]  /*d940*/  LOP3.LUT R3, R44, 0xff, RZ, 0xc0, !PT ;  /* 0x000000ff2c037812 */ /* 0x000fe400078ec0ff */
[----:B------:R-:W-:Y:S02]  /*d950*/  LOP3.LUT R14, R14, 0xff, RZ, 0xc0, !PT ;  /* 0x000000ff0e0e7812 */ /* 0x000fe400078ec0ff */
[----:B------:R-:W-:Y:S02]  /*d960*/  SHF.R.U32.HI R48, RZ, 0x8, R45 ;  /* 0x00000008ff307819 */ /* 0x000fe4000001162d */
[----:B-1----:R-:W-:Y:S02]  /*d970*/  SHF.R.U32.HI R55, RZ, 0x8, R47 ;  /* 0x00000008ff377819 */ /* 0x002fe4000001162f */
        /* <DEDUP_REMOVED lines=112> */
.L_x_3075:
[----:B------:R-:W-:Y:S05]  /*e080*/  BSYNC B2 ;  /* 0x0000000000027941 */ /* 0x000fea0003800000 */
.L_x_3074:
[----:B------:R-:W-:Y:S05]  /*e090*/  @P1 BRA `(.L_x_3073) ;  /* 0x0000000400e81947 */ /* 0x000fea0003800000 */
[----:B0----5:R-:W0:Y:S01]  /*e0a0*/  LDS.128 R4, [R66+0x24400] ;  /* 0x0244000042047984 */ /* 0x021e220000000c00 */
[----:B------:R-:W-:Y:S02]  /*e0b0*/  SHF.R.U32.HI R15, RZ, 0x8, R21 ;  /* 0x00000008ff0f7819 */ /* 0x000fe40000011615 */
        /* <DEDUP_REMOVED lines=12> */
[----:B------:R-:W-:Y:S02]  /*e180*/  LOP3.LUT R14, R20, 0xff, RZ, 0xc0, !PT ;  /* 0x000000ff140e7812 */ /* 0x000fe400078ec0ff */
        /* <DEDUP_REMOVED lines=29> */
[----:B-1----:R-:W-:Y:S01]  /*e360*/  FMUL.FTZ R55, R14, R27 ;  /* 0x0000001b0e377220 */ /* 0x002fe20000410000 */
        /* <DEDUP_REMOVED lines=77> */
.L_x_3073:
[----:B------:R-:W-:Y:S05]  /*e840*/  BSYNC B1 ;  /* 0x0000000000017941 */ /* 0x000fea0003800000 */
.L_x_3072:
[----:B------:R-:W-:Y:S01]  /*e850*/  ISETP.GE.AND P0, PT, R57, R0, PT ;  /* 0x000000003900720c */ /* 0x000fe20003f06270 */
[----:B------:R-:W-:-:S12]  /*e860*/  BSSY B1, `(.L_x_3076) ;  /* 0x00000fa000017945 */ /* 0x000fd80003800000 */
[----:B------:R-:W-:Y:S05]  /*e870*/  @P0 BRA `(.L_x_3077) ;  /* 0x0000000c00e00947 */ /* 0x000fea0003800000 */
[----:B-1----:R1:W5:Y:S01]  /*e880*/  LDL R55, [R1+0x20] ;  /* 0x0000200001377983 */ /* 0x0023620000100800 */
[----:B0-2---:R-:W0:Y:S01]  /*e890*/  LDC R4, c[0x0][0x3f4] ;  /* 0x0000fd00ff047b82 */ /* 0x005e220000000800 */
[----:B------:R-:W-:Y:S01]  /*e8a0*/  BSSY B2, `(.L_x_3078) ;  /* 0x000007e000027945 */ /* 0x000fe20003800000 */
[-C--:B0-----:R-:W-:Y:S02]  /*e8b0*/  ISETP.GE.AND P0, PT, R49, R4.reuse, PT ;  /* 0x000000043100720c */ /* 0x081fe40003f06270 */
[----:B------:R-:W-:-:S11]  /*e8c0*/  ISETP.GE.AND P1, PT, R19, R4, PT ;  /* 0x000000041300720c */ /* 0x000fd60003f26270 */
[----:B-1----:R-:W-:Y:S05]  /*e8d0*/  @P0 BRA `(.L_x_3079) ;  /* 0x0000000400e80947 */ /* 0x002fea0003800000 */
[----:B-----5:R-:W0:Y:S01]  /*e8e0*/  LDS.128 R4, [R55+0x21400] ;  /* 0x0214000037047984 */ /* 0x020e220000000c00 */
[----:B------:R-:W-:Y:S02]  /*e8f0*/  SHF.R.U32.HI R3, RZ, 0x8, R34 ;  /* 0x00000008ff037819 */ /* 0x000fe40000011622 */
[----:B------:R-:W-:Y:S02]  /*e900*/  SHF.R.U32.HI R15, RZ, 0x8, R35 ;  /* 0x00000008ff0f7819 */ /* 0x000fe40000011623 */
[----:B------:R-:W-:Y:S02]  /*e910*/  SHF.R.U32.HI R44, RZ, 0x8, R37 ;  /* 0x00000008ff2c7819 */ /* 0x000fe40000011625 */
[----:B------:R-:W-:Y:S02]  /*e920*/  LOP3.LUT R14, R34, 0xff, RZ, 0xc0, !PT ;  /* 0x000000ff220e7812 */ /* 0x000fe400078ec0ff */
        /* <DEDUP_REMOVED lines=38> */
[CC--:B------:R-:W-:Y:S01]  /*eb90*/  FMUL.FTZ R46, R14.reuse, R44.reuse ;  /* 0x0000002c0e2e7220 */ /* 0x0c0fe20000410000 */
        /* <DEDUP_REMOVED lines=78> */
.L_x_3079:
[----:B------:R-:W-:Y:S05]  /*f080*/  BSYNC B2 ;  /* 0x0000000000027941 */ /* 0x000fea0003800000 */
.L_x_3078:
[----:B------:R-:W-:Y:S05]  /*f090*/  @P1 BRA `(.L_x_3077) ;  /* 0x0000000400d81947 */ /* 0x000fea0003800000 */
[----:B0----5:R-:W0:Y:S01]  /*f0a0*/  LDS.128 R4, [R55+0x25400] ;  /* 0x0254000037047984 */ /* 0x021e220000000c00 */
[----:B------:R-:W-:Y:S02]  /*f0b0*/  SHF.R.U32.HI R14, RZ, 0x8, R24 ;  /* 0x00000008ff0e7819 */ /* 0x000fe40000011618 */
        /* <DEDUP_REMOVED lines=9> */
[----:B------:R-:W-:Y:S02]  /*f150*/  LOP3.LUT R26, R29, 0xff, RZ, 0xc0, !PT ;  /* 0x000000ff1d1a7812 */ /* 0x000fe400078ec0ff */
[----:B------:R-:W-:-:S02]  /*f160*/  LOP3.LUT R27, R27, 0xff, RZ, 0xc0, !PT ;  /* 0x000000ff1b1b7812 */ /* 0x000fc400078ec0ff */
[----:B------:R-:W-:Y:S02]  /*f170*/  SHF.R.U32.HI R35, RZ, 0x10, R29 ;  /* 0x00000010ff237819 */ /* 0x000fe4000001161d */
[----:B------:R-:W-:Y:S02]  /*f180*/  PRMT R15, R20, 0x7604, R15 ;  /* 0x00007604140f7816 */ /* 0x000fe4000000000f */
        /* <DEDUP_REMOVED lines=11> */
[-C--:B0-----:R-:W-:Y:S02]  /*f240*/  F2FP.F16.E4M3.UNPACK_B R3, R6.reuse.H1 ;  /* 0x00000006ff03723e */ /* 0x081fe400030006ff */
[--C-:B------:R-:W-:Y:S02]  /*f250*/  LOP3.LUT R27, R27, 0xff0000, R28.reuse, 0xf8, !PT ;  /* 0x00ff00001b1b7812 */ /* 0x100fe400078ef81c */
[----:B------:R-:W-:Y:S01]  /*f260*/  F2FP.F16.E4M3.UNPACK_B R29, R35 ;  /* 0x00000023ff1d723e */ /* 0x000fe200020006ff */
[----:B------:R-:W-:Y:S01]  /*f270*/  HADD2.F32 R14, -RZ, R3.H1_H1 ;  /* 0x30000003ff0e7230 */ /* 0x000fe20000004100 */
[----:B------:R-:W-:Y:S02]  /*f280*/  F2FP.F16.E4M3.UNPACK_B R26, R25 ;  /* 0x00000019ff1a723e */ /* 0x000fe400020006ff */
[----:B------:R-:W-:Y:S01]  /*f290*/  LOP3.LUT R28, R27, 0xff000000, R28, 0xf8, !PT ;  /* 0xff0000001b1c7812 */ /* 0x000fe200078ef81c */
        /* <DEDUP_REMOVED lines=86> */
.L_x_3077:
[----:B------:R-:W-:Y:S05]  /*f800*/  BSYNC B1 ;  /* 0x0000000000017941 */ /* 0x000fea0003800000 */
.L_x_3076:
[----:B------:R-:W-:Y:S01]  /*f810*/  ISETP.GE.AND P0, PT, R56, R0, PT ;  /* 0x000000003800720c */ /* 0x000fe20003f06270 */
[----:B------:R-:W-:-:S12]  /*f820*/  BSSY B1, `(.L_x_3080) ;  /* 0x00000fa000017945 */ /* 0x000fd80003800000 */
[----:B------:R-:W-:Y:S05]  /*f830*/  @P0 BRA `(.L_x_3081) ;  /* 0x0000000c00e00947 */ /* 0x000fea0003800000 */
[----:B-----5:R4:W5:Y:S01]  /*f840*/  LDL R45, [R1+0x20] ;  /* 0x00002000012d7983 */ /* 0x0209620000100800 */
[----:B0-23--:R-:W0:Y:S01]  /*f850*/  LDC R4, c[0x0][0x3f4] ;  /* 0x0000fd00ff047b82 */ /* 0x00de220000000800 */
[----:B------:R-:W-:Y:S01]  /*f860*/  BSSY B2, `(.L_x_3082) ;  /* 0x000007a000027945 */ /* 0x000fe20003800000 */
[-C--:B0-----:R-:W-:Y:S02]  /*f870*/  ISETP.GE.AND P0, PT, R49, R4.reuse, PT ;  /* 0x000000043100720c */ /* 0x081fe40003f06270 */
[----:B------:R-:W-:-:S11]  /*f880*/  ISETP.GE.AND P1, PT, R19, R4, PT ;  /* 0x000000041300720c */ /* 0x000fd60003f26270 */
[----:B----4-:R-:W-:Y:S05]  /*f890*/  @P0 BRA `(.L_x_3083) ;  /* 0x0000000400d80947 */ /* 0x010fea0003800000 */
[----:B-----5:R-:W0:Y:S01]  /*f8a0*/  LDS.128 R4, [R45+0x22400] ;  /* 0x022400002d047984 */ /* 0x020e220000000c00 */
[----:B------:R-:W-:Y:S02]  /*f8b0*/  SHF.R.U32.HI R14, RZ, 0x8, R38 ;  /* 0x00000008ff0e7819 */ /* 0x000fe40000011626 */
[----:B------:R-:W-:Y:S02]  /*f8c0*/  LOP3.LUT R3, R38, 0xff, RZ, 0xc0, !PT ;  /* 0x000000ff26037812 */ /* 0x000fe400078ec0ff */
[----:B------:R-:W-:Y:S02]  /*f8d0*/  LOP3.LUT R14, R14, 0xff, RZ, 0xc0, !PT ;  /* 0x000000ff0e0e7812 */ /* 0x000fe400078ec0ff */
[----:B------:R-:W-:Y:S02]  /*f8e0*/  SHF.R.U32.HI R20, RZ, 0x8, R39 ;  /* 0x00000008ff147819 */ /* 0x000fe40000011627 */
[----:B------:R-:W-:Y:S02]  /*f8f0*/  PRMT R3, R14, 0x7604, R3 ;  /* 0x000076040e037816 */ /* 0x000fe40000000003 */
[----:B------:R-:W-:-:S02]  /*f900*/  LOP3.LUT R15, R39, 0xff, RZ, 0xc0, !PT ;  /* 0x000000ff270f7812 */ /* 0x000fc400078ec0ff */
[----:B------:R-:W-:Y:S02]  /*f910*/  LOP3.LUT R20, R20, 0xff, RZ, 0xc0, !PT ;  /* 0x000000ff14147812 */ /* 0x000fe400078ec0ff */
[----:B------:R-:W-:Y:S02]  /*f920*/  SHF.R.U32.HI R26, RZ, 0x10, R39 ;  /* 0x00000010ff1a7819 */ /* 0x000fe40000011627 */
[--C-:B------:R-:W-:Y:S02]  /*f930*/  SHF.R.U32.HI R25, RZ, 0x8, R43.reuse ;  /* 0x00000008ff197819 */ /* 0x100fe4000001162b */
[----:B------:R-:W-:Y:S02]  /*f940*/  SHF.R.U32.HI R14, RZ, 0x8, R42 ;  /* 0x00000008ff0e7819 */ /* 0x000fe4000001162a */
[----:B------:R-:W-:Y:S02]  /*f950*/  SHF.R.U32.HI R27, RZ, 0x10, R43 ;  /* 0x00000010ff1b7819 */ /* 0x000fe4000001162b */
[----:B------:R-:W-:-:S02]  /*f960*/  PRMT R15, R20, 0x7604, R15 ;  /* 0x00007604140f7816 */ /* 0x000fc4000000000f */
[----:B------:R-:W-:Y:S01]  /*f970*/  LOP3.LUT R24, R43, 0xff, RZ, 0xc0, !PT ;  /* 0x000000ff2b187812 */ /* 0x000fe200078ec0ff */
[----:B------:R-:W-:Y:S01]  /*f980*/  IMAD.U32 R27, R27, 0x10000, RZ ;  /* 0x000100001b1b7824 */ /* 0x000fe200078e00ff */
[----:B------:R-:W-:Y:S02]  /*f990*/  LOP3.LUT R25, R25, 0xff, RZ, 0xc0, !PT ;  /* 0x000000ff19197812 */ /* 0x000fe400078ec0ff */
        /* <DEDUP_REMOVED lines=102> */
.L_x_3083:
[----:B------:R-:W-:Y:S05]  /*10000*/  BSYNC B2 ;  /* 0x0000000000027941 */ /* 0x000fea0003800000 */
.L_x_3082:
[----:B------:R-:W-:Y:S05]  /*10010*/  @P1 BRA `(.L_x_3081) ;  /* 0x0000000400e81947 */ /* 0x000fea0003800000 */
[----:B0----5:R-:W0:Y:S01]  /*10020*/  LDS.128 R4, [R45+0x26400] ;  /* 0x026400002d047984 */ /* 0x021e220000000c00 */
        /* <DEDUP_REMOVED lines=82> */
[--C-:B------:R-:W-:Y:S01]  /*10550*/  HADD2.F32 R6, -RZ, R4.reuse.H1_H1 ;  /* 0x30000004ff067230 */ /* 0x100fe20000004100 */
[----:B------:R-:W-:Y:S01]  /*10560*/  F2FP.SATFINITE.E4M3.F32.PACK_AB_MERGE_C R33, R36, R33, RZ ;  /* 0x000000212421723e */ /* 0x000fe200048070ff */
[----:B------:R-:W-:Y:S01]  /*10570*/  HADD2.F32 R20, -RZ, R15.H1_H1 ;  /* 0x3000000fff147230 */ /* 0x000fe20000004100 */
[----:B------:R-:W-:Y:S01]  /*10580*/  F2FP.SATFINITE.E4M3.F32.PACK_AB_MERGE_C R35, R35, R30, RZ ;  /* 0x0000001e2323723e */ /* 0x000fe200048070ff */
[----:B------:R-:W-:-:S02]  /*10590*/  HADD2.F32 R5, -RZ, R4.H0_H0 ;  /* 0x20000004ff057230 */ /* 0x000fc40000004100 */
        /* <DEDUP_REMOVED lines=13> */
[----:B------:R-:W-:Y:S01]  /*10670*/  HADD2.F32 R4, -RZ, R14.H1_H1 ;  /* 0x3000000eff047230 */ /* 0x000fe20000004100 */
[----:B------:R-:W-:Y:S01]  /*10680*/  F2FP.SATFINITE.E4M3.F32.PACK_AB_MERGE_C R25, R25, R26, RZ ;  /* 0x0000001a1919723e */ /* 0x000fe200048070ff */
[----:B------:R-:W-:Y:S01]  /*10690*/  HADD2.F32 R32, -RZ, R32.H0_H0 ;  /* 0x20000020ff207230 */ /* 0x000fe20000004100 */
[----:B------:R-:W-:Y:S01]  /*106a0*/  F2FP.SATFINITE.E4M3.F32.PACK_AB_MERGE_C R30, R34, R29, R33 ;  /* 0x0000001d221e723e */ /* 0x000fe20004807021 */
[----:B------:R-:W-:Y:S02]  /*106b0*/  HADD2.F32 R3, -RZ, R7.H1_H1 ;  /* 0x30000007ff037230 */ /* 0x000fe40000004100 */
[----:B------:R-:W-:Y:S01]  /*106c0*/  FMUL.FTZ R27, R4, R15 ;  /* 0x0000000f041b7220 */ /* 0x000fe20000410000 */
[----:B------:R-:W-:-:S02]  /*106d0*/  HADD2.F32 R24, -RZ, R24.H0_H0 ;  /* 0x20000018ff187230 */ /* 0x000fc40000004100 */
[----:B------:R-:W-:Y:S01]  /*106e0*/  FMUL.FTZ R20, R4, R5 ;  /* 0x0000000504147220 */ /* 0x000fe20000410000 */
[----:B------:R-:W-:Y:S02]  /*106f0*/  HADD2.F32 R14, -RZ, R14.H0_H0 ;  /* 0x2000000eff0e7230 */ /* 0x000fe40000004100 */
[C---:B------:R-:W-:Y:S01]  /*10700*/  FMUL.FTZ R4, R3.reuse, R32 ;  /* 0x0000002003047220 */ /* 0x040fe20000410000 */
[----:B------:R-:W-:Y:S02]  /*10710*/  HADD2.F32 R7, -RZ, R7.H0_H0 ;  /* 0x20000007ff077230 */ /* 0x000fe40000004100 */
[-C--:B------:R-:W-:Y:S01]  /*10720*/  FMUL.FTZ R3, R3, R24.reuse ;  /* 0x0000001803037220 */ /* 0x080fe20000410000 */
[----:B------:R-:W-:Y:S01]  /*10730*/  F2FP.SATFINITE.E4M3.F32.PACK_AB_MERGE_C R31, R38, R31, R35 ;  /* 0x0000001f261f723e */ /* 0x000fe20004807023 */
[C---:B------:R-:W-:Y:S01]  /*10740*/  FFMA.FTZ R27, R14.reuse, R5, -R27 ;  /* 0x000000050e1b7223 */ /* 0x040fe2000001081b */
[----:B------:R-:W-:Y:S01]  /*10750*/  FFMA.FTZ R20, R14, R15, R20 ;  /* 0x0000000f0e147223 */ /* 0x000fe20000010014 */
[C---:B------:R-:W-:Y:S01]  /*10760*/  FFMA.FTZ R4, R7.reuse, R24, -R4 ;  /* 0x0000001807047223 */ /* 0x040fe20000010804 */
[----:B------:R-:W-:Y:S01]  /*10770*/  FFMA.FTZ R3, R7, R32, R3 ;  /* 0x0000002007037223 */ /* 0x000fe20000010003 */
[----:B------:R-:W-:-:S02]  /*10780*/  F2FP.SATFINITE.E4M3.F32.PACK_AB_MERGE_C R28, R21, R6, R25 ;  /* 0x00000006151c723e */ /* 0x000fc40004807019 */
[----:B------:R-:W-:-:S04]  /*10790*/  F2FP.SATFINITE.E4M3.F32.PACK_AB_MERGE_C R20, R20, R27, RZ ;  /* 0x0000001b1414723e */ /* 0x000fc800048070ff */
[----:B------:R-:W-:-:S05]  /*107a0*/  F2FP.SATFINITE.E4M3.F32.PACK_AB_MERGE_C R29, R3, R4, R20 ;  /* 0x00000004031d723e */ /* 0x000fca0004807014 */
[----:B------:R4:W-:Y:S02]  /*107b0*/  STS.128 [R45+0x26400], R28 ;  /* 0x0264001c2d007388 */ /* 0x0009e40000000c00 */
.L_x_3081:
[----:B------:R-:W-:Y:S05]  /*107c0*/  BSYNC B1 ;  /* 0x0000000000017941 */ /* 0x000fea0003800000 */
.L_x_3080:
[----:B------:R-:W-:-:S13]  /*107d0*/  ISETP.GE.AND P0, PT, R51, R0, PT ;  /* 0x000000003300720c */ /* 0x000fda0003f06270 */
[----:B------:R-:W-:Y:S05]  /*107e0*/  @P0 BRA `(.L_x_3084) ;  /* 0x00000058004c0947 */ /* 0x000fea0003800000 */
[----:B-----5:R0:W5:Y:S01]  /*107f0*/  LDL R33, [R1+0x20] ;  /* 0x0000200001217983 */ /* 0x0201620000100800 */
[----:B------:R-:W1:Y:S01]  /*10800*/  LDC R0, c[0x0][0x3f4] ;  /* 0x0000fd00ff007b82 */ /* 0x000e620000000800 */
[----:B------:R-:W-:Y:S01]  /*10810*/  BSSY B1, `(.L_x_3085) ;  /* 0x000007e000017945 */ /* 0x000fe20003800000 */
[-C--:B-1----:R-:W-:Y:S02]  /*10820*/  ISETP.GE.AND P0, PT, R49, R0.reuse, PT ;  /* 0x000000003100720c */ /* 0x082fe40003f06270 */
[----:B------:R-:W-:-:S11]  /*10830*/  ISETP.GE.AND P1, PT, R19, R0, PT ;  /* 0x000000001300720c */ /* 0x000fd60003f26270 */
[----:B0-----:R-:W-:Y:S05]  /*10840*/  @P0 BRA `(.L_x_3086) ;  /* 0x0000000400e80947 */ /* 0x001fea0003800000 */
[----:B--23-5:R-:W0:Y:S01]  /*10850*/  LDS.128 R4, [R33+0x23400] ;  /* 0x0234000021047984 */ /* 0x02ce220000000c00 */
[----:B------:R-:W-:Y:S02]  /*10860*/  SHF.R.U32.HI R14, RZ, 0x8, R11 ;  /* 0x00000008ff0e7819 */ /* 0x000fe4000001160b */
        /* <DEDUP_REMOVED lines=40> */
[C---:B----4-:R-:W-:Y:S01]  /*10af0*/  FMUL.FTZ R29, R11.reuse, R27 ;  /* 0x0000001b0b1d7220 */ /* 0x050fe20000410000 */
        /* <DEDUP_REMOVED lines=43> */
[----:B------:R-:W-:Y:S01]  /*10db0*/  HADD2.F32 R3, -RZ, R0.H1_H1 ;  /* 0x30000000ff037230 */ /* 0x000fe20000004100 */
[----:B------:R-:W-:Y:S01]  /*10dc0*/  F2FP.SATFINITE.E4M3.F32.PACK_AB_MERGE_C R28, R28, R29, RZ ;  /* 0x0000001d1c1c723e */ /* 0x000fe200048070ff */
[----:B------:R-:W-:Y:S02]  /*10dd0*/  HADD2.F32 R10, -RZ, R10.H0_H0 ;  /* 0x2000000aff0a7230 */ /* 0x000fe40000004100 */
[-C--:B------:R-:W-:Y:S01]  /*10de0*/  FMUL.FTZ R21, R5, R11.reuse ;  /* 0x0000000b05157220 */ /* 0x080fe20000410000 */
[----:B------:R-:W-:Y:S02]  /*10df0*/  HADD2.F32 R4, -RZ, R4.H0_H0 ;  /* 0x20000004ff047230 */ /* 0x000fe40000004100 */
[C---:B------:R-:W-:Y:S01]  /*10e00*/  FMUL.FTZ R5, R3.reuse, R12 ;  /* 0x0000000c03057220 */ /* 0x040fe20000410000 */
[----:B------:R-:W-:Y:S02]  /*10e10*/  HADD2.F32 R0, -RZ, R0.H0_H0 ;  /* 0x20000000ff007230 */ /* 0x000fe40000004100 */
[----:B------:R-:W-:Y:S01]  /*10e20*/  FMUL.FTZ R3, R3, R10 ;  /* 0x0000000a03037220 */ /* 0x000fe20000410000 */
[----:B------:R-:W-:Y:S01]  /*10e30*/  F2FP.SATFINITE.E4M3.F32.PACK_AB_MERGE_C R31, R31, R32, RZ ;  /* 0x000000201f1f723e */ /* 0x000fe200048070ff */
[C---:B------:R-:W-:Y:S01]  /*10e40*/  FFMA.FTZ R20, R4.reuse, R11, -R13 ;  /* 0x0000000b04147223 */ /* 0x040fe2000001080d */
[----:B------:R-:W-:Y:S01]  /*10e50*/  FFMA.FTZ R21, R4, R15, R21 ;  /* 0x0000000f04157223 */ /* 0x000fe20000010015 */
[C---:B------:R-:W-:Y:S01]  /*10e60*/  FFMA.FTZ R13, R0.reuse, R10, -R5 ;  /* 0x0000000a000d7223 */ /* 0x040fe20000010805 */
[----:B------:R-:W-:Y:S01]  /*10e70*/  FFMA.FTZ R12, R0, R12, R3 ;  /* 0x0000000c000c7223 */ /* 0x000fe20000010003 */
[----:B------:R-:W-:-:S02]  /*10e80*/  HADD2.F32 R4, -RZ, R14.H1_H1 ;  /* 0x3000000eff047230 */ /* 0x000fc40000004100 */
[--C-:B------:R-:W-:Y:S01]  /*10e90*/  HADD2.F32 R3, -RZ, R7.reuse.H1_H1 ;  /* 0x30000007ff037230 */ /* 0x100fe20000004100 */
[----:B------:R-:W-:Y:S01]  /*10ea0*/  F2FP.SATFINITE.E4M3.F32.PACK_AB_MERGE_C R20, R21, R20, RZ ;  /* 0x000000141514723e */ /* 0x000fe200048070ff */
[--C-:B------:R-:W-:Y:S02]  /*10eb0*/  HADD2.F32 R10, -RZ, R24.reuse.H1_H1 ;  /* 0x30000018ff0a7230 */ /* 0x100fe40000004100 */
[----:B------:R-:W-:Y:S02]  /*10ec0*/  HADD2.F32 R11, -RZ, R24.H0_H0 ;  /* 0x20000018ff0b7230 */ /* 0x000fe40000004100 */
[C---:B------:R-:W-:Y:S01]  /*10ed0*/  FMUL.FTZ R15, R3.reuse, R4 ;  /* 0x00000004030f7220 */ /* 0x040fe20000410000 */
[----:B------:R-:W-:Y:S01]  /*10ee0*/  HADD2.F32 R0, -RZ, R6.H1_H1 ;  /* 0x30000006ff007230 */ /* 0x000fe20000004100 */
[----:B------:R-:W-:Y:S01]  /*10ef0*/  F2FP.SATFINITE.E4M3.F32.PACK_AB_MERGE_C R12, R12, R13, R20 ;  /* 0x0000000d0c0c723e */ /* 0x000fe20004807014 */
        /* <DEDUP_REMOVED lines=9> */
[----:B------:R-:W-:-:S03]  /*10f90*/  FFMA.FTZ R0, R6, R11, R0 ;  /* 0x0000000b06007223 */ /* 0x000fc60000010000 */
[----:B------:R-:W-:Y:S02]  /*10fa0*/  F2FP.SATFINITE.E4M3.F32.PACK_AB_MERGE_C R4, R15, R14, RZ ;  /* 0x0000000e0f04723e */ /* 0x000fe400048070ff */
[----:B------:R-:W-:Y:S02]  /*10fb0*/  F2FP.SATFINITE.E4M3.F32.PACK_AB_MERGE_C R14, R26, R27, R28 ;  /* 0x0000001b1a0e723e */ /* 0x000fe4000480701c */
[----:B------:R-:W-:Y:S02]  /*10fc0*/  F2FP.SATFINITE.E4M3.F32.PACK_AB_MERGE_C R15, R30, R25, R31 ;  /* 0x000000191e0f723e */ /* 0x000fe4000480701f */
[----:B------:R-:W-:-:S05]  /*10fd0*/  F2FP.SATFINITE.E4M3.F32.PACK_AB_MERGE_C R13, R0, R3, R4 ;  /* 0x00000003000d723e */ /* 0x000fca0004807004 */
[----:B------:R0:W-:Y:S02]  /*10fe0*/  STS.128 [R33+0x23400], R12 ;  /* 0x0234000c21007388 */ /* 0x0001e40000000c00 */
.L_x_3086:
[----:B------:R-:W-:Y:S05]  /*10ff0*/  BSYNC B1 ;  /* 0x0000000000017941 */ /* 0x000fea0003800000 */
.L_x_3085:
[----:B------:R-:W-:Y:S05]  /*11000*/  @P1 BRA `(.L_x_3084) ;  /* 0x0000005000441947 */ /* 0x000fea0003800000 */
[----:B--23-5:R-:W1:Y:S01]  /*11010*/  LDS.128 R4, [R33+0x27400] ;  /* 0x0274000021047984 */ /* 0x02ce620000000c00 */
[----:B------:R-:W-:Y:S02]  /*11020*/  SHF.R.U32.HI R11, RZ, 0x8, R41 ;  /* 0x00000008ff0b7819 */ /* 0x000fe40000011629 */
[----:B------:R-:W-:Y:S02]  /*11030*/  LOP3.LUT R10, R41, 0xff, RZ, 0xc0, !PT ;  /* 0x000000ff290a7812 */ /* 0x000fe400078ec0ff */
[----:B------:R-:W-:Y:S02]  /*11040*/  LOP3.LUT R11, R11, 0xff, RZ, 0xc0, !PT ;  /* 0x000000ff0b0b7812 */ /* 0x000fe400078ec0ff */
[----:B0-----:R-:W-:Y:S02]  /*11050*/  SHF.R.U32.HI R15, RZ, 0x8, R9 ;  /* 0x00000008ff0f7819 */ /* 0x001fe40000011609 */
[----:B------:R-:W-:Y:S02]  /*11060*/  SHF.R.U32.HI R3, RZ, 0x8, R40 ;  /* 0x00000008ff037819 */ /* 0x000fe40000011628 */
[----:B------:R-:W-:-:S02]  /*11070*/  PRMT R10, R11, 0x7604, R10 ;  /* 0x000076040b0a7816 */ /* 0x000fc4000000000a */
[----:B------:R-:W-:Y:S02]  /*11080*/  LOP3.LUT R12, R9, 0xff, RZ, 0xc0, !PT ;  /* 0x000000ff090c7812 */ /* 0x000fe400078ec0ff */
[----:B------:R-:W-:Y:S02]  /*11090*/  LOP3.LUT R15, R15, 0xff, RZ, 0xc0, !PT ;  /* 0x000000ff0f0f7812 */ /* 0x000fe400078ec0ff */
[----:B------:R-:W-:Y:S02]  /*110a0*/  SHF.R.U32.HI R14, RZ, 0x10, R9 ;  /* 0x00000010ff0e7819 */ /* 0x000fe40000011609 */
        /* <DEDUP_REMOVED lines=18> */
[----:B-1----:R-:W-:Y:S02]  /*111d0*/  F2FP.F16.E4M3.UNPACK_B R0, R6.H1 ;  /* 0x00000006ff00723e */ /* 0x002fe400030006ff */
        /* <DEDUP_REMOVED lines=34> */
[C---:B----4-:R-:W-:Y:S01]  /*11400*/  FFMA.FTZ R28, R10.reuse, R8, -R13 ;  /* 0x000000080a1c7223 */ /* 0x050fe2000001080d */
        /* <DEDUP_REMOVED lines=30> */
[----:B------:R-:W-:Y:S01]  /*115f0*/  HADD2.F32 R3, -RZ, R7.H1_H1 ;  /* 0x30000007ff037230 */ /* 0x000fe20000004100 */
[----:B------:R-:W-:Y:S01]  /*11600*/  F2FP.SATFINITE.E4M3.F32.PACK_AB_MERGE_C R11, R14, R11, RZ ;  /* 0x0000000b0e0b723e */ /* 0x000fe200048070ff */
        /* <DEDUP_REMOVED lines=21> */
[----:B------:R0:W-:Y:S01]  /*11760*/  STS.128 [R33+0x27400], R4 ;  /* 0x0274000421007388 */ /* 0x0001e20000000c00 */
[----:B------:R-:W-:Y:S05]  /*11770*/  BRA `(.L_x_3084) ;  /* 0x0000004800687947 */ /* 0x000fea0003800000 */
.L_x_3057:
[----:B------:R-:W1:Y:S01]  /*11780*/  LDC R9, c[0x0][0x448] ;  /* 0x00011200ff097b82 */ /* 0x000e620000000800 */
[----:B------:R-:W-:Y:S01]  /*11790*/  MOV R99, R29 ;  /* 0x0000001d00637202 */ /* 0x000fe20000000f00 */
[----:B------:R-:W-:Y:S01]  /*117a0*/  IMAD.MOV.U32 R25, RZ, RZ, R27 ;  /* 0x000000ffff197224 */ /* 0x000fe200078e001b */
[----:B------:R-:W-:Y:S01]  /*117b0*/  ULDC.64 UR4, c[0x0][0x3f8] ;  /* 0x0000fe0000047ab9 */ /* 0x000fe20000000a00 */
[----:B------:R-:W-:Y:S01]  /*117c0*/  ULDC.64 UR6, c[0x0][0x408] ;  /* 0x0001020000067ab9 */ /* 0x000fe20000000a00 */
[----:B------:R-:W-:Y:S01]  /*117d0*/  ULDC.64 UR8, c[0x0][0x400] ;  /* 0x0001000000087ab9 */ /* 0x000fe20000000a00 */
[----:B-1----:R-:W-:-:S13]  /*117e0*/  ISETP.NE.AND P0, PT, R9, 0x1, PT ;  /* 0x000000010900780c */ /* 0x002fda0003f05270 */
[----:B------:R-:W1:Y:S08]  /*117f0*/  @P0 LDC R0, c[0x0][0x44c] ;  /* 0x00011300ff000b82 */ /* 0x000e700000000800 */
[----:B------:R-:W2:Y:S01]  /*11800*/  @P0 LDC R5, c[0x0][0x450] ;  /* 0x00011400ff050b82 */ /* 0x000ea20000000800 */
[----:B-1----:R-:W-:-:S05]  /*11810*/  @P0 IMAD.HI.U32 R0, R3, R0, RZ ;  /* 0x0000000003000227 */ /* 0x002fca00078e00ff */
[----:B--2---:R-:W-:-:S04]  /*11820*/  @P0 SHF.R.U32.HI R3, RZ, R5, R0 ;  /* 0x00000005ff030219 */ /* 0x004fc80000011600 */
        /* <DEDUP_REMOVED lines=14> */
[----:B------:R-:W1:Y:S01]  /*11910*/  LDC R59, c[0x0][0x3f4] ;  /* 0x0000fd00ff3b7b82 */ /* 0x000e620000000800 */
[----:B------:R-:W2:Y:S01]  /*11920*/  SHFL.IDX PT, R5, R43, RZ, 0x181f ;  /* 0x00181fff2b057589 */ /* 0x000ea200000e0000 */
[----:B------:R-:W-:-:S03]  /*11930*/  IMAD R48, R216, R9, RZ ;  /* 0x00000009d8307224 */ /* 0x000fc600078e02ff */
[----:B------:R-:W3:Y:S04]  /*11940*/  SHFL.IDX PT, R14, R42, RZ, 0x181f ;  /* 0x00181fff2a0e7589 */ /* 0x000ee800000e0000 */
[----:B------:R-:W4:Y:S04]  /*11950*/  SHFL.IDX PT, R3, R10, RZ, 0x181f ;  /* 0x00181fff0a037589 */ /* 0x000f2800000e0000 */
[----:B------:R-:W5:Y:S01]  /*11960*/  SHFL.IDX PT, R7, R49, RZ, 0x181f ;  /* 0x00181fff31077589 */ /* 0x000f6200000e0000 */
[----:B-1----:R-:W-:-:S04]  /*11970*/  ISETP.GE.AND P0, PT, R16, R59, PT ;  /* 0x0000003b1000720c */ /* 0x002fc80003f06270 */
[----:B------:R-:W-:-:S13]  /*11980*/  ISETP.GE.OR P1, PT, R61, R48, P0 ;  /* 0x000000303d00720c */ /* 0x000fda0000726670 */
[C---:B--2---:R-:W-:Y:S02]  /*11990*/  @!P1 IADD3 R0, P2, R16.reuse, R5, RZ ;  /* 0x0000000510009210 */ /* 0x044fe40007f5e0ff */
[----:B---3--:R-:W-:-:S03]  /*119a0*/  @!P1 IADD3 R14, P3, R16, R14, RZ ;  /* 0x0000000e100e9210 */ /* 0x008fc60007f7e0ff */
[--C-:B----4-:R-:W-:Y:S02]  /*119b0*/  @!P1 IMAD.X R5, R3, 0x1, R17.reuse, P2 ;  /* 0x0000000103059824 */ /* 0x110fe400010e0611 */
[----:B-----5:R-:W-:Y:S02]  /*119c0*/  @!P1 IMAD.X R3, R7, 0x1, R17, P3 ;  /* 0x0000000107039824 */ /* 0x020fe400018e0611 */
[----:B------:R-:W-:Y:S02]  /*119d0*/  @!P1 IMAD.MOV.U32 R4, RZ, RZ, R0 ;  /* 0x000000ffff049224 */ /* 0x000fe400078e0000 */
[----:B------:R-:W-:Y:S02]  /*119e0*/  @!P1 IMAD.MOV.U32 R26, RZ, RZ, R14 ;  /* 0x000000ffff1a9224 */ /* 0x000fe400078e000e */
[----:B------:R-:W-:Y:S02]  /*119f0*/  @!P1 IMAD.MOV.U32 R27, RZ, RZ, R3 ;  /* 0x000000ffff1b9224 */ /* 0x000fe400078e0003 */
[----:B------:R-:W2:Y:S04]  /*11a00*/  @!P1 LD.E.128 R4, desc[UR36][R4.64] ;  /* 0x0000002404049980 */ /* 0x000ea8000c101d00 */
[----:B------:R-:W3:Y:S01]  /*11a10*/  @!P1 LD.E.128 R36, desc[UR36][R26.64] ;  /* 0x000000241a249980 */ /* 0x000ee2000c101d00 */
[----:B------:R-:W-:-:S02]  /*11a20*/  CS2R R32, SRZ ;  /* 0x0000000000207805 */ /* 0x000fc4000001ff00 */
[----:B------:R-:W-:Y:S02]  /*11a30*/  CS2R R28, SRZ ;  /* 0x00000000001c7805 */ /* 0x000fe4000001ff00 */
[----:B------:R-:W-:Y:S01]  /*11a40*/  CS2R R30, SRZ ;  /* 0x00000000001e7805 */ /* 0x000fe2000001ff00 */
[----:B------:R1:W4:Y:S01]  /*11a50*/  SHFL.IDX PT, R3, R10, 0x1, 0x181f ;  /* 0x00381f000a037f89 */ /* 0x00032200000e0000 */
[----:B------:R-:W-:-:S03]  /*11a60*/  CS2R R20, SRZ ;  /* 0x0000000000147805 */ /* 0x000fc6000001ff00 */
[----:B------:R1:W0:Y:S04]  /*11a70*/  SHFL.IDX PT, R9, R43, 0x1, 0x181f ;  /* 0x00381f002b097f89 */ /* 0x00022800000e0000 */
[----:B------:R1:W0:Y:S04]  /*11a80*/  SHFL.IDX PT, R25, R49, 0x1, 0x181f ;  /* 0x00381f0031197f89 */ /* 0x00022800000e0000 */
[----:B------:R1:W0:Y:S01]  /*11a90*/  SHFL.IDX PT, R14, R42, 0x1, 0x181f ;  /* 0x00381f002a0e7f89 */ /* 0x00022200000e0000 */
[----:B--2---:R-:W-:Y:S01]  /*11aa0*/  @!P1 MOV R32, R4 ;  /* 0x0000000400209202 */ /* 0x004fe20000000f00 */
[----:B------:R-:W-:Y:S01]  /*11ab0*/  @!P1 IMAD.MOV.U32 R33, RZ, RZ, R5 ;  /* 0x000000ffff219224 */ /* 0x000fe200078e0005 */
[----:B------:R-:W-:Y:S01]  /*11ac0*/  CS2R R4, SRZ ;  /* 0x0000000000047805 */ /* 0x000fe2000001ff00 */
[----:B------:R-:W-:Y:S01]  /*11ad0*/  @!P1 IMAD.MOV.U32 R28, RZ, RZ, R6 ;  /* 0x000000ffff1c9224 */ /* 0x000fe200078e0006 */
[----:B---3--:R-:W-:Y:S01]  /*11ae0*/  @!P1 MOV R20, R38 ;  /* 0x0000002600149202 */ /* 0x008fe20000000f00 */
[----:B------:R-:W-:-:S02]  /*11af0*/  @!P1 IMAD.MOV.U32 R29, RZ, RZ, R7 ;  /* 0x000000ffff1d9224 */ /* 0x000fc400078e0007 */
[----:B------:R-:W-:Y:S02]  /*11b00*/  @!P1 IMAD.MOV.U32 R30, RZ, RZ, R36 ;  /* 0x000000ffff1e9224 */ /* 0x000fe400078e0024 */
[----:B------:R-:W-:Y:S02]  /*11b10*/  @!P1 IMAD.MOV.U32 R31, RZ, RZ, R37 ;  /* 0x000000ffff1f9224 */ /* 0x000fe400078e0025 */
[----:B01--4-:R-:W-:-:S07]  /*11b20*/  @!P1 IMAD.MOV.U32 R21, RZ, RZ, R39 ;  /* 0x000000ffff159224 */ /* 0x013fce00078e0027 */
.L_x_3390:
[----:B------:R-:W-:Y:S01]  /*11b30*/  VIADD R7, R61, 0x20 ;  /* 0x000000203d077836 */ /* 0x000fe20000000000 */
[----:B------:R-:W-:Y:S01]  /*11b40*/  BSSY B1, `(.L_x_3088) ;  /* 0x0000010000017945 */ /* 0x000fe20003800000 */
[----:B------:R-:W-:Y:S02]  /*11b50*/  CS2R R44, SRZ ;  /* 0x00000000002c7805 */ /* 0x000fe4000001ff00 */
[----:B------:R-:W-:Y:S02]  /*11b60*/  CS2R R46, SRZ ;  /* 0x00000000002e7805 */ /* 0x000fe4000001ff00 */
[----:B------:R-:W-:Y:S02]  /*11b70*/  ISETP.GE.AND P1, PT, R7, R48, PT ;  /* 0x000000300700720c */ /* 0x000fe40003f26270 */
[----:B------:R-:W-:-:S11]  /*11b80*/  CS2R R6, SRZ ;  /* 0x0000000000067805 */ /* 0x000fd6000001ff00 */
[----:B------:R-:W-:Y:S05]  /*11b90*/  @P1 BRA `(.L_x_3089) ;  /* 0x0000000000281947 */ /* 0x000fea0003800000 */
        /* <DEDUP_REMOVED lines=10> */
.L_x_3089:
[----:B------:R-:W-:Y:S05]  /*11c40*/  BSYNC B1 ;  /* 0x0000000000017941 */ /* 0x000fea0003800000 */
.L_x_3088:
        /* <DEDUP_REMOVED lines=10> */
[----:B------:R-:W-:Y:S01]  /*11cf0*/  @!P1 IMAD.MOV.U32 R8, RZ, RZ, R0 ;  /* 0x000000ffff089224 */ /* 0x000fe200078e0000 */
[----:B--2---:R-:W-:Y:S01]  /*11d00*/  @!P1 IADD3.X R9, R3, R17, RZ, P2, !PT ;  /* 0x0000001103099210 */ /* 0x004fe200017fe4ff */
[----:B---3--:R-:W-:-:S04]  /*11d10*/  @!P1 IMAD.X R3, R25, 0x1, R17, P3 ;  /* 0x0000000119039824 */ /* 0x008fc800018e0611 */
[----:B------:R0:W2:Y:S02]  /*11d20*/  @!P1 LD.E.128 R24, desc[UR36][R8.64] ;  /* 0x0000002408189980 */ /* 0x0000a4000c101d00 */
[----:B0-----:R-:W-:Y:S02]  /*11d30*/  @!P1 IMAD.MOV.U32 R8, RZ, RZ, R14 ;  /* 0x000000ffff089224 */ /* 0x001fe400078e000e */
[----:B------:R-:W-:-:S05]  /*11d40*/  @!P1 IMAD.MOV.U32 R9, RZ, RZ, R3 ;  /* 0x000000ffff099224 */ /* 0x000fca00078e0003 */
[----:B------:R0:W3:Y:S01]  /*11d50*/  @!P1 LD.E.128 R52, desc[UR36][R8.64] ;  /* 0x0000002408349980 */ /* 0x0000e2000c101d00 */
[----:B------:R-:W-:Y:S02]  /*11d60*/  CS2R R34, SRZ ;  /* 0x0000000000227805 */ /* 0x000fe4000001ff00 */
[----:B------:R-:W-:Y:S02]  /*11d70*/  CS2R R36, SRZ ;  /* 0x0000000000247805 */ /* 0x000fe4000001ff00 */
[----:B------:R-:W-:Y:S01]  /*11d80*/  CS2R R38, SRZ ;  /* 0x0000000000267805 */ /* 0x000fe2000001ff00 */
[----:B------:R-:W1:Y:S01]  /*11d90*/  SHFL.IDX PT, R43, R43, 0x3, 0x181f ;  /* 0x00781f002b2b7f89 */ /* 0x000e6200000e0000 */
[----:B------:R-:W-:-:S03]  /*11da0*/  CS2R R40, SRZ ;  /* 0x0000000000287805 */ /* 0x000fc6000001ff00 */
[----:B------:R4:W1:Y:S01]  /*11db0*/  SHFL.IDX PT, R3, R10, 0x3, 0x181f ;  /* 0x00781f000a037f89 */ /* 0x00086200000e0000 */
[----:B0-----:R-:W-:-:S03]  /*11dc0*/  CS2R R8, SRZ ;  /* 0x0000000000087805 */ /* 0x001fc6000001ff00 */
[----:B------:R4:W0:Y:S04]  /*11dd0*/  SHFL.IDX PT, R14, R42, 0x3, 0x181f ;  /* 0x00781f002a0e7f89 */ /* 0x00082800000e0000 */
[----:B------:R-:W0:Y:S01]  /*11de0*/  SHFL.IDX PT, R49, R49, 0x3, 0x181f ;  /* 0x00781f0031317f89 */ /* 0x000e2200000e0000 */
[----:B--2---:R-:W-:Y:S01]  /*11df0*/  @!P1 IMAD.MOV.U32 R34, RZ, RZ, R24 ;  /* 0x000000ffff229224 */ /* 0x004fe200078e0018 */
[----:B------:R-:W-:Y:S01]  /*11e00*/  @!P1 MOV R35, R25 ;  /* 0x0000001900239202 */ /* 0x000fe20000000f00 */
[----:B------:R-:W-:Y:S02]  /*11e10*/  @!P1 IMAD.MOV.U32 R36, RZ, RZ, R26 ;  /* 0x000000ffff249224 */ /* 0x000fe400078e001a */
[----:B------:R-:W-:Y:S02]  /*11e20*/  @!P1 IMAD.MOV.U32 R37, RZ, RZ, R27 ;  /* 0x000000ffff259224 */ /* 0x000fe400078e001b */
[----:B---3--:R-:W-:Y:S01]  /*11e30*/  @!P1 IMAD.MOV.U32 R38, RZ, RZ, R52 ;  /* 0x000000ffff269224 */ /* 0x008fe200078e0034 */
[----:B------:R-:W-:Y:S01]  /*11e40*/  @!P1 MOV R41, R55 ;  /* 0x0000003700299202 */ /* 0x000fe20000000f00 */
[----:B------:R-:W-:-:S02]  /*11e50*/  @!P1 IMAD.MOV.U32 R39, RZ, RZ, R53 ;  /* 0x000000ffff279224 */ /* 0x000fc400078e0035 */
[----:B01--4-:R-:W-:-:S07]  /*11e60*/  @!P1 IMAD.MOV.U32 R40, RZ, RZ, R54 ;  /* 0x000000ffff289224 */ /* 0x013fce00078e0036 */
.L_x_3400:
[----:B------:R-:W2:Y:S01]  /*11e70*/  LDL R10, [R1+0x34] ;  /* 0x00003400010a7983 */ /* 0x000ea20000100800 */
[----:B------:R-:W-:Y:S01]  /*11e80*/  VIADD R61, R61, 0x60 ;  /* 0x000000603d3d7836 */ /* 0x000fe20000000000 */
[----:B------:R-:W-:Y:S01]  /*11e90*/  BSSY B1, `(.L_x_3091) ;  /* 0x0000014000017945 */ /* 0x000fe20003800000 */
[----:B------:R-:W-:Y:S02]  /*11ea0*/  CS2R R24, SRZ ;  /* 0x0000000000187805 */ /* 0x000fe4000001ff00 */
[----:B------:R-:W-:Y:S02]  /*11eb0*/  CS2R R26, SRZ ;  /* 0x00000000001a7805 */ /* 0x000fe4000001ff00 */
[----:B------:R-:W-:Y:S02]  /*11ec0*/  ISETP.GE.AND P1, PT, R61, R48, PT ;  /* 0x000000303d00720c */ /* 0x000fe40003f26270 */
[----:B--2---:R-:W-:-:S04]  /*11ed0*/  LEA.HI R0, R10, R10, RZ, 0x1 ;  /* 0x0000000a0a007211 */ /* 0x004fc800078f08ff */
[----:B------:R-:W-:-:S05]  /*11ee0*/  LOP3.LUT R0, R0, 0xfffffffe, RZ, 0xc0, !PT ;  /* 0xfffffffe00007812 */ /* 0x000fca00078ec0ff */
[----:B------:R-:W-:Y:S01]  /*11ef0*/  IMAD.IADD R0, R10, 0x1, -R0 ;  /* 0x000000010a007824 */ /* 0x000fe200078e0a00 */
[----:B------:R-:W-:-:S04]  /*11f00*/  CS2R R10, SRZ ;  /* 0x00000000000a7805 */ /* 0x000fc8000001ff00 */
        /* <DEDUP_REMOVED lines=12> */
.L_x_3092:
[----:B------:R-:W-:Y:S05]  /*11fd0*/  BSYNC B1 ;  /* 0x0000000000017941 */ /* 0x000fea0003800000 */
.L_x_3091:
[----:B------:R-:W0:Y:S01]  /*11fe0*/  SYNCS.PHASECHK.TRANS64.TRYWAIT P4, [R22+URZ+0x38800], R13 ;  /* 0x0388000d160075a7 */ /* 0x000e22000808017f */
[----:B------:R-:W-:Y:S01]  /*11ff0*/  VIADDMNMX R48, R48, -R225, 0x80, PT ;  /* 0x0000008030307446 */ /* 0x000fe200038009e1 */
[----:B------:R-:W-:Y:S03]  /*12000*/  BSSY B1, `(.L_x_3093) ;  /* 0x0000006000017945 */ /* 0x000fe60003800000 */
[-C--:B------:R-:W-:Y:S02]  /*12010*/  ISETP.GE.OR P3, PT, R221, R48.reuse, P0 ;  /* 0x00000030dd00720c */ /* 0x080fe40000766670 */
[-C--:B------:R-:W-:Y:S02]  /*12020*/  ISETP.GE.OR P2, PT, R57, R48.reuse, P0 ;  /* 0x000000303900720c */ /* 0x080fe40000746670 */
[-C--:B------:R-:W-:Y:S02]  /*12030*/  ISETP.GE.OR P1, PT, R56, R48.reuse, P0 ;  /* 0x000000303800720c */ /* 0x080fe40000726670 */
[----:B------:R-:W-:Y:S01]  /*12040*/  ISETP.GE.OR P0, PT, R51, R48, P0 ;  /* 0x000000303300720c */ /* 0x000fe20000706670 */
[----:B0-----:R-:W-:-:S12]  /*12050*/  @!P4 BRA `(.L_x_3094) ;  /* 0x000001a400bcc947 */ /* 0x001fd80003800000 */
.L_x_3401:
[----:B------:R-:W-:Y:S05]  /*12060*/  BSYNC B1 ;  /* 0x0000000000017941 */ /* 0x000fea0003800000 */
.L_x_3093:
[----:B------:R-:W-:Y:S04]  /*12070*/  BSSY B1, `(.L_x_3095) ;  /* 0x000010a000017945 */ /* 0x000fe80003800000 */
[----:B------:R-:W-:Y:S05]  /*12080*/  @P3 BRA `(.L_x_3096) ;  /* 0x0000001000203947 */ /* 0x000fea0003800000 */
[----:B------:R-:W2:Y:S01]  /*12090*/  LDL R81, [R1+0x20] ;  /* 0x0000200001517983 */ /* 0x000ea20000100800 */
[----:B------:R-:W-:Y:S01]  /*120a0*/  IMAD.SHL.U32 R3, R221, 0x80, RZ ;  /* 0x00000080dd037824 */ /* 0x000fe200078e00ff */
[----:B------:R-:W-:Y:S01]  /*120b0*/  LEA.HI R0, R59, R58, RZ, 0x1c ;  /* 0x0000003a3b007211 */ /* 0x000fe200078fe0ff */
[----:B------:R-:W1:Y:S01]  /*120c0*/  S2R R49, SR_TID.X ;  /* 0x0000000000317919 */ /* 0x000e620000002100 */
[----:B------:R-:W-:Y:S02]  /*120d0*/  SHF.R.U32.HI R12, RZ, 0x8, R32 ;  /* 0x00000008ff0c7819 */ /* 0x000fe40000011620 */
[----:B------:R-:W-:Y:S02]  /*120e0*/  LOP3.LUT R42, R3, 0x380, RZ, 0xc0, !PT ;  /* 0x00000380032a7812 */ /* 0x000fe400078ec0ff */
[----:B------:R-:W-:Y:S02]  /*120f0*/  SHF.L.U32 R3, R0, 0x4, RZ ;  /* 0x0000000400037819 */ /* 0x000fe400000006ff */
[----:B0-----:R-:W-:-:S02]  /*12100*/  SHF.R.S32.HI R13, RZ, 0x1f, R0 ;  /* 0x0000001fff0d7819 */ /* 0x001fc40000011400 */
[----:B------:R-:W-:Y:S02]  /*12110*/  LOP3.LUT R3, R42, 0x70, R3, 0xf8, !PT ;  /* 0x000000702a037812 */ /* 0x000fe400078ef803 */
[----:B------:R-:W-:Y:S02]  /*12120*/  SHF.R.U32.HI R52, RZ, 0x3, R42 ;  /* 0x00000003ff347819 */ /* 0x000fe4000001162a */
[----:B------:R-:W-:Y:S02]  /*12130*/  LEA.HI R13, R13, R0, RZ, 0x3 ;  /* 0x000000000d0d7211 */ /* 0x000fe400078f18ff */
[----:B------:R-:W-:Y:S02]  /*12140*/  SHF.R.U32.HI R14, RZ, 0x8, R33 ;  /* 0x00000008ff0e7819 */ /* 0x000fe40000011621 */
[----:B------:R-:W-:Y:S01]  /*12150*/  LOP3.LUT R15, R32, 0xff, RZ, 0xc0, !PT ;  /* 0x000000ff200f7812 */ /* 0x000fe200078ec0ff */
[----:B------:R-:W-:Y:S01]  /*12160*/  IMAD.SHL.U32 R13, R13, 0x800, RZ ;  /* 0x000008000d0d7824 */ /* 0x000fe200078e00ff */
[----:B------:R-:W-:-:S02]  /*12170*/  LOP3.LUT R12, R12, 0xff, RZ, 0xc0, !PT ;  /* 0x000000ff0c0c7812 */ /* 0x000fc400078ec0ff */
[----:B------:R-:W-:Y:S02]  /*12180*/  LOP3.LUT R0, R3, R52, RZ, 0x3c, !PT ;  /* 0x0000003403007212 */ /* 0x000fe400078e3cff */
[----:B------:R-:W-:Y:S02]  /*12190*/  LOP3.LUT R43, R33, 0xff, RZ, 0xc0, !PT ;  /* 0x000000ff212b7812 */ /* 0x000fe400078ec0ff */
[----:B------:R-:W-:Y:S02]  /*121a0*/  LOP3.LUT R14, R14, 0xff, RZ, 0xc0, !PT ;  /* 0x000000ff0e0e7812 */ /* 0x000fe400078ec0ff */
[----:B------:R-:W-:Y:S02]  /*121b0*/  SHF.R.U32.HI R3, RZ, 0x8, R28 ;  /* 0x00000008ff037819 */ /* 0x000fe4000001161c */
[----:B------:R-:W-:Y:S02]  /*121c0*/  PRMT R42, R12, 0x7604, R15 ;  /* 0x000076040c2a7816 */ /* 0x000fe4000000000f */
[----:B------:R-:W-:Y:S01]  /*121d0*/  PRMT R48, R14, 0x7604, R43 ;  /* 0x000076040e307816 */ /* 0x000fe2000000002b */
[----:B-1----:R-:W-:Y:S01]  /*121e0*/  VIADD R53, R49, 0xffffff80 ;  /* 0xffffff8031357836 */ /* 0x002fe20000000000 */
[----:B------:R-:W-:-:S02]  /*121f0*/  LOP3.LUT R12, R28, 0xff, RZ, 0xc0, !PT ;  /* 0x000000ff1c0c7812 */ /* 0x000fc400078ec0ff */
[----:B------:R-:W-:Y:S02]  /*12200*/  LOP3.LUT R3, R3, 0xff, RZ, 0xc0, !PT ;  /* 0x000000ff03037812 */ /* 0x000fe400078ec0ff */
[----:B------:R-:W-:Y:S02]  /*12210*/  SHF.R.S32.HI R49, RZ, 0x1f, R53 ;  /* 0x0000001fff317819 */ /* 0x000fe40000011435 */
[----:B------:R-:W-:Y:S02]  /*12220*/  SHF.R.U32.HI R43, RZ, 0x8, R30 ;  /* 0x00000008ff2b7819 */ /* 0x000fe4000001161e */
[----:B------:R-:W-:Y:S02]  /*12230*/  LEA.HI R49, R49, R53, RZ, 0x6 ;  /* 0x0000003531317211 */ /* 0x000fe400078f30ff */
[----:B------:R-:W-:Y:S02]  /*12240*/  LOP3.LUT R13, R13, 0xffffc000, RZ, 0xc0, !PT ;  /* 0xffffc0000d0d7812 */ /* 0x000fe400078ec0ff */
[----:B------:R-:W-:Y:S01]  /*12250*/  PRMT R60, R3, 0x7604, R12 ;  /* 0x00007604033c7816 */ /* 0x000fe2000000000c */
[----:B------:R-:W-:Y:S01]  /*12260*/  IMAD.SHL.U32 R49, R49, 0x10, RZ ;  /* 0x0000001031317824 */ /* 0x000fe200078e00ff */
[----:B------:R-:W-:-:S02]  /*12270*/  LOP3.LUT R52, R30, 0xff, RZ, 0xc0, !PT ;  /* 0x000000ff1e347812 */ /* 0x000fc400078ec0ff */
[----:B------:R-:W-:Y:S02]  /*12280*/  LOP3.LUT R43, R43, 0xff, RZ, 0xc0, !PT ;  /* 0x000000ff2b2b7812 */ /* 0x000fe400078ec0ff */
[----:B------:R-:W-:Y:S02]  /*12290*/  LOP3.LUT R49, R49, 0xfffffc00, RZ, 0xc0, !PT ;  /* 0xfffffc0031317812 */ /* 0x000fe400078ec0ff */
[----:B------:R-:W-:Y:S02]  /*122a0*/  SHF.R.U32.HI R14, RZ, 0x8, R29 ;  /* 0x00000008ff0e7819 */ /* 0x000fe4000001161d */
[----:B------:R-:W-:Y:S02]  /*122b0*/  IADD3 R3, R0, R13, R49 ;  /* 0x0000000d00037210 */ /* 0x000fe40007ffe031 */
[----:B------:R-:W-:Y:S02]  /*122c0*/  SHF.R.U32.HI R0, RZ, 0x8, R31 ;  /* 0x00000008ff007819 */ /* 0x000fe4000001161f */
[----:B------:R-:W-:-:S02]  /*122d0*/  PRMT R63, R43, 0x7604, R52 ;  /* 0x000076042b3f7816 */ /* 0x000fc40000000034 */
[----:B------:R-:W-:Y:S02]  /*122e0*/  LOP3.LUT R43, R31, 0xff, RZ, 0xc0, !PT ;  /* 0x000000ff1f2b7812 */ /* 0x000fe400078ec0ff */
[----:B------:R-:W-:Y:S02]  /*122f0*/  SHF.R.U32.HI R53, RZ, 0x8, R21 ;  /* 0x00000008ff357819 */ /* 0x000fe40000011615 */
[----:B------:R-:W-:Y:S02]  /*12300*/  LOP3.LUT R0, R0, 0xff, RZ, 0xc0, !PT ;  /* 0x000000ff00007812 */ /* 0x000fe400078ec0ff */
[----:B------:R-:W-:Y:S02]  /*12310*/  SHF.R.U32.HI R49, RZ, 0x8, R20 ;  /* 0x00000008ff317819 */ /* 0x000fe40000011614 */
[----:B------:R-:W-:Y:S02]  /*12320*/  LOP3.LUT R15, R29, 0xff, RZ, 0xc0, !PT ;  /* 0x000000ff1d0f7812 */ /* 0x000fe400078ec0ff */
[----:B------:R-:W-:-:S02]  /*12330*/  LOP3.LUT R14, R14, 0xff, RZ, 0xc0, !PT ;  /* 0x000000ff0e0e7812 */ /* 0x000fc400078ec0ff */
[----:B------:R-:W-:Y:S02]  /*12340*/  LOP3.LUT R52, R20, 0xff, RZ, 0xc0, !PT ;  /* 0x000000ff14347812 */ /* 0x000fe400078ec0ff */
[----:B------:R-:W-:Y:S02]  /*12350*/  LOP3.LUT R54, R21, 0xff, RZ, 0xc0, !PT ;  /* 0x000000ff15367812 */ /* 0x000fe400078ec0ff */
[----:B------:R-:W-:Y:S02]  /*12360*/  LOP3.LUT R53, R53, 0xff, RZ, 0xc0, !PT ;  /* 0x000000ff35357812 */ /* 0x000fe400078ec0ff */
[----:B------:R-:W-:Y:S01]  /*12370*/  PRMT R65, R0, 0x7604, R43 ;  /* 0x0000760400417816 */ /* 0x000fe2000000002b */
[----:B------:R-:W-:Y:S01]  /*12380*/  IMAD.IADD R0, R22, 0x1, R3 ;  /* 0x0000000116007824 */ /* 0x000fe200078e0203 */
[----:B------:R-:W-:Y:S02]  /*12390*/  LOP3.LUT R49, R49, 0xff, RZ, 0xc0, !PT ;  /* 0x000000ff31317812 */ /* 0x000fe400078ec0ff */
[----:B------:R-:W-:-:S02]  /*123a0*/  PRMT R62, R14, 0x7604, R15 ;  /* 0x000076040e3e7816 */ /* 0x000fc4000000000f */
[----:B------:R-:W-:Y:S02]  /*123b0*/  PRMT R69, R49, 0x7604, R52 ;  /* 0x0000760431457816 */ /* 0x000fe40000000034 */
[----:B------:R-:W-:Y:S02]  /*123c0*/  PRMT R71, R53, 0x7604, R54 ;  /* 0x0000760435477816 */ /* 0x000fe40000000036 */
[----:B------:R-:W0:Y:S01]  /*123d0*/  LDS.128 R52, [R0+0x20400] ;  /* 0x0204000000347984 */ /* 0x000e220000000c00 */
[----:B------:R-:W-:Y:S02]  /*123e0*/  SHF.R.U32.HI R43, RZ, 0x10, R33 ;  /* 0x00000010ff2b7819 */ /* 0x000fe40000011621 */
[----:B------:R-:W-:Y:S02]  /*123f0*/  SHF.R.U32.HI R3, RZ, 0x10, R32 ;  /* 0x00000010ff037819 */ /* 0x000fe40000011620 */
[----:B------:R-:W-:Y:S02]  /*12400*/  LOP3.LUT R43, R43, 0xff, RZ, 0xc0, !PT ;  /* 0x000000ff2b2b7812 */ /* 0x000fe400078ec0ff */
[----:B------:R-:W-:-:S02]  /*12410*/  SHF.R.U32.HI R49, RZ, 0x10, R28 ;  /* 0x00000010ff317819 */ /* 0x000fc4000001161c */
[----:B------:R-:W-:Y:S02]  /*12420*/  LOP3.LUT R3, R3, 0xff, RZ, 0xc0, !PT ;  /* 0x000000ff03037812 */ /* 0x000fe400078ec0ff */
[----:B------:R-:W-:Y:S02]  /*12430*/  SHF.R.U32.HI R61, RZ, 0x10, R29 ;  /* 0x00000010ff3d7819 */ /* 0x000fe4000001161d */
[----:B------:R-:W-:Y:S02]  /*12440*/  PRMT R43, R43, 0x7054, R48 ;  /* 0x000070542b2b7816 */ /* 0x000fe40000000030 */
[----:B------:R-:W-:Y:S02]  /*12450*/  LOP3.LUT R49, R49, 0xff, RZ, 0xc0, !PT ;  /* 0x000000ff31317812 */ /* 0x000fe400078ec0ff */
[----:B------:R-:W-:Y:S02]  /*12460*/  SHF.R.U32.HI R48, RZ, 0x10, R31 ;  /* 0x00000010ff307819 */ /* 0x000fe4000001161f */
[----:B------:R-:W-:-:S02]  /*12470*/  PRMT R3, R3, 0x7054, R42 ;  /* 0x0000705403037816 */ /* 0x000fc4000000002a */
        /* <DEDUP_REMOVED lines=10> */
[----:B------:R-:W-:Y:S02]  /*12520*/  PRMT R63, R42, 0x7054, R63 ;  /* 0x000070542a3f7816 */ /* 0x000fe4000000003f */
[----:B------:R-:W-:-:S02]  /*12530*/  LOP3.LUT R62, R62, 0xff, RZ, 0xc0, !PT ;  /* 0x000000ff3e3e7812 */ /* 0x000fc400078ec0ff */
[----:B------:R-:W-:Y:S02]  /*12540*/  LOP3.LUT R67, R67, 0xff000000, R31, 0xf8, !PT ;  /* 0xff00000043437812 */ /* 0x000fe400078ef81f */
[----:B------:R-:W-:Y:S02]  /*12550*/  PRMT R69, R60, 0x7054, R69 ;  /* 0x000070543c457816 */ /* 0x000fe40000000045 */
[----:B------:R-:W-:Y:S02]  /*12560*/  LOP3.LUT R43, R43, 0xff000000, R33, 0xf8, !PT ;  /* 0xff0000002b2b7812 */ /* 0x000fe400078ef821 */
[----:B------:R-:W-:Y:S02]  /*12570*/  LOP3.LUT R60, R3, 0xff000000, R32, 0xf8, !PT ;  /* 0xff000000033c7812 */ /* 0x000fe400078ef820 */
[----:B------:R-:W-:Y:S02]  /*12580*/  LOP3.LUT R65, R63, 0xff000000, R30, 0xf8, !PT ;  /* 0xff0000003f417812 */ /* 0x000fe400078ef81e */
[----:B------:R-:W-:-:S02]  /*12590*/  PRMT R71, R62, 0x7054, R71 ;  /* 0x000070543e477816 */ /* 0x000fc40000000047 */
[----:B------:R-:W-:Y:S02]  /*125a0*/  LOP3.LUT R64, R61, 0xff000000, R29, 0xf8, !PT ;  /* 0xff0000003d407812 */ /* 0x000fe400078ef81d */
[----:B------:R-:W-:Y:S02]  /*125b0*/  F2FP.F16.E4M3.UNPACK_B R61, R67 ;  /* 0x00000043ff3d723e */ /* 0x000fe400020006ff */
[----:B------:R-:W-:Y:S02]  /*125c0*/  F2FP.F16.E4M3.UNPACK_B R42, R43 ;  /* 0x0000002bff2a723e */ /* 0x000fe400020006ff */
[----:B------:R-:W-:Y:S01]  /*125d0*/  LOP3.LUT R68, R69, 0xff000000, R20, 0xf8, !PT ;  /* 0xff00000045447812 */ /* 0x000fe200078ef814 */
[--C-:B------:R-:W-:Y:S01]  /*125e0*/  HADD2.F32 R66, -RZ, R61.reuse.H0_H0 ;  /* 0x2000003dff427230 */ /* 0x100fe20000004100 */
[----:B------:R-:W-:Y:S01]  /*125f0*/  LOP3.LUT R71, R71, 0xff000000, R21, 0xf8, !PT ;  /* 0xff00000047477812 */ /* 0x000fe200078ef815 */
[----:B------:R-:W-:Y:S01]  /*12600*/  HADD2.F32 R62, -RZ, R42.H0_H0 ;  /* 0x2000002aff3e7230 */ /* 0x000fe20000004100 */
[----:B------:R-:W-:Y:S01]  /*12610*/  F2FP.F16.E4M3.UNPACK_B R67, R67.H1 ;  /* 0x00000043ff43723e */ /* 0x000fe200030006ff */
[----:B------:R-:W-:Y:S01]  /*12620*/  HADD2.F32 R69, -RZ, R61.H1_H1 ;  /* 0x3000003dff457230 */ /* 0x000fe20000004100 */
[----:B------:R-:W-:-:S02]  /*12630*/  F2FP.F16.E4M3.UNPACK_B R61, R43.H1 ;  /* 0x0000002bff3d723e */ /* 0x000fc400030006ff */
[----:B------:R-:W-:Y:S02]  /*12640*/  LOP3.LUT R28, R49, 0xff000000, R28, 0xf8, !PT ;  /* 0xff000000311c7812 */ /* 0x000fe400078ef81c */
[-C--:B0-----:R-:W-:Y:S02]  /*12650*/  F2FP.F16.E4M3.UNPACK_B R49, R55.reuse ;  /* 0x00000037ff31723e */ /* 0x081fe400020006ff */
[----:B------:R-:W-:Y:S02]  /*12660*/  F2FP.F16.E4M3.UNPACK_B R55, R55.H1 ;  /* 0x00000037ff37723e */ /* 0x000fe400030006ff */
[-C--:B------:R-:W-:Y:S02]  /*12670*/  F2FP.F16.E4M3.UNPACK_B R33, R52.reuse ;  /* 0x00000034ff21723e */ /* 0x080fe400020006ff */
[----:B------:R-:W-:Y:S02]  /*12680*/  F2FP.F16.E4M3.UNPACK_B R52, R52.H1 ;  /* 0x00000034ff34723e */ /* 0x000fe400030006ff */
[----:B------:R-:W-:-:S02]  /*12690*/  F2FP.F16.E4M3.UNPACK_B R48, R54 ;  /* 0x00000036ff30723e */ /* 0x000fc400020006ff */
[----:B------:R-:W-:Y:S01]  /*126a0*/  F2FP.F16.E4M3.UNPACK_B R54, R54.H1 ;  /* 0x00000036ff36723e */ /* 0x000fe200030006ff */
[----:B--2---:R-:W0:Y:S02]  /*126b0*/  LDS.128 R12, [R81+0x20400] ;  /* 0x02040000510c7984 */ /* 0x004e240000000c00 */
[-C--:B0-----:R-:W-:Y:S02]  /*126c0*/  F2FP.F16.E4M3.UNPACK_B R3, R14.reuse ;  /* 0x0000000eff03723e */ /* 0x081fe400020006ff */
[----:B------:R-:W-:Y:S02]  /*126d0*/  F2FP.F16.E4M3.UNPACK_B R30, R14.H1 ;  /* 0x0000000eff1e723e */ /* 0x000fe400030006ff */
[----:B------:R-:W-:Y:S02]  /*126e0*/  F2FP.F16.E4M3.UNPACK_B R14, R53 ;  /* 0x00000035ff0e723e */ /* 0x000fe400020006ff */
[-C--:B------:R-:W-:Y:S02]  /*126f0*/  F2FP.F16.E4M3.UNPACK_B R20, R13.reuse ;  /* 0x0000000dff14723e */ /* 0x080fe400020006ff */
[----:B------:R-:W-:Y:S01]  /*12700*/  F2FP.F16.E4M3.UNPACK_B R21, R13.H1 ;  /* 0x0000000dff15723e */ /* 0x000fe200030006ff */
[----:B------:R-:W-:Y:S01]  /*12710*/  HADD2.F32 R13, -RZ, R14.H0_H0 ;  /* 0x2000000eff0d7230 */ /* 0x000fe20000004100 */
[----:B------:R-:W-:Y:S01]  /*12720*/  F2FP.F16.E4M3.UNPACK_B R53, R53.H1 ;  /* 0x00000035ff35723e */ /* 0x000fe200030006ff */
[--C-:B------:R-:W-:Y:S01]  /*12730*/  HADD2.F32 R29, -RZ, R20.reuse.H0_H0 ;  /* 0x20000014ff1d7230 */ /* 0x100fe20000004100 */
[----:B------:R-:W-:Y:S01]  /*12740*/  F2FP.F16.E4M3.UNPACK_B R31, R15 ;  /* 0x0000000fff1f723e */ /* 0x000fe200020006ff */
[----:B------:R-:W-:-:S02]  /*12750*/  HADD2.F32 R20, -RZ, R20.H1_H1 ;  /* 0x30000014ff147230 */ /* 0x000fc40000004100 */
[C---:B------:R-:W-:Y:S01]  /*12760*/  FMUL.FTZ R70, R13.reuse, R66 ;  /* 0x000000420d467220 */ /* 0x040fe20000410000 */
[-C--:B------:R-:W-:Y:S01]  /*12770*/  FMUL.FTZ R63, R13, R62.reuse ;  /* 0x0000003e0d3f7220 */ /* 0x080fe20000410000 */
[----:B------:R-:W-:Y:S01]  /*12780*/  HADD2.F32 R43, -RZ, R53.H0_H0 ;  /* 0x20000035ff2b7230 */ /* 0x000fe20000004100 */
[----:B------:R-:W-:Y:S01]  /*12790*/  F2FP.F16.E4M3.UNPACK_B R32, R15.H1 ;  /* 0x0000000fff20723e */ /* 0x000fe200030006ff */
[C---:B------:R-:W-:Y:S01]  /*127a0*/  FFMA.FTZ R13, R29.reuse, R62, -R70 ;  /* 0x0000003e1d0d7223 */ /* 0x040fe20000010846 */
[----:B------:R-:W-:Y:S01]  /*127b0*/  FFMA.FTZ R29, R29, R66, R63 ;  /* 0x000000421d1d7223 */ /* 0x000fe2000001003f */
[----:B------:R-:W-:Y:S01]  /*127c0*/  HADD2.F32 R63, -RZ, R42.H1_H1 ;  /* 0x3000002aff3f7230 */ /* 0x000fe20000004100 */
[-C--:B------:R-:W-:Y:S01]  /*127d0*/  F2FP.F16.E4M3.UNPACK_B R15, R12.reuse ;  /* 0x0000000cff0f723e */ /* 0x080fe200020006ff */
[----:B------:R-:W-:Y:S01]  /*127e0*/  HADD2.F32 R42, -RZ, R14.H1_H1 ;  /* 0x3000000eff2a7230 */ /* 0x000fe20000004100 */
[----:B------:R-:W-:Y:S01]  /*127f0*/  F2FP.F16.E4M3.UNPACK_B R12, R12.H1 ;  /* 0x0000000cff0c723e */ /* 0x000fe200030006ff */
[----:B------:R-:W-:-:S02]  /*12800*/  HADD2.F32 R66, -RZ, R67.H0_H0 ;  /* 0x20000043ff427230 */ /* 0x000fc40000004100 */
[----:B------:R-:W-:Y:S02]  /*12810*/  HADD2.F32 R62, -RZ, R61.H0_H0 ;  /* 0x2000003dff3e7230 */ /* 0x000fe40000004100 */
[C---:B------:R-:W-:Y:S01]  /*12820*/  FMUL.FTZ R73, R42.reuse, R69 ;  /* 0x000000452a497220 */ /* 0x040fe20000410000 */
[----:B------:R-:W-:Y:S02]  /*12830*/  HADD2.F32 R14, -RZ, R21.H0_H0 ;  /* 0x20000015ff0e7230 */ /* 0x000fe40000004100 */
[C---:B------:R-:W-:Y:S01]  /*12840*/  FMUL.FTZ R75, R43.reuse, R66 ;  /* 0x000000422b4b7220 */ /* 0x040fe20000410000 */
[-C--:B------:R-:W-:Y:S01]  /*12850*/  FMUL.FTZ R42, R42, R63.reuse ;  /* 0x0000003f2a2a7220 */ /* 0x080fe20000410000 */
[-C--:B------:R-:W-:Y:S01]  /*12860*/  FMUL.FTZ R43, R43, R62.reuse ;  /* 0x0000003e2b2b7220 */ /* 0x080fe20000410000 */
[----:B------:R-:W-:Y:S01]  /*12870*/  FFMA.FTZ R70, R20, R63, -R73 ;  /* 0x0000003f14467223 */ /* 0x000fe20000010849 */
[----:B------:R-:W-:Y:S01]  /*12880*/  F2FP.F16.E4M3.UNPACK_B R63, R71 ;  /* 0x00000047ff3f723e */ /* 0x000fe200020006ff */
[C---:B------:R-:W-:Y:S01]  /*12890*/  FFMA.FTZ R75, R14.reuse, R62, -R75 ;  /* 0x0000003e0e4b7223 */ /* 0x040fe2000001084b */
[----:B------:R-:W-:Y:S01]  /*128a0*/  FFMA.FTZ R66, R14, R66, R43 ;  /* 0x000000420e427223 */ /* 0x000fe2000001002b */
[-C--:B------:R-:W-:Y:S01]  /*128b0*/  F2FP.F16.E4M3.UNPACK_B R43, R64.reuse ;  /* 0x00000040ff2b723e */ /* 0x080fe200020006ff */
[----:B------:R-:W-:Y:S01]  /*128c0*/  FFMA.FTZ R72, R20, R69, R42 ;  /* 0x0000004514487223 */ /* 0x000fe2000001002a */
[----:B------:R-:W-:Y:S01]  /*128d0*/  HADD2.F32 R62, -RZ, R67.H1_H1 ;  /* 0x30000043ff3e7230 */ /* 0x000fe20000004100 */
[----:B------:R-:W-:Y:S01]  /*128e0*/  F2FP.F16.E4M3.UNPACK_B R71, R71.H1 ;  /* 0x00000047ff47723e */ /* 0x000fe200030006ff */
[----:B------:R-:W-:Y:S01]  /*128f0*/  HADD2.F32 R53, -RZ, R53.H1_H1 ;  /* 0x30000035ff357230 */ /* 0x000fe20000004100 */
[----:B------:R-:W-:Y:S01]  /*12900*/  F2FP.F16.E4M3.UNPACK_B R64, R64.H1 ;  /* 0x00000040ff40723e */ /* 0x000fe200030006ff */
[----:B------:R-:W-:-:S02]  /*12910*/  HADD2.F32 R42, -RZ, R61.H1_H1 ;  /* 0x3000003dff2a7230 */ /* 0x000fc40000004100 */
[----:B------:R-:W-:Y:S02]  /*12920*/  HADD2.F32 R67, -RZ, R63.H0_H0 ;  /* 0x2000003fff437230 */ /* 0x000fe40000004100 */
[C---:B------:R-:W-:Y:S01]  /*12930*/  FMUL.FTZ R74, R53.reuse, R62 ;  /* 0x0000003e354a7220 */ /* 0x040fe20000410000 */
[----:B------:R-:W-:Y:S02]  /*12940*/  HADD2.F32 R20, -RZ, R49.H0_H0 ;  /* 0x20000031ff147230 */ /* 0x000fe40000004100 */
[----:B------:R-:W-:Y:S01]  /*12950*/  FMUL.FTZ R53, R53, R42 ;  /* 0x0000002a35357220 */ /* 0x000fe20000410000 */
[----:B------:R-:W-:Y:S02]  /*12960*/  HADD2.F32 R61, -RZ, R43.H0_H0 ;  /* 0x2000002bff3d7230 */ /* 0x000fe40000004100 */
[----:B------:R-:W-:Y:S02]  /*12970*/  HADD2.F32 R21, -RZ, R21.H1_H1 ;  /* 0x30000015ff157230 */ /* 0x000fe40000004100 */
[----:B------:R-:W-:Y:S01]  /*12980*/  FMUL.FTZ R73, R20, R67 ;  /* 0x0000004314497220 */ /* 0x000fe20000410000 */
[----:B------:R-:W-:-:S02]  /*12990*/  HADD2.F32 R14, -RZ, R31.H0_H0 ;  /* 0x2000001fff0e7230 */ /* 0x000fc40000004100 */
[----:B------:R-:W-:Y:S01]  /*129a0*/  FMUL.FTZ R20, R20, R61 ;  /* 0x0000003d14147220 */ /* 0x000fe20000410000 */
[----:B------:R-:W-:Y:S02]  /*129b0*/  HADD2.F32 R49, -RZ, R49.H1_H1 ;  /* 0x30000031ff317230 */ /* 0x000fe40000004100 */
[C---:B------:R-:W-:Y:S01]  /*129c0*/  FFMA.FTZ R74, R21.reuse, R42, -R74 ;  /* 0x0000002a154a7223 */ /* 0x040fe2000001084a */
[----:B------:R-:W-:Y:S01]  /*129d0*/  FFMA.FTZ R69, R21, R62, R53 ;  /* 0x0000003e15457223 */ /* 0x000fe20000010035 */
[C---:B------:R-:W-:Y:S01]  /*129e0*/  FFMA.FTZ R67, R14.reuse, R67, R20 ;  /* 0x000000430e437223 */ /* 0x040fe20000010014 */
[----:B------:R-:W-:Y:S02]  /*129f0*/  HADD2.F32 R42, -RZ, R43.H1_H1 ;  /* 0x3000002bff2a7230 */ /* 0x000fe40000004100 */
[----:B------:R-:W-:Y:S01]  /*12a00*/  FFMA.FTZ R73, R14, R61, -R73 ;  /* 0x0000003d0e497223 */ /* 0x000fe20000010849 */
[----:B------:R-:W-:Y:S01]  /*12a10*/  HADD2.F32 R62, -RZ, R63.H1_H1 ;  /* 0x3000003fff3e7230 */ /* 0x000fe20000004100 */
[----:B------:R-:W-:Y:S01]  /*12a20*/  F2FP.SATFINITE.E4M3.F32.PACK_AB_MERGE_C R74, R74, R75, RZ ;  /* 0x0000004b4a4a723e */ /* 0x000fe200048070ff */
[----:B------:R-:W-:Y:S01]  /*12a30*/  HADD2.F32 R43, -RZ, R71.H0_H0 ;  /* 0x20000047ff2b7230 */ /* 0x000fe20000004100 */
[----:B------:R-:W-:Y:S01]  /*12a40*/  F2FP.SATFINITE.E4M3.F32.PACK_AB_MERGE_C R66, R69, R66, RZ ;  /* 0x000000424542723e */ /* 0x000fe200048070ff */
[----:B------:R-:W-:-:S02]  /*12a50*/  HADD2.F32 R20, -RZ, R55.H0_H0 ;  /* 0x20000037ff147230 */ /* 0x000fc40000004100 */
[C---:B------:R-:W-:Y:S01]  /*12a60*/  FMUL.FTZ R76, R49.reuse, R62 ;  /* 0x0000003e314c7220 */ /* 0x040fe20000410000 */
[----:B------:R-:W-:Y:S02]  /*12a70*/  HADD2.F32 R31, -RZ, R31.H1_H1 ;  /* 0x3000001fff1f7230 */ /* 0x000fe40000004100 */
[-C--:B------:R-:W-:Y:S01]  /*12a80*/  FMUL.FTZ R49, R49, R42.reuse ;  /* 0x0000002a31317220 */ /* 0x080fe20000410000 */
[----:B------:R-:W-:Y:S02]  /*12a90*/  HADD2.F32 R21, -RZ, R64.H0_H0 ;  /* 0x20000040ff157230 */ /* 0x000fe40000004100 */
[C---:B------:R-:W-:Y:S01]  /*12aa0*/  FMUL.FTZ R53, R20.reuse, R43 ;  /* 0x0000002b14357220 */ /* 0x040fe20000410000 */
[----:B------:R-:W-:Y:S02]  /*12ab0*/  HADD2.F32 R14, -RZ, R32.H0_H0 ;  /* 0x20000020ff0e7230 */ /* 0x000fe40000004100 */
[C---:B------:R-:W-:Y:S01]  /*12ac0*/  FFMA.FTZ R76, R31.reuse, R42, -R76 ;  /* 0x0000002a1f4c7223 */ /* 0x040fe2000001084c */
[----:B------:R-:W-:Y:S01]  /*12ad0*/  F2FP.F16.E4M3.UNPACK_B R42, R65.H1 ;  /* 0x00000041ff2a723e */ /* 0x000fe200030006ff */
[-C--:B------:R-:W-:Y:S01]  /*12ae0*/  FMUL.FTZ R20, R20, R21.reuse ;  /* 0x0000001514147220 */ /* 0x080fe20000410000 */
[----:B------:R-:W-:Y:S01]  /*12af0*/  FFMA.FTZ R78, R31, R62, R49 ;  /* 0x0000003e1f4e7223 */ /* 0x000fe20000010031 */
[C---:B------:R-:W-:Y:S01]  /*12b00*/  FFMA.FTZ R77, R14.reuse, R21, -R53 ;  /* 0x000000150e4d7223 */ /* 0x040fe20000010835 */
[-C--:B------:R-:W-:Y:S01]  /*12b10*/  F2FP.F16.E4M3.UNPACK_B R21, R60.reuse.H1 ;  /* 0x0000003cff15723e */ /* 0x080fe200030006ff */
[----:B------:R-:W-:Y:S01]  /*12b20*/  FFMA.FTZ R79, R14, R43, R20 ;  /* 0x0000002b0e4f7223 */ /* 0x000fe20000010014 */
[----:B------:R-:W-:Y:S01]  /*12b30*/  HADD2.F32 R43, -RZ, R42.H0_H0 ;  /* 0x2000002aff2b7230 */ /* 0x000fe20000004100 */
[----:B------:R-:W-:Y:S01]  /*12b40*/  F2FP.F16.E4M3.UNPACK_B R65, R65 ;  /* 0x00000041ff41723e */ /* 0x000fe200020006ff */
[----:B------:R-:W-:Y:S01]  /*12b50*/  HADD2.F32 R20, -RZ, R52.H0_H0 ;  /* 0x20000034ff147230 */ /* 0x000fe20000004100 */
[----:B------:R-:W-:Y:S01]  /*12b60*/  F2FP.F16.E4M3.UNPACK_B R60, R60 ;  /* 0x0000003cff3c723e */ /* 0x000fe200020006ff */
[----:B------:R-:W-:Y:S01]  /*12b70*/  HADD2.F32 R31, -RZ, R21.H0_H0 ;  /* 0x20000015ff1f7230 */ /* 0x000fe20000004100 */
[----:B------:R-:W-:Y:S01]  /*12b80*/  F2FP.SATFINITE.E4M3.F32.PACK_AB_MERGE_C R13, R70, R13, R74 ;  /* 0x0000000d460d723e */ /* 0x000fe2000480704a */
[----:B------:R-:W-:-:S02]  /*12b90*/  HADD2.F32 R64, -RZ, R64.H1_H1 ;  /* 0x30000040ff407230 */ /* 0x000fc40000004100 */
[C---:B------:R-:W-:Y:S01]  /*12ba0*/  FMUL.FTZ R49, R20.reuse, R43 ;  /* 0x0000002b14317220 */ /* 0x040fe20000410000 */
[----:B------:R-:W-:Y:S02]  /*12bb0*/  HADD2.F32 R71, -RZ, R71.H1_H1 ;  /* 0x30000047ff477230 */ /* 0x000fe40000004100 */
[----:B------:R-:W-:Y:S01]  /*12bc0*/  FMUL.FTZ R20, R20, R31 ;  /* 0x0000001f14147220 */ /* 0x000fe20000410000 */
[----:B------:R-:W-:Y:S01]  /*12bd0*/  HADD2.F32 R55, -RZ, R55.H1_H1 ;  /* 0x30000037ff377230 */ /* 0x000fe20000004100 */
[----:B------:R-:W-:Y:S01]  /*12be0*/  F2FP.SATFINITE.E4M3.F32.PACK_AB_MERGE_C R29, R72, R29, R66 ;  /* 0x0000001d481d723e */ /* 0x000fe20004807042 */
[----:B------:R-:W-:Y:S02]  /*12bf0*/  HADD2.F32 R14, -RZ, R12.H0_H0 ;  /* 0x2000000cff0e7230 */ /* 0x000fe40000004100 */
[----:B------:R-:W-:Y:S02]  /*12c00*/  HADD2.F32 R32, -RZ, R32.H1_H1 ;  /* 0x30000020ff207230 */ /* 0x000fe40000004100 */
[C---:B------:R-:W-:Y:S01]  /*12c10*/  FMUL.FTZ R53, R55.reuse, R71 ;  /* 0x0000004737357220 */ /* 0x040fe20000410000 */
[----:B------:R-:W-:Y:S01]  /*12c20*/  FMUL.FTZ R62, R55, R64 ;  /* 0x00000040373e7220 */ /* 0x000fe20000410000 */
[----:B------:R-:W-:Y:S01]  /*12c30*/  FFMA.FTZ R55, R14, R43, R20 ;  /* 0x0000002b0e377223 */ /* 0x000fe20000010014 */
[----:B------:R-:W-:-:S02]  /*12c40*/  HADD2.F32 R43, -RZ, R42.H1_H1 ;  /* 0x3000002aff2b7230 */ /* 0x000fc40000004100 */
[----:B------:R-:W-:Y:S01]  /*12c50*/  FFMA.FTZ R64, R32, R64, -R53 ;  /* 0x0000004020407223 */ /* 0x000fe20000010835 */
[----:B------:R-:W-:Y:S02]  /*12c60*/  HADD2.F32 R52, -RZ, R52.H1_H1 ;  /* 0x30000034ff347230 */ /* 0x000fe40000004100 */
[----:B------:R-:W-:Y:S01]  /*12c70*/  FFMA.FTZ R53, R14, R31, -R49 ;  /* 0x0000001f0e357223 */ /* 0x000fe20000010831 */
[----:B------:R-:W-:Y:S02]  /*12c80*/  HADD2.F32 R21, -RZ, R21.H1_H1 ;  /* 0x30000015ff157230 */ /* 0x000fe40000004100 */
[----:B------:R-:W-:Y:S01]  /*12c90*/  FFMA.FTZ R80, R32, R71, R62 ;  /* 0x0000004720507223 */ /* 0x000fe2000001003e */
        /* <DEDUP_REMOVED lines=8> */
[----:B------:R-:W-:Y:S02]  /*12d20*/  HADD2.F32 R20, -RZ, R65.H1_H1 ;  /* 0x30000041ff147230 */ /* 0x000fe40000004100 */
[----:B------:R-:W-:Y:S01]  /*12d30*/  FMUL.FTZ R43, R14, R31 ;  /* 0x0000001f0e2b7220 */ /* 0x000fe20000410000 */
[----:B------:R-:W-:-:S02]  /*12d40*/  HADD2.F32 R33, -RZ, R33.H1_H1 ;  /* 0x30000021ff217230 */ /* 0x000fc40000004100 */
[-C--:B------:R-:W-:Y:S01]  /*12d50*/  FMUL.FTZ R49, R14, R21.reuse ;  /* 0x000000150e317220 */ /* 0x080fe20000410000 */
[--C-:B------:R-:W-:Y:S01]  /*12d60*/  HADD2.F32 R12, -RZ, R15.reuse.H0_H0 ;  /* 0x2000000fff0c7230 */ /* 0x100fe20000004100 */
[----:B------:R-:W-:Y:S01]  /*12d70*/  F2FP.F16.E4M3.UNPACK_B R32, R68.H1 ;  /* 0x00000044ff20723e */ /* 0x000fe200030006ff */
[----:B------:R-:W-:Y:S02]  /*12d80*/  HADD2.F32 R60, -RZ, R60.H1_H1 ;  /* 0x3000003cff3c7230 */ /* 0x000fe40000004100 */
[C---:B------:R-:W-:Y:S01]  /*12d90*/  FMUL.FTZ R14, R33.reuse, R20 ;  /* 0x00000014210e7220 */ /* 0x040fe20000410000 */
[----:B------:R-:W-:Y:S02]  /*12da0*/  HADD2.F32 R15, -RZ, R15.H1_H1 ;  /* 0x3000000fff0f7230 */ /* 0x000fe40000004100 */
[C---:B------:R-:W-:Y:S01]  /*12db0*/  FFMA.FTZ R43, R12.reuse, R21, -R43 ;  /* 0x000000150c2b7223 */ /* 0x040fe2000001082b */
        /* <DEDUP_REMOVED lines=8> */
[--C-:B------:R-:W-:Y:S01]  /*12e40*/  HADD2.F32 R15, -RZ, R12.reuse.H0_H0 ;  /* 0x2000000cff0f7230 */ /* 0x100fe20000004100 */
[----:B------:R-:W-:Y:S01]  /*12e50*/  F2FP.F16.E4M3.UNPACK_B R68, R68 ;  /* 0x00000044ff44723e */ /* 0x000fe200020006ff */
[----:B------:R-:W-:Y:S02]  /*12e60*/  HADD2.F32 R21, -RZ, R12.H1_H1 ;  /* 0x3000000cff157230 */ /* 0x000fe40000004100 */
[C---:B------:R-:W-:Y:S01]  /*12e70*/  FMUL.FTZ R61, R14.reuse, R31 ;  /* 0x0000001f0e3d7220 */ /* 0x040fe20000410000 */
[----:B------:R-:W-:Y:S02]  /*12e80*/  HADD2.F32 R12, -RZ, R30.H0_H0 ;  /* 0x2000001eff0c7230 */ /* 0x000fe40000004100 */
[----:B------:R-:W-:Y:S01]  /*12e90*/  FMUL.FTZ R63, R14, R15 ;  /* 0x0000000f0e3f7220 */ /* 0x000fe20000410000 */
[----:B------:R-:W-:Y:S02]  /*12ea0*/  HADD2.F32 R33, -RZ, R32.H1_H1 ;  /* 0x30000020ff217230 */ /* 0x000fe40000004100 */
[----:B------:R-:W-:-:S02]  /*12eb0*/  HADD2.F32 R54, -RZ, R54.H1_H1 ;  /* 0x30000036ff367230 */ /* 0x000fc40000004100 */
[C---:B------:R-:W-:Y:S01]  /*12ec0*/  FFMA.FTZ R61, R12.reuse, R15, -R61 ;  /* 0x0000000f0c3d7223 */ /* 0x040fe2000001083d */
[----:B------:R-:W-:Y:S02]  /*12ed0*/  HADD2.F32 R30, -RZ, R30.H1_H1 ;  /* 0x3000001eff1e7230 */ /* 0x000fe40000004100 */
[----:B------:R-:W-:Y:S01]  /*12ee0*/  FFMA.FTZ R63, R12, R31, R63 ;  /* 0x0000001f0c3f7223 */ /* 0x000fe2000001003f */
[--C-:B------:R-:W-:Y:S02]  /*12ef0*/  HADD2.F32 R12, -RZ, R3.reuse.H0_H0 ;  /* 0x20000003ff0c7230 */ /* 0x100fe40000004100 */
[C---:B------:R-:W-:Y:S01]  /*12f00*/  FMUL.FTZ R15, R54.reuse, R33 ;  /* 0x00000021360f7220 */ /* 0x040fe20000410000 */
[-C--:B------:R-:W-:Y:S01]  /*12f10*/  FMUL.FTZ R14, R54, R21.reuse ;  /* 0x00000015360e7220 */ /* 0x080fe20000410000 */
[----:B------:R-:W-:Y:S02]  /*12f20*/  HADD2.F32 R3, -RZ, R3.H1_H1 ;  /* 0x30000003ff037230 */ /* 0x000fe40000004100 */
[C---:B------:R-:W-:Y:S01]  /*12f30*/  FFMA.FTZ R54, R30.reuse, R21, -R15 ;  /* 0x000000151e367223 */ /* 0x040fe2000001080f */
[----:B------:R-:W-:Y:S01]  /*12f40*/  FFMA.FTZ R62, R30, R33, R14 ;  /* 0x000000211e3e7223 */ /* 0x000fe2000001000e */
[----:B------:R-:W-:-:S02]  /*12f50*/  HADD2.F32 R15, -RZ, R28.H0_H0 ;  /* 0x2000001cff0f7230 */ /* 0x000fc40000004100 */
[----:B------:R-:W-:Y:S01]  /*12f60*/  HADD2.F32 R21, -RZ, R68.H0_H0 ;  /* 0x20000044ff157230 */ /* 0x000fe20000004100 */
[----:B------:R-:W-:Y:S01]  /*12f70*/  F2FP.SATFINITE.E4M3.F32.PACK_AB_MERGE_C R54, R54, R61, RZ ;  /* 0x0000003d3636723e */ /* 0x000fe200048070ff */
[----:B------:R-:W-:Y:S01]  /*12f80*/  HADD2.F32 R14, -RZ, R48.H0_H0 ;  /* 0x20000030ff0e7230 */ /* 0x000fe20000004100 */
[----:B------:R-:W-:Y:S01]  /*12f90*/  F2FP.SATFINITE.E4M3.F32.PACK_AB_MERGE_C R62, R62, R63, RZ ;  /* 0x0000003f3e3e723e */ /* 0x000fe200048070ff */
[----:B------:R-:W-:Y:S02]  /*12fa0*/  HADD2.F32 R68, -RZ, R68.H1_H1 ;  /* 0x30000044ff447230 */ /* 0x000fe40000004100 */
[----:B------:R-:W-:Y:S02]  /*12fb0*/  HADD2.F32 R48, -RZ, R48.H1_H1 ;  /* 0x30000030ff307230 */ /* 0x000fe40000004100 */
[C---:B------:R-:W-:Y:S01]  /*12fc0*/  FMUL.FTZ R30, R14.reuse, R15 ;  /* 0x0000000f0e1e7220 */ /* 0x040fe20000410000 */
[----:B------:R-:W-:Y:S02]  /*12fd0*/  HADD2.F32 R28, -RZ, R28.H1_H1 ;  /* 0x3000001cff1c7230 */ /* 0x000fe40000004100 */
[-C--:B------:R-:W-:Y:S01]  /*12fe0*/  FMUL.FTZ R31, R14, R21.reuse ;  /* 0x000000150e1f7220 */ /* 0x080fe20000410000 */
[----:B------:R-:W-:Y:S01]  /*12ff0*/  FMUL.FTZ R32, R48, R68 ;  /* 0x0000004430207220 */ /* 0x000fe20000410000 */
[----:B------:R-:W-:Y:S01]  /*13000*/  FFMA.FTZ R30, R12, R21, R30 ;  /* 0x000000150c1e7223 */ /* 0x000fe2000001001e */
[-C--:B------:R-:W-:Y:S01]  /*13010*/  FMUL.FTZ R33, R48, R28.reuse ;  /* 0x0000001c30217220 */ /* 0x080fe20000410000 */
[----:B------:R-:W-:Y:S01]  /*13020*/  FFMA.FTZ R14, R12, R15, -R31 ;  /* 0x0000000f0c0e7223 */ /* 0x000fe2000001081f */
[C---:B------:R-:W-:Y:S01]  /*13030*/  FFMA.FTZ R21, R3.reuse, R28, -R32 ;  /* 0x0000001c03157223 */ /* 0x040fe20000010820 */
[----:B------:R-:W-:Y:S01]  /*13040*/  F2FP.SATFINITE.E4M3.F32.PACK_AB_MERGE_C R15, R64, R77, RZ ;  /* 0x0000004d400f723e */ /* 0x000fe200048070ff */
[----:B------:R-:W-:Y:S01]  /*13050*/  FFMA.FTZ R33, R3, R68, R33 ;  /* 0x0000004403217223 */ /* 0x000fe20000010021 */
[----:B------:R-:W-:-:S02]  /*13060*/  F2FP.SATFINITE.E4M3.F32.PACK_AB_MERGE_C R12, R42, R53, RZ ;  /* 0x000000352a0c723e */ /* 0x000fc400048070ff */
[----:B------:R-:W-:Y:S02]  /*13070*/  F2FP.SATFINITE.E4M3.F32.PACK_AB_MERGE_C R31, R80, R79, RZ ;  /* 0x0000004f501f723e */ /* 0x000fe400048070ff */
[----:B------:R-:W-:Y:S02]  /*13080*/  F2FP.SATFINITE.E4M3.F32.PACK_AB_MERGE_C R28, R52, R55, RZ ;  /* 0x00000037341c723e */ /* 0x000fe400048070ff */
        /* <DEDUP_REMOVED lines=8> */
.L_x_3096:
[----:B------:R-:W-:Y:S05]  /*13110*/  BSYNC B1 ;  /* 0x0000000000017941 */ /* 0x000fea0003800000 */
.L_x_3095:
[----:B------:R-:W-:Y:S04]  /*13120*/  BSSY B1, `(.L_x_3097) ;  /* 0x00000fd000017945 */ /* 0x000fe80003800000 */
[----:B------:R-:W-:Y:S05]  /*13130*/  @P2 BRA `(.L_x_3098) ;  /* 0x0000000c00ec2947 */ /* 0x000fea0003800000 */
[----:B-1----:R-:W2:Y:S04]  /*13140*/  LDL R28, [R1+0x1c] ;  /* 0x00001c00011c7983 */ /* 0x002ea80000100800 */
[----:B------:R-:W3:Y:S01]  /*13150*/  LDL R72, [R1+0x40] ;  /* 0x0000400001487983 */ /* 0x000ee20000100800 */
[----:B-----5:R-:W-:Y:S01]  /*13160*/  SHF.R.U32.HI R3, RZ, 0x8, R44 ;  /* 0x00000008ff037819 */ /* 0x020fe2000001162c */
[----:B------:R-:W-:Y:S01]  /*13170*/  IMAD.SHL.U32 R57, R57, 0x80, RZ ;  /* 0x0000008039397824 */ /* 0x000fe200078e00ff */
[----:B------:R-:W-:Y:S02]  /*13180*/  LOP3.LUT R0, R44, 0xff, RZ, 0xc0, !PT ;  /* 0x000000ff2c007812 */ /* 0x000fe400078ec0ff */
[----:B------:R-:W-:Y:S02]  /*13190*/  LOP3.LUT R3, R3, 0xff, RZ, 0xc0, !PT ;  /* 0x000000ff03037812 */ /* 0x000fe400078ec0ff */
[----:B------:R-:W-:-:S02]  /*131a0*/  SHF.R.U32.HI R14, RZ, 0x8, R45 ;  /* 0x00000008ff0e7819 */ /* 0x000fc4000001162d */
[----:B------:R-:W-:Y:S02]  /*131b0*/  PRMT R21, R3, 0x7604, R0 ;  /* 0x0000760403157816 */ /* 0x000fe40000000000 */
[----:B------:R-:W-:Y:S02]  /*131c0*/  LOP3.LUT R12, R45, 0xff, RZ, 0xc0, !PT ;  /* 0x000000ff2d0c7812 */ /* 0x000fe400078ec0ff */
[----:B------:R-:W-:Y:S02]  /*131d0*/  LOP3.LUT R3, R14, 0xff, RZ, 0xc0, !PT ;  /* 0x000000ff0e037812 */ /* 0x000fe400078ec0ff */
[----:B0-----:R-:W-:Y:S02]  /*131e0*/  SHF.R.U32.HI R13, RZ, 0x8, R46 ;  /* 0x00000008ff0d7819 */ /* 0x001fe4000001162e */
[----:B------:R-:W-:Y:S02]  /*131f0*/  LEA.HI R14, R59, R58, RZ, 0x1c ;  /* 0x0000003a3b0e7211 */ /* 0x000fe400078fe0ff */
[----:B------:R-:W-:-:S02]  /*13200*/  PRMT R20, R3, 0x7604, R12 ;  /* 0x0000760403147816 */ /* 0x000fc4000000000c */
[----:B------:R-:W-:Y:S02]  /*13210*/  LOP3.LUT R0, R46, 0xff, RZ, 0xc0, !PT ;  /* 0x000000ff2e007812 */ /* 0x000fe400078ec0ff */
[----:B------:R-:W-:Y:S02]  /*13220*/  LOP3.LUT R13, R13, 0xff, RZ, 0xc0, !PT ;  /* 0x000000ff0d0d7812 */ /* 0x000fe400078ec0ff */
[----:B------:R-:W-:Y:S02]  /*13230*/  SHF.R.S32.HI R3, RZ, 0x1f, R14 ;  /* 0x0000001fff037819 */ /* 0x000fe4000001140e */
[----:B------:R-:W-:Y:S02]  /*13240*/  PRMT R33, R13, 0x7604, R0 ;  /* 0x000076040d217816 */ /* 0x000fe40000000000 */
[----:B------:R-:W-:Y:S02]  /*13250*/  LEA.HI R15, R3, R14, RZ, 0x3 ;  /* 0x0000000e030f7211 */ /* 0x000fe400078f18ff */
[----:B------:R-:W-:-:S02]  /*13260*/  LOP3.LUT R57, R57, 0x380, RZ, 0xc0, !PT ;  /* 0x0000038039397812 */ /* 0x000fc400078ec0ff */
[----:B------:R-:W-:Y:S01]  /*13270*/  SHF.L.U32 R0, R14, 0x4, RZ ;  /* 0x000000040e007819 */ /* 0x000fe200000006ff */
[----:B------:R-:W-:Y:S01]  /*13280*/  IMAD.SHL.U32 R15, R15, 0x800, RZ ;  /* 0x000008000f0f7824 */ /* 0x000fe200078e00ff */
[----:B------:R-:W-:Y:S02]  /*13290*/  SHF.R.U32.HI R12, RZ, 0x8, R47 ;  /* 0x00000008ff0c7819 */ /* 0x000fe4000001162f */
[----:B------:R-:W-:Y:S02]  /*132a0*/  LOP3.LUT R0, R57, 0x70, R0, 0xf8, !PT ;  /* 0x0000007039007812 */ /* 0x000fe400078ef800 */
[----:B------:R-:W-:Y:S02]  /*132b0*/  SHF.R.U32.HI R57, RZ, 0x3, R57 ;  /* 0x00000003ff397819 */ /* 0x000fe40000011639 */
[----:B------:R-:W-:Y:S02]  /*132c0*/  LOP3.LUT R3, R47, 0xff, RZ, 0xc0, !PT ;  /* 0x000000ff2f037812 */ /* 0x000fe400078ec0ff */
[----:B------:R-:W-:-:S02]  /*132d0*/  LOP3.LUT R12, R12, 0xff, RZ, 0xc0, !PT ;  /* 0x000000ff0c0c7812 */ /* 0x000fc400078ec0ff */
[----:B------:R-:W-:Y:S02]  /*132e0*/  LOP3.LUT R0, R0, R57, RZ, 0x3c, !PT ;  /* 0x0000003900007212 */ /* 0x000fe400078e3cff */
[----:B------:R-:W-:Y:S02]  /*132f0*/  LOP3.LUT R29, R15, 0xffffc000, RZ, 0xc0, !PT ;  /* 0xffffc0000f1d7812 */ /* 0x000fe400078ec0ff */
[----:B------:R-:W-:Y:S02]  /*13300*/  PRMT R32, R12, 0x7604, R3 ;  /* 0x000076040c207816 */ /* 0x000fe40000000003 */
[----:B------:R-:W-:Y:S02]  /*13310*/  SHF.R.U32.HI R14, RZ, 0x8, R4 ;  /* 0x00000008ff0e7819 */ /* 0x000fe40000011604 */
[----:B------:R-:W-:Y:S02]  /*13320*/  LOP3.LUT R13, R4, 0xff, RZ, 0xc0, !PT ;  /* 0x000000ff040d7812 */ /* 0x000fe400078ec0ff */
[----:B------:R-:W-:-:S02]  /*13330*/  LOP3.LUT R14, R14, 0xff, RZ, 0xc0, !PT ;  /* 0x000000ff0e0e7812 */ /* 0x000fc400078ec0ff */
[----:B------:R-:W-:Y:S02]  /*13340*/  SHF.R.U32.HI R53, RZ, 0x8, R7 ;  /* 0x00000008ff357819 */ /* 0x000fe40000011607 */
[----:B------:R-:W-:Y:S02]  /*13350*/  PRMT R49, R14, 0x7604, R13 ;  /* 0x000076040e317816 */ /* 0x000fe4000000000d */
[----:B------:R-:W-:Y:S02]  /*13360*/  LOP3.LUT R52, R7, 0xff, RZ, 0xc0, !PT ;  /* 0x000000ff07347812 */ /* 0x000fe400078ec0ff */
[----:B------:R-:W-:Y:S02]  /*13370*/  LOP3.LUT R53, R53, 0xff, RZ, 0xc0, !PT ;  /* 0x000000ff35357812 */ /* 0x000fe400078ec0ff */
[----:B------:R-:W-:Y:S02]  /*13380*/  LOP3.LUT R42, R5, 0xff, RZ, 0xc0, !PT ;  /* 0x000000ff052a7812 */ /* 0x000fe400078ec0ff */
[----:B------:R-:W-:-:S02]  /*13390*/  PRMT R52, R53, 0x7604, R52 ;  /* 0x0000760435347816 */ /* 0x000fc40000000034 */
[----:B------:R-:W-:Y:S02]  /*133a0*/  SHF.R.U32.HI R53, RZ, 0x10, R5 ;  /* 0x00000010ff357819 */ /* 0x000fe40000011605 */
[----:B------:R-:W-:Y:S02]  /*133b0*/  SHF.R.U32.HI R48, RZ, 0x8, R6 ;  /* 0x00000008ff307819 */ /* 0x000fe40000011606 */
[----:B------:R-:W-:Y:S01]  /*133c0*/  LOP3.LUT R43, R6, 0xff, RZ, 0xc0, !PT ;  /* 0x000000ff062b7812 */ /* 0x000fe200078ec0ff */
[----:B------:R-:W-:Y:S01]  /*133d0*/  IMAD.U32 R53, R53, 0x10000, RZ ;  /* 0x0001000035357824 */ /* 0x000fe200078e00ff */
[----:B------:R-:W-:Y:S02]  /*133e0*/  LOP3.LUT R48, R48, 0xff, RZ, 0xc0, !PT ;  /* 0x000000ff30307812 */ /* 0x000fe400078ec0ff */
[----:B------:R-:W-:Y:S02]  /*133f0*/  SHF.R.U32.HI R61, RZ, 0x10, R7 ;  /* 0x00000010ff3d7819 */ /* 0x000fe40000011607 */
[----:B------:R-:W-:-:S02]  /*13400*/  PRMT R57, R48, 0x7604, R43 ;  /* 0x0000760430397816 */ /* 0x000fc4000000002b */
[----:B------:R-:W-:Y:S02]  /*13410*/  SHF.L.U32 R61, R61, 0x10, RZ ;  /* 0x000000103d3d7819 */ /* 0x000fe400000006ff */
[----:B------:R-:W-:Y:S02]  /*13420*/  SHF.R.U32.HI R43, RZ, 0x10, R47 ;  /* 0x00000010ff2b7819 */ /* 0x000fe4000001162f */
[----:B------:R-:W-:Y:S02]  /*13430*/  LOP3.LUT R63, R52, 0xff0000, R61, 0xf8, !PT ;  /* 0x00ff0000343f7812 */ /* 0x000fe400078ef83d */
[----:B------:R-:W-:Y:S01]  /*13440*/  LOP3.LUT R57, R57, 0xff0000, R6, 0xf8, !PT ;  /* 0x00ff000039397812 */ /* 0x000fe200078ef806 */
[----:B------:R-:W-:Y:S01]  /*13450*/  IMAD.U32 R43, R43, 0x10000, RZ ;  /* 0x000100002b2b7824 */ /* 0x000fe200078e00ff */
[----:B------:R-:W-:Y:S02]  /*13460*/  LOP3.LUT R33, R33, 0xff0000, R46, 0xf8, !PT ;  /* 0x00ff000021217812 */ /* 0x000fe400078ef82e */
[----:B------:R-:W-:-:S02]  /*13470*/  LOP3.LUT R61, R57, 0xff000000, R6, 0xf8, !PT ;  /* 0xff000000393d7812 */ /* 0x000fc400078ef806 */
[----:B------:R-:W-:Y:S02]  /*13480*/  LOP3.LUT R63, R63, 0xff000000, R7, 0xf8, !PT ;  /* 0xff0000003f3f7812 */ /* 0x000fe400078ef807 */
[----:B------:R-:W-:Y:S02]  /*13490*/  LOP3.LUT R43, R32, 0xff0000, R43, 0xf8, !PT ;  /* 0x00ff0000202b7812 */ /* 0x000fe400078ef82b */
[----:B------:R-:W-:-:S04]  /*134a0*/  LOP3.LUT R21, R21, 0xff0000, R44, 0xf8, !PT ;  /* 0x00ff000015157812 */ /* 0x000fc800078ef82c */
[----:B------:R-:W-:Y:S02]  /*134b0*/  LOP3.LUT R48, R21, 0xff000000, R44, 0xf8, !PT ;  /* 0xff00000015307812 */ /* 0x000fe400078ef82c */
[----:B--2---:R-:W-:Y:S02]  /*134c0*/  IADD3 R3, R0, R29, R28 ;  /* 0x0000001d00037210 */ /* 0x004fe40007ffe01c */
[----:B------:R-:W-:Y:S01]  /*134d0*/  SHF.R.U32.HI R28, RZ, 0x8, R5 ;  /* 0x00000008ff1c7819 */ /* 0x000fe20000011605 */
[----:B---3--:R-:W0:Y:S02]  /*134e0*/  LDS.128 R12, [R72+0x20400] ;  /* 0x02040000480c7984 */ /* 0x008e240000000c00 */
[----:B------:R-:W-:Y:S01]  /*134f0*/  IMAD.IADD R0, R22, 0x1, R3 ;  /* 0x0000000116007824 */ /* 0x000fe200078e0203 */
[----:B------:R-:W-:-:S04]  /*13500*/  LOP3.LUT R3, R28, 0xff, RZ, 0xc0, !PT ;  /* 0x000000ff1c037812 */ /* 0x000fc800078ec0ff */
[----:B------:R-:W1:Y:S01]  /*13510*/  LDS.128 R28, [R0+0x20400] ;  /* 0x02040000001c7984 */ /* 0x000e620000000c00 */
[----:B------:R-:W-:Y:S02]  /*13520*/  PRMT R42, R3, 0x7604, R42 ;  /* 0x00007604032a7816 */ /* 0x000fe4000000002a */
[----:B------:R-:W-:Y:S02]  /*13530*/  SHF.R.U32.HI R3, RZ, 0x10, R45 ;  /* 0x00000010ff037819 */ /* 0x000fe4000001162d */
[----:B------:R-:W-:Y:S02]  /*13540*/  LOP3.LUT R55, R42, 0xff0000, R53, 0xf8, !PT ;  /* 0x00ff00002a377812 */ /* 0x000fe400078ef835 */
[----:B------:R-:W-:Y:S01]  /*13550*/  LOP3.LUT R53, R43, 0xff000000, R47, 0xf8, !PT ;  /* 0xff0000002b357812 */ /* 0x000fe200078ef82f */
[----:B------:R-:W-:Y:S01]  /*13560*/  IMAD.U32 R3, R3, 0x10000, RZ ;  /* 0x0001000003037824 */ /* 0x000fe200078e00ff */
[----:B------:R-:W-:-:S04]  /*13570*/  LOP3.LUT R55, R55, 0xff000000, R5, 0xf8, !PT ;  /* 0xff00000037377812 */ /* 0x000fc800078ef805 */
[----:B------:R-:W-:Y:S02]  /*13580*/  LOP3.LUT R3, R20, 0xff0000, R3, 0xf8, !PT ;  /* 0x00ff000014037812 */ /* 0x000fe400078ef803 */
[----:B------:R-:W-:Y:S02]  /*13590*/  F2FP.F16.E4M3.UNPACK_B R57, R55 ;  /* 0x00000037ff39723e */ /* 0x000fe400020006ff */
[----:B------:R-:W-:Y:S02]  /*135a0*/  LOP3.LUT R45, R3, 0xff000000, R45, 0xf8, !PT ;  /* 0xff000000032d7812 */ /* 0x000fe400078ef82d */
[----:B------:R-:W-:Y:S01]  /*135b0*/  LOP3.LUT R3, R49, 0xff0000, R4, 0xf8, !PT ;  /* 0x00ff000031037812 */ /* 0x000fe200078ef804 */
[--C-:B------:R-:W-:Y:S01]  /*135c0*/  HADD2.F32 R60, -RZ, R57.reuse.H0_H0 ;  /* 0x20000039ff3c7230 */ /* 0x100fe20000004100 */
[----:B------:R-:W-:Y:S01]  /*135d0*/  LOP3.LUT R49, R33, 0xff000000, R46, 0xf8, !PT ;  /* 0xff00000021317812 */ /* 0x000fe200078ef82e */
[----:B------:R-:W-:Y:S01]  /*135e0*/  HADD2.F32 R57, -RZ, R57.H1_H1 ;  /* 0x30000039ff397230 */ /* 0x000fe20000004100 */
[----:B------:R-:W-:-:S02]  /*135f0*/  F2FP.F16.E4M3.UNPACK_B R46, R45 ;  /* 0x0000002dff2e723e */ /* 0x000fc400020006ff */
[----:B------:R-:W-:Y:S02]  /*13600*/  LOP3.LUT R54, R3, 0xff000000, R4, 0xf8, !PT ;  /* 0xff00000003367812 */ /* 0x000fe400078ef804 */
[----:B------:R-:W-:Y:S01]  /*13610*/  F2FP.F16.E4M3.UNPACK_B R55, R55.H1 ;  /* 0x00000037ff37723e */ /* 0x000fe200030006ff */
[--C-:B------:R-:W-:Y:S01]  /*13620*/  HADD2.F32 R52, -RZ, R46.reuse.H0_H0 ;  /* 0x2000002eff347230 */ /* 0x100fe20000004100 */
[----:B------:R-:W-:Y:S01]  /*13630*/  F2FP.F16.E4M3.UNPACK_B R45, R45.H1 ;  /* 0x0000002dff2d723e */ /* 0x000fe200030006ff */
[----:B------:R-:W-:Y:S01]  /*13640*/  HADD2.F32 R47, -RZ, R46.H1_H1 ;  /* 0x3000002eff2f7230 */ /* 0x000fe20000004100 */
[----:B0-----:R-:W-:-:S03]  /*13650*/  F2FP.F16.E4M3.UNPACK_B R4, R13 ;  /* 0x0000000dff04723e */ /* 0x001fc600020006ff */
[--C-:B------:R-:W-:Y:S01]  /*13660*/  HADD2.F32 R46, -RZ, R45.reuse.H0_H0 ;  /* 0x2000002dff2e7230 */ /* 0x100fe20000004100 */
[----:B------:R-:W-:Y:S01]  /*13670*/  F2FP.F16.E4M3.UNPACK_B R6, R13.H1 ;  /* 0x0000000dff06723e */ /* 0x000fe200030006ff */
[----:B------:R-:W-:Y:S01]  /*13680*/  HADD2.F32 R45, -RZ, R45.H1_H1 ;  /* 0x3000002dff2d7230 */ /* 0x000fe20000004100 */
[----:B------:R-:W-:Y:S01]  /*13690*/  F2FP.F16.E4M3.UNPACK_B R20, R15 ;  /* 0x0000000fff14723e */ /* 0x000fe200020006ff */
[--C-:B------:R-:W-:Y:S01]  /*136a0*/  HADD2.F32 R13, -RZ, R4.reuse.H0_H0 ;  /* 0x20000004ff0d7230 */ /* 0x100fe20000004100 */
[----:B-1----:R-:W-:Y:S01]  /*136b0*/  F2FP.F16.E4M3.UNPACK_B R7, R29 ;  /* 0x0000001dff07723e */ /* 0x002fe200020006ff */
[----:B------:R-:W-:Y:S01]  /*136c0*/  HADD2.F32 R4, -RZ, R4.H1_H1 ;  /* 0x30000004ff047230 */ /* 0x000fe20000004100 */
[-C--:B------:R-:W-:Y:S02]  /*136d0*/  F2FP.F16.E4M3.UNPACK_B R43, R31.reuse ;  /* 0x0000001fff2b723e */ /* 0x080fe400020006ff */
[----:B------:R-:W-:Y:S01]  /*136e0*/  F2FP.F16.E4M3.UNPACK_B R44, R31.H1 ;  /* 0x0000001fff2c723e */ /* 0x000fe200030006ff */
[----:B------:R-:W-:Y:S01]  /*136f0*/  HADD2.F32 R5, -RZ, R7.H0_H0 ;  /* 0x20000007ff057230 */ /* 0x000fe20000004100 */
[----:B------:R-:W-:-:S02]  /*13700*/  F2FP.F16.E4M3.UNPACK_B R32, R29.H1 ;  /* 0x0000001dff20723e */ /* 0x000fc400030006ff */
[----:B------:R-:W-:Y:S02]  /*13710*/  F2FP.F16.E4M3.UNPACK_B R33, R30 ;  /* 0x0000001eff21723e */ /* 0x000fe400020006ff */
[C---:B------:R-:W-:Y:S01]  /*13720*/  FMUL.FTZ R62, R5.reuse, R60 ;  /* 0x0000003c053e7220 */ /* 0x040fe20000410000 */
[----:B------:R-:W-:Y:S01]  /*13730*/  FMUL.FTZ R31, R5, R52 ;  /* 0x00000034051f7220 */ /* 0x000fe20000410000 */
[----:B------:R-:W-:Y:S01]  /*13740*/  F2FP.F16.E4M3.UNPACK_B R42, R30.H1 ;  /* 0x0000001eff2a723e */ /* 0x000fe200030006ff */
[----:B------:R-:W-:Y:S02]  /*13750*/  HADD2.F32 R30, -RZ, R7.H1_H1 ;  /* 0x30000007ff1e7230 */ /* 0x000fe40000004100 */
[C---:B------:R-:W-:Y:S01]  /*13760*/  FFMA.FTZ R5, R13.reuse, R52, -R62 ;  /* 0x000000340d057223 */ /* 0x040fe2000001083e */
[----:B------:R-:W-:Y:S01]  /*13770*/  FFMA.FTZ R13, R13, R60, R31 ;  /* 0x0000003c0d0d7223 */ /* 0x000fe2000001001f */
[----:B------:R-:W-:Y:S01]  /*13780*/  HADD2.F32 R52, -RZ, R55.H0_H0 ;  /* 0x20000037ff347230 */ /* 0x000fe20000004100 */
[----:B------:R-:W-:Y:S01]  /*13790*/  F2FP.F16.E4M3.UNPACK_B R21, R15.H1 ;  /* 0x0000000fff15723e */ /* 0x000fe200030006ff */
[----:B------:R-:W-:-:S02]  /*137a0*/  HADD2.F32 R31, -RZ, R32.H0_H0 ;  /* 0x20000020ff1f7230 */ /* 0x000fc40000004100 */
[C---:B------:R-:W-:Y:S01]  /*137b0*/  FMUL.FTZ R65, R30.reuse, R57 ;  /* 0x000000391e417220 */ /* 0x040fe20000410000 */
[----:B------:R-:W-:Y:S02]  /*137c0*/  HADD2.F32 R7, -RZ, R6.H0_H0 ;  /* 0x20000006ff077230 */ /* 0x000fe40000004100 */
[----:B------:R-:W-:Y:S01]  /*137d0*/  FMUL.FTZ R30, R30, R47 ;  /* 0x0000002f1e1e7220 */ /* 0x000fe20000410000 */
[----:B------:R-:W-:Y:S02]  /*137e0*/  HADD2.F32 R55, -RZ, R55.H1_H1 ;  /* 0x30000037ff377230 */ /* 0x000fe40000004100 */
[C---:B------:R-:W-:Y:S01]  /*137f0*/  FMUL.FTZ R64, R31.reuse, R52 ;  /* 0x000000341f407220 */ /* 0x040fe20000410000 */
[-C--:B------:R-:W-:Y:S01]  /*13800*/  FMUL.FTZ R31, R31, R46.reuse ;  /* 0x0000002e1f1f7220 */ /* 0x080fe20000410000 */
[C---:B------:R-:W-:Y:S01]  /*13810*/  FFMA.FTZ R62, R4.reuse, R57, R30 ;  /* 0x00000039043e7223 */ /* 0x040fe2000001001e */
[----:B------:R-:W-:Y:S01]  /*13820*/  FFMA.FTZ R60, R4, R47, -R65 ;  /* 0x0000002f043c7223 */ /* 0x000fe20000010841 */
[C---:B------:R-:W-:Y:S01]  /*13830*/  FFMA.FTZ R64, R7.reuse, R46, -R64 ;  /* 0x0000002e07407223 */ /* 0x040fe20000010840 */
[----:B------:R-:W-:Y:S01]  /*13840*/  F2FP.F16.E4M3.UNPACK_B R46, R63 ;  /* 0x0000003fff2e723e */ /* 0x000fe200020006ff */
[----:B------:R-:W-:Y:S01]  /*13850*/  FFMA.FTZ R52, R7, R52, R31 ;  /* 0x0000003407347223 */ /* 0x000fe2000001001f */
[----:B------:R-:W-:Y:S01]  /*13860*/  F2FP.F16.E4M3.UNPACK_B R30, R53 ;  /* 0x00000035ff1e723e */ /* 0x000fe200020006ff */
        /* <DEDUP_REMOVED lines=11> */
[----:B------:R-:W-:Y:S01]  /*13920*/  FFMA.FTZ R57, R6, R45, -R57 ;  /* 0x0000002d06397223 */ /* 0x000fe20000010839 */
[----:B------:R-:W-:-:S02]  /*13930*/  HADD2.F32 R46, -RZ, R46.H1_H1 ;  /* 0x3000002eff2e7230 */ /* 0x000fc40000004100 */
[----:B------:R-:W-:Y:S01]  /*13940*/  FMUL.FTZ R66, R7, R31 ;  /* 0x0000001f07427220 */ /* 0x000fe20000410000 */
[----:B------:R-:W-:Y:S02]  /*13950*/  HADD2.F32 R43, -RZ, R43.H1_H1 ;  /* 0x3000002bff2b7230 */ /* 0x000fe40000004100 */
[----:B------:R-:W-:Y:S01]  /*13960*/  FFMA.FTZ R55, R6, R55, R32 ;  /* 0x0000003706377223 */ /* 0x000fe20000010020 */
[----:B------:R-:W-:Y:S02]  /*13970*/  HADD2.F32 R30, -RZ, R30.H1_H1 ;  /* 0x3000001eff1e7230 */ /* 0x000fe40000004100 */
[----:B------:R-:W-:Y:S01]  /*13980*/  FFMA.FTZ R65, R4, R31, -R65 ;  /* 0x0000001f04417223 */ /* 0x000fe20000010841 */
[----:B------:R-:W-:Y:S02]  /*13990*/  HADD2.F32 R20, -RZ, R20.H1_H1 ;  /* 0x30000014ff147230 */ /* 0x000fe40000004100 */
[----:B------:R-:W-:Y:S01]  /*139a0*/  FMUL.FTZ R45, R43, R46 ;  /* 0x0000002e2b2d7220 */ /* 0x000fe20000410000 */
[----:B------:R-:W-:-:S02]  /*139b0*/  HADD2.F32 R31, -RZ, R63.H0_H0 ;  /* 0x2000003fff1f7230 */ /* 0x000fc40000004100 */
[----:B------:R-:W-:Y:S01]  /*139c0*/  FMUL.FTZ R43, R43, R30 ;  /* 0x0000001e2b2b7220 */ /* 0x000fe20000410000 */
[----:B------:R-:W-:Y:S02]  /*139d0*/  HADD2.F32 R6, -RZ, R44.H0_H0 ;  /* 0x2000002cff067230 */ /* 0x000fe40000004100 */
[----:B------:R-:W-:Y:S01]  /*139e0*/  FFMA.FTZ R66, R4, R47, R66 ;  /* 0x0000002f04427223 */ /* 0x000fe20000010042 */
[----:B------:R-:W-:Y:S01]  /*139f0*/  HADD2.F32 R7, -RZ, R53.H0_H0 ;  /* 0x20000035ff077230 */ /* 0x000fe20000004100 */
[----:B------:R-:W-:Y:S01]  /*13a00*/  F2FP.F16.E4M3.UNPACK_B R29, R28 ;  /* 0x0000001cff1d723e */ /* 0x000fe200020006ff */
[----:B------:R-:W-:Y:S02]  /*13a10*/  HADD2.F32 R4, -RZ, R21.H0_H0 ;  /* 0x20000015ff047230 */ /* 0x000fe40000004100 */
[----:B------:R-:W-:Y:S01]  /*13a20*/  FMUL.FTZ R47, R6, R31 ;  /* 0x0000001f062f7220 */ /* 0x000fe20000410000 */
[C---:B------:R-:W-:Y:S01]  /*13a30*/  FFMA.FTZ R68, R20.reuse, R30, -R45 ;  /* 0x0000001e14447223 */ /* 0x040fe2000001082d */
[----:B------:R-:W-:Y:S01]  /*13a40*/  FFMA.FTZ R67, R20, R46, R43 ;  /* 0x0000002e14437223 */ /* 0x000fe2000001002b */
[----:B------:R-:W-:Y:S01]  /*13a50*/  F2FP.F16.E4M3.UNPACK_B R28, R28.H1 ;  /* 0x0000001cff1c723e */ /* 0x000fe200030006ff */
[-C--:B------:R-:W-:Y:S01]  /*13a60*/  FMUL.FTZ R6, R6, R7.reuse ;  /* 0x0000000706067220 */ /* 0x080fe20000410000 */
[----:B------:R-:W-:Y:S01]  /*13a70*/  F2FP.F16.E4M3.UNPACK_B R20, R54.H1 ;  /* 0x00000036ff14723e */ /* 0x000fe200030006ff */
[C---:B------:R-:W-:Y:S01]  /*13a80*/  FFMA.FTZ R46, R4.reuse, R7, -R47 ;  /* 0x00000007042e7223 */ /* 0x040fe2000001082f */
[-C--:B------:R-:W-:Y:S01]  /*13a90*/  F2FP.F16.E4M3.UNPACK_B R3, R12.reuse ;  /* 0x0000000cff03723e */ /* 0x080fe200020006ff */
[----:B------:R-:W-:Y:S01]  /*13aa0*/  FFMA.FTZ R69, R4, R31, R6 ;  /* 0x0000001f04457223 */ /* 0x000fe20000010006 */
[----:B------:R-:W-:Y:S01]  /*13ab0*/  F2FP.F16.E4M3.UNPACK_B R12, R12.H1 ;  /* 0x0000000cff0c723e */ /* 0x000fe200030006ff */
[----:B------:R-:W-:Y:S01]  /*13ac0*/  HADD2.F32 R43, -RZ, R20.H0_H0 ;  /* 0x20000014ff2b7230 */ /* 0x000fe20000004100 */
[----:B------:R-:W-:Y:S01]  /*13ad0*/  F2FP.F16.E4M3.UNPACK_B R7, R48.H1 ;  /* 0x00000030ff07723e */ /* 0x000fe200030006ff */
[----:B------:R-:W-:Y:S01]  /*13ae0*/  HADD2.F32 R6, -RZ, R28.H0_H0 ;  /* 0x2000001cff067230 */ /* 0x000fe20000004100 */
[----:B------:R-:W-:Y:S01]  /*13af0*/  F2FP.F16.E4M3.UNPACK_B R54, R54 ;  /* 0x00000036ff36723e */ /* 0x000fe200020006ff */
[----:B------:R-:W-:Y:S01]  /*13b00*/  HADD2.F32 R63, -RZ, R63.H1_H1 ;  /* 0x3000003fff3f7230 */ /* 0x000fe20000004100 */
[----:B------:R-:W-:Y:S01]  /*13b10*/  F2FP.F16.E4M3.UNPACK_B R48, R48 ;  /* 0x00000030ff30723e */ /* 0x000fe200020006ff */
[----:B------:R-:W-:-:S02]  /*13b20*/  HADD2.F32 R44, -RZ, R44.H1_H1 ;  /* 0x3000002cff2c7230 */ /* 0x000fc40000004100 */
[----:B------:R-:W-:Y:S01]  /*13b30*/  FMUL.FTZ R45, R6, R43 ;  /* 0x0000002b062d7220 */ /* 0x000fe20000410000 */
[----:B------:R-:W-:Y:S01]  /*13b40*/  HADD2.F32 R31, -RZ, R7.H0_H0 ;  /* 0x20000007ff1f7230 */ /* 0x000fe20000004100 */
[----:B------:R-:W-:Y:S01]  /*13b50*/  F2FP.F16.E4M3.UNPACK_B R15, R14 ;  /* 0x0000000eff0f723e */ /* 0x000fe200020006ff */
[----:B------:R-:W-:Y:S02]  /*13b60*/  HADD2.F32 R4, -RZ, R12.H0_H0 ;  /* 0x2000000cff047230 */ /* 0x000fe40000004100 */
[----:B------:R-:W-:Y:S01]  /*13b70*/  FMUL.FTZ R30, R44, R63 ;  /* 0x0000003f2c1e7220 */ /* 0x000fe20000410000 */
[----:B------:R-:W-:Y:S02]  /*13b80*/  HADD2.F32 R53, -RZ, R53.H1_H1 ;  /* 0x30000035ff357230 */ /* 0x000fe40000004100 */
[-C--:B------:R-:W-:Y:S01]  /*13b90*/  FMUL.FTZ R6, R6, R31.reuse ;  /* 0x0000001f06067220 */ /* 0x080fe20000410000 */
[----:B------:R-:W-:Y:S02]  /*13ba0*/  HADD2.F32 R21, -RZ, R21.H1_H1 ;  /* 0x30000015ff157230 */ /* 0x000fe40000004100 */
[----:B------:R-:W-:Y:S01]  /*13bb0*/  FFMA.FTZ R45, R4, R31, -R45 ;  /* 0x0000001f042d7223 */ /* 0x000fe2000001082d */
[----:B------:R-:W-:-:S02]  /*13bc0*/  HADD2.F32 R31, -RZ, R20.H1_H1 ;  /* 0x30000014ff1f7230 */ /* 0x000fc40000004100 */
[-C--:B------:R-:W-:Y:S01]  /*13bd0*/  FMUL.FTZ R44, R44, R53.reuse ;  /* 0x000000352c2c7220 */ /* 0x080fe20000410000 */
[----:B------:R-:W-:Y:S02]  /*13be0*/  HADD2.F32 R28, -RZ, R28.H1_H1 ;  /* 0x3000001cff1c7230 */ /* 0x000fe40000004100 */
[C---:B------:R-:W-:Y:S01]  /*13bf0*/  FFMA.FTZ R71, R21.reuse, R53, -R30 ;  /* 0x0000003515477223 */ /* 0x040fe2000001081e */
[----:B------:R-:W-:Y:S02]  /*13c00*/  HADD2.F32 R7, -RZ, R7.H1_H1 ;  /* 0x30000007ff077230 */ /* 0x000fe40000004100 */
[----:B------:R-:W-:Y:S01]  /*13c10*/  FFMA.FTZ R30, R4, R43, R6 ;  /* 0x0000002b041e7223 */ /* 0x000fe20000010006 */
[----:B------:R-:W-:Y:S02]  /*13c20*/  HADD2.F32 R12, -RZ, R12.H1_H1 ;  /* 0x3000000cff0c7230 */ /* 0x000fe40000004100 */
[C---:B------:R-:W-:Y:S01]  /*13c30*/  FMUL.FTZ R43, R28.reuse, R31 ;  /* 0x0000001f1c2b7220 */ /* 0x040fe20000410000 */
[----:B------:R-:W-:Y:S01]  /*13c40*/  FFMA.FTZ R70, R21, R63, R44 ;  /* 0x0000003f15467223 */ /* 0x000fe2000001002c */
[----:B------:R-:W-:Y:S01]  /*13c50*/  FMUL.FTZ R4, R28, R7 ;  /* 0x000000071c047220 */ /* 0x000fe20000410000 */
[----:B------:R-:W-:-:S02]  /*13c60*/  HADD2.F32 R21, -RZ, R54.H0_H0 ;  /* 0x20000036ff157230 */ /* 0x000fc40000004100 */
[C---:B------:R-:W-:Y:S01]  /*13c70*/  FFMA.FTZ R28, R12.reuse, R7, -R43 ;  /* 0x000000070c1c7223 */ /* 0x040fe2000001082b */
[--C-:B------:R-:W-:Y:S02]  /*13c80*/  HADD2.F32 R6, -RZ, R29.reuse.H0_H0 ;  /* 0x2000001dff067230 */ /* 0x100fe40000004100 */
[----:B------:R-:W-:Y:S01]  /*13c90*/  FFMA.FTZ R47, R12, R31, R4 ;  /* 0x0000001f0c2f7223 */ /* 0x000fe20000010004 */
[----:B------:R-:W-:Y:S01]  /*13ca0*/  HADD2.F32 R7, -RZ, R48.H0_H0 ;  /* 0x20000030ff077230 */ /* 0x000fe20000004100 */
[----:B------:R-:W-:Y:S01]  /*13cb0*/  F2FP.F16.E4M3.UNPACK_B R12, R61.H1 ;  /* 0x0000003dff0c723e */ /* 0x000fe200030006ff */
[----:B------:R-:W-:Y:S02]  /*13cc0*/  HADD2.F32 R54, -RZ, R54.H1_H1 ;  /* 0x30000036ff367230 */ /* 0x000fe40000004100 */
[C---:B------:R-:W-:Y:S01]  /*13cd0*/  FMUL.FTZ R31, R6.reuse, R21 ;  /* 0x00000015061f7220 */ /* 0x040fe20000410000 */
[----:B------:R-:W-:Y:S02]  /*13ce0*/  HADD2.F32 R29, -RZ, R29.H1_H1 ;  /* 0x3000001dff1d7230 */ /* 0x000fe40000004100 */
[----:B------:R-:W-:Y:S01]  /*13cf0*/  FMUL.FTZ R43, R6, R7 ;  /* 0x00000007062b7220 */ /* 0x000fe20000410000 */
[----:B------:R-:W-:Y:S01]  /*13d00*/  HADD2.F32 R4, -RZ, R3.H0_H0 ;  /* 0x20000003ff047230 */ /* 0x000fe20000004100 */
[----:B------:R-:W-:Y:S01]  /*13d10*/  F2FP.F16.E4M3.UNPACK_B R14, R14.H1 ;  /* 0x0000000eff0e723e */ /* 0x000fe200030006ff */
[----:B------:R-:W-:-:S02]  /*13d20*/  HADD2.F32 R48, -RZ, R48.H1_H1 ;  /* 0x30000030ff307230 */ /* 0x000fc40000004100 */
[C---:B------:R-:W-:Y:S01]  /*13d30*/  FMUL.FTZ R20, R29.reuse, R54 ;  /* 0x000000361d147220 */ /* 0x040fe20000410000 */
[----:B------:R-:W-:Y:S02]  /*13d40*/  HADD2.F32 R3, -RZ, R3.H1_H1 ;  /* 0x30000003ff037230 */ /* 0x000fe40000004100 */
[C---:B------:R-:W-:Y:S01]  /*13d50*/  FFMA.FTZ R31, R4.reuse, R7, -R31 ;  /* 0x00000007041f7223 */ /* 0x040fe2000001081f */
[----:B------:R-:W-:Y:S01]  /*13d60*/  FFMA.FTZ R43, R4, R21, R43 ;  /* 0x00000015042b7223 */ /* 0x000fe2000001002b */
[-C--:B------:R-:W-:Y:S01]  /*13d70*/  FMUL.FTZ R29, R29, R48.reuse ;  /* 0x000000301d1d7220 */ /* 0x080fe20000410000 */
[----:B------:R-:W-:Y:S01]  /*13d80*/  F2FP.F16.E4M3.UNPACK_B R6, R49.H1 ;  /* 0x00000031ff06723e */ /* 0x000fe200030006ff */
[C---:B------:R-:W-:Y:S01]  /*13d90*/  FFMA.FTZ R48, R3.reuse, R48, -R20 ;  /* 0x0000003003307223 */ /* 0x040fe20000010814 */
[----:B------:R-:W-:Y:S02]  /*13da0*/  HADD2.F32 R20, -RZ, R12.H0_H0 ;  /* 0x2000000cff147230 */ /* 0x000fe40000004100 */
[----:B------:R-:W-:Y:S01]  /*13db0*/  FFMA.FTZ R54, R3, R54, R29 ;  /* 0x0000003603367223 */ /* 0x000fe2000001001d */
[----:B------:R-:W-:Y:S01]  /*13dc0*/  HADD2.F32 R4, -RZ, R42.H0_H0 ;  /* 0x2000002aff047230 */ /* 0x000fe20000004100 */
[----:B------:R-:W-:Y:S01]  /*13dd0*/  F2FP.F16.E4M3.UNPACK_B R61, R61 ;  /* 0x0000003dff3d723e */ /* 0x000fe200020006ff */
[--C-:B------:R-:W-:Y:S01]  /*13de0*/  HADD2.F32 R7, -RZ, R6.reuse.H0_H0 ;  /* 0x20000006ff077230 */ /* 0x100fe20000004100 */
[----:B------:R-:W-:Y:S01]  /*13df0*/  F2FP.F16.E4M3.UNPACK_B R49, R49 ;  /* 0x00000031ff31723e */ /* 0x000fe200020006ff */
[----:B------:R-:W-:-:S02]  /*13e00*/  HADD2.F32 R21, -RZ, R6.H1_H1 ;  /* 0x30000006ff157230 */ /* 0x000fc40000004100 */
[C---:B------:R-:W-:Y:S01]  /*13e10*/  FMUL.FTZ R6, R4.reuse, R20 ;  /* 0x0000001404067220 */ /* 0x040fe20000410000 */
[----:B------:R-:W-:Y:S02]  /*13e20*/  HADD2.F32 R3, -RZ, R14.H0_H0 ;  /* 0x2000000eff037230 */ /* 0x000fe40000004100 */
[-C--:B------:R-:W-:Y:S01]  /*13e30*/  FMUL.FTZ R4, R4, R7.reuse ;  /* 0x0000000704047220 */ /* 0x080fe20000410000 */
[----:B------:R-:W-:Y:S01]  /*13e40*/  HADD2.F32 R29, -RZ, R12.H1_H1 ;  /* 0x3000000cff1d7230 */ /* 0x000fe20000004100 */
[----:B------:R-:W-:Y:S01]  /*13e50*/  F2FP.SATFINITE.E4M3.F32.PACK_AB_MERGE_C R57, R57, R64, RZ ;  /* 0x000000403939723e */ /* 0x000fe200048070ff */
[----:B------:R-:W-:Y:S02]  /*13e60*/  HADD2.F32 R42, -RZ, R42.H1_H1 ;  /* 0x3000002aff2a7230 */ /* 0x000fe40000004100 */
[----:B------:R-:W-:Y:S01]  /*13e70*/  FFMA.FTZ R44, R3, R7, -R6 ;  /* 0x00000007032c7223 */ /* 0x000fe20000010806 */
[----:B------:R-:W-:Y:S01]  /*13e80*/  HADD2.F32 R14, -RZ, R14.H1_H1 ;  /* 0x3000000eff0e7230 */ /* 0x000fe20000004100 */
[----:B------:R-:W-:Y:S01]  /*13e90*/  F2FP.SATFINITE.E4M3.F32.PACK_AB_MERGE_C R52, R55, R52, RZ ;  /* 0x000000343734723e */ /* 0x000fe200048070ff */
[----:B------:R-:W-:-:S02]  /*13ea0*/  HADD2.F32 R12, -RZ, R49.H1_H1 ;  /* 0x30000031ff0c7230 */ /* 0x000fc40000004100 */
[C---:B------:R-:W-:Y:S01]  /*13eb0*/  FMUL.FTZ R7, R42.reuse, R29 ;  /* 0x0000001d2a077220 */ /* 0x040fe20000410000 */
[-C--:B------:R-:W-:Y:S01]  /*13ec0*/  FMUL.FTZ R6, R42, R21.reuse ;  /* 0x000000152a067220 */ /* 0x080fe20000410000 */
[----:B------:R-:W-:Y:S01]  /*13ed0*/  FFMA.FTZ R42, R3, R20, R4 ;  /* 0x00000014032a7223 */ /* 0x000fe20000010004 */
[----:B------:R-:W-:Y:S02]  /*13ee0*/  HADD2.F32 R4, -RZ, R33.H0_H0 ;  /* 0x20000021ff047230 */ /* 0x000fe40000004100 */
[C---:B------:R-:W-:Y:S01]  /*13ef0*/  FFMA.FTZ R53, R14.reuse, R21, -R7 ;  /* 0x000000150e357223 */ /* 0x040fe20000010807 */
[----:B------:R-:W-:Y:S01]  /*13f00*/  FFMA.FTZ R29, R14, R29, R6 ;  /* 0x0000001d0e1d7223 */ /* 0x000fe20000010006 */
[----:B------:R-:W-:Y:S01]  /*13f10*/  HADD2.F32 R7, -RZ, R61.H0_H0 ;  /* 0x2000003dff077230 */ /* 0x000fe20000004100 */
[----:B------:R-:W-:Y:S01]  /*13f20*/  F2FP.SATFINITE.E4M3.F32.PACK_AB_MERGE_C R5, R60, R5, R57 ;  /* 0x000000053c05723e */ /* 0x000fe20004807039 */
[----:B------:R-:W-:Y:S01]  /*13f30*/  HADD2.F32 R6, -RZ, R49.H0_H0 ;  /* 0x20000031ff067230 */ /* 0x000fe20000004100 */
[----:B------:R-:W-:Y:S01]  /*13f40*/  F2FP.SATFINITE.E4M3.F32.PACK_AB_MERGE_C R44, R53, R44, RZ ;  /* 0x0000002c352c723e */ /* 0x000fe200048070ff */
[----:B------:R-:W-:-:S02]  /*13f50*/  HADD2.F32 R14, -RZ, R61.H1_H1 ;  /* 0x3000003dff0e7230 */ /* 0x000fc40000004100 */
[CC--:B------:R-:W-:Y:S01]  /*13f60*/  FMUL.FTZ R20, R4.reuse, R7.reuse ;  /* 0x0000000704147220 */ /* 0x0c0fe20000410000 */
[----:B------:R-:W-:Y:S02]  /*13f70*/  HADD2.F32 R33, -RZ, R33.H1_H1 ;  /* 0x30000021ff217230 */ /* 0x000fe40000004100 */
        /* <DEDUP_REMOVED lines=20> */
[----:B------:R-:W-:Y:S02]  /*140c0*/  F2FP.SATFINITE.E4M3.F32.PACK_AB_MERGE_C R12, R54, R43, R12 ;  /* 0x0000002b360c723e */ /* 0x000fe4000480700c */
[----:B------:R-:W-:-:S05]  /*140d0*/  F2FP.SATFINITE.E4M3.F32.PACK_AB_MERGE_C R14, R14, R3, R29 ;  /* 0x000000030e0e723e */ /* 0x000fca000480701d */
[----:B------:R2:W-:Y:S02]  /*140e0*/  STS.128 [R0+0x20400], R12 ;  /* 0x0204000c00007388 */ /* 0x0005e40000000c00 */
.L_x_3098:
[----:B------:R-:W-:Y:S05]  /*140f0*/  BSYNC B1 ;  /* 0x0000000000017941 */ /* 0x000fea0003800000 */
.L_x_3097:
[----:B------:R-:W-:Y:S04]  /*14100*/  BSSY B1, `(.L_x_3099) ;  /* 0x0000105000017945 */ /* 0x000fe80003800000 */
[----:B------:R-:W-:Y:S05]  /*14110*/  @P1 BRA `(.L_x_3100) ;  /* 0x00000010000c1947 */ /* 0x000fea0003800000 */
[----:B-12---:R-:W2:Y:S04]  /*14120*/  LDL R15, [R1+0x18] ;  /* 0x00001800010f7983 */ /* 0x006ea80000100800 */
[----:B------:R-:W3:Y:S01]  /*14130*/  LDL R65, [R1+0x3c] ;  /* 0x00003c0001417983 */ /* 0x000ee20000100800 */
[----:B-----5:R-:W-:Y:S01]  /*14140*/  LEA.HI R7, R59, R58, RZ, 0x1c ;  /* 0x0000003a3b077211 */ /* 0x020fe200078fe0ff */
[----:B------:R-:W-:Y:S01]  /*14150*/  IMAD.SHL.U32 R56, R56, 0x80, RZ ;  /* 0x0000008038387824 */ /* 0x000fe200078e00ff */
[----:B------:R-:W-:Y:S02]  /*14160*/  SHF.R.U32.HI R0, RZ, 0x8, R34 ;  /* 0x00000008ff007819 */ /* 0x000fe40000011622 */
[----:B------:R-:W-:Y:S01]  /*14170*/  SHF.R.S32.HI R14, RZ, 0x1f, R7 ;  /* 0x0000001fff0e7819 */ /* 0x000fe20000011407 */
[----:B------:R-:W-:Y:S01]  /*14180*/  IMAD.SHL.U32 R12, R7, 0x10, RZ ;  /* 0x00000010070c7824 */ /* 0x000fe200078e00ff */
[----:B------:R-:W-:-:S02]  /*14190*/  LOP3.LUT R4, R34, 0xff, RZ, 0xc0, !PT ;  /* 0x000000ff22047812 */ /* 0x000fc400078ec0ff */
[----:B0-----:R-:W-:Y:S02]  /*141a0*/  LOP3.LUT R13, R56, 0x380, RZ, 0xc0, !PT ;  /* 0x00000380380d7812 */ /* 0x001fe400078ec0ff */
[----:B------:R-:W-:Y:S02]  /*141b0*/  LOP3.LUT R3, R0, 0xff, RZ, 0xc0, !PT ;  /* 0x000000ff00037812 */ /* 0x000fe400078ec0ff */
[----:B------:R-:W-:Y:S02]  /*141c0*/  LEA.HI R14, R14, R7, RZ, 0x3 ;  /* 0x000000070e0e7211 */ /* 0x000fe400078f18ff */
[----:B------:R-:W-:Y:S02]  /*141d0*/  SHF.R.U32.HI R5, RZ, 0x8, R35 ;  /* 0x00000008ff057819 */ /* 0x000fe40000011623 */
[----:B------:R-:W-:Y:S01]  /*141e0*/  LOP3.LUT R0, R13, 0x70, R12, 0xf8, !PT ;  /* 0x000000700d007812 */ /* 0x000fe200078ef80c */
[----:B------:R-:W-:Y:S01]  /*141f0*/  IMAD.SHL.U32 R14, R14, 0x800, RZ ;  /* 0x000008000e0e7824 */ /* 0x000fe200078e00ff */
[----:B------:R-:W-:-:S02]  /*14200*/  PRMT R20, R3, 0x7604, R4 ;  /* 0x0000760403147816 */ /* 0x000fc40000000004 */
[----:B------:R-:W-:Y:S02]  /*14210*/  LOP3.LUT R6, R35, 0xff, RZ, 0xc0, !PT ;  /* 0x000000ff23067812 */ /* 0x000fe400078ec0ff */
[----:B------:R-:W-:Y:S02]  /*14220*/  LOP3.LUT R5, R5, 0xff, RZ, 0xc0, !PT ;  /* 0x000000ff05057812 */ /* 0x000fe400078ec0ff */
[----:B------:R-:W-:Y:S02]  /*14230*/  SHF.R.U32.HI R13, RZ, 0x3, R13 ;  /* 0x00000003ff0d7819 */ /* 0x000fe4000001160d */
[----:B------:R-:W-:Y:S02]  /*14240*/  SHF.R.U32.HI R3, RZ, 0x8, R36 ;  /* 0x00000008ff037819 */ /* 0x000fe40000011624 */
[----:B------:R-:W-:Y:S02]  /*14250*/  PRMT R28, R5, 0x7604, R6 ;  /* 0x00007604051c7816 */ /* 0x000fe40000000006 */
[----:B------:R-:W-:-:S02]  /*14260*/  LOP3.LUT R0, R0, R13, RZ, 0x3c, !PT ;  /* 0x0000000d00007212 */ /* 0x000fc400078e3cff */
[----:B------:R-:W-:Y:S02]  /*14270*/  LOP3.LUT R4, R36, 0xff, RZ, 0xc0, !PT ;  /* 0x000000ff24047812 */ /* 0x000fe400078ec0ff */
[----:B------:R-:W-:Y:S02]  /*14280*/  LOP3.LUT R3, R3, 0xff, RZ, 0xc0, !PT ;  /* 0x000000ff03037812 */ /* 0x000fe400078ec0ff */
[----:B------:R-:W-:Y:S02]  /*14290*/  SHF.R.U32.HI R5, RZ, 0x8, R37 ;  /* 0x00000008ff057819 */ /* 0x000fe40000011625 */
[----:B------:R-:W-:Y:S02]  /*142a0*/  LOP3.LUT R13, R14, 0xffffc000, RZ, 0xc0, !PT ;  /* 0xffffc0000e0d7812 */ /* 0x000fe400078ec0ff */
[----:B------:R-:W-:Y:S02]  /*142b0*/  PRMT R30, R3, 0x7604, R4 ;  /* 0x00007604031e7816 */ /* 0x000fe40000000004 */
[----:B------:R-:W-:-:S02]  /*142c0*/  LOP3.LUT R6, R37, 0xff, RZ, 0xc0, !PT ;  /* 0x000000ff25067812 */ /* 0x000fc400078ec0ff */
[----:B------:R-:W-:Y:S02]  /*142d0*/  SHF.R.U32.HI R7, RZ, 0x8, R38 ;  /* 0x00000008ff077819 */ /* 0x000fe40000011626 */
[----:B------:R-:W-:Y:S02]  /*142e0*/  LOP3.LUT R5, R5, 0xff, RZ, 0xc0, !PT ;  /* 0x000000ff05057812 */ /* 0x000fe400078ec0ff */
[----:B------:R-:W-:Y:S02]  /*142f0*/  LOP3.LUT R12, R38, 0xff, RZ, 0xc0, !PT ;  /* 0x000000ff260c7812 */ /* 0x000fe400078ec0ff */
[----:B------:R-:W-:Y:S02]  /*14300*/  LOP3.LUT R7, R7, 0xff, RZ, 0xc0, !PT ;  /* 0x000000ff07077812 */ /* 0x000fe400078ec0ff */
[----:B------:R-:W-:Y:S02]  /*14310*/  PRMT R32, R5, 0x7604, R6 ;  /* 0x0000760405207816 */ /* 0x000fe40000000006 */
[----:B------:R-:W-:-:S02]  /*14320*/  LOP3.LUT R5, R39, 0xff, RZ, 0xc0, !PT ;  /* 0x000000ff27057812 */ /* 0x000fc400078ec0ff */
[----:B------:R-:W-:Y:S02]  /*14330*/  SHF.R.U32.HI R4, RZ, 0x8, R40 ;  /* 0x00000008ff047819 */ /* 0x000fe40000011628 */
[----:B------:R-:W-:Y:S02]  /*14340*/  SHF.R.U32.HI R6, RZ, 0x8, R41 ;  /* 0x00000008ff067819 */ /* 0x000fe40000011629 */
[----:B------:R-:W-:Y:S02]  /*14350*/  PRMT R33, R7, 0x7604, R12 ;  /* 0x0000760407217816 */ /* 0x000fe4000000000c */
        /* <DEDUP_REMOVED lines=8> */
[----:B------:R-:W-:-:S02]  /*143e0*/  LOP3.LUT R21, R21, 0xff, RZ, 0xc0, !PT ;  /* 0x000000ff15157812 */ /* 0x000fc400078ec0ff */
[----:B------:R-:W-:Y:S02]  /*143f0*/  SHF.R.U32.HI R31, RZ, 0x10, R37 ;  /* 0x00000010ff1f7819 */ /* 0x000fe40000011625 */
[----:B------:R-:W-:Y:S02]  /*14400*/  PRMT R21, R21, 0x7054, R28 ;  /* 0x0000705415157816 */ /* 0x000fe4000000001c */
[----:B------:R-:W-:Y:S02]  /*14410*/  SHF.R.U32.HI R28, RZ, 0x10, R39 ;  /* 0x00000010ff1c7819 */ /* 0x000fe40000011627 */
[----:B------:R-:W-:Y:S02]  /*14420*/  LOP3.LUT R29, R29, 0xff, RZ, 0xc0, !PT ;  /* 0x000000ff1d1d7812 */ /* 0x000fe400078ec0ff */
[----:B------:R-:W-:Y:S02]  /*14430*/  LOP3.LUT R31, R31, 0xff, RZ, 0xc0, !PT ;  /* 0x000000ff1f1f7812 */ /* 0x000fe400078ec0ff */
[----:B------:R-:W-:-:S02]  /*14440*/  LOP3.LUT R28, R28, 0xff, RZ, 0xc0, !PT ;  /* 0x000000ff1c1c7812 */ /* 0x000fc400078ec0ff */
[----:B------:R-:W-:Y:S02]  /*14450*/  PRMT R29, R29, 0x7054, R30 ;  /* 0x000070541d1d7816 */ /* 0x000fe4000000001e */
[----:B------:R-:W-:Y:S02]  /*14460*/  SHF.R.U32.HI R30, RZ, 0x10, R40 ;  /* 0x00000010ff1e7819 */ /* 0x000fe40000011628 */
[----:B------:R-:W-:Y:S02]  /*14470*/  PRMT R31, R31, 0x7054, R32 ;  /* 0x000070541f1f7816 */ /* 0x000fe40000000020 */
[----:B------:R-:W-:Y:S02]  /*14480*/  SHF.R.U32.HI R32, RZ, 0x10, R41 ;  /* 0x00000010ff207819 */ /* 0x000fe40000011629 */
[----:B------:R-:W-:Y:S02]  /*14490*/  LOP3.LUT R30, R30, 0xff, RZ, 0xc0, !PT ;  /* 0x000000ff1e1e7812 */ /* 0x000fe400078ec0ff */
[----:B------:R-:W-:-:S02]  /*144a0*/  LOP3.LUT R32, R32, 0xff, RZ, 0xc0, !PT ;  /* 0x000000ff20207812 */ /* 0x000fc400078ec0ff */
[----:B------:R-:W-:Y:S02]  /*144b0*/  PRMT R49, R30, 0x7054, R45 ;  /* 0x000070541e317816 */ /* 0x000fe4000000002d */
[----:B------:R-:W-:Y:S02]  /*144c0*/  LOP3.LUT R44, R29, 0xff000000, R36, 0xf8, !PT ;  /* 0xff0000001d2c7812 */ /* 0x000fe400078ef824 */
[----:B------:R-:W-:Y:S02]  /*144d0*/  PRMT R53, R32, 0x7054, R53 ;  /* 0x0000705420357816 */ /* 0x000fe40000000035 */
[----:B------:R-:W-:Y:S02]  /*144e0*/  LOP3.LUT R45, R31, 0xff000000, R37, 0xf8, !PT ;  /* 0xff0000001f2d7812 */ /* 0x000fe400078ef825 */
[----:B------:R-:W-:Y:S02]  /*144f0*/  LOP3.LUT R53, R53, 0xff000000, R41, 0xf8, !PT ;  /* 0xff00000035357812 */ /* 0x000fe400078ef829 */
[----:B------:R-:W-:-:S02]  /*14500*/  LOP3.LUT R40, R49, 0xff000000, R40, 0xf8, !PT ;  /* 0xff00000031287812 */ /* 0x000fc400078ef828 */
[----:B--2---:R-:W-:Y:S02]  /*14510*/  IADD3 R3, R0, R13, R15 ;  /* 0x0000000d00037210 */ /* 0x004fe40007ffe00f */
[----:B------:R-:W-:Y:S01]  /*14520*/  SHF.R.U32.HI R0, RZ, 0x8, R39 ;  /* 0x00000008ff007819 */ /* 0x000fe20000011627 */
[----:B---3--:R-:W0:Y:S03]  /*14530*/  LDS.128 R12, [R65+0x20400] ;  /* 0x02040000410c7984 */ /* 0x008e260000000c00 */
[----:B------:R-:W-:-:S04]  /*14540*/  LOP3.LUT R0, R0, 0xff, RZ, 0xc0, !PT ;  /* 0x000000ff00007812 */ /* 0x000fc800078ec0ff */
[----:B------:R-:W-:Y:S01]  /*14550*/  PRMT R43, R0, 0x7604, R5 ;  /* 0x00007604002b7816 */ /* 0x000fe20000000005 */
[----:B------:R-:W-:Y:S01]  /*14560*/  IMAD.IADD R0, R22, 0x1, R3 ;  /* 0x0000000116007824 */ /* 0x000fe200078e0203 */
[----:B------:R-:W-:Y:S02]  /*14570*/  SHF.R.U32.HI R3, RZ, 0x10, R34 ;  /* 0x00000010ff037819 */ /* 0x000fe40000011622 */
[----:B------:R-:W-:Y:S02]  /*14580*/  PRMT R47, R28, 0x7054, R43 ;  /* 0x000070541c2f7816 */ /* 0x000fe4000000002b */
[----:B------:R-:W1:Y:S01]  /*14590*/  LDS.128 R4, [R0+0x20400] ;  /* 0x0204000000047984 */ /* 0x000e620000000c00 */
[----:B------:R-:W-:Y:S02]  /*145a0*/  LOP3.LUT R3, R3, 0xff, RZ, 0xc0, !PT ;  /* 0x000000ff03037812 */ /* 0x000fe400078ec0ff */
[----:B------:R-:W-:Y:S02]  /*145b0*/  LOP3.LUT R43, R21, 0xff000000, R35, 0xf8, !PT ;  /* 0xff000000152b7812 */ /* 0x000fe400078ef823 */
[----:B------:R-:W-:-:S02]  /*145c0*/  PRMT R3, R3, 0x7054, R20 ;  /* 0x0000705403037816 */ /* 0x000fc40000000014 */
[----:B------:R-:W-:Y:S02]  /*145d0*/  SHF.R.U32.HI R20, RZ, 0x10, R38 ;  /* 0x00000010ff147819 */ /* 0x000fe40000011626 */
[----:B------:R-:W-:Y:S02]  /*145e0*/  LOP3.LUT R47, R47, 0xff000000, R39, 0xf8, !PT ;  /* 0xff0000002f2f7812 */ /* 0x000fe400078ef827 */
[----:B------:R-:W-:Y:S02]  /*145f0*/  LOP3.LUT R20, R20, 0xff, RZ, 0xc0, !PT ;  /* 0x000000ff14147812 */ /* 0x000fe400078ec0ff */
[----:B------:R-:W-:Y:S02]  /*14600*/  F2FP.F16.E4M3.UNPACK_B R36, R43 ;  /* 0x0000002bff24723e */ /* 0x000fe400020006ff */
[-C--:B------:R-:W-:Y:S02]  /*14610*/  F2FP.F16.E4M3.UNPACK_B R39, R47.reuse ;  /* 0x0000002fff27723e */ /* 0x080fe400020006ff */
[----:B------:R-:W-:Y:S01]  /*14620*/  PRMT R33, R20, 0x7054, R33 ;  /* 0x0000705414217816 */ /* 0x000fe20000000021 */
[----:B------:R-:W-:Y:S01]  /*14630*/  HADD2.F32 R37, -RZ, R36.H0_H0 ;  /* 0x20000024ff257230 */ /* 0x000fe20000004100 */
[----:B------:R-:W-:Y:S01]  /*14640*/  LOP3.LUT R42, R3, 0xff000000, R34, 0xf8, !PT ;  /* 0xff000000032a7812 */ /* 0x000fe200078ef822 */
[----:B------:R-:W-:Y:S01]  /*14650*/  HADD2.F32 R41, -RZ, R39.H0_H0 ;  /* 0x20000027ff297230 */ /* 0x000fe20000004100 */
[----:B------:R-:W-:-:S02]  /*14660*/  F2FP.F16.E4M3.UNPACK_B R47, R47.H1 ;  /* 0x0000002fff2f723e */ /* 0x000fc400030006ff */
[----:B------:R-:W-:Y:S02]  /*14670*/  F2FP.F16.E4M3.UNPACK_B R43, R43.H1 ;  /* 0x0000002bff2b723e */ /* 0x000fe400030006ff */
[----:B------:R-:W-:Y:S02]  /*14680*/  LOP3.LUT R38, R33, 0xff000000, R38, 0xf8, !PT ;  /* 0xff00000021267812 */ /* 0x000fe400078ef826 */
[----:B0-----:R-:W-:Y:S02]  /*14690*/  F2FP.F16.E4M3.UNPACK_B R20, R13 ;  /* 0x0000000dff14723e */ /* 0x001fe400020006ff */
[-C--:B------:R-:W-:Y:S02]  /*146a0*/  F2FP.F16.E4M3.UNPACK_B R28, R15.reuse ;  /* 0x0000000fff1c723e */ /* 0x080fe400020006ff */
[----:B------:R-:W-:Y:S02]  /*146b0*/  F2FP.F16.E4M3.UNPACK_B R29, R15.H1 ;  /* 0x0000000fff1d723e */ /* 0x000fe400030006ff */
[----:B------:R-:W-:-:S02]  /*146c0*/  F2FP.F16.E4M3.UNPACK_B R15, R14 ;  /* 0x0000000eff0f723e */ /* 0x000fc400020006ff */
[----:B------:R-:W-:Y:S01]  /*146d0*/  F2FP.F16.E4M3.UNPACK_B R21, R14.H1 ;  /* 0x0000000eff15723e */ /* 0x000fe200030006ff */
[--C-:B------:R-:W-:Y:S01]  /*146e0*/  HADD2.F32 R14, -RZ, R20.reuse.H0_H0 ;  /* 0x20000014ff0e7230 */ /* 0x100fe20000004100 */
[----:B------:R-:W-:Y:S01]  /*146f0*/  F2FP.F16.E4M3.UNPACK_B R13, R13.H1 ;  /* 0x0000000dff0d723e */ /* 0x000fe200030006ff */
[----:B------:R-:W-:Y:S01]  /*14700*/  HADD2.F32 R20, -RZ, R20.H1_H1 ;  /* 0x30000014ff147230 */ /* 0x000fe20000004100 */
[-C--:B-1----:R-:W-:Y:S02]  /*14710*/  F2FP.F16.E4M3.UNPACK_B R30, R5.reuse ;  /* 0x00000005ff1e723e */ /* 0x082fe400020006ff */
[----:B------:R-:W-:Y:S02]  /*14720*/  F2FP.F16.E4M3.UNPACK_B R31, R5.H1 ;  /* 0x00000005ff1f723e */ /* 0x000fe400030006ff */
[-C--:B------:R-:W-:Y:S01]  /*14730*/  F2FP.F16.E4M3.UNPACK_B R34, R7.reuse ;  /* 0x00000007ff22723e */ /* 0x080fe200020006ff */
[--C-:B------:R-:W-:Y:S01]  /*14740*/  HADD2.F32 R32, -RZ, R30.reuse.H0_H0 ;  /* 0x2000001eff207230 */ /* 0x100fe20000004100 */
[----:B------:R-:W-:Y:S01]  /*14750*/  F2FP.F16.E4M3.UNPACK_B R35, R7.H1 ;  /* 0x00000007ff23723e */ /* 0x000fe200030006ff */
[----:B------:R-:W-:Y:S01]  /*14760*/  HADD2.F32 R30, -RZ, R30.H1_H1 ;  /* 0x3000001eff1e7230 */ /* 0x000fe20000004100 */
[----:B------:R-:W-:-:S02]  /*14770*/  F2FP.F16.E4M3.UNPACK_B R5, R4 ;  /* 0x00000004ff05723e */ /* 0x000fc400020006ff */
[----:B------:R-:W-:Y:S01]  /*14780*/  F2FP.F16.E4M3.UNPACK_B R7, R4.H1 ;  /* 0x00000004ff07723e */ /* 0x000fe200030006ff */
[C---:B------:R-:W-:Y:S01]  /*14790*/  FMUL.FTZ R4, R32.reuse, R37 ;  /* 0x0000002520047220 */ /* 0x040fe20000410000 */
[-C--:B------:R-:W-:Y:S01]  /*147a0*/  FMUL.FTZ R49, R32, R41.reuse ;  /* 0x0000002920317220 */ /* 0x080fe20000410000 */
[-C--:B------:R-:W-:Y:S02]  /*147b0*/  F2FP.F16.E4M3.UNPACK_B R32, R6.reuse ;  /* 0x00000006ff20723e */ /* 0x080fe400020006ff */
[C---:B------:R-:W-:Y:S01]  /*147c0*/  FFMA.FTZ R48, R14.reuse, R41, R4 ;  /* 0x000000290e307223 */ /* 0x040fe20000010004 */
[----:B------:R-:W-:Y:S01]  /*147d0*/  FFMA.FTZ R46, R14, R37, -R49 ;  /* 0x000000250e2e7223 */ /* 0x000fe20000010831 */
[----:B------:R-:W-:Y:S01]  /*147e0*/  HADD2.F32 R41, -RZ, R39.H1_H1 ;  /* 0x30000027ff297230 */ /* 0x000fe20000004100 */
[----:B------:R-:W-:Y:S01]  /*147f0*/  F2FP.F16.E4M3.UNPACK_B R33, R6.H1 ;  /* 0x00000006ff21723e */ /* 0x000fe200030006ff */
[----:B------:R-:W-:Y:S01]  /*14800*/  HADD2.F32 R37, -RZ, R36.H1_H1 ;  /* 0x30000024ff257230 */ /* 0x000fe20000004100 */
[----:B------:R-:W-:Y:S01]  /*14810*/  F2FP.F16.E4M3.UNPACK_B R36, R53 ;  /* 0x00000035ff24723e */ /* 0x000fe200020006ff */
[----:B------:R-:W-:-:S02]  /*14820*/  HADD2.F32 R49, -RZ, R47.H0_H0 ;  /* 0x2000002fff317230 */ /* 0x000fc40000004100 */
[C---:B------:R-:W-:Y:S01]  /*14830*/  FMUL.FTZ R55, R30.reuse, R41 ;  /* 0x000000291e377220 */ /* 0x040fe20000410000 */
[----:B------:R-:W-:Y:S02]  /*14840*/  HADD2.F32 R6, -RZ, R31.H0_H0 ;  /* 0x2000001fff067230 */ /* 0x000fe40000004100 */
[-C--:B------:R-:W-:Y:S01]  /*14850*/  FMUL.FTZ R30, R30, R37.reuse ;  /* 0x000000251e1e7220 */ /* 0x080fe20000410000 */
[----:B------:R-:W-:Y:S02]  /*14860*/  HADD2.F32 R39, -RZ, R43.H0_H0 ;  /* 0x2000002bff277230 */ /* 0x000fe40000004100 */
[----:B------:R-:W-:Y:S01]  /*14870*/  FFMA.FTZ R55, R20, R37, -R55 ;  /* 0x0000002514377223 */ /* 0x000fe20000010837 */
[----:B------:R-:W-:Y:S02]  /*14880*/  HADD2.F32 R4, -RZ, R13.H0_H0 ;  /* 0x2000000dff047230 */ /* 0x000fe40000004100 */
[----:B------:R-:W-:Y:S01]  /*14890*/  FMUL.FTZ R57, R6, R49 ;  /* 0x0000003106397220 */ /* 0x000fe20000410000 */
[----:B------:R-:W-:Y:S01]  /*148a0*/  FFMA.FTZ R41, R20, R41, R30 ;  /* 0x0000002914297223 */ /* 0x000fe2000001001e */
[----:B------:R-:W-:Y:S01]  /*148b0*/  FMUL.FTZ R6, R6, R39 ;  /* 0x0000002706067220 */ /* 0x000fe20000410000 */
[----:B------:R-:W-:Y:S01]  /*148c0*/  F2FP.F16.E4M3.UNPACK_B R20, R45 ;  /* 0x0000002dff14723e */ /* 0x000fe200020006ff */
[----:B------:R-:W-:Y:S01]  /*148d0*/  FFMA.FTZ R57, R4, R39, -R57 ;  /* 0x0000002704397223 */ /* 0x000fe20000010839 */
[----:B------:R-:W-:-:S02]  /*148e0*/  HADD2.F32 R39, -RZ, R36.H0_H0 ;  /* 0x20000024ff277230 */ /* 0x000fc40000004100 */
[----:B------:R-:W-:Y:S01]  /*148f0*/  FFMA.FTZ R49, R4, R49, R6 ;  /* 0x0000003104317223 */ /* 0x000fe20000010006 */
[----:B------:R-:W-:Y:S01]  /*14900*/  HADD2.F32 R6, -RZ, R34.H0_H0 ;  /* 0x20000022ff067230 */ /* 0x000fe20000004100 */
[----:B------:R-:W-:Y:S01]  /*14910*/  F2FP.F16.E4M3.UNPACK_B R53, R53.H1 ;  /* 0x00000035ff35723e */ /* 0x000fe200030006ff */
[----:B------:R-:W-:Y:S01]  /*14920*/  HADD2.F32 R30, -RZ, R47.H1_H1 ;  /* 0x3000002fff1e7230 */ /* 0x000fe20000004100 */
[----:B------:R-:W-:Y:S01]  /*14930*/  F2FP.F16.E4M3.UNPACK_B R45, R45.H1 ;  /* 0x0000002dff2d723e */ /* 0x000fe200030006ff */
[----:B------:R-:W-:Y:S01]  /*14940*/  HADD2.F32 R31, -RZ, R31.H1_H1 ;  /* 0x3000001fff1f7230 */ /* 0x000fe20000004100 */
[----:B------:R-:W-:Y:S01]  /*14950*/  F2FP.F16.E4M3.UNPACK_B R3, R12 ;  /* 0x0000000cff03723e */ /* 0x000fe200020006ff */
[----:B------:R-:W-:Y:S02]  /*14960*/  HADD2.F32 R14, -RZ, R43.H1_H1 ;  /* 0x3000002bff0e7230 */ /* 0x000fe40000004100 */
[----:B------:R-:W-:Y:S01]  /*14970*/  FMUL.FTZ R43, R6, R39 ;  /* 0x00000027062b7220 */ /* 0x000fe20000410000 */
[----:B------:R-:W-:-:S02]  /*14980*/  HADD2.F32 R37, -RZ, R20.H0_H0 ;  /* 0x20000014ff257230 */ /* 0x000fc40000004100 */
[C---:B------:R-:W-:Y:S01]  /*14990*/  FMUL.FTZ R52, R31.reuse, R30 ;  /* 0x0000001e1f347220 */ /* 0x040fe20000410000 */
[----:B------:R-:W-:Y:S02]  /*149a0*/  HADD2.F32 R4, -RZ, R28.H0_H0 ;  /* 0x2000001cff047230 */ /* 0x000fe40000004100 */
[----:B------:R-:W-:Y:S01]  /*149b0*/  FMUL.FTZ R31, R31, R14 ;  /* 0x0000000e1f1f7220 */ /* 0x000fe20000410000 */
[----:B------:R-:W-:Y:S02]  /*149c0*/  HADD2.F32 R13, -RZ, R13.H1_H1 ;  /* 0x3000000dff0d7230 */ /* 0x000fe40000004100 */
[-C--:B------:R-:W-:Y:S01]  /*149d0*/  FMUL.FTZ R6, R6, R37.reuse ;  /* 0x0000002506067220 */ /* 0x080fe20000410000 */
[----:B------:R-:W-:Y:S02]  /*149e0*/  HADD2.F32 R34, -RZ, R34.H1_H1 ;  /* 0x30000022ff227230 */ /* 0x000fe40000004100 */
[----:B------:R-:W-:Y:S01]  /*149f0*/  FFMA.FTZ R43, R4, R37, -R43 ;  /* 0x00000025042b7223 */ /* 0x000fe2000001082b */
[----:B------:R-:W-:-:S02]  /*14a00*/  HADD2.F32 R37, -RZ, R36.H1_H1 ;  /* 0x30000024ff257230 */ /* 0x000fc40000004100 */
[C---:B------:R-:W-:Y:S01]  /*14a10*/  FFMA.FTZ R52, R13.reuse, R14, -R52 ;  /* 0x0000000e0d347223 */ /* 0x040fe20000010834 */
[----:B------:R-:W-:Y:S01]  /*14a20*/  FFMA.FTZ R54, R13, R30, R31 ;  /* 0x0000001e0d367223 */ /* 0x000fe2000001001f */
[----:B------:R-:W-:Y:S01]  /*14a30*/  FFMA.FTZ R47, R4, R39, R6 ;  /* 0x00000027042f7223 */ /* 0x000fe20000010006 */
[----:B------:R-:W-:Y:S02]  /*14a40*/  HADD2.F32 R13, -RZ, R20.H1_H1 ;  /* 0x30000014ff0d7230 */ /* 0x000fe40000004100 */
[C---:B------:R-:W-:Y:S01]  /*14a50*/  FMUL.FTZ R61, R34.reuse, R37 ;  /* 0x00000025223d7220 */ /* 0x040fe20000410000 */
[----:B------:R-:W-:Y:S01]  /*14a60*/  HADD2.F32 R39, -RZ, R53.H0_H0 ;  /* 0x20000035ff277230 */ /* 0x000fe20000004100 */
[----:B------:R-:W-:Y:S01]  /*14a70*/  F2FP.F16.E4M3.UNPACK_B R20, R38.H1 ;  /* 0x00000026ff14723e */ /* 0x000fe200030006ff */
[----:B------:R-:W-:Y:S02]  /*14a80*/  HADD2.F32 R6, -RZ, R35.H0_H0 ;  /* 0x20000023ff067230 */ /* 0x000fe40000004100 */
[----:B------:R-:W-:Y:S01]  /*14a90*/  FMUL.FTZ R34, R34, R13 ;  /* 0x0000000d22227220 */ /* 0x000fe20000410000 */
[----:B------:R-:W-:Y:S01]  /*14aa0*/  HADD2.F32 R31, -RZ, R45.H0_H0 ;  /* 0x2000002dff1f7230 */ /* 0x000fe20000004100 */
[----:B------:R-:W-:Y:S01]  /*14ab0*/  F2FP.F16.E4M3.UNPACK_B R12, R12.H1 ;  /* 0x0000000cff0c723e */ /* 0x000fe200030006ff */
[----:B------:R-:W-:-:S02]  /*14ac0*/  HADD2.F32 R28, -RZ, R28.H1_H1 ;  /* 0x3000001cff1c7230 */ /* 0x000fc40000004100 */
[C---:B------:R-:W-:Y:S01]  /*14ad0*/  FMUL.FTZ R63, R6.reuse, R39 ;  /* 0x00000027063f7220 */ /* 0x040fe20000410000 */
[----:B------:R-:W-:Y:S02]  /*14ae0*/  HADD2.F32 R4, -RZ, R29.H0_H0 ;  /* 0x2000001dff047230 */ /* 0x000fe40000004100 */
[----:B------:R-:W-:Y:S01]  /*14af0*/  FMUL.FTZ R6, R6, R31 ;  /* 0x0000001f06067220 */ /* 0x000fe20000410000 */
[----:B------:R-:W-:Y:S02]  /*14b00*/  HADD2.F32 R14, -RZ, R45.H1_H1 ;  /* 0x3000002dff0e7230 */ /* 0x000fe40000004100 */
[C---:B------:R-:W-:Y:S01]  /*14b10*/  FFMA.FTZ R56, R28.reuse, R13, -R61 ;  /* 0x0000000d1c387223 */ /* 0x040fe2000001083d */
[----:B------:R-:W-:Y:S01]  /*14b20*/  F2FP.F16.E4M3.UNPACK_B R13, R42.H1 ;  /* 0x0000002aff0d723e */ /* 0x000fe200030006ff */
[----:B------:R-:W-:Y:S01]  /*14b30*/  FFMA.FTZ R60, R28, R37, R34 ;  /* 0x000000251c3c7223 */ /* 0x000fe20000010022 */
        /* <DEDUP_REMOVED lines=20> */
[----:B------:R-:W-:Y:S01]  /*14c80*/  FMUL.FTZ R31, R7, R20 ;  /* 0x00000014071f7220 */ /* 0x000fe20000410000 */
[----:B------:R-:W-:Y:S02]  /*14c90*/  HADD2.F32 R12, -RZ, R12.H1_H1 ;  /* 0x3000000cff0c7230 */ /* 0x000fe40000004100 */
[C---:B------:R-:W-:Y:S01]  /*14ca0*/  FFMA.FTZ R62, R29.reuse, R14, -R30 ;  /* 0x0000000e1d3e7223 */ /* 0x040fe2000001081e */
[----:B------:R-:W-:Y:S01]  /*14cb0*/  FFMA.FTZ R64, R29, R28, R39 ;  /* 0x0000001c1d407223 */ /* 0x000fe20000010027 */
[-C--:B------:R-:W-:Y:S01]  /*14cc0*/  FMUL.FTZ R7, R7, R13.reuse ;  /* 0x0000000d07077220 */ /* 0x080fe20000410000 */
[----:B------:R-:W-:Y:S02]  /*14cd0*/  HADD2.F32 R29, -RZ, R38.H0_H0 ;  /* 0x20000026ff1d7230 */ /* 0x000fe40000004100 */
[C---:B------:R-:W-:Y:S01]  /*14ce0*/  FFMA.FTZ R28, R12.reuse, R13, -R31 ;  /* 0x0000000d0c1c7223 */ /* 0x040fe2000001081f */
[----:B------:R-:W-:Y:S02]  /*14cf0*/  HADD2.F32 R6, -RZ, R5.H0_H0 ;  /* 0x20000005ff067230 */ /* 0x000fe40000004100 */
[----:B------:R-:W-:Y:S01]  /*14d00*/  FFMA.FTZ R30, R12, R20, R7 ;  /* 0x000000140c1e7223 */ /* 0x000fe20000010007 */
[----:B------:R-:W-:-:S02]  /*14d10*/  HADD2.F32 R7, -RZ, R42.H0_H0 ;  /* 0x2000002aff077230 */ /* 0x000fc40000004100 */
[----:B------:R-:W-:Y:S02]  /*14d20*/  HADD2.F32 R4, -RZ, R3.H0_H0 ;  /* 0x20000003ff047230 */ /* 0x000fe40000004100 */
[C---:B------:R-:W-:Y:S01]  /*14d30*/  FMUL.FTZ R13, R6.reuse, R29 ;  /* 0x0000001d060d7220 */ /* 0x040fe20000410000 */
[----:B------:R-:W-:Y:S02]  /*14d40*/  HADD2.F32 R38, -RZ, R38.H1_H1 ;  /* 0x30000026ff267230 */ /* 0x000fe40000004100 */
[-C--:B------:R-:W-:Y:S01]  /*14d50*/  FMUL.FTZ R31, R6, R7.reuse ;  /* 0x00000007061f7220 */ /* 0x080fe20000410000 */
[----:B------:R-:W-:Y:S02]  /*14d60*/  HADD2.F32 R5, -RZ, R5.H1_H1 ;  /* 0x30000005ff057230 */ /* 0x000fe40000004100 */
[----:B------:R-:W-:Y:S01]  /*14d70*/  FFMA.FTZ R20, R4, R7, -R13 ;  /* 0x0000000704147223 */ /* 0x000fe2000001080d */
[----:B------:R-:W-:Y:S01]  /*14d80*/  HADD2.F32 R42, -RZ, R42.H1_H1 ;  /* 0x3000002aff2a7230 */ /* 0x000fe20000004100 */
[----:B------:R-:W-:Y:S01]  /*14d90*/  F2FP.F16.E4M3.UNPACK_B R7, R40.H1 ;  /* 0x00000028ff07723e */ /* 0x000fe200030006ff */
[----:B------:R-:W-:-:S02]  /*14da0*/  HADD2.F32 R3, -RZ, R3.H1_H1 ;  /* 0x30000003ff037230 */ /* 0x000fc40000004100 */
[C---:B------:R-:W-:Y:S01]  /*14db0*/  FMUL.FTZ R12, R5.reuse, R38 ;  /* 0x00000026050c7220 */ /* 0x040fe20000410000 */
[----:B------:R-:W-:Y:S01]  /*14dc0*/  FFMA.FTZ R31, R4, R29, R31 ;  /* 0x0000001d041f7223 */ /* 0x000fe2000001001f */
[----:B------:R-:W-:Y:S01]  /*14dd0*/  F2FP.F16.E4M3.UNPACK_B R6, R44.H1 ;  /* 0x0000002cff06723e */ /* 0x000fe200030006ff */
[-C--:B------:R-:W-:Y:S01]  /*14de0*/  FMUL.FTZ R5, R5, R42.reuse ;  /* 0x0000002a05057220 */ /* 0x080fe20000410000 */
[C---:B------:R-:W-:Y:S01]  /*14df0*/  FFMA.FTZ R29, R3.reuse, R42, -R12 ;  /* 0x0000002a031d7223 */ /* 0x040fe2000001080c */
[----:B------:R-:W-:Y:S01]  /*14e00*/  HADD2.F32 R12, -RZ, R7.H0_H0 ;  /* 0x20000007ff0c7230 */ /* 0x000fe20000004100 */
[----:B------:R-:W-:Y:S01]  /*14e10*/  F2FP.F16.E4M3.UNPACK_B R44, R44 ;  /* 0x0000002cff2c723e */ /* 0x000fe200020006ff */
        /* <DEDUP_REMOVED lines=10> */
[----:B------:R-:W-:Y:S02]  /*14ec0*/  HADD2.F32 R6, -RZ, R6.H1_H1 ;  /* 0x30000006ff067230 */ /* 0x000fe40000004100 */
[----:B------:R-:W-:Y:S02]  /*14ed0*/  HADD2.F32 R21, -RZ, R21.H1_H1 ;  /* 0x30000015ff157230 */ /* 0x000fe40000004100 */
[C---:B------:R-:W-:Y:S01]  /*14ee0*/  FMUL.FTZ R36, R33.reuse, R14 ;  /* 0x0000000e21247220 */ /* 0x040fe20000410000 */
[----:B------:R-:W-:Y:S01]  /*14ef0*/  FMUL.FTZ R5, R33, R6 ;  /* 0x0000000621057220 */ /* 0x000fe20000410000 */
[----:B------:R-:W-:-:S02]  /*14f00*/  FFMA.FTZ R33, R3, R12, R4 ;  /* 0x0000000c03217223 */ /* 0x000fc40000010004 */
[C---:B------:R-:W-:Y:S01]  /*14f10*/  FFMA.FTZ R39, R21.reuse, R6, -R36 ;  /* 0x0000000615277223 */ /* 0x040fe20000010824 */
[----:B------:R-:W-:Y:S02]  /*14f20*/  HADD2.F32 R6, -RZ, R40.H0_H0 ;  /* 0x20000028ff067230 */ /* 0x000fe40000004100 */
[----:B------:R-:W-:Y:S01]  /*14f30*/  FFMA.FTZ R36, R21, R14, R5 ;  /* 0x0000000e15247223 */ /* 0x000fe20000010005 */
[----:B------:R-:W-:Y:S02]  /*14f40*/  HADD2.F32 R5, -RZ, R44.H0_H0 ;  /* 0x2000002cff057230 */ /* 0x000fe40000004100 */
[----:B------:R-:W-:Y:S02]  /*14f50*/  HADD2.F32 R4, -RZ, R32.H0_H0 ;  /* 0x20000020ff047230 */ /* 0x000fe40000004100 */
[----:B------:R-:W-:Y:S01]  /*14f60*/  HADD2.F32 R40, -RZ, R40.H1_H1 ;  /* 0x30000028ff287230 */ /* 0x000fe20000004100 */
[----:B------:R-:W-:Y:S01]  /*14f70*/  F2FP.SATFINITE.E4M3.F32.PACK_AB_MERGE_C R33, R36, R33, RZ ;  /* 0x000000212421723e */ /* 0x000fe200048070ff */
[----:B------:R-:W-:-:S02]  /*14f80*/  HADD2.F32 R32, -RZ, R32.H1_H1 ;  /* 0x30000020ff207230 */ /* 0x000fc40000004100 */
[C---:B------:R-:W-:Y:S01]  /*14f90*/  FMUL.FTZ R12, R4.reuse, R6 ;  /* 0x00000006040c7220 */ /* 0x040fe20000410000 */
[----:B------:R-:W-:Y:S02]  /*14fa0*/  HADD2.F32 R44, -RZ, R44.H1_H1 ;  /* 0x3000002cff2c7230 */ /* 0x000fe40000004100 */
[-C--:B------:R-:W-:Y:S01]  /*14fb0*/  FMUL.FTZ R7, R4, R5.reuse ;  /* 0x0000000504077220 */ /* 0x080fe20000410000 */
[--C-:B------:R-:W-:Y:S02]  /*14fc0*/  HADD2.F32 R3, -RZ, R15.reuse.H0_H0 ;  /* 0x2000000fff037230 */ /* 0x100fe40000004100 */
[C---:B------:R-:W-:Y:S01]  /*14fd0*/  FMUL.FTZ R4, R32.reuse, R40 ;  /* 0x0000002820047220 */ /* 0x040fe20000410000 */
[----:B------:R-:W-:Y:S02]  /*14fe0*/  HADD2.F32 R15, -RZ, R15.H1_H1 ;  /* 0x3000000fff0f7230 */ /* 0x000fe40000004100 */
        /* <DEDUP_REMOVED lines=11> */
[----:B------:R-:W-:-:S02]  /*150a0*/  F2FP.SATFINITE.E4M3.F32.PACK_AB_MERGE_C R12, R30, R37, RZ ;  /* 0x000000251e0c723e */ /* 0x000fc400048070ff */
[----:B------:R-:W-:Y:S02]  /*150b0*/  F2FP.SATFINITE.E4M3.F32.PACK_AB_MERGE_C R5, R55, R46, R5 ;  /* 0x0000002e3705723e */ /* 0x000fe40004807005 */
        /* <DEDUP_REMOVED lines=9> */
.L_x_3100:
[----:B------:R-:W-:Y:S05]  /*15150*/  BSYNC B1 ;  /* 0x0000000000017941 */ /* 0x000fea0003800000 */
.L_x_3099:
[----:B------:R-:W-:Y:S05]  /*15160*/  @P0 BRA `(.L_x_3084) ;  /* 0x0000000c00ec0947 */ /* 0x000fea0003800000 */
[----:B-1----:R-:W4:Y:S04]  /*15170*/  LDL R30, [R1+0x14] ;  /* 0x00001400011e7983 */ /* 0x002f280000100800 */
[----:B------:R-:W0:Y:S01]  /*15180*/  LDL R53, [R1+0x38] ;  /* 0x0000380001357983 */ /* 0x000e220000100800 */
[----:B-----5:R-:W-:Y:S01]  /*15190*/  SHF.R.U32.HI R3, RZ, 0x8, R24 ;  /* 0x00000008ff037819 */ /* 0x020fe20000011618 */
[----:B------:R-:W-:Y:S01]  /*151a0*/  IMAD.SHL.U32 R51, R51, 0x80, RZ ;  /* 0x0000008033337824 */ /* 0x000fe200078e00ff */
[----:B--23--:R-:W-:Y:S02]  /*151b0*/  SHF.R.U32.HI R5, RZ, 0x8, R25 ;  /* 0x00000008ff057819 */ /* 0x00cfe40000011619 */
[----:B------:R-:W-:Y:S02]  /*151c0*/  LOP3.LUT R0, R24, 0xff, RZ, 0xc0, !PT ;  /* 0x000000ff18007812 */ /* 0x000fe400078ec0ff */
[----:B------:R-:W-:-:S02]  /*151d0*/  LOP3.LUT R3, R3, 0xff, RZ, 0xc0, !PT ;  /* 0x000000ff03037812 */ /* 0x000fc400078ec0ff */
[----:B------:R-:W-:Y:S02]  /*151e0*/  LOP3.LUT R4, R25, 0xff, RZ, 0xc0, !PT ;  /* 0x000000ff19047812 */ /* 0x000fe400078ec0ff */
[----:B------:R-:W-:Y:S02]  /*151f0*/  LOP3.LUT R5, R5, 0xff, RZ, 0xc0, !PT ;  /* 0x000000ff05057812 */ /* 0x000fe400078ec0ff */
[----:B------:R-:W-:Y:S02]  /*15200*/  LEA.HI R58, R59, R58, RZ, 0x1c ;  /* 0x0000003a3b3a7211 */ /* 0x000fe400078fe0ff */
[----:B------:R-:W-:Y:S02]  /*15210*/  SHF.R.U32.HI R6, RZ, 0x8, R26 ;  /* 0x00000008ff067819 */ /* 0x000fe4000001161a */
[----:B------:R-:W-:Y:S02]  /*15220*/  PRMT R21, R3, 0x7604, R0 ;  /* 0x0000760403157816 */ /* 0x000fe40000000000 */
        /* <DEDUP_REMOVED lines=22> */
[----:B------:R-:W-:Y:S02]  /*15390*/  SHF.R.U32.HI R32, RZ, 0x8, R10 ;  /* 0x00000008ff207819 */ /* 0x000fe4000001160a */
[----:B------:R-:W-:Y:S02]  /*153a0*/  LOP3.LUT R31, R10, 0xff, RZ, 0xc0, !PT ;  /* 0x000000ff0a1f7812 */ /* 0x000fe400078ec0ff */
[----:B------:R-:W-:Y:S02]  /*153b0*/  LOP3.LUT R32, R32, 0xff, RZ, 0xc0, !PT ;  /* 0x000000ff20207812 */ /* 0x000fe400078ec0ff */
[----:B------:R-:W-:-:S02]  /*153c0*/  SHF.R.U32.HI R34, RZ, 0x8, R11 ;  /* 0x00000008ff227819 */ /* 0x000fc4000001160b */
[----:B------:R-:W-:Y:S02]  /*153d0*/  PRMT R39, R32, 0x7604, R31 ;  /* 0x0000760420277816 */ /* 0x000fe4000000001f */
[----:B------:R-:W-:Y:S02]  /*153e0*/  SHF.R.U32.HI R31, RZ, 0x10, R27 ;  /* 0x00000010ff1f7819 */ /* 0x000fe4000001161b */
[----:B------:R-:W-:Y:S02]  /*153f0*/  SHF.R.U32.HI R37, RZ, 0x10, R9 ;  /* 0x00000010ff257819 */ /* 0x000fe40000011609 */
[----:B------:R-:W-:Y:S01]  /*15400*/  LOP3.LUT R33, R11, 0xff, RZ, 0xc0, !PT ;  /* 0x000000ff0b217812 */ /* 0x000fe200078ec0ff */
[----:B------:R-:W-:Y:S01]  /*15410*/  IMAD.U32 R31, R31, 0x10000, RZ ;  /* 0x000100001f1f7824 */ /* 0x000fe200078e00ff */
[----:B------:R-:W-:Y:S01]  /*15420*/  LOP3.LUT R34, R34, 0xff, RZ, 0xc0, !PT ;  /* 0x000000ff22227812 */ /* 0x000fe200078ec0ff */
[----:B------:R-:W-:Y:S01]  /*15430*/  IMAD.U32 R37, R37, 0x10000, RZ ;  /* 0x0001000025257824 */ /* 0x000fe200078e00ff */
[----:B------:R-:W-:-:S02]  /*15440*/  SHF.R.U32.HI R41, RZ, 0x10, R11 ;  /* 0x00000010ff297819 */ /* 0x000fc4000001160b */
[----:B------:R-:W-:Y:S02]  /*15450*/  PRMT R34, R34, 0x7604, R33 ;  /* 0x0000760422227816 */ /* 0x000fe40000000021 */
[----:B------:R-:W-:Y:S02]  /*15460*/  LOP3.LUT R33, R28, 0xff0000, R31, 0xf8, !PT ;  /* 0x00ff00001c217812 */ /* 0x000fe400078ef81f */
[----:B------:R-:W-:Y:S02]  /*15470*/  LOP3.LUT R31, R29, 0xff0000, R26, 0xf8, !PT ;  /* 0x00ff00001d1f7812 */ /* 0x000fe400078ef81a */
[----:B------:R-:W-:Y:S02]  /*15480*/  SHF.L.U32 R41, R41, 0x10, RZ ;  /* 0x0000001029297819 */ /* 0x000fe400000006ff */
        /* <DEDUP_REMOVED lines=10> */
[----:B----4-:R-:W-:Y:S02]  /*15530*/  IADD3 R3, R0, R7, R30 ;  /* 0x0000000700037210 */ /* 0x010fe40007ffe01e */
[----:B------:R-:W-:Y:S01]  /*15540*/  LOP3.LUT R30, R9, 0xff, RZ, 0xc0, !PT ;  /* 0x000000ff091e7812 */ /* 0x000fe200078ec0ff */
[----:B0-----:R-:W0:Y:S02]  /*15550*/  LDS.128 R12, [R53+0x20400] ;  /* 0x02040000350c7984 */ /* 0x001e240000000c00 */
[----:B------:R-:W-:Y:S01]  /*15560*/  IMAD.IADD R0, R22, 0x1, R3 ;  /* 0x0000000116007824 */ /* 0x000fe200078e0203 */
[----:B------:R-:W-:-:S04]  /*15570*/  LOP3.LUT R3, R4, 0xff, RZ, 0xc0, !PT ;  /* 0x000000ff04037812 */ /* 0x000fc800078ec0ff */
[----:B------:R-:W1:Y:S01]  /*15580*/  LDS.128 R4, [R0+0x20400] ;  /* 0x0204000000047984 */ /* 0x000e620000000c00 */
[----:B------:R-:W-:Y:S02]  /*15590*/  PRMT R30, R3, 0x7604, R30 ;  /* 0x00007604031e7816 */ /* 0x000fe4000000001e */
[----:B------:R-:W-:Y:S02]  /*155a0*/  SHF.R.U32.HI R3, RZ, 0x10, R25 ;  /* 0x00000010ff037819 */ /* 0x000fe40000011619 */
[----:B------:R-:W-:-:S03]  /*155b0*/  LOP3.LUT R37, R30, 0xff0000, R37, 0xf8, !PT ;  /* 0x00ff00001e257812 */ /* 0x000fc600078ef825 */
[----:B------:R-:W-:Y:S01]  /*155c0*/  IMAD.U32 R3, R3, 0x10000, RZ ;  /* 0x0001000003037824 */ /* 0x000fe200078e00ff */
[----:B------:R-:W-:-:S04]  /*155d0*/  LOP3.LUT R37, R37, 0xff000000, R9, 0xf8, !PT ;  /* 0xff00000025257812 */ /* 0x000fc800078ef809 */
[----:B------:R-:W-:Y:S02]  /*155e0*/  LOP3.LUT R3, R20, 0xff0000, R3, 0xf8, !PT ;  /* 0x00ff000014037812 */ /* 0x000fe400078ef803 */
[-C--:B------:R-:W-:Y:S02]  /*155f0*/  F2FP.F16.E4M3.UNPACK_B R34, R37.reuse ;  /* 0x00000025ff22723e */ /* 0x080fe400020006ff */
[----:B------:R-:W-:Y:S02]  /*15600*/  LOP3.LUT R29, R3, 0xff000000, R25, 0xf8, !PT ;  /* 0xff000000031d7812 */ /* 0x000fe400078ef819 */
[----:B------:R-:W-:Y:S01]  /*15610*/  F2FP.F16.E4M3.UNPACK_B R37, R37.H1 ;  /* 0x00000025ff25723e */ /* 0x000fe200030006ff */
[----:B------:R-:W-:Y:S01]  /*15620*/  HADD2.F32 R36, -RZ, R34.H0_H0 ;  /* 0x20000022ff247230 */ /* 0x000fe20000004100 */
[-C--:B------:R-:W-:Y:S02]  /*15630*/  F2FP.F16.E4M3.UNPACK_B R30, R29.reuse ;  /* 0x0000001dff1e723e */ /* 0x080fe400020006ff */
[----:B------:R-:W-:Y:S01]  /*15640*/  F2FP.F16.E4M3.UNPACK_B R29, R29.H1 ;  /* 0x0000001dff1d723e */ /* 0x000fe200030006ff */
[----:B------:R-:W-:-:S02]  /*15650*/  HADD2.F32 R41, -RZ, R37.H0_H0 ;  /* 0x20000025ff297230 */ /* 0x000fc40000004100 */
[----:B------:R-:W-:Y:S01]  /*15660*/  HADD2.F32 R31, -RZ, R30.H0_H0 ;  /* 0x2000001eff1f7230 */ /* 0x000fe20000004100 */
[-C--:B0-----:R-:W-:Y:S02]  /*15670*/  F2FP.F16.E4M3.UNPACK_B R8, R13.reuse ;  /* 0x0000000dff08723e */ /* 0x081fe400020006ff */
[----:B------:R-:W-:Y:S02]  /*15680*/  F2FP.F16.E4M3.UNPACK_B R13, R13.H1 ;  /* 0x0000000dff0d723e */ /* 0x000fe400030006ff */
[----:B------:R-:W-:Y:S01]  /*15690*/  F2FP.F16.E4M3.UNPACK_B R11, R15 ;  /* 0x0000000fff0b723e */ /* 0x000fe200020006ff */
[--C-:B------:R-:W-:Y:S01]  /*156a0*/  HADD2.F32 R9, -RZ, R8.reuse.H0_H0 ;  /* 0x20000008ff097230 */ /* 0x100fe20000004100 */
[-C--:B-1----:R-:W-:Y:S01]  /*156b0*/  F2FP.F16.E4M3.UNPACK_B R20, R5.reuse ;  /* 0x00000005ff14723e */ /* 0x082fe200020006ff */
[----:B------:R-:W-:Y:S01]  /*156c0*/  HADD2.F32 R8, -RZ, R8.H1_H1 ;  /* 0x30000008ff087230 */ /* 0x000fe20000004100 */
[----:B------:R-:W-:Y:S02]  /*156d0*/  F2FP.F16.E4M3.UNPACK_B R21, R5.H1 ;  /* 0x00000005ff15723e */ /* 0x000fe400030006ff */
[-C--:B------:R-:W-:Y:S01]  /*156e0*/  F2FP.F16.E4M3.UNPACK_B R26, R7.reuse ;  /* 0x00000007ff1a723e */ /* 0x080fe200020006ff */
[--C-:B------:R-:W-:Y:S01]  /*156f0*/  HADD2.F32 R24, -RZ, R20.reuse.H0_H0 ;  /* 0x20000014ff187230 */ /* 0x100fe20000004100 */
[----:B------:R-:W-:Y:S01]  /*15700*/  F2FP.F16.E4M3.UNPACK_B R27, R7.H1 ;  /* 0x00000007ff1b723e */ /* 0x000fe200030006ff */
[----:B------:R-:W-:Y:S01]  /*15710*/  HADD2.F32 R20, -RZ, R20.H1_H1 ;  /* 0x30000014ff147230 */ /* 0x000fe20000004100 */
[----:B------:R-:W-:-:S02]  /*15720*/  F2FP.F16.E4M3.UNPACK_B R5, R4 ;  /* 0x00000004ff05723e */ /* 0x000fc400020006ff */
[CC--:B------:R-:W-:Y:S01]  /*15730*/  FMUL.FTZ R39, R24.reuse, R31.reuse ;  /* 0x0000001f18277220 */ /* 0x0c0fe20000410000 */
[----:B------:R-:W-:Y:S01]  /*15740*/  F2FP.F16.E4M3.UNPACK_B R7, R4.H1 ;  /* 0x00000004ff07723e */ /* 0x000fe200030006ff */
[----:B------:R-:W-:Y:S01]  /*15750*/  FMUL.FTZ R4, R24, R36 ;  /* 0x0000002418047220 */ /* 0x000fe20000410000 */
[----:B------:R-:W-:Y:S01]  /*15760*/  F2FP.F16.E4M3.UNPACK_B R24, R6 ;  /* 0x00000006ff18723e */ /* 0x000fe200020006ff */
[C---:B------:R-:W-:Y:S01]  /*15770*/  FFMA.FTZ R36, R9.reuse, R36, R39 ;  /* 0x0000002409247223 */ /* 0x040fe20000010027 */
[----:B------:R-:W-:Y:S01]  /*15780*/  HADD2.F32 R39, -RZ, R34.H1_H1 ;  /* 0x30000022ff277230 */ /* 0x000fe20000004100 */
[----:B------:R-:W-:Y:S01]  /*15790*/  F2FP.F16.E4M3.UNPACK_B R25, R6.H1 ;  /* 0x00000006ff19723e */ /* 0x000fe200030006ff */
[----:B------:R-:W-:Y:S01]  /*157a0*/  FFMA.FTZ R42, R9, R31, -R4 ;  /* 0x0000001f092a7223 */ /* 0x000fe20000010804 */
[----:B------:R-:W-:Y:S01]  /*157b0*/  HADD2.F32 R6, -RZ, R21.H0_H0 ;  /* 0x20000015ff067230 */ /* 0x000fe20000004100 */
[----:B------:R-:W-:Y:S01]  /*157c0*/  F2FP.F16.E4M3.UNPACK_B R15, R15.H1 ;  /* 0x0000000fff0f723e */ /* 0x000fe200030006ff */
[----:B------:R-:W-:-:S02]  /*157d0*/  HADD2.F32 R9, -RZ, R30.H1_H1 ;  /* 0x3000001eff097230 */ /* 0x000fc40000004100 */
[----:B------:R-:W-:Y:S01]  /*157e0*/  FMUL.FTZ R43, R20, R39 ;  /* 0x00000027142b7220 */ /* 0x000fe20000410000 */
[----:B------:R-:W-:Y:S02]  /*157f0*/  HADD2.F32 R31, -RZ, R29.H0_H0 ;  /* 0x2000001dff1f7230 */ /* 0x000fe40000004100 */
[----:B------:R-:W-:Y:S01]  /*15800*/  FMUL.FTZ R45, R6, R41 ;  /* 0x00000029062d7220 */ /* 0x000fe20000410000 */
[----:B------:R-:W-:Y:S02]  /*15810*/  HADD2.F32 R4, -RZ, R13.H0_H0 ;  /* 0x2000000dff047230 */ /* 0x000fe40000004100 */
[-C--:B------:R-:W-:Y:S01]  /*15820*/  FMUL.FTZ R20, R20, R9.reuse ;  /* 0x0000000914147220 */ /* 0x080fe20000410000 */
[----:B------:R-:W-:Y:S01]  /*15830*/  FFMA.FTZ R43, R8, R9, -R43 ;  /* 0x00000009082b7223 */ /* 0x000fe2000001082b */
[----:B------:R-:W-:Y:S01]  /*15840*/  FMUL.FTZ R6, R6, R31 ;  /* 0x0000001f06067220 */ /* 0x000fe20000410000 */
[-C--:B------:R-:W-:Y:S01]  /*15850*/  F2FP.F16.E4M3.UNPACK_B R30, R40.reuse ;  /* 0x00000028ff1e723e */ /* 0x080fe200020006ff */
[----:B------:R-:W-:Y:S01]  /*15860*/  FFMA.FTZ R39, R8, R39, R20 ;  /* 0x0000002708277223 */ /* 0x000fe20000010014 */
[----:B------:R-:W-:Y:S01]  /*15870*/  F2FP.F16.E4M3.UNPACK_B R9, R33 ;  /* 0x00000021ff09723e */ /* 0x000fe200020006ff */
[C---:B------:R-:W-:Y:S01]  /*15880*/  FFMA.FTZ R45, R4.reuse, R31, -R45 ;  /* 0x0000001f042d7223 */ /* 0x040fe2000001082d */
[----:B------:R-:W-:Y:S01]  /*15890*/  FFMA.FTZ R41, R4, R41, R6 ;  /* 0x0000002904297223 */ /* 0x000fe20000010006 */
[----:B------:R-:W-:Y:S01]  /*158a0*/  HADD2.F32 R8, -RZ, R29.H1_H1 ;  /* 0x3000001dff087230 */ /* 0x000fe20000004100 */
[----:B------:R-:W-:Y:S01]  /*158b0*/  F2FP.F16.E4M3.UNPACK_B R40, R40.H1 ;  /* 0x00000028ff28723e */ /* 0x000fe200030006ff */
[----:B------:R-:W-:Y:S01]  /*158c0*/  HADD2.F32 R20, -RZ, R37.H1_H1 ;  /* 0x30000025ff147230 */ /* 0x000fe20000004100 */
[----:B------:R-:W-:Y:S01]  /*158d0*/  F2FP.F16.E4M3.UNPACK_B R33, R33.H1 ;  /* 0x00000021ff21723e */ /* 0x000fe200030006ff */
        /* <DEDUP_REMOVED lines=10> */
[----:B------:R-:W-:Y:S02]  /*15980*/  HADD2.F32 R4, -RZ, R11.H0_H0 ;  /* 0x2000000bff047230 */ /* 0x000fe40000004100 */
[----:B------:R-:W-:Y:S01]  /*15990*/  FMUL.FTZ R6, R6, R29 ;  /* 0x0000001d06067220 */ /* 0x000fe20000410000 */
[----:B------:R-:W-:-:S02]  /*159a0*/  HADD2.F32 R9, -RZ, R9.H1_H1 ;  /* 0x30000009ff097230 */ /* 0x000fc40000004100 */
[C---:B------:R-:W-:Y:S01]  /*159b0*/  FFMA.FTZ R44, R13.reuse, R20, R21 ;  /* 0x000000140d2c7223 */ /* 0x040fe20000010015 */
[----:B------:R-:W-:Y:S02]  /*159c0*/  HADD2.F32 R30, -RZ, R30.H1_H1 ;  /* 0x3000001eff1e7230 */ /* 0x000fe40000004100 */
[C---:B------:R-:W-:Y:S01]  /*159d0*/  FFMA.FTZ R46, R4.reuse, R31, R6 ;  /* 0x0000001f042e7223 */ /* 0x040fe20000010006 */
[----:B------:R-:W-:Y:S02]  /*159e0*/  HADD2.F32 R26, -RZ, R26.H1_H1 ;  /* 0x3000001aff1a7230 */ /* 0x000fe40000004100 */
[----:B------:R-:W-:Y:S01]  /*159f0*/  FFMA.FTZ R34, R13, R8, -R34 ;  /* 0x000000080d227223 */ /* 0x000fe20000010822 */
[----:B------:R-:W-:Y:S01]  /*15a00*/  FFMA.FTZ R37, R4, R29, -R37 ;  /* 0x0000001d04257223 */ /* 0x000fe20000010825 */
[----:B------:R-:W-:Y:S01]  /*15a10*/  HADD2.F32 R11, -RZ, R11.H1_H1 ;  /* 0x3000000bff0b7230 */ /* 0x000fe20000004100 */
[----:B------:R-:W-:Y:S01]  /*15a20*/  F2FP.F16.E4M3.UNPACK_B R10, R14 ;  /* 0x0000000eff0a723e */ /* 0x000fe200020006ff */
[----:B------:R-:W-:-:S02]  /*15a30*/  HADD2.F32 R21, -RZ, R40.H0_H0 ;  /* 0x20000028ff157230 */ /* 0x000fc40000004100 */
[CC--:B------:R-:W-:Y:S01]  /*15a40*/  FMUL.FTZ R8, R26.reuse, R30.reuse ;  /* 0x0000001e1a087220 */ /* 0x0c0fe20000410000 */
[----:B------:R-:W-:Y:S02]  /*15a50*/  HADD2.F32 R6, -RZ, R27.H0_H0 ;  /* 0x2000001bff067230 */ /* 0x000fe40000004100 */
[-C--:B------:R-:W-:Y:S01]  /*15a60*/  FMUL.FTZ R29, R26, R9.reuse ;  /* 0x000000091a1d7220 */ /* 0x080fe20000410000 */
[----:B------:R-:W-:Y:S02]  /*15a70*/  HADD2.F32 R13, -RZ, R33.H0_H0 ;  /* 0x20000021ff0d7230 */ /* 0x000fe40000004100 */
[C---:B------:R-:W-:Y:S01]  /*15a80*/  FFMA.FTZ R48, R11.reuse, R9, -R8 ;  /* 0x000000090b307223 */ /* 0x040fe20000010808 */
[----:B------:R-:W-:Y:S02]  /*15a90*/  HADD2.F32 R4, -RZ, R15.H0_H0 ;  /* 0x2000000fff047230 */ /* 0x000fe40000004100 */
[C---:B------:R-:W-:Y:S01]  /*15aa0*/  FMUL.FTZ R31, R6.reuse, R21 ;  /* 0x00000015061f7220 */ /* 0x040fe20000410000 */
[----:B------:R-:W-:Y:S01]  /*15ab0*/  FFMA.FTZ R47, R11, R30, R29 ;  /* 0x0000001e0b2f7223 */ /* 0x000fe2000001001d */
[----:B------:R-:W-:Y:S01]  /*15ac0*/  FMUL.FTZ R6, R6, R13 ;  /* 0x0000000d06067220 */ /* 0x000fe20000410000 */
[----:B------:R-:W-:Y:S01]  /*15ad0*/  F2FP.F16.E4M3.UNPACK_B R11, R35.H1 ;  /* 0x00000023ff0b723e */ /* 0x000fe200030006ff */
[C---:B------:R-:W-:Y:S01]  /*15ae0*/  FFMA.FTZ R49, R4.reuse, R13, -R31 ;  /* 0x0000000d04317223 */ /* 0x040fe2000001081f */
[-C--:B------:R-:W-:Y:S01]  /*15af0*/  F2FP.F16.E4M3.UNPACK_B R8, R28.reuse.H1 ;  /* 0x0000001cff08723e */ /* 0x080fe200030006ff */
[----:B------:R-:W-:Y:S01]  /*15b00*/  FFMA.FTZ R51, R4, R21, R6 ;  /* 0x0000001504337223 */ /* 0x000fe20000010006 */
[----:B------:R-:W-:Y:S01]  /*15b10*/  HADD2.F32 R40, -RZ, R40.H1_H1 ;  /* 0x30000028ff287230 */ /* 0x000fe20000004100 */
[----:B------:R-:W-:Y:S01]  /*15b20*/  F2FP.F16.E4M3.UNPACK_B R35, R35 ;  /* 0x00000023ff23723e */ /* 0x000fe200020006ff */
[----:B------:R-:W-:Y:S01]  /*15b30*/  HADD2.F32 R27, -RZ, R27.H1_H1 ;  /* 0x3000001bff1b7230 */ /* 0x000fe20000004100 */
[----:B------:R-:W-:Y:S01]  /*15b40*/  F2FP.F16.E4M3.UNPACK_B R28, R28 ;  /* 0x0000001cff1c723e */ /* 0x000fe200020006ff */
[----:B------:R-:W-:Y:S01]  /*15b50*/  HADD2.F32 R20, -RZ, R33.H1_H1 ;  /* 0x30000021ff147230 */ /* 0x000fe20000004100 */
[----:B------:R-:W-:Y:S01]  /*15b60*/  F2FP.F16.E4M3.UNPACK_B R14, R14.H1 ;  /* 0x0000000eff0e723e */ /* 0x000fe200030006ff */
[----:B------:R-:W-:-:S02]  /*15b70*/  HADD2.F32 R13, -RZ, R11.H0_H0 ;  /* 0x2000000bff0d7230 */ /* 0x000fc40000004100 */
[C---:B------:R-:W-:Y:S01]  /*15b80*/  FMUL.FTZ R26, R27.reuse, R40 ;  /* 0x000000281b1a7220 */ /* 0x040fe20000410000 */
[----:B------:R-:W-:Y:S02]  /*15b90*/  HADD2.F32 R6, -RZ, R7.H0_H0 ;  /* 0x20000007ff067230 */ /* 0x000fe40000004100 */
[----:B------:R-:W-:Y:S01]  /*15ba0*/  FMUL.FTZ R27, R27, R20 ;  /* 0x000000141b1b7220 */ /* 0x000fe20000410000 */
[----:B------:R-:W-:Y:S01]  /*15bb0*/  HADD2.F32 R9, -RZ, R8.H0_H0 ;  /* 0x20000008ff097230 */ /* 0x000fe20000004100 */
[----:B------:R-:W-:Y:S01]  /*15bc0*/  F2FP.SATFINITE.E4M3.F32.PACK_AB_MERGE_C R41, R44, R41, RZ ;  /* 0x000000292c29723e */ /* 0x000fe200048070ff */
[----:B------:R-:W-:Y:S02]  /*15bd0*/  HADD2.F32 R15, -RZ, R15.H1_H1 ;  /* 0x3000000fff0f7230 */ /* 0x000fe40000004100 */
[C---:B------:R-:W-:Y:S01]  /*15be0*/  FMUL.FTZ R21, R6.reuse, R13 ;  /* 0x0000000d06157220 */ /* 0x040fe20000410000 */
[----:B------:R-:W-:Y:S02]  /*15bf0*/  HADD2.F32 R4, -RZ, R12.H0_H0 ;  /* 0x2000000cff047230 */ /* 0x000fe40000004100 */
[----:B------:R-:W-:Y:S01]  /*15c00*/  FMUL.FTZ R6, R6, R9 ;  /* 0x0000000906067220 */ /* 0x000fe20000410000 */
[----:B------:R-:W-:-:S02]  /*15c10*/  HADD2.F32 R7, -RZ, R7.H1_H1 ;  /* 0x30000007ff077230 */ /* 0x000fc40000004100 */
[C---:B------:R-:W-:Y:S01]  /*15c20*/  FFMA.FTZ R52, R15.reuse, R20, -R26 ;  /* 0x000000140f347223 */ /* 0x040fe2000001081a */
[----:B------:R-:W-:Y:S02]  /*15c30*/  HADD2.F32 R8, -RZ, R8.H1_H1 ;  /* 0x30000008ff087230 */ /* 0x000fe40000004100 */
[----:B------:R-:W-:Y:S01]  /*15c40*/  FFMA.FTZ R40, R15, R40, R27 ;  /* 0x000000280f287223 */ /* 0x000fe2000001001b */
[C---:B------:R-:W-:Y:S01]  /*15c50*/  FFMA.FTZ R21, R4.reuse, R9, -R21 ;  /* 0x0000000904157223 */ /* 0x040fe20000010815 */
[----:B------:R-:W-:Y:S01]  /*15c60*/  FFMA.FTZ R15, R4, R13, R6 ;  /* 0x0000000d040f7223 */ /* 0x000fe20000010006 */
[----:B------:R-:W-:Y:S02]  /*15c70*/  HADD2.F32 R11, -RZ, R11.H1_H1 ;  /* 0x3000000bff0b7230 */ /* 0x000fe40000004100 */
[----:B------:R-:W-:Y:S01]  /*15c80*/  FMUL.FTZ R4, R7, R8 ;  /* 0x0000000807047220 */ /* 0x000fe20000410000 */
[----:B------:R-:W-:Y:S01]  /*15c90*/  HADD2.F32 R12, -RZ, R12.H1_H1 ;  /* 0x3000000cff0c7230 */ /* 0x000fe20000004100 */
[----:B------:R-:W-:Y:S01]  /*15ca0*/  F2FP.SATFINITE.E4M3.F32.PACK_AB_MERGE_C R40, R40, R51, RZ ;  /* 0x000000332828723e */ /* 0x000fe200048070ff */
[----:B------:R-:W-:-:S02]  /*15cb0*/  HADD2.F32 R9, -RZ, R35.H0_H0 ;  /* 0x20000023ff097230 */ /* 0x000fc40000004100 */
[-C--:B------:R-:W-:Y:S01]  /*15cc0*/  FMUL.FTZ R13, R7, R11.reuse ;  /* 0x0000000b070d7220 */ /* 0x080fe20000410000 */
[----:B------:R-:W-:Y:S02]  /*15cd0*/  HADD2.F32 R6, -RZ, R5.H0_H0 ;  /* 0x20000005ff067230 */ /* 0x000fe40000004100 */
[C---:B------:R-:W-:Y:S01]  /*15ce0*/  FFMA.FTZ R26, R12.reuse, R11, R4 ;  /* 0x0000000b0c1a7223 */ /* 0x040fe20000010004 */
[----:B------:R-:W-:Y:S02]  /*15cf0*/  HADD2.F32 R7, -RZ, R28.H0_H0 ;  /* 0x2000001cff077230 */ /* 0x000fe40000004100 */
[----:B------:R-:W-:Y:S01]  /*15d00*/  FFMA.FTZ R20, R12, R8, -R13 ;  /* 0x000000080c147223 */ /* 0x000fe2000001080d */
        /* <DEDUP_REMOVED lines=24> */
[----:B------:R-:W-:Y:S01]  /*15e90*/  FFMA.FTZ R28, R3, R5, -R28 ;  /* 0x00000005031c7223 */ /* 0x000fe2000001081c */
[----:B------:R-:W-:Y:S01]  /*15ea0*/  HADD2.F32 R6, -RZ, R6.H1_H1 ;  /* 0x30000006ff067230 */ /* 0x000fe20000004100 */
[----:B------:R-:W-:Y:S01]  /*15eb0*/  F2FP.F16.E4M3.UNPACK_B R38, R38 ;  /* 0x00000026ff26723e */ /* 0x000fe200020006ff */
[----:B------:R-:W-:Y:S02]  /*15ec0*/  HADD2.F32 R14, -RZ, R14.H1_H1 ;  /* 0x3000000eff0e7230 */ /* 0x000fe40000004100 */
[----:B------:R-:W-:Y:S01]  /*15ed0*/  FMUL.FTZ R5, R25, R7 ;  /* 0x0000000719057220 */ /* 0x000fe20000410000 */
[----:B------:R-:W-:Y:S01]  /*15ee0*/  FFMA.FTZ R29, R3, R9, R4 ;  /* 0x00000009031d7223 */ /* 0x000fe20000010004 */
[-C--:B------:R-:W-:Y:S01]  /*15ef0*/  FMUL.FTZ R30, R25, R6.reuse ;  /* 0x00000006191e7220 */ /* 0x080fe20000410000 */
[----:B------:R-:W-:Y:S02]  /*15f00*/  HADD2.F32 R4, -RZ, R24.H0_H0 ;  /* 0x20000018ff047230 */ /* 0x000fe40000004100 */
[----:B------:R-:W-:Y:S01]  /*15f10*/  FFMA.FTZ R31, R14, R6, -R5 ;  /* 0x000000060e1f7223 */ /* 0x000fe20000010805 */
[----:B------:R-:W-:-:S02]  /*15f20*/  HADD2.F32 R5, -RZ, R32.H0_H0 ;  /* 0x20000020ff057230 */ /* 0x000fc40000004100 */
[----:B------:R-:W-:Y:S01]  /*15f30*/  FFMA.FTZ R30, R14, R7, R30 ;  /* 0x000000070e1e7223 */ /* 0x000fe2000001001e */
[--C-:B------:R-:W-:Y:S01]  /*15f40*/  HADD2.F32 R6, -RZ, R38.reuse.H0_H0 ;  /* 0x20000026ff067230 */ /* 0x100fe20000004100 */
[----:B------:R-:W-:Y:S01]  /*15f50*/  F2FP.SATFINITE.E4M3.F32.PACK_AB_MERGE_C R15, R26, R15, RZ ;  /* 0x0000000f1a0f723e */ /* 0x000fe200048070ff */
[----:B------:R-:W-:Y:S02]  /*15f60*/  HADD2.F32 R9, -RZ, R38.H1_H1 ;  /* 0x30000026ff097230 */ /* 0x000fe40000004100 */
[C---:B------:R-:W-:Y:S01]  /*15f70*/  FMUL.FTZ R25, R4.reuse, R5 ;  /* 0x0000000504197220 */ /* 0x040fe20000410000 */
[----:B------:R-:W-:Y:S02]  /*15f80*/  HADD2.F32 R24, -RZ, R24.H1_H1 ;  /* 0x30000018ff187230 */ /* 0x000fe40000004100 */
[----:B------:R-:W-:Y:S01]  /*15f90*/  FMUL.FTZ R14, R4, R6 ;  /* 0x00000006040e7220 */ /* 0x000fe20000410000 */
[----:B------:R-:W-:Y:S01]  /*15fa0*/  HADD2.F32 R7, -RZ, R32.H1_H1 ;  /* 0x30000020ff077230 */ /* 0x000fe20000004100 */
[----:B------:R-:W-:Y:S01]  /*15fb0*/  F2FP.SATFINITE.E4M3.F32.PACK_AB_MERGE_C R4, R20, R21, RZ ;  /* 0x000000151404723e */ /* 0x000fe200048070ff */
[----:B------:R-:W-:-:S02]  /*15fc0*/  HADD2.F32 R3, -RZ, R10.H0_H0 ;  /* 0x2000000aff037230 */ /* 0x000fc40000004100 */
        /* <DEDUP_REMOVED lines=8> */
[----:B------:R-:W-:Y:S02]  /*16050*/  F2FP.SATFINITE.E4M3.F32.PACK_AB_MERGE_C R5, R34, R45, RZ ;  /* 0x0000002d2205723e */ /* 0x000fe400048070ff */
[----:B------:R-:W-:-:S02]  /*16060*/  F2FP.SATFINITE.E4M3.F32.PACK_AB_MERGE_C R7, R52, R49, RZ ;  /* 0x000000313407723e */ /* 0x000fc400048070ff */
[----:B------:R-:W-:Y:S02]  /*16070*/  F2FP.SATFINITE.E4M3.F32.PACK_AB_MERGE_C R6, R31, R28, RZ ;  /* 0x0000001c1f06723e */ /* 0x000fe400048070ff */
[----:B------:R-:W-:Y:S02]  /*16080*/  F2FP.SATFINITE.E4M3.F32.PACK_AB_MERGE_C R5, R43, R42, R5 ;  /* 0x0000002a2b05723e */ /* 0x000fe40004807005 */
[----:B------:R-:W-:Y:S02]  /*16090*/  F2FP.SATFINITE.E4M3.F32.PACK_AB_MERGE_C R7, R48, R37, R7 ;  /* 0x000000253007723e */ /* 0x000fe40004807007 */
        /* <DEDUP_REMOVED lines=8> */
.L_x_3084:
[----:B------:R-:W-:Y:S05]  /*16120*/  BSYNC B0 ;  /* 0x0000000000007941 */ /* 0x000fea0003800000 */
.L_x_3056:
        /* <DEDUP_REMOVED lines=8> */
.L_x_3054:
[----:B--234-:R-:W2:Y:S01]  /*161b0*/  S2R R0, SR_TID.X ;  /* 0x0000000000007919 */ /* 0x01cea20000002100 */
[----:B------:R-:W-:Y:S05]  /*161c0*/  WARPSYNC.ALL ;  /* 0x0000000000007948 */ /* 0x000fea0003800000 */
[----:B--2---:R-:W-:-:S05]  /*161d0*/  SHF.R.U32.HI R0, RZ, 0x7, R0 ;  /* 0x00000007ff007819 */ /* 0x004fca0000011600 */
[----:B0----5:R-:W-:Y:S02]  /*161e0*/  VIADD R7, R0, 0x8 ;  /* 0x0000000800077836 */ /* 0x021fe40000000000 */
[----:B------:R-:W-:-:S03]  /*161f0*/  IMAD.U32 R0, RZ, RZ, UR60 ;  /* 0x0000003cff007e24 */ /* 0x000fc6000f8e00ff */
[----:B------:R0:W-:Y:S02]  /*16200*/  BAR.SYNC.DEFER_BLOCKING R7, 0x100 ;  /* 0x000400070000751d */ /* 0x0001e40000010000 */
[----:B------:R-:W-:-:S13]  /*16210*/  ISETP.NE.AND P0, PT, R0, 0x3, PT ;  /* 0x000000030000780c */ /* 0x000fda0003f05270 */
[----:B0-----:R-:W-:Y:S05]  /*16220*/  @!P0 BRA `(.L_x_3101) ;  /* 0x0000000000048947 */ /* 0x001fea0003800000 */
[----:B------:R-:W-:Y:S01]  /*16230*/  BPT.TRAP 0x1 ;  /* 0x000000040000795c */ /* 0x000fe20000300000 */
.L_x_3101:
[----:B------:R-:W-:Y:S01]  /*16240*/  IMAD R6, R222, 0x8, R22 ;  /* 0x00000008de067824 */ /* 0x000fe200078e0216 */
[----:B------:R-:W-:-:S04]  /*16250*/  SHF.L.U32 R9, R223, 0x1f, RZ ;  /* 0x0000001fdf097819 */ /* 0x000fc800000006ff */
[----:B------:R0:W2:Y:S01]  /*16260*/  SYNCS.PHASECHK.TRANS64.TRYWAIT P1, [R6+URZ+0x38830], R9 ;  /* 0x03883009060075a7 */ /* 0x0000a2000802017f */
[----:B------:R-:W-:Y:S05]  /*16270*/  @!P0 BRA `(.L_x_3102) ;  /* 0x0000000000048947 */ /* 0x000fea0003800000 */
[----:B------:R-:W-:Y:S01]  /*16280*/  BPT.TRAP 0x1 ;  /* 0x000000040000795c */ /* 0x000fe20000300000 */
.L_x_3102:
[----:B--2---:R-:W-:Y:S05]  /*16290*/  @P1 BRA `(.L_x_3103) ;  /* 0x0000000000081947 */ /* 0x004fea0003800000 */
[----:B------:R-:W2:Y:S02]  /*162a0*/  SYNCS.PHASECHK.TRANS64.TRYWAIT P1, [R6+URZ+0x38830], R9 ;  /* 0x03883009060075a7 */ /* 0x000ea4000802017f */
[----:B--2---:R-:W-:Y:S05]  /*162b0*/  @!P1 BRA `(.L_x_3104) ;  /* 0x0000016400389947 */ /* 0x004fea0003800000 */
.L_x_3103:
        /* <DEDUP_REMOVED lines=8> */
[----:B------:R-:W-:Y:S01]  /*16340*/  UMOV UR57, 0x40000040 ;  /* 0x4000004000397882 */ /* 0x000fe20000000000 */
[----:B------:R-:W-:Y:S01]  /*16350*/  MOV R13, UR9 ;  /* 0x00000009000d7c02 */ /* 0x000fe20008000f00 */
[----:B------:R-:W-:Y:S01]  /*16360*/  UMOV UR53, 0x40000040 ;  /* 0x4000004000357882 */ /* 0x000fe20000000000 */
[----:B------:R-:W-:Y:S01]  /*16370*/  UMOV UR49, 0x40000040 ;  /* 0x4000004000317882 */ /* 0x000fe20000000000 */
[----:B------:R-:W-:Y:S01]  /*16380*/  UMOV UR45, 0x40000040 ;  /* 0x40000040002d7882 */ /* 0x000fe20000000000 */
[----:B------:R-:W-:Y:S01]  /*16390*/  MOV R5, 0x40000040 ;  /* 0x4000004000057802 */ /* 0x000fe20000000f00 */
[----:B------:R-:W-:Y:S01]  /*163a0*/  UIADD3 UR4, UR4, 0x28400, URZ ;  /* 0x0002840004047890 */ /* 0x000fe2000fffe03f */
[----:B------:R-:W3:Y:S01]  /*163b0*/  S2R R0, SR_TID.X ;  /* 0x0000000000007919 */ /* 0x000ee20000002100 */
[----:B------:R-:W-:Y:S01]  /*163c0*/  ULOP3.LUT UR5, UR5, 0x10000, URZ, 0xfc, !UPT ;  /* 0x0001000005057892 */ /* 0x000fe2000f8efc3f */
[----:B------:R-:W-:Y:S01]  /*163d0*/  R2UR UR43, R5 ;  /* 0x00000000052b72ca */ /* 0x000fe200000e0000 */
[----:B------:R-:W-:-:S02]  /*163e0*/  USHF.R.U32.HI UR4, URZ, 0x4, UR4 ;  /* 0x000000043f047899 */ /* 0x000fc40008011604 */
[----:B------:R-:W-:Y:S02]  /*163f0*/  UIADD3 UR56, UR5, 0x6, URZ ;  /* 0x0000000605387890 */ /* 0x000fe4000fffe03f */
[----:B------:R-:W-:Y:S01]  /*16400*/  ULOP3.LUT UR4, UR4, 0x3fff, URZ, 0xc0, !UPT ;  /* 0x00003fff04047892 */ /* 0x000fe2000f8ec03f */
[----:B------:R-:W-:Y:S01]  /*16410*/  UMOV UR8, UR5 ;  /* 0x0000000500087c82 */ /* 0x000fe20008000000 */
[----:B------:R-:W-:Y:S01]  /*16420*/  UIADD3 UR52, UR5, 0x400, URZ ;  /* 0x0000040005347890 */ /* 0x000fe2000fffe03f */
[----:B------:R-:W-:Y:S01]  /*16430*/  IMAD.U32 R12, RZ, RZ, UR8 ;  /* 0x00000008ff0c7e24 */ /* 0x000fe2000f8e00ff */
[----:B------:R-:W-:Y:S02]  /*16440*/  ULOP3.LUT UR61, UR4, 0x10000, URZ, 0xfc, !UPT ;  /* 0x00010000043d7892 */ /* 0x000fe4000f8efc3f */
[----:B------:R-:W-:Y:S02]  /*16450*/  UIADD3 UR4, UR5, 0x2, URZ ;  /* 0x0000000205047890 */ /* 0x000fe4000fffe03f */
[----:B------:R-:W-:Y:S01]  /*16460*/  UIADD3 UR48, UR5, 0x402, URZ ;  /* 0x0000040205307890 */ /* 0x000fe2000fffe03f */
[----:B------:R4:W-:Y:S01]  /*16470*/  STL.64 [R1+0x8], R12 ;  /* 0x0000080c01007387 */ /* 0x0009e20000100a00 */
[----:B------:R-:W-:Y:S01]  /*16480*/  LEA R4, R222, UR61, 0xb ;  /* 0x0000003dde047c11 */ /* 0x000fe2000f8e58ff */
[----:B------:R-:W-:-:S02]  /*16490*/  UIADD3 UR44, UR5, 0x404, URZ ;  /* 0x00000404052c7890 */ /* 0x000fc4000fffe03f */
[----:B------:R-:W-:Y:S01]  /*164a0*/  UIADD3 UR40, UR5, 0x406, URZ ;  /* 0x0000040605287890 */ /* 0x000fe2000fffe03f */
[C---:B------:R-:W-:Y:S01]  /*164b0*/  R2UR UR10, R4.reuse ;  /* 0x00000000040a72ca */ /* 0x040fe200000e0000 */
[----:B------:R-:W-:Y:S01]  /*164c0*/  VIADD R10, R4, 0x2 ;  /* 0x00000002040a7836 */ /* 0x000fe20000000000 */
[----:B------:R-:W-:Y:S01]  /*164d0*/  UMOV UR41, 0x40000040 ;  /* 0x4000004000297882 */ /* 0x000fe20000000000 */
[----:B---3--:R-:W-:-:S10]  /*164e0*/  SHF.R.U32.HI R0, RZ, 0x7, R0 ;  /* 0x00000007ff007819 */ /* 0x008fd40000011600 */
[----:B------:R-:W-:Y:S01]  /*164f0*/  QGMMA.64x128x32.F32.E4M3.E4M3 R24, gdesc[UR8], RZ, !UPT, gsb0 ;  /* 0x01e00000081879f3 */ /* 0x000fe2000c0008ff */
[----:B------:R-:W-:Y:S01]  /*16500*/  R2UR UR10, R10 ;  /* 0x000000000a0a72ca */ /* 0x000fe200000e0000 */
[----:B------:R-:W-:Y:S01]  /*16510*/  UMOV UR8, UR4 ;  /* 0x0000000400087c82 */ /* 0x000fe20008000000 */
[----:B------:R-:W-:Y:S01]  /*16520*/  R2UR UR11, R11 ;  /* 0x000000000b0b72ca */ /* 0x000fe200000e0000 */
[----:B------:R-:W-:Y:S01]  /*16530*/  UMOV UR9, 0x40000040 ;  /* 0x4000004000097882 */ /* 0x000fe20000000000 */
[----:B------:R-:W-:Y:S01]  /*16540*/  VIADD R10, R4, 0x4 ;  /* 0x00000004040a7836 */ /* 0x000fe20000000000 */
[----:B------:R-:W-:Y:S01]  /*16550*/  MOV R11, 0x40000040 ;  /* 0x40000040000b7802 */ /* 0x000fe20000000f00 */
[----:B------:R-:W-:Y:S01]  /*16560*/  UIADD3 UR4, UR5, 0x4, URZ ;  /* 0x0000000405047890 */ /* 0x000fe2000fffe03f */
[----:B------:R-:W-:Y:S02]  /*16570*/  IMAD.U32 R228, RZ, RZ, UR8 ;  /* 0x00000008ffe47e24 */ /* 0x000fe4000f8e00ff */
[----:B------:R-:W-:Y:S01]  /*16580*/  IMAD.U32 R229, RZ, RZ, UR9 ;  /* 0x00000009ffe57e24 */ /* 0x000fe2000f8e00ff */
[----:B------:R-:W-:-:S02]  /*16590*/  WARPGROUP.DEPBAR.LE gsb0, 0x0 ;  /* 0x00008000000079c5 */ /* 0x000fc40000010000 */
[----:B------:R-:W-:-:S06]  /*165a0*/  WARPGROUP.ARRIVE ;  /* 0x00000000000079c5 */ /* 0x000fcc0000000000 */
[----:B------:R-:W-:Y:S01]  /*165b0*/  QGMMA.64x128x32.F32.E4M3.E4M3 R24, gdesc[UR8], R24, gsb0 ;  /* 0x01e00000081879f3 */ /* 0x000fe20008000818 */
        /* <DEDUP_REMOVED lines=10> */
[----:B------:R-:W-:Y:S01]  /*16660*/  IMAD.U32 R227, RZ, RZ, UR9 ;  /* 0x00000009ffe37e24 */ /* 0x000fe2000f8e00ff */
[----:B------:R-:W-:-:S02]  /*16670*/  MOV R11, 0x40000040 ;  /* 0x40000040000b7802 */ /* 0x000fc40000000f00 */
[----:B------:R-:W-:Y:S01]  /*16680*/  R2UR UR54, R10 ;  /* 0x000000000a3672ca */ /* 0x000fe200000e0000 */
[----:B------:R-:W-:Y:S01]  /*16690*/  VIADD R10, R4, 0x402 ;  /* 0x00000402040a7836 */ /* 0x000fe20000000000 */
[----:B------:R-:W-:Y:S01]  /*166a0*/  R2UR UR55, R11 ;  /* 0x000000000b3772ca */ /* 0x000fe200000e0000 */
[----:B------:R-:W-:-:S03]  /*166b0*/  IMAD.MOV.U32 R11, RZ, RZ, 0x40000040 ;  /* 0x40000040ff0b7424 */ /* 0x000fc600078e00ff */
[----:B------:R-:W-:Y:S01]  /*166c0*/  R2UR UR50, R10 ;  /* 0x000000000a3272ca */ /* 0x000fe200000e0000 */
[C---:B------:R-:W-:Y:S01]  /*166d0*/  VIADD R10, R4.reuse, 0x404 ;  /* 0x00000404040a7836 */ /* 0x040fe20000000000 */
[----:B------:R-:W-:Y:S01]  /*166e0*/  R2UR UR51, R11 ;  /* 0x000000000b3372ca */ /* 0x000fe200000e0000 */
[----:B------:R-:W-:Y:S02]  /*166f0*/  IMAD.MOV.U32 R11, RZ, RZ, 0x40000040 ;  /* 0x40000040ff0b7424 */ /* 0x000fe400078e00ff */
[----:B------:R-:W-:Y:S01]  /*16700*/  VIADD R4, R4, 0x406 ;  /* 0x0000040604047836 */ /* 0x000fe20000000000 */
[----:B------:R-:W-:Y:S02]  /*16710*/  R2UR UR46, R10 ;  /* 0x000000000a2e72ca */ /* 0x000fe400000e0000 */
[----:B------:R-:W-:Y:S02]  /*16720*/  R2UR UR47, R11 ;  /* 0x000000000b2f72ca */ /* 0x000fe400000e0000 */
[----:B------:R-:W-:-:S02]  /*16730*/  R2UR UR42, R4 ;  /* 0x00000000042a72ca */ /* 0x000fc400000e0000 */
        /* <DEDUP_REMOVED lines=23> */
.L_x_3105:
[----:B-1----:R-:W3:Y:S01]  /*168b0*/  LDL.LU R3, [R1] ;  /* 0x0000000001037983 */ /* 0x002ee20000300800 */
[----:B------:R-:W1:Y:S03]  /*168c0*/  LDC R219, c[0x0][0x448] ;  /* 0x00011200ffdb7b82 */ /* 0x000e660000000800 */
[----:B------:R-:W5:Y:S04]  /*168d0*/  LDL R0, [R1+0x24] ;  /* 0x0000240001007983 */ /* 0x000f680000100800 */
[----:B------:R-:W2:Y:S01]  /*168e0*/  LDL R8, [R1+0x28] ;  /* 0x0000280001087983 */ /* 0x000ea20000100800 */
[----:B------:R-:W-:Y:S01]  /*168f0*/  IMAD.MOV.U32 R5, RZ, RZ, -0x80 ;  /* 0xffffff80ff057424 */ /* 0x000fe200078e00ff */
[----:B-1----:R-:W-:-:S13]  /*16900*/  ISETP.NE.AND P1, PT, R219, 0x1, PT ;  /* 0x00000001db00780c */ /* 0x002fda0003f25270 */
[----:B------:R-:W1:Y:S01]  /*16910*/  @P1 LDC R4, c[0x0][0x450] ;  /* 0x00011400ff041b82 */ /* 0x000e620000000800 */
[----:B---3--:R-:W-:-:S04]  /*16920*/  LOP3.LUT R3, R3, 0xfffffff7, RZ, 0xc0, !PT ;  /* 0xfffffff703037812 */ /* 0x008fc800078ec0ff */
[----:B------:R-:W-:Y:S01]  /*16930*/  @P1 LOP3.LUT R3, R3, 0x8, RZ, 0xfc, !PT ;  /* 0x0000000803031812 */ /* 0x000fe200078efcff */
[----:B-----5:R-:W-:-:S04]  /*16940*/  IMAD.IADD R0, R0, 0x1, R225 ;  /* 0x0000000100007824 */ /* 0x020fc800078e02e1 */
[----:B------:R3:W-:Y:S02]  /*16950*/  STL [R1], R3 ;  /* 0x0000000301007387 */ /* 0x0007e40000100800 */
[----:B---3--:R-:W3:Y:S02]  /*16960*/  @P1 LDC R3, c[0x0][0x44c] ;  /* 0x00011300ff031b82 */ /* 0x008ee40000000800 */
[----:B---3--:R-:W-:-:S05]  /*16970*/  @P1 IMAD.HI.U32 R3, R0, R3, RZ ;  /* 0x0000000300031227 */ /* 0x008fca00078e00ff */
[----:B-1----:R-:W-:Y:S01]  /*16980*/  @P1 SHF.R.U32.HI R0, RZ, R4, R3 ;  /* 0x00000004ff001219 */ /* 0x002fe20000011603 */
[----:B------:R-:W-:-:S04]  /*16990*/  IMAD R4, R168, R5, 0x80 ;  /* 0x00000080a8047424 */ /* 0x000fc800078e0205 */
[----:B------:R-:W1:Y:S01]  /*169a0*/  SHFL.IDX PT, R3, R0, 0x1, 0x1c1f ;  /* 0x003c1f0000037f89 */ /* 0x000e6200000e0000 */
[----:B------:R-:W-:-:S04]  /*169b0*/  IMAD.IADD R4, R217, 0x1, R4 ;  /* 0x00000001d9047824 */ /* 0x000fc800078e0204 */
[----:B--2---:R-:W-:-:S05]  /*169c0*/  IMAD R15, R8, -0x2, R4 ;  /* 0xfffffffe080f7824 */ /* 0x004fca00078e0204 */
[----:B------:R-:W-:-:S04]  /*169d0*/  IADD3 R4, -R216, 0x1, R15 ;  /* 0x00000001d8047810 */ /* 0x000fc80007ffe10f */
[----:B-1----:R-:W-:-:S04]  /*169e0*/  VIADDMNMX R8, R3, R4, R15, PT ;  /* 0x0000000403087246 */ /* 0x002fc8000380010f */
[C---:B------:R-:W-:Y:S02]  /*169f0*/  ISETP.GT.AND P1, PT, R8.reuse, RZ, PT ;  /* 0x000000ff0800720c */ /* 0x040fe40003f24270 */
[C---:B------:R-:W-:Y:S02]  /*16a00*/  ISETP.GT.AND P2, PT, R8.reuse, 0x1, PT ;  /* 0x000000010800780c */ /* 0x040fe40003f44270 */
[----:B------:R-:W-:Y:S02]  /*16a10*/  ISETP.GT.AND P3, PT, R8, 0x8, PT ;  /* 0x000000080800780c */ /* 0x000fe40003f64270 */
[----:B------:R-:W-:Y:S02]  /*16a20*/  FSEL R26, R26, -INF , P1 ;  /* 0xff8000001a1a7808 */ /* 0x000fe40000800000 */
[----:B----4-:R-:W-:Y:S02]  /*16a30*/  FSEL R12, R27, -INF , P2 ;  /* 0xff8000001b0c7808 */ /* 0x010fe40001000000 */
        /* <DEDUP_REMOVED lines=85> */
[----:B------:R-:W-:Y:S01]  /*16f90*/  FSEL R39, R86, -INF , P2 ;  /* 0xff80000056277808 */ /* 0x000fe20001000000 */
[----:B------:R-:W-:Y:S01]  /*16fa0*/  SHFL.IDX PT, R8, R0, RZ, 0x1c1f ;  /* 0x001c1fff00087589 */ /* 0x000fe200000e0000 */
[----:B------:R-:W-:Y:S02]  /*16fb0*/  FMNMX.FTZ R34, R83, R34, !PT ;  /* 0x0000002253227209 */ /* 0x000fe40007810000 */
[----:B------:R-:W-:Y:S02]  /*16fc0*/  FSEL R87, R87, -INF , P1 ;  /* 0xff80000057577808 */ /* 0x000fe40000800000 */
[----:B------:R-:W-:-:S04]  /*16fd0*/  FMNMX.FTZ R34, R39, R34, !PT ;  /* 0x0000002227227209 */ /* 0x000fc80007810000 */
[----:B------:R-:W-:-:S05]  /*16fe0*/  FMNMX.FTZ R34, R87, R34, !PT ;  /* 0x0000002257227209 */ /* 0x000fca0007810000 */
[----:B------:R-:W1:Y:S02]  /*16ff0*/  SHFL.BFLY PT, R47, R34, 0x2, 0x1f ;  /* 0x0c401f00222f7f89 */ /* 0x000e6400000e0000 */
[----:B-1----:R-:W-:Y:S02]  /*17000*/  FMNMX.FTZ R54, R34, R47, !PT ;  /* 0x0000002f22367209 */ /* 0x002fe40007810000 */
[----:B------:R-:W-:-:S03]  /*17010*/  VIADDMNMX R34, R8, R4, R15, PT ;  /* 0x0000000408227246 */ /* 0x000fc6000380010f */
[----:B------:R-:W1:Y:S01]  /*17020*/  SHFL.BFLY PT, R47, R54, 0x1, 0x1f ;  /* 0x0c201f00362f7f89 */ /* 0x000e6200000e0000 */
[C---:B------:R-:W-:Y:S02]  /*17030*/  ISETP.GT.AND P2, PT, R34.reuse, 0x1, PT ;  /* 0x000000012200780c */ /* 0x040fe40003f44270 */
[----:B------:R-:W-:Y:S02]  /*17040*/  ISETP.GT.AND P3, PT, R34, 0x8, PT ;  /* 0x000000082200780c */ /* 0x000fe40003f64270 */
[----:B------:R-:W-:Y:S02]  /*17050*/  FSEL R91, R25, -INF , P2 ;  /* 0xff800000195b7808 */ /* 0x000fe40001000000 */
[----:B------:R-:W-:Y:S02]  /*17060*/  FSEL R89, R28, -INF , P3 ;  /* 0xff8000001c597808 */ /* 0x000fe40001800000 */
[----:B------:R-:W-:-:S04]  /*17070*/  ISETP.GT.AND P2, PT, R34, 0x10, PT ;  /* 0x000000102200780c */ /* 0x000fc80003f44270 */
[----:B------:R-:W-:Y:S02]  /*17080*/  FSEL R93, R32, -INF , P2 ;  /* 0xff800000205d7808 */ /* 0x000fe40001000000 */
[----:B------:R-:W-:-:S04]  /*17090*/  ISETP.GT.AND P2, PT, R34, 0x18, PT ;  /* 0x000000182200780c */ /* 0x000fc80003f44270 */
[----:B------:R-:W-:Y:S02]  /*170a0*/  FSEL R95, R36, -INF , P2 ;  /* 0xff800000245f7808 */ /* 0x000fe40001000000 */
[----:B------:R-:W-:Y:S02]  /*170b0*/  ISETP.GT.AND P2, PT, R34, 0x20, PT ;  /* 0x000000202200780c */ /* 0x000fe40003f44270 */
[----:B-1----:R-:W-:Y:S02]  /*170c0*/  FMNMX.FTZ R0, R54, R47, !PT ;  /* 0x0000002f36007209 */ /* 0x002fe40007810000 */
[----:B------:R-:W-:Y:S02]  /*170d0*/  FSEL R97, R40, -INF , P2 ;  /* 0xff80000028617808 */ /* 0x000fe40001000000 */
[----:B------:R-:W-:Y:S01]  /*170e0*/  FSETP.NEU.FTZ.AND P1, PT, R0, -INF , PT ;  /* 0xff8000000000780b */ /* 0x000fe20003f3d000 */
[----:B------:R-:W-:-:S01]  /*170f0*/  FFMA.FTZ R47, R2, R0, -8 ;  /* 0xc1000000022f7423 */ /* 0x000fc20000010000 */
[----:B------:R-:W-:-:S04]  /*17100*/  ISETP.GT.AND P2, PT, R34, 0x28, PT ;  /* 0x000000282200780c */ /* 0x000fc80003f44270 */
[----:B------:R-:W-:Y:S02]  /*17110*/  FSEL R47, R47, RZ, P1 ;  /* 0x000000ff2f2f7208 */ /* 0x000fe40000800000 */
[----:B------:R-:W-:Y:S02]  /*17120*/  ISETP.GT.AND P1, PT, R34, RZ, PT ;  /* 0x000000ff2200720c */ /* 0x000fe40003f24270 */
[----:B------:R-:W-:Y:S01]  /*17130*/  FSEL R99, R44, -INF , P2 ;  /* 0xff8000002c637808 */ /* 0x000fe20001000000 */
[----:B------:R-:W-:-:S01]  /*17140*/  FFMA.FTZ R12, R2, R12, -R47 ;  /* 0x0000000c020c7223 */ /* 0x000fc2000001082f */
[--C-:B------:R-:W-:Y:S01]  /*17150*/  FFMA.FTZ R4, R2, R30, -R47.reuse ;  /* 0x0000001e02047223 */ /* 0x100fe2000001082f */
[----:B------:R-:W-:Y:S01]  /*17160*/  FSEL R30, R24, -INF , P1 ;  /* 0xff800000181e7808 */ /* 0x000fe20000800000 */
[--C-:B------:R-:W-:Y:S01]  /*17170*/  FFMA.FTZ R15, R2, R14, -R47.reuse ;  /* 0x0000000e020f7223 */ /* 0x100fe2000001082f */
[----:B------:R1:W-:Y:S01]  /*17180*/  MUFU.EX2 R8, R12 ;  /* 0x0000000c00087308 */ /* 0x0003e20000000800 */
[----:B------:R-:W-:Y:S01]  /*17190*/  ISETP.GT.AND P1, PT, R34, 0x9, PT ;  /* 0x000000092200780c */ /* 0x000fe20003f24270 */
[--C-:B------:R-:W-:Y:S01]  /*171a0*/  FFMA.FTZ R155, R2, R20, -R47.reuse ;  /* 0x00000014029b7223 */ /* 0x100fe2000001082f */
[----:B------:R-:W-:Y:S01]  /*171b0*/  ISETP.GT.AND P2, PT, R34, 0x30, PT ;  /* 0x000000302200780c */ /* 0x000fe20003f44270 */
[C-C-:B------:R-:W-:Y:S01]  /*171c0*/  FFMA.FTZ R153, R2.reuse, R26, -R47.reuse ;  /* 0x0000001a02997223 */ /* 0x140fe2000001082f */
[----:B------:R-:W-:Y:S01]  /*171d0*/  FSEL R29, R29, -INF , P1 ;  /* 0xff8000001d1d7808 */ /* 0x000fe20000800000 */
[--C-:B------:R-:W-:Y:S01]  /*171e0*/  FFMA.FTZ R36, R2, R51, -R47.reuse ;  /* 0x0000003302247223 */ /* 0x100fe2000001082f */
[----:B------:R-:W-:Y:S01]  /*171f0*/  ISETP.GT.AND P1, PT, R34, 0x11, PT ;  /* 0x000000112200780c */ /* 0x000fe20003f24270 */
[--C-:B------:R-:W-:Y:S01]  /*17200*/  FFMA.FTZ R38, R2, R38, -R47.reuse ;  /* 0x0000002602267223 */ /* 0x100fe2000001082f */
[----:B-1----:R-:W-:Y:S01]  /*17210*/  FMNMX.FTZ R12, R30, R91, !PT ;  /* 0x0000005b1e0c7209 */ /* 0x002fe20007810000 */
[C-C-:B------:R-:W-:Y:S01]  /*17220*/  FFMA.FTZ R161, R2.reuse, R31, -R47.reuse ;  /* 0x0000001f02a17223 */ /* 0x140fe2000001082f */
[----:B------:R-:W-:Y:S01]  /*17230*/  FSEL R33, R33, -INF , P1 ;  /* 0xff80000021217808 */ /* 0x000fe20000800000 */
[C-C-:B------:R-:W-:Y:S01]  /*17240*/  FFMA.FTZ R40, R2.reuse, R59, -R47.reuse ;  /* 0x0000003b02287223 */ /* 0x140fe2000001082f */
[----:B------:R-:W-:Y:S01]  /*17250*/  FMNMX.FTZ R12, R89, R12, !PT ;  /* 0x0000000c590c7209 */ /* 0x000fe20007810000 */
[--C-:B------:R-:W-:Y:S01]  /*17260*/  FFMA.FTZ R163, R2, R5, -R47.reuse ;  /* 0x0000000502a37223 */ /* 0x100fe2000001082f */
[----:B------:R-:W-:Y:S01]  /*17270*/  ISETP.GT.AND P1, PT, R34, 0x19, PT ;  /* 0x000000192200780c */ /* 0x000fe20003f24270 */
[C-C-:B------:R-:W-:Y:S01]  /*17280*/  FFMA.FTZ R5, R2.reuse, R11, -R47.reuse ;  /* 0x0000000b02057223 */ /* 0x140fe2000001082f */
[----:B------:R-:W-:Y:S01]  /*17290*/  FMNMX.FTZ R12, R29, R12, !PT ;  /* 0x0000000c1d0c7209 */ /* 0x000fe20007810000 */
[C-C-:B------:R-:W-:Y:S01]  /*172a0*/  FFMA.FTZ R11, R2.reuse, R27, -R47.reuse ;  /* 0x0000001b020b7223 */ /* 0x140fe2000001082f */
[----:B------:R-:W-:Y:S01]  /*172b0*/  FSEL R37, R37, -INF , P1 ;  /* 0xff80000025257808 */ /* 0x000fe20000800000 */
[----:B------:R-:W1:Y:S01]  /*172c0*/  MUFU.EX2 R153, R153 ;  /* 0x0000009900997308 */ /* 0x000e620000000800 */
[----:B------:R-:W-:Y:S01]  /*172d0*/  FMNMX.FTZ R12, R93, R12, !PT ;  /* 0x0000000c5d0c7209 */ /* 0x000fe20007810000 */
[--C-:B------:R-:W-:Y:S01]  /*172e0*/  FFMA.FTZ R159, R2, R50, -R47.reuse ;  /* 0x00000032029f7223 */ /* 0x100fe2000001082f */
[----:B------:R-:W-:Y:S01]  /*172f0*/  ISETP.GT.AND P1, PT, R34, 0x21, PT ;  /* 0x000000212200780c */ /* 0x000fe20003f24270 */
[C-C-:B------:R-:W-:Y:S01]  /*17300*/  FFMA.FTZ R21, R2.reuse, R21, -R47.reuse ;  /* 0x0000001502157223 */ /* 0x140fe2000001082f */
[----:B------:R-:W-:Y:S01]  /*17310*/  FMNMX.FTZ R14, R33, R12, !PT ;  /* 0x0000000c210e7209 */ /* 0x000fe20007810000 */
[C-C-:B------:R-:W-:Y:S01]  /*17320*/  FFMA.FTZ R165, R2.reuse, R13, -R47.reuse ;  /* 0x0000000d02a57223 */ /* 0x140fe2000001082f */
[----:B------:R-:W-:Y:S01]  /*17330*/  FSEL R41, R41, -INF , P1 ;  /* 0xff80000029297808 */ /* 0x000fe20000800000 */
[----:B------:R-:W2:Y:S01]  /*17340*/  MUFU.EX2 R4, R4 ;  /* 0x0000000400047308 */ /* 0x000ea20000000800 */
[----:B------:R-:W-:Y:S01]  /*17350*/  FMNMX.FTZ R14, R95, R14, !PT ;  /* 0x0000000e5f0e7209 */ /* 0x000fe20007810000 */
[--C-:B------:R-:W-:Y:S01]  /*17360*/  FFMA.FTZ R13, R2, R39, -R47.reuse ;  /* 0x00000027020d7223 */ /* 0x100fe2000001082f */
[----:B------:R-:W-:Y:S01]  /*17370*/  ISETP.GT.AND P1, PT, R34, 0x29, PT ;  /* 0x000000292200780c */ /* 0x000fe20003f24270 */
[C-C-:B------:R-:W-:Y:S01]  /*17380*/  FFMA.FTZ R157, R2.reuse, R42, -R47.reuse ;  /* 0x0000002a029d7223 */ /* 0x140fe2000001082f */
[----:B------:R-:W-:Y:S01]  /*17390*/  FMNMX.FTZ R20, R37, R14, !PT ;  /* 0x0000000e25147209 */ /* 0x000fe20007810000 */
[--C-:B------:R-:W-:Y:S01]  /*173a0*/  FFMA.FTZ R90, R2, R90, -R47.reuse ;  /* 0x0000005a025a7223 */ /* 0x100fe2000001082f */
[----:B------:R-:W-:Y:S01]  /*173b0*/  FSEL R45, R45, -INF , P1 ;  /* 0xff8000002d2d7808 */ /* 0x000fe20000800000 */
[----:B------:R3:W-:Y:S01]  /*173c0*/  MUFU.EX2 R14, R38 ;  /* 0x00000026000e7308 */ /* 0x0007e20000000800 */
[----:B------:R-:W-:Y:S01]  /*173d0*/  FMNMX.FTZ R20, R97, R20, !PT ;  /* 0x0000001461147209 */ /* 0x000fe20007810000 */
[----:B-1----:R-:W-:Y:S01]  /*173e0*/  FADD.FTZ R39, R153, R8 ;  /* 0x0000000899277221 */ /* 0x002fe20000010000 */
[----:B------:R-:W-:Y:S01]  /*173f0*/  ISETP.GT.AND P1, PT, R34, 0x31, PT ;  /* 0x000000312200780c */ /* 0x000fe20003f24270 */
[C-C-:B------:R-:W-:Y:S01]  /*17400*/  FFMA.FTZ R46, R2.reuse, R46, -R47.reuse ;  /* 0x0000002e022e7223 */ /* 0x140fe2000001082f */
[----:B------:R-:W-:Y:S01]  /*17410*/  FMNMX.FTZ R20, R41, R20, !PT ;  /* 0x0000001429147209 */ /* 0x000fe20007810000 */
[--C-:B------:R-:W-:Y:S01]  /*17420*/  FFMA.FTZ R25, R2, R92, -R47.reuse ;  /* 0x0000005c02197223 */ /* 0x100fe2000001082f */
[----:B------:R-:W-:Y:S01]  /*17430*/  FSEL R101, R48, -INF , P2 ;  /* 0xff80000030657808 */ /* 0x000fe20001000000 */
[----:B------:R-:W1:Y:S01]  /*17440*/  MUFU.EX2 R15, R15 ;  /* 0x0000000f000f7308 */ /* 0x000e620000000800 */
[----:B------:R-:W-:Y:S01]  /*17450*/  FMNMX.FTZ R20, R99, R20, !PT ;  /* 0x0000001463147209 */ /* 0x000fe20007810000 */
[--C-:B---3--:R-:W-:Y:S01]  /*17460*/  FFMA.FTZ R38, R2, R43, -R47.reuse ;  /* 0x0000002b02267223 */ /* 0x108fe2000001082f */
[----:B------:R-:W-:Y:S01]  /*17470*/  ISETP.GT.AND P2, PT, R34, 0x38, PT ;  /* 0x000000382200780c */ /* 0x000fe20003f44270 */
[C-C-:B------:R-:W-:Y:S01]  /*17480*/  FFMA.FTZ R43, R2.reuse, R55, -R47.reuse ;  /* 0x00000037022b7223 */ /* 0x140fe2000001082f */
[----:B------:R-:W-:Y:S01]  /*17490*/  FMNMX.FTZ R20, R45, R20, !PT ;  /* 0x000000142d147209 */ /* 0x000fe20007810000 */
[C-C-:B------:R-:W-:Y:S01]  /*174a0*/  FFMA.FTZ R167, R2.reuse, R35, -R47.reuse ;  /* 0x0000002302a77223 */ /* 0x140fe2000001082f */
[----:B------:R-:W-:Y:S01]  /*174b0*/  FSEL R49, R49, -INF , P1 ;  /* 0xff80000031317808 */ /* 0x000fe20000800000 */
[----:B------:R-:W3:Y:S01]  /*174c0*/  MUFU.EX2 R155, R155 ;  /* 0x0000009b009b7308 */ /* 0x000ee20000000800 */
[----:B------:R-:W-:Y:S01]  /*174d0*/  FMNMX.FTZ R20, R101, R20, !PT ;  /* 0x0000001465147209 */ /* 0x000fe20007810000 */
[--C-:B------:R-:W-:Y:S01]  /*174e0*/  FFMA.FTZ R59, R2, R63, -R47.reuse ;  /* 0x0000003f023b7223 */ /* 0x100fe2000001082f */
[----:B------:R-:W-:Y:S01]  /*174f0*/  ISETP.GT.AND P1, PT, R34, 0x39, PT ;  /* 0x000000392200780c */ /* 0x000fe20003f24270 */
[--C-:B------:R-:W-:Y:S01]  /*17500*/  FFMA.FTZ R42, R2, R71, -R47.reuse ;  /* 0x00000047022a7223 */ /* 0x100fe2000001082f */
[----:B------:R-:W-:Y:S01]  /*17510*/  FSEL R103, R52, -INF , P2 ;  /* 0xff80000034677808 */ /* 0x000fe20001000000 */
[--C-:B------:R-:W-:Y:S01]  /*17520*/  FFMA.FTZ R44, R2, R79, -R47.reuse ;  /* 0x0000004f022c7223 */ /* 0x100fe2000001082f */
[----:B------:R-:W-:Y:S01]  /*17530*/  FMNMX.FTZ R24, R49, R20, !PT ;  /* 0x0000001431187209 */ /* 0x000fe20007810000 */
[----:B------:R4:W5:Y:S01]  /*17540*/  MUFU.EX2 R12, R21 ;  /* 0x00000015000c7308 */ /* 0x0009620000000800 */
[----:B------:R-:W-:Y:S01]  /*17550*/  ISETP.GT.AND P2, PT, R34, 0x40, PT ;  /* 0x000000402200780c */ /* 0x000fe20003f44270 */
[----:B------:R-:W-:Y:S01]  /*17560*/  FFMA.FTZ R83, R2, R83, -R47 ;  /* 0x0000005302537223 */ /* 0x000fe2000001082f */
[----:B------:R-:W-:-:S02]  /*17570*/  FSEL R53, R53, -INF , P1 ;  /* 0xff80000035357808 */ /* 0x000fc40000800000 */
[----:B------:R-:W-:Y:S02]  /*17580*/  FMNMX.FTZ R24, R103, R24, !PT ;  /* 0x0000001867187209 */ /* 0x000fe40007810000 */
[----:B------:R-:W-:Y:S01]  /*17590*/  ISETP.GT.AND P1, PT, R34, 0x41, PT ;  /* 0x000000412200780c */ /* 0x000fe20003f24270 */
[----:B------:R-:W-:Y:S01]  /*175a0*/  MUFU.EX2 R157, R157 ;  /* 0x0000009d009d7308 */ /* 0x000fe20000000800 */
[----:B------:R-:W-:Y:S01]  /*175b0*/  FSEL R105, R56, -INF , P2 ;  /* 0xff80000038697808 */ /* 0x000fe20001000000 */
[----:B----4-:R-:W-:Y:S01]  /*175c0*/  FFMA.FTZ R21, R2, R88, -R47 ;  /* 0x0000005802157223 */ /* 0x010fe2000001082f */
[----:B------:R-:W-:Y:S02]  /*175d0*/  FMNMX.FTZ R26, R53, R24, !PT ;  /* 0x00000018351a7209 */ /* 0x000fe40007810000 */
[----:B------:R-:W-:Y:S02]  /*175e0*/  ISETP.GT.AND P2, PT, R34, 0x48, PT ;  /* 0x000000482200780c */ /* 0x000fe40003f44270 */
[----:B------:R-:W-:Y:S01]  /*175f0*/  FSEL R57, R57, -INF , P1 ;  /* 0xff80000039397808 */ /* 0x000fe20000800000 */
[----:B------:R-:W4:Y:S01]  /*17600*/  MUFU.EX2 R21, R21 ;  /* 0x0000001500157308 */ /* 0x000f220000000800 */
[----:B------:R-:W-:-:S02]  /*17610*/  FMNMX.FTZ R26, R105, R26, !PT ;  /* 0x0000001a691a7209 */ /* 0x000fc40007810000 */
[----:B------:R-:W-:Y:S02]  /*17620*/  ISETP.GT.AND P1, PT, R34, 0x49, PT ;  /* 0x000000492200780c */ /* 0x000fe40003f24270 */
[----:B------:R-:W-:Y:S01]  /*17630*/  FSEL R113, R60, -INF , P2 ;  /* 0xff8000003c717808 */ /* 0x000fe20001000000 */
[----:B--2---:R-:W-:Y:S01]  /*17640*/  FADD.FTZ R60, R4, R39 ;  /* 0x00000027043c7221 */ /* 0x004fe20000010000 */
[----:B------:R-:W-:Y:S01]  /*17650*/  FMNMX.FTZ R26, R57, R26, !PT ;  /* 0x0000001a391a7209 */ /* 0x000fe20007810000 */
[----:B------:R-:W2:Y:S01]  /*17660*/  MUFU.EX2 R20, R90 ;  /* 0x0000005a00147308 */ /* 0x000ea20000000800 */
[----:B------:R-:W-:Y:S01]  /*17670*/  ISETP.GT.AND P2, PT, R34, 0x50, PT ;  /* 0x000000502200780c */ /* 0x000fe20003f44270 */
[----:B-1----:R-:W-:Y:S01]  /*17680*/  FADD.FTZ R60, R15, R60 ;  /* 0x0000003c0f3c7221 */ /* 0x002fe20000010000 */
[----:B------:R-:W-:Y:S02]  /*17690*/  FSEL R61, R61, -INF , P1 ;  /* 0xff8000003d3d7808 */ /* 0x000fe40000800000 */
[----:B------:R-:W-:-:S02]  /*176a0*/  FMNMX.FTZ R26, R113, R26, !PT ;  /* 0x0000001a711a7209 */ /* 0x000fc40007810000 */
[----:B------:R-:W-:Y:S01]  /*176b0*/  ISETP.GT.AND P1, PT, R34, 0x51, PT ;  /* 0x000000512200780c */ /* 0x000fe20003f24270 */
[----:B------:R1:W0:Y:S01]  /*176c0*/  MUFU.EX2 R24, R46 ;  /* 0x0000002e00187308 */ /* 0x0002220000000800 */
[----:B------:R-:W-:Y:S02]  /*176d0*/  FSEL R107, R64, -INF , P2 ;  /* 0xff800000406b7808 */ /* 0x000fe40001000000 */
[----:B------:R-:W-:Y:S02]  /*176e0*/  FMNMX.FTZ R26, R61, R26, !PT ;  /* 0x0000001a3d1a7209 */ /* 0x000fe40007810000 */
[----:B------:R-:W-:Y:S02]  /*176f0*/  ISETP.GT.AND P2, PT, R34, 0x58, PT ;  /* 0x000000582200780c */ /* 0x000fe40003f44270 */
[----:B------:R-:W-:Y:S01]  /*17700*/  FSEL R65, R65, -INF , P1 ;  /* 0xff80000041417808 */ /* 0x000fe20000800000 */
[----:B------:R-:W-:Y:S01]  /*17710*/  MUFU.EX2 R25, R25 ;  /* 0x0000001900197308 */ /* 0x000fe20000000800 */
[----:B------:R-:W-:Y:S01]  /*17720*/  FMNMX.FTZ R26, R107, R26, !PT ;  /* 0x0000001a6b1a7209 */ /* 0x000fe20007810000 */
[----:B-1----:R-:W-:Y:S01]  /*17730*/  FFMA.FTZ R46, R2, R87, -R47 ;  /* 0x00000057022e7223 */ /* 0x002fe2000001082f */
[----:B------:R-:W-:-:S02]  /*17740*/  ISETP.GT.AND P1, PT, R34, 0x59, PT ;  /* 0x000000592200780c */ /* 0x000fc40003f24270 */
[----:B------:R-:W-:Y:S02]  /*17750*/  FSEL R109, R68, -INF , P2 ;  /* 0xff800000446d7808 */ /* 0x000fe40001000000 */
[----:B------:R-:W-:Y:S01]  /*17760*/  FMNMX.FTZ R28, R65, R26, !PT ;  /* 0x0000001a411c7209 */ /* 0x000fe20007810000 */
[----:B------:R-:W-:Y:S01]  /*17770*/  MUFU.EX2 R159, R159 ;  /* 0x0000009f009f7308 */ /* 0x000fe20000000800 */
[C---:B------:R-:W-:Y:S02]  /*17780*/  ISETP.GT.AND P2, PT, R34.reuse, 0x60, PT ;  /* 0x000000602200780c */ /* 0x040fe40003f44270 */
[----:B------:R-:W-:Y:S02]  /*17790*/  FSEL R69, R69, -INF , P1 ;  /* 0xff80000045457808 */ /* 0x000fe40000800000 */
[----:B------:R-:W-:Y:S02]  /*177a0*/  FMNMX.FTZ R28, R109, R28, !PT ;  /* 0x0000001c6d1c7209 */ /* 0x000fe40007810000 */
[----:B------:R-:W-:Y:S01]  /*177b0*/  ISETP.GT.AND P1, PT, R34, 0x61, PT ;  /* 0x000000612200780c */ /* 0x000fe20003f24270 */
[----:B------:R1:W-:Y:S01]  /*177c0*/  MUFU.EX2 R26, R36 ;  /* 0x00000024001a7308 */ /* 0x0003e20000000800 */
[----:B------:R-:W-:-:S02]  /*177d0*/  FSEL R51, R72, -INF , P2 ;  /* 0xff80000048337808 */ /* 0x000fc40001000000 */
[----:B------:R-:W-:Y:S02]  /*177e0*/  FMNMX.FTZ R32, R69, R28, !PT ;  /* 0x0000001c45207209 */ /* 0x000fe40007810000 */
[----:B------:R-:W-:Y:S02]  /*177f0*/  ISETP.GT.AND P2, PT, R34, 0x68, PT ;  /* 0x000000682200780c */ /* 0x000fe40003f44270 */
[----:B------:R-:W-:Y:S01]  /*17800*/  FSEL R73, R73, -INF , P1 ;  /* 0xff80000049497808 */ /* 0x000fe20000800000 */
[----:B------:R3:W-:Y:S01]  /*17810*/  MUFU.EX2 R28, R38 ;  /* 0x00000026001c7308 */ /* 0x0007e20000000800 */
[----:B------:R-:W-:Y:S01]  /*17820*/  FMNMX.FTZ R32, R51, R32, !PT ;  /* 0x0000002033207209 */ /* 0x000fe20007810000 */
[----:B-1----:R-:W-:Y:S01]  /*17830*/  FFMA.FTZ R36, R2, R3, -R47 ;  /* 0x0000000302247223 */ /* 0x002fe2000001082f */
[----:B------:R-:W-:Y:S02]  /*17840*/  ISETP.GT.AND P1, PT, R34, 0x69, PT ;  /* 0x000000692200780c */ /* 0x000fe40003f24270 */
[----:B------:R-:W-:-:S02]  /*17850*/  FSEL R111, R76, -INF , P2 ;  /* 0xff8000004c6f7808 */ /* 0x000fc40001000000 */
[----:B------:R-:W-:Y:S01]  /*17860*/  FMNMX.FTZ R32, R73, R32, !PT ;  /* 0x0000002049207209 */ /* 0x000fe20007810000 */
[----:B------:R-:W-:Y:S01]  /*17870*/  MUFU.EX2 R43, R43 ;  /* 0x0000002b002b7308 */ /* 0x000fe20000000800 */
[C---:B------:R-:W-:Y:S02]  /*17880*/  ISETP.GT.AND P2, PT, R34.reuse, 0x70, PT ;  /* 0x000000702200780c */ /* 0x040fe40003f44270 */
[----:B------:R-:W-:Y:S02]  /*17890*/  FSEL R77, R77, -INF , P1 ;  /* 0xff8000004d4d7808 */ /* 0x000fe40000800000 */
[----:B------:R-:W-:Y:S02]  /*178a0*/  FMNMX.FTZ R32, R111, R32, !PT ;  /* 0x000000206f207209 */ /* 0x000fe40007810000 */
[----:B------:R-:W-:Y:S01]  /*178b0*/  ISETP.GT.AND P1, PT, R34, 0x71, PT ;  /* 0x000000712200780c */ /* 0x000fe20003f24270 */
[----:B------:R-:W-:Y:S01]  /*178c0*/  MUFU.EX2 R161, R161 ;  /* 0x000000a100a17308 */ /* 0x000fe20000000800 */
[----:B------:R-:W-:-:S02]  /*178d0*/  FSEL R55, R80, -INF , P2 ;  /* 0xff80000050377808 */ /* 0x000fc40001000000 */
[----:B------:R-:W-:Y:S02]  /*178e0*/  FMNMX.FTZ R32, R77, R32, !PT ;  /* 0x000000204d207209 */ /* 0x000fe40007810000 */
[C---:B------:R-:W-:Y:S02]  /*178f0*/  ISETP.GT.AND P2, PT, R34.reuse, 0x78, PT ;  /* 0x000000782200780c */ /* 0x040fe40003f44270 */
[----:B------:R-:W-:Y:S01]  /*17900*/  FSEL R81, R81, -INF , P1 ;  /* 0xff80000051517808 */ /* 0x000fe20000800000 */
[----:B------:R-:W-:Y:S01]  /*17910*/  MUFU.EX2 R36, R36 ;  /* 0x0000002400247308 */ /* 0x000fe20000000800 */
[----:B------:R-:W-:Y:S02]  /*17920*/  FMNMX.FTZ R32, R55, R32, !PT ;  /* 0x0000002037207209 */ /* 0x000fe40007810000 */
[----:B------:R-:W-:Y:S02]  /*17930*/  ISETP.GT.AND P1, PT, R34, 0x79, PT ;  /* 0x000000792200780c */ /* 0x000fe40003f24270 */
[----:B------:R-:W-:-:S02]  /*17940*/  FSEL R31, R84, -INF , P2 ;  /* 0xff800000541f7808 */ /* 0x000fc40001000000 */
[----:B------:R-:W-:Y:S01]  /*17950*/  FMNMX.FTZ R34, R81, R32, !PT ;  /* 0x0000002051227209 */ /* 0x000fe20007810000 */
[----:B------:R-:W-:Y:S01]  /*17960*/  MUFU.EX2 R59, R59 ;  /* 0x0000003b003b7308 */ /* 0x000fe20000000800 */
[----:B------:R-:W-:Y:S02]  /*17970*/  FSEL R85, R85, -INF , P1 ;  /* 0xff80000055557808 */ /* 0x000fe40000800000 */
[----:B------:R-:W-:-:S04]  /*17980*/  FMNMX.FTZ R34, R31, R34, !PT ;  /* 0x000000221f227209 */ /* 0x000fc80007810000 */
[----:B------:R-:W-:Y:S01]  /*17990*/  FMNMX.FTZ R3, R85, R34, !PT ;  /* 0x0000002255037209 */ /* 0x000fe20007810000 */
[----:B------:R1:W-:Y:S01]  /*179a0*/  MUFU.EX2 R32, R40 ;  /* 0x0000002800207308 */ /* 0x0003e20000000800 */
[----:B------:R-:W-:-:S03]  /*179b0*/  FFMA.FTZ R34, R2, R67, -R47 ;  /* 0x0000004302227223 */ /* 0x000fc6000001082f */
[----:B---3--:R-:W1:Y:S04]  /*179c0*/  SHFL.BFLY PT, R38, R3, 0x2, 0x1f ;  /* 0x0c401f0003267f89 */ /* 0x008e6800000e0000 */
[----:B------:R-:W-:Y:S08]  /*179d0*/  MUFU.EX2 R163, R163 ;  /* 0x000000a300a37308 */ /* 0x000ff00000000800 */
[----:B------:R-:W-:Y:S08]  /*179e0*/  MUFU.EX2 R34, R34 ;  /* 0x0000002200227308 */ /* 0x000ff00000000800 */
[----:B------:R-:W-:Y:S01]  /*179f0*/  MUFU.EX2 R5, R5 ;  /* 0x0000000500057308 */ /* 0x000fe20000000800 */
[----:B-1----:R-:W-:Y:S01]  /*17a00*/  FMNMX.FTZ R40, R3, R38, !PT ;  /* 0x0000002603287209 */ /* 0x002fe20007810000 */
[----:B------:R-:W-:-:S06]  /*17a10*/  FFMA.FTZ R38, R2, R75, -R47 ;  /* 0x0000004b02267223 */ /* 0x000fcc000001082f */
[----:B------:R-:W-:Y:S01]  /*17a20*/  MUFU.EX2 R42, R42 ;  /* 0x0000002a002a7308 */ /* 0x000fe20000000800 */
[----:B------:R-:W1:Y:S07]  /*17a30*/  SHFL.BFLY PT, R3, R40, 0x1, 0x1f ;  /* 0x0c201f0028037f89 */ /* 0x000e6e00000e0000 */
        /* <DEDUP_REMOVED lines=8> */
[C-C-:B------:R-:W-:Y:S01]  /*17ac0*/  FFMA.FTZ R152, R2.reuse, R30, -R48.reuse ;  /* 0x0000001e02987223 */ /* 0x140fe20000010830 */
[----:B------:R-:W-:-:S01]  /*17ad0*/  FFMA.FTZ R27, R2, R91, -R48 ;  /* 0x0000005b021b7223 */ /* 0x000fc20000010830 */
[C-C-:B------:R-:W-:Y:S01]  /*17ae0*/  FFMA.FTZ R89, R2.reuse, R89, -R48.reuse ;  /* 0x0000005902597223 */ /* 0x140fe20000010830 */
[----:B------:R-:W-:-:S01]  /*17af0*/  FFMA.FTZ R30, R2, R29, -R48 ;  /* 0x0000001d021e7223 */ /* 0x000fc20000010830 */
[C-C-:B------:R-:W-:Y:S01]  /*17b00*/  FFMA.FTZ R154, R2.reuse, R93, -R48.reuse ;  /* 0x0000005d029a7223 */ /* 0x140fe20000010830 */
[----:B------:R-:W-:-:S01]  /*17b10*/  FFMA.FTZ R29, R2, R33, -R48 ;  /* 0x00000021021d7223 */ /* 0x000fc20000010830 */
[----:B------:R-:W-:Y:S01]  /*17b20*/  MUFU.EX2 R152, R152 ;  /* 0x0000009800987308 */ /* 0x000fe20000000800 */
[----:B------:R-:W-:-:S01]  /*17b30*/  FFMA.FTZ R95, R2, R95, -R48 ;  /* 0x0000005f025f7223 */ /* 0x000fc20000010830 */
[C-C-:B------:R-:W-:Y:S01]  /*17b40*/  FFMA.FTZ R37, R2.reuse, R37, -R48.reuse ;  /* 0x0000002502257223 */ /* 0x140fe20000010830 */
[----:B------:R-:W-:-:S01]  /*17b50*/  FFMA.FTZ R156, R2, R97, -R48 ;  /* 0x00000061029c7223 */ /* 0x000fc20000010830 */
[----:B------:R-:W-:Y:S01]  /*17b60*/  FFMA.FTZ R33, R2, R41, -R48 ;  /* 0x0000002902217223 */ /* 0x000fe20000010830 */
[----:B------:R-:W-:-:S01]  /*17b70*/  FADD.FTZ R41, R155, R60 ;  /* 0x0000003c9b297221 */ /* 0x000fc20000010000 */
[C-C-:B------:R-:W-:Y:S01]  /*17b80*/  FFMA.FTZ R99, R2.reuse, R99, -R48.reuse ;  /* 0x0000006302637223 */ /* 0x140fe20000010830 */
[----:B------:R-:W-:-:S01]  /*17b90*/  FFMA.FTZ R45, R2, R45, -R48 ;  /* 0x0000002d022d7223 */ /* 0x000fc20000010830 */
[----:B------:R-:W1:Y:S01]  /*17ba0*/  MUFU.EX2 R27, R27 ;  /* 0x0000001b001b7308 */ /* 0x000e620000000800 */
[----:B-----5:R-:W-:-:S01]  /*17bb0*/  FADD.FTZ R41, R12, R41 ;  /* 0x000000290c297221 */ /* 0x020fc20000010000 */
[C-C-:B------:R-:W-:Y:S01]  /*17bc0*/  FFMA.FTZ R158, R2.reuse, R101, -R48.reuse ;  /* 0x00000065029e7223 */ /* 0x140fe20000010830 */
[----:B------:R-:W-:-:S01]  /*17bd0*/  FFMA.FTZ R35, R2, R49, -R48 ;  /* 0x0000003102237223 */ /* 0x000fc20000010830 */
[----:B------:R-:W-:Y:S01]  /*17be0*/  FFMA.FTZ R103, R2, R103, -R48 ;  /* 0x0000006702677223 */ /* 0x000fe20000010830 */
[----:B------:R-:W-:-:S01]  /*17bf0*/  FADD.FTZ R60, R14, R41 ;  /* 0x000000290e3c7221 */ /* 0x000fc20000010000 */
[C-C-:B------:R-:W-:Y:S01]  /*17c00*/  FFMA.FTZ R53, R2.reuse, R53, -R48.reuse ;  /* 0x0000003502357223 */ /* 0x140fe20000010830 */
[----:B------:R-:W-:-:S01]  /*17c10*/  FFMA.FTZ R160, R2, R105, -R48 ;  /* 0x0000006902a07223 */ /* 0x000fc20000010830 */
[----:B------:R-:W3:Y:S01]  /*17c20*/  MUFU.EX2 R89, R89 ;  /* 0x0000005900597308 */ /* 0x000ee20000000800 */
[----:B----4-:R-:W-:-:S01]  /*17c30*/  FADD.FTZ R60, R21, R60 ;  /* 0x0000003c153c7221 */ /* 0x010fc20000010000 */
[C-C-:B------:R-:W-:Y:S01]  /*17c40*/  FFMA.FTZ R113, R2.reuse, R113, -R48.reuse ;  /* 0x0000007102717223 */ /* 0x140fe20000010830 */
[----:B------:R-:W-:-:S01]  /*17c50*/  FFMA.FTZ R61, R2, R61, -R48 ;  /* 0x0000003d023d7223 */ /* 0x000fc20000010830 */
[----:B------:R-:W-:Y:S01]  /*17c60*/  FFMA.FTZ R107, R2, R107, -R48 ;  /* 0x0000006b026b7223 */ /* 0x000fe20000010830 */
[----:B------:R-:W-:-:S01]  /*17c70*/  FADD.FTZ R41, R157, R60 ;  /* 0x0000003c9d297221 */ /* 0x000fc20000010000 */
[C-C-:B------:R-:W-:Y:S01]  /*17c80*/  FFMA.FTZ R65, R2.reuse, R65, -R48.reuse ;  /* 0x0000004102417223 */ /* 0x140fe20000010830 */
[----:B------:R-:W-:-:S01]  /*17c90*/  FFMA.FTZ R109, R2, R109, -R48 ;  /* 0x0000006d026d7223 */ /* 0x000fc20000010830 */
[----:B------:R1:W4:Y:S01]  /*17ca0*/  MUFU.EX2 R50, R30 ;  /* 0x0000001e00327308 */ /* 0x0003220000000800 */
[----:B--2---:R-:W-:-:S01]  /*17cb0*/  FADD.FTZ R41, R20, R41 ;  /* 0x0000002914297221 */ /* 0x004fc20000010000 */
[C-C-:B------:R-:W-:Y:S01]  /*17cc0*/  FFMA.FTZ R69, R2.reuse, R69, -R48.reuse ;  /* 0x0000004502457223 */ /* 0x140fe20000010830 */
[----:B------:R-:W-:-:S01]  /*17cd0*/  FFMA.FTZ R51, R2, R51, -R48 ;  /* 0x0000003302337223 */ /* 0x000fc20000010830 */
[----:B------:R-:W-:Y:S01]  /*17ce0*/  FFMA.FTZ R73, R2, R73, -R48 ;  /* 0x0000004902497223 */ /* 0x000fe20000010830 */
[----:B0-----:R-:W-:-:S01]  /*17cf0*/  FADD.FTZ R62, R24, R41 ;  /* 0x00000029183e7221 */ /* 0x001fc20000010000 */
[C-C-:B------:R-:W-:Y:S01]  /*17d00*/  FFMA.FTZ R111, R2.reuse, R111, -R48.reuse ;  /* 0x0000006f026f7223 */ /* 0x140fe20000010830 */
[----:B------:R-:W-:-:S01]  /*17d10*/  FFMA.FTZ R77, R2, R77, -R48 ;  /* 0x0000004d024d7223 */ /* 0x000fc20000010830 */
[----:B------:R-:W0:Y:S01]  /*17d20*/  MUFU.EX2 R154, R154 ;  /* 0x0000009a009a7308 */ /* 0x000e220000000800 */
[----:B-1----:R-:W-:-:S01]  /*17d30*/  FADD.FTZ R30, R152, R27 ;  /* 0x0000001b981e7221 */ /* 0x002fc20000010000 */
[----:B------:R-:W-:Y:S01]  /*17d40*/  FADD.FTZ R62, R25, R62 ;  /* 0x0000003e193e7221 */ /* 0x000fe20000010000 */
[----:B------:R-:W-:-:S01]  /*17d50*/  FFMA.FTZ R55, R2, R55, -R48 ;  /* 0x0000003702377223 */ /* 0x000fc20000010830 */
[----:B------:R-:W-:Y:S01]  /*17d60*/  FFMA.FTZ R81, R2, R81, -R48 ;  /* 0x0000005102517223 */ /* 0x000fe20000010830 */
[----:B---3--:R-:W-:-:S01]  /*17d70*/  FADD.FTZ R39, R89, R30 ;  /* 0x0000001e59277221 */ /* 0x008fc20000010000 */
[----:B------:R-:W-:Y:S01]  /*17d80*/  FADD.FTZ R41, R159, R62 ;  /* 0x0000003e9f297221 */ /* 0x000fe20000010000 */
[----:B------:R-:W-:-:S01]  /*17d90*/  FFMA.FTZ R31, R2, R31, -R48 ;  /* 0x0000001f021f7223 */ /* 0x000fc20000010830 */
[----:B------:R-:W1:Y:S01]  /*17da0*/  MUFU.EX2 R29, R29 ;  /* 0x0000001d001d7308 */ /* 0x000e620000000800 */
[----:B----4-:R-:W-:-:S01]  /*17db0*/  FADD.FTZ R39, R50, R39 ;  /* 0x0000002732277221 */ /* 0x010fc20000010000 */
[----:B------:R-:W-:Y:S01]  /*17dc0*/  FADD.FTZ R41, R26, R41 ;  /* 0x000000291a297221 */ /* 0x000fe20000010000 */
[----:B------:R-:W-:-:S02]  /*17dd0*/  F2FP.SATFINITE.E4M3.F32.PACK_AB_MERGE_C R50, R50, R89, RZ ;  /* 0x000000593232723e */ /* 0x000fc400048070ff */
[----:B------:R-:W-:Y:S01]  /*17de0*/  F2FP.SATFINITE.E4M3.F32.PACK_AB_MERGE_C R24, R25, R24, RZ ;  /* 0x000000181918723e */ /* 0x000fe200048070ff */
[----:B------:R-:W-:-:S01]  /*17df0*/  FADD.FTZ R62, R28, R41 ;  /* 0x000000291c3e7221 */ /* 0x000fc20000010000 */
[----:B------:R-:W-:Y:S01]  /*17e00*/  F2FP.SATFINITE.E4M3.F32.PACK_AB_MERGE_C R28, R43, R28, RZ ;  /* 0x0000001c2b1c723e */ /* 0x000fe200048070ff */
[----:B------:R-:W2:Y:S01]  /*17e10*/  MUFU.EX2 R95, R95 ;  /* 0x0000005f005f7308 */ /* 0x000ea20000000800 */
[----:B0-----:R-:W-:-:S01]  /*17e20*/  FADD.FTZ R30, R154, R39 ;  /* 0x000000279a1e7221 */ /* 0x001fc20000010000 */
[----:B------:R-:W-:Y:S01]  /*17e30*/  FADD.FTZ R62, R43, R62 ;  /* 0x0000003e2b3e7221 */ /* 0x000fe20000010000 */
[----:B------:R-:W-:Y:S02]  /*17e40*/  F2FP.SATFINITE.E4M3.F32.PACK_AB_MERGE_C R152, R27, R152, R50 ;  /* 0x000000981b98723e */ /* 0x000fe40004807032 */
[----:B------:R-:W-:Y:S01]  /*17e50*/  F2FP.SATFINITE.E4M3.F32.PACK_AB_MERGE_C R157, R20, R157, R24 ;  /* 0x0000009d149d723e */ /* 0x000fe20004807018 */
[----:B------:R-:W-:-:S01]  /*17e60*/  FADD.FTZ R41, R161, R62 ;  /* 0x0000003ea1297221 */ /* 0x000fc20000010000 */
[----:B------:R-:W-:Y:S01]  /*17e70*/  F2FP.SATFINITE.E4M3.F32.PACK_AB_MERGE_C R159, R26, R159, R28 ;  /* 0x0000009f1a9f723e */ /* 0x000fe2000480701c */
[----:B------:R0:W3:Y:S01]  /*17e80*/  MUFU.EX2 R52, R37 ;  /* 0x0000002500347308 */ /* 0x0000e20000000800 */
[----:B-1----:R-:W-:-:S01]  /*17e90*/  FADD.FTZ R30, R29, R30 ;  /* 0x0000001e1d1e7221 */ /* 0x002fc20000010000 */
[----:B------:R-:W-:-:S04]  /*17ea0*/  FADD.FTZ R41, R32, R41 ;  /* 0x0000002920297221 */ /* 0x000fc80000010000 */
[----:B------:R-:W-:Y:S01]  /*17eb0*/  FADD.FTZ R64, R36, R41 ;  /* 0x0000002924407221 */ /* 0x000fe20000010000 */
[----:B------:R-:W-:Y:S01]  /*17ec0*/  F2FP.SATFINITE.E4M3.F32.PACK_AB_MERGE_C R36, R59, R36, RZ ;  /* 0x000000243b24723e */ /* 0x000fe200048070ff */
[----:B------:R-:W1:Y:S01]  /*17ed0*/  MUFU.EX2 R156, R156 ;  /* 0x0000009c009c7308 */ /* 0x000e620000000800 */
[----:B--2---:R-:W-:-:S01]  /*17ee0*/  FADD.FTZ R39, R95, R30 ;  /* 0x0000001e5f277221 */ /* 0x004fc20000010000 */
[----:B0-----:R-:W-:Y:S01]  /*17ef0*/  FFMA.FTZ R37, R2, R57, -R48 ;  /* 0x0000003902257223 */ /* 0x001fe20000010830 */
[----:B------:R-:W-:-:S01]  /*17f00*/  FADD.FTZ R64, R59, R64 ;  /* 0x000000403b407221 */ /* 0x000fc20000010000 */
[----:B------:R-:W-:Y:S01]  /*17f10*/  FFMA.FTZ R48, R2, R85, -R48 ;  /* 0x0000005502307223 */ /* 0x000fe20000010830 */
[----:B------:R-:W-:Y:S02]  /*17f20*/  F2FP.SATFINITE.E4M3.F32.PACK_AB_MERGE_C R161, R32, R161, R36 ;  /* 0x000000a120a1723e */ /* 0x000fe40004807024 */
[----:B------:R-:W-:Y:S01]  /*17f30*/  FADD.FTZ R41, R163, R64 ;  /* 0x00000040a3297221 */ /* 0x000fe20000010000 */
[----:B------:R-:W0:Y:S01]  /*17f40*/  MUFU.EX2 R33, R33 ;  /* 0x0000002100217308 */ /* 0x000e220000000800 */
[----:B---3--:R-:W-:-:S01]  /*17f50*/  FADD.FTZ R39, R52, R39 ;  /* 0x0000002734277221 */ /* 0x008fc20000010000 */
[----:B------:R-:W-:Y:S01]  /*17f60*/  F2FP.SATFINITE.E4M3.F32.PACK_AB_MERGE_C R52, R52, R95, RZ ;  /* 0x0000005f3434723e */ /* 0x000fe200048070ff */
[----:B------:R-:W-:-:S01]  /*17f70*/  FADD.FTZ R64, R34, R41 ;  /* 0x0000002922407221 */ /* 0x000fc20000010000 */
[----:B------:R-:W-:-:S02]  /*17f80*/  F2FP.SATFINITE.E4M3.F32.PACK_AB_MERGE_C R41, R15, R4, RZ ;  /* 0x000000040f29723e */ /* 0x000fc400048070ff */
[----:B------:R-:W-:Y:S02]  /*17f90*/  F2FP.SATFINITE.E4M3.F32.PACK_AB_MERGE_C R154, R29, R154, R52 ;  /* 0x0000009a1d9a723e */ /* 0x000fe40004807034 */
[----:B------:R-:W2:Y:S01]  /*17fa0*/  MUFU.EX2 R99, R99 ;  /* 0x0000006300637308 */ /* 0x000ea20000000800 */
[----:B-1----:R-:W-:-:S01]  /*17fb0*/  FADD.FTZ R30, R156, R39 ;  /* 0x000000279c1e7221 */ /* 0x002fc20000010000 */
[----:B------:R-:W-:-:S06]  /*17fc0*/  F2FP.SATFINITE.E4M3.F32.PACK_AB_MERGE_C R153, R8, R153, R41 ;  /* 0x000000990899723e */ /* 0x000fcc0004807029 */
        /* <DEDUP_REMOVED lines=14> */
[----:B------:R-:W-:-:S06]  /*180b0*/  VIADD R30, R6, 0x38840 ;  /* 0x00038840061e7836 */ /* 0x000fcc0000000000 */
[----:B------:R-:W1:Y:S01]  /*180c0*/  MUFU.EX2 R37, R37 ;  /* 0x0000002500257308 */ /* 0x000e620000000800 */
[----:B0-----:R-:W-:-:S01]  /*180d0*/  FADD.FTZ R39, R56, R39 ;  /* 0x0000002738277221 */ /* 0x001fc20000010000 */
[----:B------:R-:W-:-:S04]  /*180e0*/  F2FP.SATFINITE.E4M3.F32.PACK_AB_MERGE_C R56, R56, R103, RZ ;  /* 0x000000673838723e */ /* 0x000fc800048070ff */
[----:B------:R-:W-:Y:S02]  /*180f0*/  F2FP.SATFINITE.E4M3.F32.PACK_AB_MERGE_C R158, R35, R158, R56 ;  /* 0x0000009e239e723e */ /* 0x000fe40004807038 */
[----:B------:R-:W0:Y:S01]  /*18100*/  MUFU.EX2 R113, R113 ;  /* 0x0000007100717308 */ /* 0x000e220000000800 */
[----:B--2---:R-:W-:-:S01]  /*18110*/  FADD.FTZ R62, R160, R39 ;  /* 0x00000027a03e7221 */ /* 0x004fc20000010000 */
[----:B------:R-:W-:-:S05]  /*18120*/  IMAD.U32 R39, RZ, RZ, UR38 ;  /* 0x00000026ff277e24 */ /* 0x000fca000f8e00ff */
[----:B------:R-:W-:Y:S01]  /*18130*/  PRMT R30, R39, 0x654, R30 ;  /* 0x00000654271e7816 */ /* 0x000fe2000000001e */
[----:B------:R-:W2:Y:S01]  /*18140*/  MUFU.EX2 R58, R61 ;  /* 0x0000003d003a7308 */ /* 0x000ea20000000800 */
[----:B-1----:R-:W-:-:S02]  /*18150*/  FADD.FTZ R62, R37, R62 ;  /* 0x0000003e253e7221 */ /* 0x002fc40000010000 */
[----:B------:R2:W-:Y:S05]  /*18160*/  SYNCS.ARRIVE.TRANS64.RED.A1T0 RZ, [R30+URZ], RZ ;  /* 0x000000ff1eff79a7 */ /* 0x0005ea000810043f */
        /* <DEDUP_REMOVED lines=9> */
[----:B0-----:R-:W-:-:S01]  /*18200*/  FADD.FTZ R30, R162, R39 ;  /* 0x00000027a21e7221 */ /* 0x001fc20000010000 */
[----:B------:R-:W-:-:S06]  /*18210*/  FADD.FTZ R39, R5, R64 ;  /* 0x0000004005277221 */ /* 0x000fcc0000010000 */
[----:B------:R-:W0:Y:S01]  /*18220*/  MUFU.EX2 R51, R51 ;  /* 0x0000003300337308 */ /* 0x000e220000000800 */
[----:B--2---:R-:W-:-:S01]  /*18230*/  FADD.FTZ R15, R109, R30 ;  /* 0x0000001e6d0f7221 */ /* 0x004fc20000010000 */
[C---:B------:R-:W-:Y:S01]  /*18240*/  FADD.FTZ R30, R42.reuse, R39 ;  /* 0x000000272a1e7221 */ /* 0x040fe20000010000 */
[----:B------:R-:W-:Y:S02]  /*18250*/  F2FP.SATFINITE.E4M3.F32.PACK_AB_MERGE_C R39, R21, R14, RZ ;  /* 0x0000000e1527723e */ /* 0x000fe400048070ff */
[----:B------:R-:W-:Y:S01]  /*18260*/  F2FP.SATFINITE.E4M3.F32.PACK_AB_MERGE_C R42, R42, R5, RZ ;  /* 0x000000052a2a723e */ /* 0x000fe200048070ff */
[----:B------:R-:W-:-:S01]  /*18270*/  FADD.FTZ R21, R165, R30 ;  /* 0x0000001ea5157221 */ /* 0x000fc20000010000 */
[----:B------:R-:W-:Y:S01]  /*18280*/  F2FP.SATFINITE.E4M3.F32.PACK_AB_MERGE_C R155, R12, R155, R39 ;  /* 0x0000009b0c9b723e */ /* 0x000fe20004807027 */
[----:B------:R-:W2:Y:S01]  /*18290*/  MUFU.EX2 R164, R73 ;  /* 0x0000004900a47308 */ /* 0x000ea20000000800 */
[----:B-1----:R-:W-:-:S01]  /*182a0*/  FADD.FTZ R4, R60, R15 ;  /* 0x0000000f3c047221 */ /* 0x002fc20000010000 */
[----:B------:R-:W-:Y:S01]  /*182b0*/  FADD.FTZ R14, R38, R21 ;  /* 0x00000015260e7221 */ /* 0x000fe20000010000 */
[----:B------:R-:W-:-:S02]  /*182c0*/  F2FP.SATFINITE.E4M3.F32.PACK_AB_MERGE_C R60, R60, R109, RZ ;  /* 0x0000006d3c3c723e */ /* 0x000fc400048070ff */
[----:B------:R-:W-:Y:S01]  /*182d0*/  F2FP.SATFINITE.E4M3.F32.PACK_AB_MERGE_C R163, R34, R163, R42 ;  /* 0x000000a322a3723e */ /* 0x000fe2000480702a */
[----:B------:R-:W-:-:S01]  /*182e0*/  FADD.FTZ R21, R11, R14 ;  /* 0x0000000e0b157221 */ /* 0x000fc20000010000 */
[----:B------:R-:W-:Y:S01]  /*182f0*/  F2FP.SATFINITE.E4M3.F32.PACK_AB_MERGE_C R11, R44, R11, RZ ;  /* 0x0000000b2c0b723e */ /* 0x000fe200048070ff */
[----:B------:R-:W1:Y:S01]  /*18300*/  MUFU.EX2 R111, R111 ;  /* 0x0000006f006f7308 */ /* 0x000e620000000800 */
[----:B0-----:R-:W-:-:S01]  /*18310*/  FADD.FTZ R15, R51, R4 ;  /* 0x00000004330f7221 */ /* 0x001fc20000010000 */
[----:B------:R-:W-:Y:S01]  /*18320*/  FADD.FTZ R14, R44, R21 ;  /* 0x000000152c0e7221 */ /* 0x000fe20000010000 */
[----:B------:R-:W-:Y:S02]  /*18330*/  F2FP.SATFINITE.E4M3.F32.PACK_AB_MERGE_C R162, R162, R107, R60 ;  /* 0x0000006ba2a2723e */ /* 0x000fe4000480703c */
[----:B------:R-:W-:-:S03]  /*18340*/  F2FP.SATFINITE.E4M3.F32.PACK_AB_MERGE_C R165, R38, R165, R11 ;  /* 0x000000a526a5723e */ /* 0x000fc6000480700b */
        /* <DEDUP_REMOVED lines=20> */
[C---:B--2---:R-:W-:Y:S01]  /*18490*/  F2FP.SATFINITE.E4M3.F32.PACK_AB_MERGE_C R13, R46.reuse, R13, RZ ;  /* 0x0000000d2e0d723e */ /* 0x044fe200048070ff */
[----:B------:R-:W-:-:S03]  /*184a0*/  FADD.FTZ R4, R46, R15 ;  /* 0x0000000f2e047221 */ /* 0x000fc60000010000 */
[----:B------:R-:W-:Y:S02]  /*184b0*/  F2FP.SATFINITE.E4M3.F32.PACK_AB_MERGE_C R167, R40, R167, R13 ;  /* 0x000000a728a7723e */ /* 0x000fe4000480700d */
[C---:B-1----:R-:W-:Y:S01]  /*184c0*/  F2FP.SATFINITE.E4M3.F32.PACK_AB_MERGE_C R31, R48.reuse, R31, RZ ;  /* 0x0000001f301f723e */ /* 0x042fe200048070ff */
[----:B------:R-:W-:-:S03]  /*184d0*/  FADD.FTZ R5, R48, R5 ;  /* 0x0000000530057221 */ /* 0x000fc60000010000 */
[----:B------:R-:W-:Y:S01]  /*184e0*/  F2FP.SATFINITE.E4M3.F32.PACK_AB_MERGE_C R166, R166, R55, R31 ;  /* 0x00000037a6a6723e */ /* 0x000fe2000480701f */
[----:B------:R-:W-:Y:S06]  /*184f0*/  @!P0 BRA `(.L_x_3106) ;  /* 0x0000000000048947 */ /* 0x000fec0003800000 */
[----:B------:R-:W-:Y:S01]  /*18500*/  BPT.TRAP 0x1 ;  /* 0x000000040000795c */ /* 0x000fe20000300000 */
.L_x_3106:
[----:B------:R0:W1:Y:S01]  /*18510*/  SYNCS.PHASECHK.TRANS64.TRYWAIT P1, [R6+URZ+0x38850], R9 ;  /* 0x03885009060075a7 */ /* 0x000062000802017f */
[----:B------:R-:W-:Y:S05]  /*18520*/  @!P0 BRA `(.L_x_3107) ;  /* 0x0000000000048947 */ /* 0x000fea0003800000 */
[----:B------:R-:W-:Y:S01]  /*18530*/  BPT.TRAP 0x1 ;  /* 0x000000040000795c */ /* 0x000fe20000300000 */
.L_x_3107:
[----:B------:R-:W-:Y:S04]  /*18540*/  BSSY B0, `(.L_x_3108) ;  /* 0x0000004000007945 */ /* 0x000fe80003800000 */
[----:B-1----:R-:W-:Y:S05]  /*18550*/  @P1 BRA `(.L_x_3109) ;  /* 0x0000000000081947 */ /* 0x002fea0003800000 */
[----:B------:R-:W1:Y:S02]  /*18560*/  SYNCS.PHASECHK.TRANS64.TRYWAIT P1, [R6+URZ+0x38850], R9 ;  /* 0x03885009060075a7 */ /* 0x000e64000802017f */
[----:B-1----:R-:W-:Y:S05]  /*18570*/  @!P1 BRA `(.L_x_3110) ;  /* 0x00000140009c9947 */ /* 0x002fea0003800000 */
.L_x_3109:
[----:B------:R-:W-:Y:S05]  /*18580*/  BSYNC B0 ;  /* 0x0000000000007941 */ /* 0x000fea0003800000 */
.L_x_3108:
[----:B------:R-:W-:Y:S05]  /*18590*/  WARPSYNC.ALL ;  /* 0x0000000000007948 */ /* 0x000fea0003800000 */
[----:B------:R-:W-:Y:S01]  /*185a0*/  R2UR UR4, R22 ;  /* 0x00000000160472ca */ /* 0x000fe200000e0000 */
[----:B------:R2:W-:Y:S01]  /*185b0*/  BAR.SYNC.DEFER_BLOCKING R7, 0x100 ;  /* 0x000400070000751d */ /* 0x0005e20000010000 */
[----:B01----:R-:W-:Y:S01]  /*185c0*/  MOV R9, 0x40000040 ;  /* 0x4000004000097802 */ /* 0x003fe20000000f00 */
[----:B------:R-:W-:-:S03]  /*185d0*/  IMAD.MOV.U32 R13, RZ, RZ, 0x40000040 ;  /* 0x40000040ff0d7424 */ /* 0x000fc600078e00ff */
[----:B------:R-:W-:Y:S02]  /*185e0*/  R2UR UR7, R9 ;  /* 0x00000000090772ca */ /* 0x000fe400000e0000 */
[----:B------:R-:W-:-:S05]  /*185f0*/  MOV R9, 0x40000040 ;  /* 0x4000004000097802 */ /* 0x000fca0000000f00 */
[----:B------:R-:W-:-:S04]  /*18600*/  UIADD3 UR4, UR4, 0x400, URZ ;  /* 0x0000040004047890 */ /* 0x000fc8000fffe03f */
[----:B------:R-:W-:-:S04]  /*18610*/  USHF.R.U32.HI UR4, URZ, 0x4, UR4 ;  /* 0x000000043f047899 */ /* 0x000fc80008011604 */
[----:B------:R-:W-:-:S04]  /*18620*/  ULOP3.LUT UR4, UR4, 0x3fff, URZ, 0xc0, !UPT ;  /* 0x00003fff04047892 */ /* 0x000fc8000f8ec03f */
[----:B------:R-:W-:Y:S01]  /*18630*/  ULOP3.LUT UR42, UR4, 0x10000, URZ, 0xfc, !UPT ;  /* 0x00010000042a7892 */ /* 0x000fe2000f8efc3f */
[----:B------:R-:W-:-:S05]  /*18640*/  WARPGROUP.ARRIVE ;  /* 0x00000000000079c5 */ /* 0x000fca0000000000 */
[----:B------:R-:W-:-:S04]  /*18650*/  LEA R8, R222, UR42, 0xb ;  /* 0x0000002ade087c11 */ /* 0x000fc8000f8e58ff */
        /* <DEDUP_REMOVED lines=27> */
.L_x_3111:
[----:B------:R-:W-:Y:S01]  /*18810*/  ISETP.NE.AND P1, PT, R219, 0x1, PT ;  /* 0x00000001db00780c */ /* 0x000fe20003f25270 */
[----:B------:R-:W-:Y:S02]  /*18820*/  IMAD.MOV.U32 R7, RZ, RZ, R225 ;  /* 0x000000ffff077224 */ /* 0x000fe400078e00e1 */
[----:B------:R-:W-:-:S10]  /*18830*/  VIADD R6, R6, 0x38860 ;  /* 0x0003886006067836 */ /* 0x000fd40000000000 */
[----:B------:R-:W0:Y:S08]  /*18840*/  @P1 LDC R8, c[0x0][0x44c] ;  /* 0x00011300ff081b82 */ /* 0x000e300000000800 */
[----:B------:R-:W1:Y:S01]  /*18850*/  @P1 LDC R9, c[0x0][0x450] ;  /* 0x00011400ff091b82 */ /* 0x000e620000000800 */
[----:B0-----:R-:W-:-:S05]  /*18860*/  @P1 IMAD.HI.U32 R8, R225, R8, RZ ;  /* 0x00000008e1081227 */ /* 0x001fca00078e00ff */
[----:B-1----:R-:W-:Y:S01]  /*18870*/  @P1 SHF.R.U32.HI R7, RZ, R9, R8 ;  /* 0x00000009ff071219 */ /* 0x002fe20000011608 */
[----:B------:R-:W-:-:S03]  /*18880*/  IMAD.U32 R9, RZ, RZ, UR38 ;  /* 0x00000026ff097e24 */ /* 0x000fc6000f8e00ff */
[----:B------:R-:W-:Y:S02]  /*18890*/  IADD3 R7, R7, R217, -R216 ;  /* 0x000000d907077210 */ /* 0x000fe40007ffe8d8 */
[----:B------:R-:W-:Y:S02]  /*188a0*/  PRMT R6, R9, 0x654, R6 ;  /* 0x0000065409067816 */ /* 0x000fe40000000006 */
[----:B------:R-:W-:Y:S02]  /*188b0*/  SHF.R.S32.HI R8, RZ, 0x1f, R7 ;  /* 0x0000001fff087819 */ /* 0x000fe40000011407 */
[----:B------:R0:W-:Y:S02]  /*188c0*/  SYNCS.ARRIVE.TRANS64.RED.A1T0 RZ, [R6+URZ], RZ ;  /* 0x000000ff06ff79a7 */ /* 0x0001e4000810043f */
[----:B------:R-:W-:-:S04]  /*188d0*/  LEA.HI R8, R8, R7, RZ, 0x7 ;  /* 0x0000000708087211 */ /* 0x000fc800078f38ff */
[----:B------:R-:W-:Y:S01]  /*188e0*/  SHF.R.S32.HI R8, RZ, 0x7, R8 ;  /* 0x00000007ff087819 */ /* 0x000fe20000011408 */
[----:B0-----:R-:W-:-:S03]  /*188f0*/  VIADD R6, R168, 0xfffffffe ;  /* 0xfffffffea8067836 */ /* 0x001fc60000000000 */
[----:B------:R-:W-:-:S04]  /*18900*/  VIMNMX R20, RZ, R8, !PT ;  /* 0x00000008ff147248 */ /* 0x000fc80007fe0100 */
[----:B------:R-:W-:-:S13]  /*18910*/  ISETP.GE.AND P1, PT, R6, R20, PT ;  /* 0x000000140600720c */ /* 0x000fda0003f26270 */
[----:B------:R-:W-:Y:S05]  /*18920*/  @!P1 BRA `(.L_x_3112) ;  /* 0x0000002c00b09947 */ /* 0x000fea0003800000 */
[----:B------:R-:W-:Y:S01]  /*18930*/  IMAD.MOV.U32 R12, RZ, RZ, R0 ;  /* 0x000000ffff0c7224 */ /* 0x000fe200078e0000 */
[----:B------:R-:W-:-:S07]  /*18940*/  MOV R11, R3 ;  /* 0x00000003000b7202 */ /* 0x000fce0000000f00 */
.L_x_3124:
[----:B------:R-:W-:Y:S01]  /*18950*/  VIADD R222, R222, 0x1 ;  /* 0x00000001dede7836 */ /* 0x000fe20000000000 */
[----:B------:R-:W-:Y:S05]  /*18960*/  YIELD ;  /* 0x0000000000007946 */ /* 0x000fea0003800000 */
[----:B------:R-:W-:-:S04]  /*18970*/  ISETP.NE.AND P1, PT, R222, 0x2, PT ;  /* 0x00000002de00780c */ /* 0x000fc80003f25270 */
[----:B------:R-:W-:Y:S02]  /*18980*/  SEL R9, R222, RZ, P1 ;  /* 0x000000ffde097207 */ /* 0x000fe40000800000 */
[----:B------:R-:W-:-:S03]  /*18990*/  SEL R0, RZ, 0x1, P1 ;  /* 0x00000001ff007807 */ /* 0x000fc60000800000 */
[----:B------:R-:W-:Y:S01]  /*189a0*/  IMAD.MOV.U32 R222, RZ, RZ, R9 ;  /* 0x000000ffffde7224 */ /* 0x000fe200078e0009 */
[----:B------:R-:W-:Y:S01]  /*189b0*/  LOP3.LUT R223, R223, R0, RZ, 0x3c, !PT ;  /* 0x00000000dfdf7212 */ /* 0x000fe200078e3cff */
[----:B0-2---:R-:W-:Y:S06]  /*189c0*/  @!P0 BRA `(.L_x_3113) ;  /* 0x0000000000048947 */ /* 0x005fec0003800000 */
[----:B------:R-:W-:Y:S01]  /*189d0*/  BPT.TRAP 0x1 ;  /* 0x000000040000795c */ /* 0x000fe20000300000 */
.L_x_3113:
[----:B------:R-:W-:Y:S01]  /*189e0*/  IMAD R7, R222, 0x8, R22 ;  /* 0x00000008de077824 */ /* 0x000fe200078e0216 */
[----:B------:R-:W-:-:S04]  /*189f0*/  SHF.L.U32 R8, R223, 0x1f, RZ ;  /* 0x0000001fdf087819 */ /* 0x000fc800000006ff */
[----:B------:R0:W1:Y:S01]  /*18a00*/  SYNCS.PHASECHK.TRANS64.TRYWAIT P1, [R7+URZ+0x38830], R8 ;  /* 0x03883008070075a7 */ /* 0x000062000802017f */
[----:B------:R-:W-:Y:S05]  /*18a10*/  @!P0 BRA `(.L_x_3114) ;  /* 0x0000000000048947 */ /* 0x000fea0003800000 */
[----:B------:R-:W-:Y:S01]  /*18a20*/  BPT.TRAP 0x1 ;  /* 0x000000040000795c */ /* 0x000fe20000300000 */
.L_x_3114:
[----:B------:R-:W-:Y:S02]  /*18a30*/  LEA R14, R9, UR61, 0xb ;  /* 0x0000003d090e7c11 */ /* 0x000fe4000f8e58ff */
[----:B------:R-:W-:-:S03]  /*18a40*/  MOV R15, 0x40000040 ;  /* 0x40000040000f7802 */ /* 0x000fc60000000f00 */
[C---:B------:R-:W-:Y:S02]  /*18a50*/  VIADD R152, R14.reuse, 0x2 ;  /* 0x000000020e987836 */ /* 0x040fe40000000000 */
[----:B------:R-:W-:Y:S01]  /*18a60*/  VIADD R0, R14, 0x4 ;  /* 0x000000040e007836 */ /* 0x000fe20000000000 */
[----:B-1----:R-:W-:Y:S06]  /*18a70*/  @P1 BRA `(.L_x_3115) ;  /* 0x0000000000081947 */ /* 0x002fec0003800000 */
[----:B------:R-:W1:Y:S02]  /*18a80*/  SYNCS.PHASECHK.TRANS64.TRYWAIT P1, [R7+URZ+0x38830], R8 ;  /* 0x03883008070075a7 */ /* 0x000e64000802017f */
[----:B-1----:R-:W-:Y:S05]  /*18a90*/  @!P1 BRA `(.L_x_3116) ;  /* 0x0000013c00689947 */ /* 0x002fea0003800000 */
.L_x_3115:
[----:B------:R-:W2:Y:S01]  /*18aa0*/  LDL.64 R158, [R1+0x8] ;  /* 0x00000800019e7983 */ /* 0x000ea20000100a00 */
[----:B------:R-:W-:Y:S05]  /*18ab0*/  WARPSYNC.ALL ;  /* 0x0000000000007948 */ /* 0x000fea0003800000 */
[----:B------:R-:W-:Y:S01]  /*18ac0*/  R2UR UR6, R152 ;  /* 0x00000000980672ca */ /* 0x000fe200000e0000 */
[C---:B------:R-:W-:Y:S01]  /*18ad0*/  VIADD R154, R14.reuse, 0x6 ;  /* 0x000000060e9a7836 */ /* 0x040fe20000000000 */
[----:B------:R-:W-:Y:S01]  /*18ae0*/  R2UR UR10, R14 ;  /* 0x000000000e0a72ca */ /* 0x000fe200000e0000 */
[----:B------:R-:W-:Y:S01]  /*18af0*/  IMAD.MOV.U32 R152, RZ, RZ, R0 ;  /* 0x000000ffff987224 */ /* 0x000fe200078e0000 */
[----:B------:R-:W-:Y:S01]  /*18b00*/  R2UR UR11, R15 ;  /* 0x000000000f0b72ca */ /* 0x000fe200000e0000 */
[----:B------:R-:W-:Y:S01]  /*18b10*/  IMAD.MOV.U32 R153, RZ, RZ, 0x40000040 ;  /* 0x40000040ff997424 */ /* 0x000fe200078e00ff */
[----:B------:R-:W-:Y:S01]  /*18b20*/  R2UR UR18, R154 ;  /* 0x000000009a1272ca */ /* 0x000fe200000e0000 */
[----:B------:R-:W-:Y:S01]  /*18b30*/  IMAD.MOV.U32 R155, RZ, RZ, 0x40000040 ;  /* 0x40000040ff9b7424 */ /* 0x000fe200078e00ff */
[----:B------:R-:W-:Y:S01]  /*18b40*/  R2UR UR14, R152 ;  /* 0x00000000980e72ca */ /* 0x000fe200000e0000 */
[C---:B------:R-:W-:Y:S01]  /*18b50*/  VIADD R152, R14.reuse, 0x400 ;  /* 0x000004000e987836 */ /* 0x040fe20000000000 */
[C---:B------:R-:W-:Y:S01]  /*18b60*/  IADD3 R154, R14.reuse, 0x402, RZ ;  /* 0x000004020e9a7810 */ /* 0x040fe20007ffe0ff */
[----:B------:R-:W-:Y:S01]  /*18b70*/  VIADD R156, R14, 0x404 ;  /* 0x000004040e9c7836 */ /* 0x000fe20000000000 */
[C---:B------:R-:W-:Y:S01]  /*18b80*/  R2UR UR7, R153.reuse ;  /* 0x00000000990772ca */ /* 0x040fe200000e0000 */
        /* <DEDUP_REMOVED lines=18> */
[----:B------:R-:W-:Y:S01]  /*18cb0*/  VIADD R14, R14, 0x406 ;  /* 0x000004060e0e7836 */ /* 0x000fe20000000000 */
[----:B------:R-:W-:Y:S01]  /*18cc0*/  R2UR UR5, R229 ;  /* 0x00000000e50572ca */ /* 0x000fe200000e0000 */
[----:B------:R-:W-:Y:S01]  /*18cd0*/  IMAD.MOV.U32 R15, RZ, RZ, 0x40000040 ;  /* 0x40000040ff0f7424 */ /* 0x000fe200078e00ff */
[----:B------:R-:W-:Y:S01]  /*18ce0*/  R2UR UR12, R226 ;  /* 0x00000000e20c72ca */ /* 0x000fe200000e0000 */
[----:B------:R-:W-:Y:S01]  /*18cf0*/  UMOV UR32, UR40 ;  /* 0x0000002800207c82 */ /* 0x000fe20008000000 */
[----:B------:R-:W-:Y:S01]  /*18d00*/  R2UR UR13, R227 ;  /* 0x00000000e30d72ca */ /* 0x000fe200000e0000 */
[----:B------:R-:W-:Y:S01]  /*18d10*/  UMOV UR33, UR41 ;  /* 0x0000002900217c82 */ /* 0x000fe20008000000 */
[----:B------:R-:W-:Y:S01]  /*18d20*/  R2UR UR34, R14 ;  /* 0x000000000e2272ca */ /* 0x000fe200000e0000 */
[----:B------:R-:W3:Y:S01]  /*18d30*/  S2R R3, SR_TID.X ;  /* 0x0000000000037919 */ /* 0x000ee20000002100 */
[----:B------:R-:W-:-:S02]  /*18d40*/  R2UR UR35, R15 ;  /* 0x000000000f2372ca */ /* 0x000fc400000e0000 */
[----:B---3--:R-:W-:-:S04]  /*18d50*/  SHF.R.U32.HI R0, RZ, 0x7, R3 ;  /* 0x00000007ff007819 */ /* 0x008fc80000011603 */
[----:B------:R-:W-:Y:S02]  /*18d60*/  IADD3 R10, -R0, 0xb, RZ ;  /* 0x0000000b000a7810 */ /* 0x000fe40007ffe1ff */
[----:B--2---:R-:W-:Y:S02]  /*18d70*/  R2UR UR8, R158 ;  /* 0x000000009e0872ca */ /* 0x004fe400000e0000 */
[----:B------:R-:W-:Y:S02]  /*18d80*/  R2UR UR9, R159 ;  /* 0x000000009f0972ca */ /* 0x000fe400000e0000 */
[----:B------:R-:W-:-:S11]  /*18d90*/  WARPGROUP.ARRIVE ;  /* 0x00000000000079c5 */ /* 0x000fd60000000000 */
        /* <DEDUP_REMOVED lines=26> */
.L_x_3117:
[----:B------:R-:W3:Y:S04]  /*18f40*/  LDL R0, [R1+0x24] ;  /* 0x0000240001007983 */ /* 0x000ee80000100800 */
[----:B------:R-:W4:Y:S01]  /*18f50*/  LDL R14, [R1+0x28] ;  /* 0x00002800010e7983 */ /* 0x000f220000100800 */
[----:B------:R-:W-:-:S03]  /*18f60*/  ISETP.NE.AND P1, PT, R219, 0x1, PT ;  /* 0x00000001db00780c */ /* 0x000fc60003f25270 */
[----:B------:R-:W5:Y:S10]  /*18f70*/  LDL.LU R21, [R1] ;  /* 0x0000000001157983 */ /* 0x000f740000300800 */
[----:B------:R-:W0:Y:S08]  /*18f80*/  @P1 LDC R13, c[0x0][0x44c] ;  /* 0x00011300ff0d1b82 */ /* 0x000e300000000800 */
[----:B------:R-:W1:Y:S01]  /*18f90*/  @P1 LDC R3, c[0x0][0x450] ;  /* 0x00011400ff031b82 */ /* 0x000e620000000800 */
[----:B---3--:R-:W-:-:S04]  /*18fa0*/  IMAD.IADD R0, R0, 0x1, R225 ;  /* 0x0000000100007824 */ /* 0x008fc800078e02e1 */
[----:B0-----:R-:W-:Y:S01]  /*18fb0*/  @P1 IMAD.HI.U32 R13, R0, R13, RZ ;  /* 0x0000000d000d1227 */ /* 0x001fe200078e00ff */
[----:B-----5:R-:W-:-:S04]  /*18fc0*/  LOP3.LUT R21, R21, 0xfffffeff, RZ, 0xc0, !PT ;  /* 0xfffffeff15157812 */ /* 0x020fc800078ec0ff */
[----:B-1----:R-:W-:Y:S02]  /*18fd0*/  @P1 SHF.R.U32.HI R0, RZ, R3, R13 ;  /* 0x00000003ff001219 */ /* 0x002fe4000001160d */
[----:B------:R-:W-:Y:S02]  /*18fe0*/  MOV R13, 0xffffff80 ;  /* 0xffffff80000d7802 */ /* 0x000fe40000000f00 */
[----:B------:R-:W-:Y:S01]  /*18ff0*/  @P0 LOP3.LUT R21, R21, 0x100, RZ, 0xfc, !PT ;  /* 0x0000010015150812 */ /* 0x000fe200078efcff */
[----:B------:R-:W0:Y:S02]  /*19000*/  SHFL.IDX PT, R3, R0, RZ, 0x1c1f ;  /* 0x001c1fff00037589 */ /* 0x000e2400000e0000 */
[----:B------:R-:W-:Y:S01]  /*19010*/  IMAD R13, R6, R13, 0x1 ;  /* 0x00000001060d7424 */ /* 0x000fe200078e020d */
[----:B------:R-:W-:Y:S01]  /*19020*/  LOP3.LUT R21, R21, 0xfffffdff, RZ, 0xc0, !PT ;  /* 0xfffffdff15157812 */ /* 0x000fe200078ec0ff */
[----:B------:R-:W1:Y:S02]  /*19030*/  SHFL.IDX PT, R0, R0, 0x1, 0x1c1f ;  /* 0x003c1f0000007f89 */ /* 0x000e6400000e0000 */
[----:B----4-:R-:W-:-:S05]  /*19040*/  IMAD R13, R14, -0x2, R13 ;  /* 0xfffffffe0e0d7824 */ /* 0x010fca00078e020d */
[----:B------:R-:W-:-:S05]  /*19050*/  IADD3 R13, -R216, R13, R217 ;  /* 0x0000000dd80d7210 */ /* 0x000fca0007ffe1d9 */
[C---:B0-----:R-:W-:Y:S02]  /*19060*/  IMAD.IADD R3, R13.reuse, 0x1, R3 ;  /* 0x000000010d037824 */ /* 0x041fe400078e0203 */
[----:B-1----:R-:W-:-:S03]  /*19070*/  IMAD.IADD R0, R13, 0x1, R0 ;  /* 0x000000010d007824 */ /* 0x002fc600078e0200 */
[C---:B------:R-:W-:Y:S02]  /*19080*/  ISETP.GT.AND P4, PT, R3.reuse, RZ, PT ;  /* 0x000000ff0300720c */ /* 0x040fe40003f84270 */
[C---:B------:R-:W-:Y:S02]  /*19090*/  ISETP.GT.AND P3, PT, R3.reuse, 0x1, PT ;  /* 0x000000010300780c */ /* 0x040fe40003f64270 */
[----:B------:R-:W-:Y:S02]  /*190a0*/  ISETP.GT.AND P6, PT, R0, RZ, PT ;  /* 0x000000ff0000720c */ /* 0x000fe40003fc4270 */
[----:B------:R-:W-:Y:S02]  /*190b0*/  ISETP.GT.AND P2, PT, R3, 0x8, PT ;  /* 0x000000080300780c */ /* 0x000fe40003f44270 */
[----:B------:R-:W-:Y:S02]  /*190c0*/  FSEL R154, R154, -INF , P6 ;  /* 0xff8000009a9a7808 */ /* 0x000fe40003000000 */
[----:B------:R-:W-:-:S02]  /*190d0*/  ISETP.GT.AND P6, PT, R0, 0x1, PT ;  /* 0x000000010000780c */ /* 0x000fc40003fc4270 */
[----:B------:R-:W-:Y:S02]  /*190e0*/  ISETP.GT.AND P1, PT, R3, 0x9, PT ;  /* 0x000000090300780c */ /* 0x000fe40003f24270 */
[----:B------:R-:W-:Y:S02]  /*190f0*/  FSEL R155, R155, -INF , P6 ;  /* 0xff8000009b9b7808 */ /* 0x000fe40003000000 */
[----:B------:R-:W-:Y:S02]  /*19100*/  ISETP.GT.AND P6, PT, R0, 0x8, PT ;  /* 0x000000080000780c */ /* 0x000fe40003fc4270 */
[----:B------:R-:W-:Y:S02]  /*19110*/  FSEL R152, R152, -INF , P4 ;  /* 0xff80000098987808 */ /* 0x000fe40002000000 */
[----:B------:R-:W-:Y:S02]  /*19120*/  FSEL R158, R158, -INF , P6 ;  /* 0xff8000009e9e7808 */ /* 0x000fe40003000000 */
[----:B------:R-:W-:-:S02]  /*19130*/  ISETP.GT.AND P6, PT, R0, 0x9, PT ;  /* 0x000000090000780c */ /* 0x000fc40003fc4270 */
[----:B------:R-:W-:Y:S02]  /*19140*/  FSEL R13, R153, -INF , P3 ;  /* 0xff800000990d7808 */ /* 0x000fe40001800000 */
        /* <DEDUP_REMOVED lines=8> */
[----:B------:R-:W-:Y:S02]  /*191d0*/  ISETP.GT.AND P4, PT, R3, 0x10, PT ;  /* 0x000000100300780c */ /* 0x000fe40003f84270 */
[----:B------:R-:W-:Y:S02]  /*191e0*/  FSEL R166, R166, -INF , P6 ;  /* 0xff800000a6a67808 */ /* 0x000fe40003000000 */
[----:B------:R-:W-:-:S02]  /*191f0*/  ISETP.GT.AND P6, PT, R0, 0x19, PT ;  /* 0x000000190000780c */ /* 0x000fc40003fc4270 */
[----:B------:R-:W-:Y:S02]  /*19200*/  ISETP.GT.AND P3, PT, R3, 0x11, PT ;  /* 0x000000110300780c */ /* 0x000fe40003f64270 */
        /* <DEDUP_REMOVED lines=71> */
[----:B------:R-:W-:Y:S02]  /*19680*/  FMNMX.FTZ R0, R154, R12, !PT ;  /* 0x0000000c9a007209 */ /* 0x000fe40007810000 */
[----:B------:R-:W-:Y:S02]  /*19690*/  FSEL R215, R215, -INF , P6 ;  /* 0xff800000d7d77808 */ /* 0x000fe40003000000 */
[----:B------:R-:W-:Y:S02]  /*196a0*/  FMNMX.FTZ R0, R155, R0, !PT ;  /* 0x000000009b007209 */ /* 0x000fe40007810000 */
[C---:B------:R-:W-:Y:S02]  /*196b0*/  ISETP.GT.AND P4, PT, R3.reuse, 0x40, PT ;  /* 0x000000400300780c */ /* 0x040fe40003f84270 */
[----:B------:R-:W-:Y:S02]  /*196c0*/  FMNMX.FTZ R0, R158, R0, !PT ;  /* 0x000000009e007209 */ /* 0x000fe40007810000 */
[----:B------:R-:W-:-:S02]  /*196d0*/  ISETP.GT.AND P3, PT, R3, 0x41, PT ;  /* 0x000000410300780c */ /* 0x000fc40003f64270 */
[----:B------:R-:W-:Y:S02]  /*196e0*/  FMNMX.FTZ R0, R159, R0, !PT ;  /* 0x000000009f007209 */ /* 0x000fe40007810000 */
[C---:B------:R-:W-:Y:S02]  /*196f0*/  ISETP.GT.AND P2, PT, R3.reuse, 0x48, PT ;  /* 0x000000480300780c */ /* 0x040fe40003f44270 */
[----:B------:R-:W-:Y:S02]  /*19700*/  FMNMX.FTZ R0, R162, R0, !PT ;  /* 0x00000000a2007209 */ /* 0x000fe40007810000 */
[----:B------:R-:W-:Y:S02]  /*19710*/  ISETP.GT.AND P1, PT, R3, 0x49, PT ;  /* 0x000000490300780c */ /* 0x000fe40003f24270 */
[----:B------:R-:W-:Y:S02]  /*19720*/  FMNMX.FTZ R0, R163, R0, !PT ;  /* 0x00000000a3007209 */ /* 0x000fe40007810000 */
        /* <DEDUP_REMOVED lines=8> */
[C---:B------:R-:W-:Y:S02]  /*197b0*/  ISETP.GT.AND P4, PT, R3.reuse, 0x50, PT ;  /* 0x000000500300780c */ /* 0x040fe40003f84270 */
[----:B------:R-:W-:Y:S02]  /*197c0*/  FMNMX.FTZ R0, R174, R0, !PT ;  /* 0x00000000ae007209 */ /* 0x000fe40007810000 */
[----:B------:R-:W-:Y:S02]  /*197d0*/  ISETP.GT.AND P3, PT, R3, 0x51, PT ;  /* 0x000000510300780c */ /* 0x000fe40003f64270 */
[----:B------:R-:W-:Y:S02]  /*197e0*/  FMNMX.FTZ R0, R175, R0, !PT ;  /* 0x00000000af007209 */ /* 0x000fe40007810000 */
[----:B------:R-:W-:-:S02]  /*197f0*/  ISETP.GT.AND P2, PT, R3, 0x58, PT ;  /* 0x000000580300780c */ /* 0x000fc40003f44270 */
[----:B------:R-:W-:Y:S02]  /*19800*/  FMNMX.FTZ R0, R178, R0, !PT ;  /* 0x00000000b2007209 */ /* 0x000fe40007810000 */
[----:B------:R-:W-:Y:S02]  /*19810*/  ISETP.GT.AND P1, PT, R3, 0x59, PT ;  /* 0x000000590300780c */ /* 0x000fe40003f24270 */
[----:B------:R-:W-:Y:S02]  /*19820*/  FMNMX.FTZ R0, R179, R0, !PT ;  /* 0x00000000b3007209 */ /* 0x000fe40007810000 */
[----:B------:R-:W-:Y:S02]  /*19830*/  FSEL R192, R192, -INF , P4 ;  /* 0xff800000c0c07808 */ /* 0x000fe40002000000 */
[----:B------:R-:W-:Y:S02]  /*19840*/  FMNMX.FTZ R0, R182, R0, !PT ;  /* 0x00000000b6007209 */ /* 0x000fe40007810000 */
[----:B------:R-:W-:-:S02]  /*19850*/  FSEL R193, R193, -INF , P3 ;  /* 0xff800000c1c17808 */ /* 0x000fc40001800000 */
[----:B------:R-:W-:Y:S02]  /*19860*/  FMNMX.FTZ R0, R183, R0, !PT ;  /* 0x00000000b7007209 */ /* 0x000fe40007810000 */
[----:B------:R-:W-:Y:S02]  /*19870*/  @P0 LOP3.LUT R21, R21, 0x200, RZ, 0xfc, !PT ;  /* 0x0000020015150812 */ /* 0x000fe400078efcff */
[----:B------:R-:W-:Y:S02]  /*19880*/  FMNMX.FTZ R0, R186, R0, !PT ;  /* 0x00000000ba007209 */ /* 0x000fe40007810000 */
[----:B------:R-:W-:Y:S01]  /*19890*/  FSEL R196, R196, -INF , P2 ;  /* 0xff800000c4c47808 */ /* 0x000fe20001000000 */
[----:B------:R-:W-:Y:S01]  /*198a0*/  STL [R1], R21 ;  /* 0x0000001501007387 */ /* 0x000fe20000100800 */
[----:B------:R-:W-:Y:S02]  /*198b0*/  FMNMX.FTZ R0, R187, R0, !PT ;  /* 0x00000000bb007209 */ /* 0x000fe40007810000 */
[----:B------:R-:W-:-:S02]  /*198c0*/  FSEL R197, R197, -INF , P1 ;  /* 0xff800000c5c57808 */ /* 0x000fc40000800000 */
[----:B------:R-:W-:Y:S02]  /*198d0*/  FMNMX.FTZ R0, R190, R0, !PT ;  /* 0x00000000be007209 */ /* 0x000fe40007810000 */
[----:B------:R-:W-:Y:S02]  /*198e0*/  ISETP.GT.AND P5, PT, R3, 0x69, PT ;  /* 0x000000690300780c */ /* 0x000fe40003fa4270 */
        /* <DEDUP_REMOVED lines=9> */
[----:B------:R-:W-:-:S02]  /*19980*/  ISETP.GT.AND P0, PT, R3, 0x60, PT ;  /* 0x000000600300780c */ /* 0x000fc40003f04270 */
[----:B------:R-:W-:Y:S02]  /*19990*/  FMNMX.FTZ R0, R202, R0, !PT ;  /* 0x00000000ca007209 */ /* 0x000fe40007810000 */
[----:B------:R-:W-:Y:S02]  /*199a0*/  FSEL R200, R200, -INF , P0 ;  /* 0xff800000c8c87808 */ /* 0x000fe40000000000 */
[----:B------:R-:W-:Y:S02]  /*199b0*/  FMNMX.FTZ R0, R203, R0, !PT ;  /* 0x00000000cb007209 */ /* 0x000fe40007810000 */
[----:B------:R-:W-:Y:S02]  /*199c0*/  LOP3.LUT P0, RZ, R21, 0x200, RZ, 0xc0, !PT ;  /* 0x0000020015ff7812 */ /* 0x000fe4000780c0ff */
        /* <DEDUP_REMOVED lines=12> */
[----:B------:R-:W-:Y:S01]  /*19a90*/  LOP3.LUT P0, RZ, R21, 0x100, RZ, 0xc0, !PT ;  /* 0x0000010015ff7812 */ /* 0x000fe2000780c0ff */
[----:B------:R-:W0:Y:S02]  /*19aa0*/  SHFL.BFLY PT, R14, R0, 0x2, 0x1f ;  /* 0x0c401f00000e7f89 */ /* 0x000e2400000e0000 */
[----:B0-----:R-:W-:-:S05]  /*19ab0*/  FMNMX.FTZ R0, R0, R14, !PT ;  /* 0x0000000e00007209 */ /* 0x001fca0007810000 */
[----:B------:R-:W0:Y:S02]  /*19ac0*/  SHFL.BFLY PT, R14, R0, 0x1, 0x1f ;  /* 0x0c201f00000e7f89 */ /* 0x000e2400000e0000 */
[----:B0-----:R-:W-:-:S04]  /*19ad0*/  FMNMX.FTZ R0, R0, R14, !PT ;  /* 0x0000000e00007209 */ /* 0x001fc80007810000 */
[----:B------:R-:W-:Y:S01]  /*19ae0*/  FSETP.NEU.FTZ.AND P6, PT, R0, -INF , PT ;  /* 0xff8000000000780b */ /* 0x000fe20003fdd000 */
[----:B------:R-:W-:-:S03]  /*19af0*/  FFMA.FTZ R15, R2, R0, -8 ;  /* 0xc1000000020f7423 */ /* 0x000fc60000010000 */
[----:B------:R-:W-:Y:S02]  /*19b00*/  FSEL R14, R0, RZ, P6 ;  /* 0x000000ff000e7208 */ /* 0x000fe40003000000 */
[----:B------:R-:W-:Y:S02]  /*19b10*/  FSEL R15, R15, RZ, P6 ;  /* 0x000000ff0f0f7208 */ /* 0x000fe40003000000 */
[----:B------:R-:W-:Y:S01]  /*19b20*/  ISETP.GT.AND P6, PT, R3, 0x68, PT ;  /* 0x000000680300780c */ /* 0x000fe20003fc4270 */
[----:B------:R-:W-:-:S01]  /*19b30*/  FADD.FTZ R12, -R14, R12 ;  /* 0x0000000c0e0c7221 */ /* 0x000fc20000010100 */
[----:B------:R-:W-:Y:S01]  /*19b40*/  FMNMX.FTZ R3, R152, R11, !PT ;  /* 0x0000000b98037209 */ /* 0x000fe20007810000 */
[----:B------:R-:W-:-:S01]  /*19b50*/  FFMA.FTZ R154, R2, R154, -R15 ;  /* 0x0000009a029a7223 */ /* 0x000fc2000001080f */
[----:B------:R-:W-:Y:S01]  /*19b60*/  FSEL R204, R204, -INF , P6 ;  /* 0xff800000cccc7808 */ /* 0x000fe20003000000 */
[----:B------:R-:W-:-:S01]  /*19b70*/  FFMA.FTZ R158, R2, R158, -R15 ;  /* 0x0000009e029e7223 */ /* 0x000fc2000001080f */
[----:B------:R-:W-:Y:S01]  /*19b80*/  FMNMX.FTZ R3, R13, R3, !PT ;  /* 0x000000030d037209 */ /* 0x000fe20007810000 */
[----:B------:R-:W-:-:S01]  /*19b90*/  FFMA.FTZ R159, R2, R159, -R15 ;  /* 0x0000009f029f7223 */ /* 0x000fc2000001080f */
[C---:B------:R-:W-:Y:S01]  /*19ba0*/  FMUL.FTZ R12, R2.reuse, R12 ;  /* 0x0000000c020c7220 */ /* 0x040fe20000410000 */
[----:B------:R-:W-:-:S01]  /*19bb0*/  FFMA.FTZ R155, R2, R155, -R15 ;  /* 0x0000009b029b7223 */ /* 0x000fc2000001080f */
[----:B------:R-:W-:Y:S01]  /*19bc0*/  FMNMX.FTZ R3, R156, R3, !PT ;  /* 0x000000039c037209 */ /* 0x000fe20007810000 */
[----:B------:R-:W-:Y:S01]  /*19bd0*/  MUFU.EX2 R154, R154 ;  /* 0x0000009a009a7308 */ /* 0x000fe20000000800 */
[----:B------:R-:W-:-:S01]  /*19be0*/  FFMA.FTZ R162, R2, R162, -R15 ;  /* 0x000000a202a27223 */ /* 0x000fc2000001080f */
[C-C-:B------:R-:W-:Y:S01]  /*19bf0*/  FFMA.FTZ R163, R2.reuse, R163, -R15.reuse ;  /* 0x000000a302a37223 */ /* 0x140fe2000001080f */
[----:B------:R-:W-:Y:S01]  /*19c00*/  FMNMX.FTZ R3, R157, R3, !PT ;  /* 0x000000039d037209 */ /* 0x000fe20007810000 */
[C-C-:B------:R-:W-:Y:S01]  /*19c10*/  FFMA.FTZ R166, R2.reuse, R166, -R15.reuse ;  /* 0x000000a602a67223 */ /* 0x140fe2000001080f */
[----:B------:R-:W-:-:S01]  /*19c20*/  FFMA.FTZ R167, R2, R167, -R15 ;  /* 0x000000a702a77223 */ /* 0x000fc2000001080f */
[--C-:B------:R-:W-:Y:S01]  /*19c30*/  FFMA.FTZ R170, R2, R170, -R15.reuse ;  /* 0x000000aa02aa7223 */ /* 0x100fe2000001080f */
[----:B------:R-:W-:Y:S01]  /*19c40*/  FMNMX.FTZ R3, R160, R3, !PT ;  /* 0x00000003a0037209 */ /* 0x000fe20007810000 */
[----:B------:R-:W0:Y:S01]  /*19c50*/  MUFU.EX2 R12, R12 ;  /* 0x0000000c000c7308 */ /* 0x000e220000000800 */
[----:B------:R-:W-:-:S01]  /*19c60*/  FFMA.FTZ R171, R2, R171, -R15 ;  /* 0x000000ab02ab7223 */ /* 0x000fc2000001080f */
[C-C-:B------:R-:W-:Y:S01]  /*19c70*/  FFMA.FTZ R174, R2.reuse, R174, -R15.reuse ;  /* 0x000000ae02ae7223 */ /* 0x140fe2000001080f */
[----:B------:R-:W-:Y:S01]  /*19c80*/  FMNMX.FTZ R3, R161, R3, !PT ;  /* 0x00000003a1037209 */ /* 0x000fe20007810000 */
[C-C-:B------:R-:W-:Y:S01]  /*19c90*/  FFMA.FTZ R175, R2.reuse, R175, -R15.reuse ;  /* 0x000000af02af7223 */ /* 0x140fe2000001080f */
[----:B------:R-:W-:-:S01]  /*19ca0*/  FFMA.FTZ R178, R2, R178, -R15 ;  /* 0x000000b202b27223 */ /* 0x000fc2000001080f */
[--C-:B------:R-:W-:Y:S01]  /*19cb0*/  FFMA.FTZ R179, R2, R179, -R15.reuse ;  /* 0x000000b302b37223 */ /* 0x100fe2000001080f */
[----:B------:R-:W-:Y:S01]  /*19cc0*/  FMNMX.FTZ R3, R164, R3, !PT ;  /* 0x00000003a4037209 */ /* 0x000fe20007810000 */
[----:B------:R-:W-:Y:S01]  /*19cd0*/  MUFU.EX2 R158, R158 ;  /* 0x0000009e009e7308 */ /* 0x000fe20000000800 */
[----:B------:R-:W-:-:S01]  /*19ce0*/  FFMA.FTZ R182, R2, R182, -R15 ;  /* 0x000000b602b67223 */ /* 0x000fc2000001080f */
[C-C-:B------:R-:W-:Y:S01]  /*19cf0*/  FFMA.FTZ R183, R2.reuse, R183, -R15.reuse ;  /* 0x000000b702b77223 */ /* 0x140fe2000001080f */
[----:B------:R-:W-:Y:S01]  /*19d00*/  FMNMX.FTZ R3, R165, R3, !PT ;  /* 0x00000003a5037209 */ /* 0x000fe20007810000 */
[C-C-:B------:R-:W-:Y:S01]  /*19d10*/  FFMA.FTZ R186, R2.reuse, R186, -R15.reuse ;  /* 0x000000ba02ba7223 */ /* 0x140fe2000001080f */
[----:B------:R-:W-:-:S01]  /*19d20*/  FFMA.FTZ R187, R2, R187, -R15 ;  /* 0x000000bb02bb7223 */ /* 0x000fc2000001080f */
[----:B------:R-:W-:Y:S01]  /*19d30*/  FFMA.FTZ R190, R2, R190, -R15 ;  /* 0x000000be02be7223 */ /* 0x000fe2000001080f */
[----:B------:R-:W-:Y:S01]  /*19d40*/  FMNMX.FTZ R3, R168, R3, !PT ;  /* 0x00000003a8037209 */ /* 0x000fe20007810000 */
[----:B------:R-:W1:Y:S01]  /*19d50*/  MUFU.EX2 R159, R159 ;  /* 0x0000009f009f7308 */ /* 0x000e620000000800 */
[----:B0-----:R-:W-:-:S01]  /*19d60*/  FFMA.FTZ R4, R12, R4, R154 ;  /* 0x000000040c047223 */ /* 0x001fc2000001009a */
        /* <DEDUP_REMOVED lines=14> */
[----:B------:R-:W3:Y:S01]  /*19e50*/  MUFU.EX2 R162, R162 ;  /* 0x000000a200a27308 */ /* 0x000ee20000000800 */
[----:B-1----:R-:W-:Y:S01]  /*19e60*/  F2FP.SATFINITE.E4M3.F32.PACK_AB_MERGE_C R153, R159, R158, RZ ;  /* 0x0000009e9f99723e */ /* 0x002fe200048070ff */
[C-C-:B------:R-:W-:Y:S01]  /*19e70*/  FFMA.FTZ R210, R2.reuse, R210, -R15.reuse ;  /* 0x000000d202d27223 */ /* 0x140fe2000001080f */
[----:B------:R-:W-:Y:S01]  /*19e80*/  FMNMX.FTZ R3, R177, R3, !PT ;  /* 0x00000003b1037209 */ /* 0x000fe20007810000 */
[C-C-:B------:R-:W-:Y:S01]  /*19e90*/  FFMA.FTZ R211, R2.reuse, R211, -R15.reuse ;  /* 0x000000d302d37223 */ /* 0x140fe2000001080f */
[----:B------:R-:W-:-:S01]  /*19ea0*/  FFMA.FTZ R214, R2, R214, -R15 ;  /* 0x000000d602d67223 */ /* 0x000fc2000001080f */
[----:B------:R-:W-:Y:S01]  /*19eb0*/  FFMA.FTZ R15, R2, R215, -R15 ;  /* 0x000000d7020f7223 */ /* 0x000fe2000001080f */
[----:B------:R-:W-:Y:S01]  /*19ec0*/  FMNMX.FTZ R3, R180, R3, !PT ;  /* 0x00000003b4037209 */ /* 0x000fe20007810000 */
[----:B------:R-:W1:Y:S01]  /*19ed0*/  MUFU.EX2 R163, R163 ;  /* 0x000000a300a37308 */ /* 0x000e620000000800 */
[----:B0-----:R-:W-:-:S01]  /*19ee0*/  FADD.FTZ R4, R155, R4 ;  /* 0x000000049b047221 */ /* 0x001fc20000010000 */
[----:B------:R-:W-:Y:S01]  /*19ef0*/  F2FP.SATFINITE.E4M3.F32.PACK_AB_MERGE_C R153, R155, R154, R153 ;  /* 0x0000009a9b99723e */ /* 0x000fe20004807099 */
[----:B------:R-:W-:Y:S01]  /*19f00*/  FMUL.FTZ R26, R26, R12 ;  /* 0x0000000c1a1a7220 */ /* 0x000fe20000410000 */
[----:B------:R-:W-:Y:S01]  /*19f10*/  FMNMX.FTZ R3, R181, R3, !PT ;  /* 0x00000003b5037209 */ /* 0x000fe20007810000 */
[----:B------:R-:W-:-:S01]  /*19f20*/  FADD.FTZ R4, R158, R4 ;  /* 0x000000049e047221 */ /* 0x000fc20000010000 */
[-C--:B------:R-:W-:Y:S01]  /*19f30*/  FMUL.FTZ R27, R27, R12.reuse ;  /* 0x0000000c1b1b7220 */ /* 0x080fe20000410000 */
[----:B------:R-:W-:Y:S01]  /*19f40*/  FMUL.FTZ R30, R30, R12 ;  /* 0x0000000c1e1e7220 */ /* 0x000fe20000410000 */
[----:B------:R-:W-:Y:S01]  /*19f50*/  FMNMX.FTZ R3, R184, R3, !PT ;  /* 0x00000003b8037209 */ /* 0x000fe20007810000 */
[----:B------:R-:W-:-:S01]  /*19f60*/  FADD.FTZ R4, R159, R4 ;  /* 0x000000049f047221 */ /* 0x000fc20000010000 */
[----:B------:R-:W0:Y:S01]  /*19f70*/  MUFU.EX2 R166, R166 ;  /* 0x000000a600a67308 */ /* 0x000e220000000800 */
[----:B------:R-:W-:Y:S01]  /*19f80*/  FMUL.FTZ R31, R31, R12 ;  /* 0x0000000c1f1f7220 */ /* 0x000fe20000410000 */
[----:B------:R-:W-:Y:S01]  /*19f90*/  FMNMX.FTZ R3, R185, R3, !PT ;  /* 0x00000003b9037209 */ /* 0x000fe20007810000 */
[----:B---3--:R-:W-:-:S01]  /*19fa0*/  FADD.FTZ R4, R162, R4 ;  /* 0x00000004a2047221 */ /* 0x008fc20000010000 */
[-C--:B------:R-:W-:Y:S01]  /*19fb0*/  FMUL.FTZ R34, R34, R12.reuse ;  /* 0x0000000c22227220 */ /* 0x080fe20000410000 */
[----:B------:R-:W-:Y:S01]  /*19fc0*/  FMUL.FTZ R35, R35, R12 ;  /* 0x0000000c23237220 */ /* 0x000fe20000410000 */
[----:B------:R-:W-:Y:S01]  /*19fd0*/  FMNMX.FTZ R3, R188, R3, !PT ;  /* 0x00000003bc037209 */ /* 0x000fe20007810000 */
[----:B-1----:R-:W-:-:S01]  /*19fe0*/  FADD.FTZ R4, R163, R4 ;  /* 0x00000004a3047221 */ /* 0x002fc20000010000 */
[----:B------:R-:W1:Y:S01]  /*19ff0*/  MUFU.EX2 R167, R167 ;  /* 0x000000a700a77308 */ /* 0x000e620000000800 */
[-C--:B------:R-:W-:Y:S01]  /*1a000*/  FMUL.FTZ R38, R38, R12.reuse ;  /* 0x0000000c26267220 */ /* 0x080fe20000410000 */
[----:B------:R-:W-:Y:S01]  /*1a010*/  FMNMX.FTZ R3, R189, R3, !PT ;  /* 0x00000003bd037209 */ /* 0x000fe20007810000 */
[-C--:B------:R-:W-:Y:S01]  /*1a020*/  FMUL.FTZ R39, R39, R12.reuse ;  /* 0x0000000c27277220 */ /* 0x080fe20000410000 */
[-C--:B------:R-:W-:Y:S01]  /*1a030*/  FMUL.FTZ R42, R42, R12.reuse ;  /* 0x0000000c2a2a7220 */ /* 0x080fe20000410000 */
[-C--:B------:R-:W-:Y:S01]  /*1a040*/  FMUL.FTZ R43, R43, R12.reuse ;  /* 0x0000000c2b2b7220 */ /* 0x080fe20000410000 */
[----:B------:R-:W-:Y:S01]  /*1a050*/  FMNMX.FTZ R3, R192, R3, !PT ;  /* 0x00000003c0037209 */ /* 0x000fe20007810000 */
[----:B------:R-:W-:Y:S01]  /*1a060*/  FMUL.FTZ R46, R46, R12 ;  /* 0x0000000c2e2e7220 */ /* 0x000fe20000410000 */
[----:B------:R-:W3:Y:S01]  /*1a070*/  MUFU.EX2 R170, R170 ;  /* 0x000000aa00aa7308 */ /* 0x000ee20000000800 */
[----:B0-----:R-:W-:-:S01]  /*1a080*/  FADD.FTZ R4, R166, R4 ;  /* 0x00000004a6047221 */ /* 0x001fc20000010000 */
[----:B------:R-:W-:Y:S01]  /*1a090*/  FMNMX.FTZ R3, R193, R3, !PT ;  /* 0x00000003c1037209 */ /* 0x000fe20007810000 */
[-C--:B------:R-:W-:Y:S01]  /*1a0a0*/  FMUL.FTZ R47, R47, R12.reuse ;  /* 0x0000000c2f2f7220 */ /* 0x080fe20000410000 */
[-C--:B------:R-:W-:Y:S01]  /*1a0b0*/  FMUL.FTZ R50, R50, R12.reuse ;  /* 0x0000000c32327220 */ /* 0x080fe20000410000 */
[-C--:B------:R-:W-:Y:S01]  /*1a0c0*/  FMUL.FTZ R51, R51, R12.reuse ;  /* 0x0000000c33337220 */ /* 0x080fe20000410000 */
[----:B------:R-:W-:Y:S01]  /*1a0d0*/  FMNMX.FTZ R3, R196, R3, !PT ;  /* 0x00000003c4037209 */ /* 0x000fe20007810000 */
[----:B------:R-:W-:Y:S01]  /*1a0e0*/  FMUL.FTZ R54, R54, R12 ;  /* 0x0000000c36367220 */ /* 0x000fe20000410000 */
[----:B------:R-:W0:Y:S01]  /*1a0f0*/  MUFU.EX2 R171, R171 ;  /* 0x000000ab00ab7308 */ /* 0x000e220000000800 */
[----:B-1----:R-:W-:-:S01]  /*1a100*/  FADD.FTZ R4, R167, R4 ;  /* 0x00000004a7047221 */ /* 0x002fc20000010000 */
[----:B------:R-:W-:Y:S01]  /*1a110*/  FMNMX.FTZ R3, R197, R3, !PT ;  /* 0x00000003c5037209 */ /* 0x000fe20007810000 */
[----:B------:R-:W-:Y:S01]  /*1a120*/  FMUL.FTZ R55, R55, R12 ;  /* 0x0000000c37377220 */ /* 0x000fe20000410000 */
[----:B------:R-:W-:Y:S01]  /*1a130*/  F2FP.SATFINITE.E4M3.F32.PACK_AB_MERGE_C R166, R167, R166, RZ ;  /* 0x000000a6a7a6723e */ /* 0x000fe200048070ff */
[-C--:B------:R-:W-:Y:S01]  /*1a140*/  FMUL.FTZ R58, R58, R12.reuse ;  /* 0x0000000c3a3a7220 */ /* 0x080fe20000410000 */
[----:B------:R-:W-:Y:S01]  /*1a150*/  FMNMX.FTZ R3, R200, R3, !PT ;  /* 0x00000003c8037209 */ /* 0x000fe20007810000 */
[----:B------:R-:W-:Y:S01]  /*1a160*/  FMUL.FTZ R59, R59, R12 ;  /* 0x0000000c3b3b7220 */ /* 0x000fe20000410000 */
[----:B------:R-:W1:Y:S01]  /*1a170*/  MUFU.EX2 R174, R174 ;  /* 0x000000ae00ae7308 */ /* 0x000e620000000800 */
[----:B---3--:R-:W-:-:S01]  /*1a180*/  FADD.FTZ R4, R170, R4 ;  /* 0x00000004aa047221 */ /* 0x008fc20000010000 */
        /* <DEDUP_REMOVED lines=17> */
[-C--:B------:R-:W-:Y:S01]  /*1a2a0*/  FMUL.FTZ R78, R78, R12.reuse ;  /* 0x0000000c4e4e7220 */ /* 0x080fe20000410000 */
[-C--:B------:R-:W-:Y:S01]  /*1a2b0*/  FMUL.FTZ R79, R79, R12.reuse ;  /* 0x0000000c4f4f7220 */ /* 0x080fe20000410000 */
[-C--:B------:R-:W-:Y:S01]  /*1a2c0*/  FMUL.FTZ R82, R82, R12.reuse ;  /* 0x0000000c52527220 */ /* 0x080fe20000410000 */
[----:B------:R-:W-:Y:S01]  /*1a2d0*/  FMNMX.FTZ R3, R212, R3, !PT ;  /* 0x00000003d4037209 */ /* 0x000fe20007810000 */
[----:B------:R-:W-:Y:S01]  /*1a2e0*/  FMUL.FTZ R83, R83, R12 ;  /* 0x0000000c53537220 */ /* 0x000fe20000410000 */
[----:B------:R-:W1:Y:S01]  /*1a2f0*/  MUFU.EX2 R179, R179 ;  /* 0x000000b300b37308 */ /* 0x000e620000000800 */
[----:B---3--:R-:W-:-:S01]  /*1a300*/  FADD.FTZ R4, R175, R4 ;  /* 0x00000004af047221 */ /* 0x008fc20000010000 */
[----:B------:R-:W-:Y:S01]  /*1a310*/  FMNMX.FTZ R3, R213, R3, !PT ;  /* 0x00000003d5037209 */ /* 0x000fe20007810000 */
[----:B------:R-:W-:Y:S01]  /*1a320*/  FMUL.FTZ R86, R86, R12 ;  /* 0x0000000c56567220 */ /* 0x000fe20000410000 */
[----:B------:R-:W-:Y:S01]  /*1a330*/  F2FP.SATFINITE.E4M3.F32.PACK_AB_MERGE_C R174, R175, R174, RZ ;  /* 0x000000aeafae723e */ /* 0x000fe200048070ff */
[-C--:B------:R-:W-:Y:S01]  /*1a340*/  FMUL.FTZ R87, R87, R12.reuse ;  /* 0x0000000c57577220 */ /* 0x080fe20000410000 */
[----:B------:R-:W-:Y:S01]  /*1a350*/  FMUL.FTZ R90, R90, R12 ;  /* 0x0000000c5a5a7220 */ /* 0x000fe20000410000 */
[----:B------:R-:W3:Y:S01]  /*1a360*/  SHFL.BFLY PT, R14, R3, 0x2, 0x1f ;  /* 0x0c401f00030e7f89 */ /* 0x000ee200000e0000 */
        /* <DEDUP_REMOVED lines=17> */
[----:B----4-:R-:W-:-:S01]  /*1a480*/  FADD.FTZ R4, R182, R4 ;  /* 0x00000004b6047221 */ /* 0x010fc20000010000 */
[-C--:B------:R-:W-:Y:S01]  /*1a490*/  FMUL.FTZ R115, R115, R12.reuse ;  /* 0x0000000c73737220 */ /* 0x080fe20000410000 */
[-C--:B------:R-:W-:Y:S01]  /*1a4a0*/  FMUL.FTZ R118, R118, R12.reuse ;  /* 0x0000000c76767220 */ /* 0x080fe20000410000 */
[-C--:B------:R-:W-:Y:S01]  /*1a4b0*/  FMUL.FTZ R119, R119, R12.reuse ;  /* 0x0000000c77777220 */ /* 0x080fe20000410000 */
[-C--:B------:R-:W-:Y:S01]  /*1a4c0*/  FMUL.FTZ R122, R122, R12.reuse ;  /* 0x0000000c7a7a7220 */ /* 0x080fe20000410000 */
[----:B------:R-:W-:Y:S01]  /*1a4d0*/  FMUL.FTZ R123, R123, R12 ;  /* 0x0000000c7b7b7220 */ /* 0x000fe20000410000 */
[----:B---3--:R-:W-:Y:S01]  /*1a4e0*/  FMNMX.FTZ R3, R3, R14, !PT ;  /* 0x0000000e03037209 */ /* 0x008fe20007810000 */
[----:B------:R-:W3:Y:S01]  /*1a4f0*/  MUFU.EX2 R187, R187 ;  /* 0x000000bb00bb7308 */ /* 0x000ee20000000800 */
[----:B0-----:R-:W-:-:S01]  /*1a500*/  FADD.FTZ R4, R183, R4 ;  /* 0x00000004b7047221 */ /* 0x001fc20000010000 */
[----:B------:R-:W-:Y:S01]  /*1a510*/  F2FP.SATFINITE.E4M3.F32.PACK_AB_MERGE_C R182, R183, R182, RZ ;  /* 0x000000b6b7b6723e */ /* 0x000fe200048070ff */
[-C--:B------:R-:W-:Y:S01]  /*1a520*/  FMUL.FTZ R126, R126, R12.reuse ;  /* 0x0000000c7e7e7220 */ /* 0x080fe20000410000 */
[----:B------:R-:W0:Y:S01]  /*1a530*/  SHFL.BFLY PT, R14, R3, 0x1, 0x1f ;  /* 0x0c201f00030e7f89 */ /* 0x000e2200000e0000 */
        /* <DEDUP_REMOVED lines=16> */
[----:B------:R-:W-:-:S03]  /*1a640*/  FMUL.FTZ R151, R151, R12 ;  /* 0x0000000c97977220 */ /* 0x000fc60000410000 */
[----:B------:R-:W3:Y:S01]  /*1a650*/  MUFU.EX2 R194, R194 ;  /* 0x000000c200c27308 */ /* 0x000ee20000000800 */
[----:B----4-:R-:W-:-:S01]  /*1a660*/  FADD.FTZ R4, R190, R4 ;  /* 0x00000004be047221 */ /* 0x010fc20000010000 */
[----:B0-----:R-:W-:-:S04]  /*1a670*/  FMNMX.FTZ R3, R3, R14, !PT ;  /* 0x0000000e03037209 */ /* 0x001fc80007810000 */
[----:B------:R-:W-:Y:S01]  /*1a680*/  FSETP.NEU.FTZ.AND P1, PT, R3, -INF , PT ;  /* 0xff8000000300780b */ /* 0x000fe20003f3d000 */
[----:B------:R-:W-:-:S01]  /*1a690*/  FFMA.FTZ R21, R2, R3, -8 ;  /* 0xc100000002157423 */ /* 0x000fc20000010003 */
[----:B------:R-:W-:Y:S01]  /*1a6a0*/  MUFU.EX2 R195, R195 ;  /* 0x000000c300c37308 */ /* 0x000fe20000000800 */
[----:B-1----:R-:W-:-:S01]  /*1a6b0*/  FADD.FTZ R4, R191, R4 ;  /* 0x00000004bf047221 */ /* 0x002fc20000010000 */
[----:B------:R-:W-:Y:S02]  /*1a6c0*/  FSEL R14, R3, RZ, P1 ;  /* 0x000000ff030e7208 */ /* 0x000fe40000800000 */
[----:B------:R-:W-:-:S03]  /*1a6d0*/  FSEL R21, R21, RZ, P1 ;  /* 0x000000ff15157208 */ /* 0x000fc60000800000 */
[----:B------:R-:W-:Y:S01]  /*1a6e0*/  FADD.FTZ R11, -R14, R11 ;  /* 0x0000000b0e0b7221 */ /* 0x000fe20000010100 */
[----:B------:R-:W-:Y:S01]  /*1a6f0*/  MUFU.EX2 R198, R198 ;  /* 0x000000c600c67308 */ /* 0x000fe20000000800 */
[----:B------:R-:W-:-:S01]  /*1a700*/  FFMA.FTZ R152, R2, R152, -R21 ;  /* 0x0000009802987223 */ /* 0x000fc20000010815 */
[C-C-:B------:R-:W-:Y:S01]  /*1a710*/  FFMA.FTZ R13, R2.reuse, R13, -R21.reuse ;  /* 0x0000000d020d7223 */ /* 0x140fe20000010815 */
[C---:B------:R-:W-:Y:S01]  /*1a720*/  FMUL.FTZ R11, R2.reuse, R11 ;  /* 0x0000000b020b7220 */ /* 0x040fe20000410000 */
        /* <DEDUP_REMOVED lines=9> */
[----:B------:R-:W-:-:S02]  /*1a7c0*/  IMAD.U32 R172, RZ, RZ, UR38 ;  /* 0x00000026ffac7e24 */ /* 0x000fc4000f8e00ff */
[C-C-:B------:R-:W-:Y:S01]  /*1a7d0*/  FFMA.FTZ R158, R2.reuse, R169, -R21.reuse ;  /* 0x000000a9029e7223 */ /* 0x140fe20000010815 */
[----:B------:R-:W-:-:S01]  /*1a7e0*/  FFMA.FTZ R168, R2, R173, -R21 ;  /* 0x000000ad02a87223 */ /* 0x000fc20000010815 */
[----:B------:R-:W0:Y:S01]  /*1a7f0*/  MUFU.EX2 R11, R11 ;  /* 0x0000000b000b7308 */ /* 0x000e220000000800 */
[----:B------:R-:W-:-:S01]  /*1a800*/  FFMA.FTZ R160, R2, R176, -R21 ;  /* 0x000000b002a07223 */ /* 0x000fc20000010815 */
[C-C-:B------:R-:W-:Y:S01]  /*1a810*/  FFMA.FTZ R164, R2.reuse, R177, -R21.reuse ;  /* 0x000000b102a47223 */ /* 0x140fe20000010815 */
[----:B------:R-:W-:-:S01]  /*1a820*/  FFMA.FTZ R169, R2, R180, -R21 ;  /* 0x000000b402a97223 */ /* 0x000fc20000010815 */
[C-C-:B------:R-:W-:Y:S01]  /*1a830*/  FFMA.FTZ R181, R2.reuse, R181, -R21.reuse ;  /* 0x000000b502b57223 */ /* 0x140fe20000010815 */
[----:B------:R-:W-:-:S01]  /*1a840*/  FFMA.FTZ R184, R2, R184, -R21 ;  /* 0x000000b802b87223 */ /* 0x000fc20000010815 */
[C-C-:B------:R-:W-:Y:S01]  /*1a850*/  FFMA.FTZ R185, R2.reuse, R185, -R21.reuse ;  /* 0x000000b902b97223 */ /* 0x140fe20000010815 */
[----:B------:R-:W-:-:S01]  /*1a860*/  FFMA.FTZ R188, R2, R188, -R21 ;  /* 0x000000bc02bc7223 */ /* 0x000fc20000010815 */
[----:B------:R-:W1:Y:S01]  /*1a870*/  MUFU.EX2 R13, R13 ;  /* 0x0000000d000d7308 */ /* 0x000e620000000800 */
[----:B------:R-:W-:-:S01]  /*1a880*/  FFMA.FTZ R189, R2, R189, -R21 ;  /* 0x000000bd02bd7223 */ /* 0x000fc20000010815 */
[C-C-:B------:R-:W-:Y:S01]  /*1a890*/  FFMA.FTZ R192, R2.reuse, R192, -R21.reuse ;  /* 0x000000c002c07223 */ /* 0x140fe20000010815 */
[----:B------:R-:W-:-:S01]  /*1a8a0*/  FFMA.FTZ R193, R2, R193, -R21 ;  /* 0x000000c102c17223 */ /* 0x000fc20000010815 */
[C-C-:B------:R-:W-:Y:S01]  /*1a8b0*/  FFMA.FTZ R196, R2.reuse, R196, -R21.reuse ;  /* 0x000000c402c47223 */ /* 0x140fe20000010815 */
[----:B------:R-:W-:-:S01]  /*1a8c0*/  FFMA.FTZ R197, R2, R197, -R21 ;  /* 0x000000c502c57223 */ /* 0x000fc20000010815 */
[----:B------:R-:W-:Y:S01]  /*1a8d0*/  FFMA.FTZ R200, R2, R200, -R21 ;  /* 0x000000c802c87223 */ /* 0x000fe20000010815 */
[----:B---3--:R-:W-:-:S01]  /*1a8e0*/  FADD.FTZ R4, R194, R4 ;  /* 0x00000004c2047221 */ /* 0x008fc20000010000 */
[----:B------:R-:W3:Y:S01]  /*1a8f0*/  MUFU.EX2 R14, R14 ;  /* 0x0000000e000e7308 */ /* 0x000ee20000000800 */
[----:B0-----:R-:W-:-:S01]  /*1a900*/  FFMA.FTZ R5, R11, R5, R152 ;  /* 0x000000050b057223 */ /* 0x001fc20000010098 */
[----:B------:R-:W-:Y:S01]  /*1a910*/  FFMA.FTZ R201, R2, R201, -R21 ;  /* 0x000000c902c97223 */ /* 0x000fe20000010815 */
[----:B------:R-:W-:-:S01]  /*1a920*/  FADD.FTZ R4, R195, R4 ;  /* 0x00000004c3047221 */ /* 0x000fc20000010000 */
[C-C-:B------:R-:W-:Y:S01]  /*1a930*/  FFMA.FTZ R204, R2.reuse, R204, -R21.reuse ;  /* 0x000000cc02cc7223 */ /* 0x140fe20000010815 */
[----:B------:R-:W-:-:S01]  /*1a940*/  FFMA.FTZ R205, R2, R205, -R21 ;  /* 0x000000cd02cd7223 */ /* 0x000fc20000010815 */
[----:B------:R-:W-:Y:S01]  /*1a950*/  FFMA.FTZ R208, R2, R208, -R21 ;  /* 0x000000d002d07223 */ /* 0x000fe20000010815 */
[----:B------:R-:W-:-:S01]  /*1a960*/  FADD.FTZ R4, R198, R4 ;  /* 0x00000004c6047221 */ /* 0x000fc20000010000 */
[----:B------:R-:W0:Y:S01]  /*1a970*/  MUFU.EX2 R156, R156 ;  /* 0x0000009c009c7308 */ /* 0x000e220000000800 */
[----:B-1----:R-:W-:-:S01]  /*1a980*/  FADD.FTZ R5, R13, R5 ;  /* 0x000000050d057221 */ /* 0x002fc20000010000 */
[C-C-:B------:R-:W-:Y:S01]  /*1a990*/  FFMA.FTZ R209, R2.reuse, R209, -R21.reuse ;  /* 0x000000d102d17223 */ /* 0x140fe20000010815 */
[----:B------:R-:W-:-:S01]  /*1a9a0*/  FFMA.FTZ R212, R2, R212, -R21 ;  /* 0x000000d402d47223 */ /* 0x000fc20000010815 */
[----:B------:R-:W-:Y:S01]  /*1a9b0*/  FFMA.FTZ R21, R2, R213, -R21 ;  /* 0x000000d502157223 */ /* 0x000fe20000010815 */
        /* <DEDUP_REMOVED lines=12> */
[C---:B0-----:R-:W-:Y:S01]  /*1aa80*/  F2FP.SATFINITE.E4M3.F32.PACK_AB_MERGE_C R14, R156.reuse, R14, RZ ;  /* 0x0000000e9c0e723e */ /* 0x041fe200048070ff */
[----:B------:R-:W-:Y:S01]  /*1aa90*/  FADD.FTZ R156, R156, R5 ;  /* 0x000000059c9c7221 */ /* 0x000fe20000010000 */
[----:B------:R-:W-:-:S02]  /*1aaa0*/  VIADD R5, R7, 0x38840 ;  /* 0x0003884007057836 */ /* 0x000fc40000000000 */
[-C--:B------:R-:W-:Y:S01]  /*1aab0*/  FMUL.FTZ R41, R41, R11.reuse ;  /* 0x0000000b29297220 */ /* 0x080fe20000410000 */
[----:B------:R-:W-:Y:S01]  /*1aac0*/  F2FP.SATFINITE.E4M3.F32.PACK_AB_MERGE_C R152, R13, R152, R14 ;  /* 0x000000980d98723e */ /* 0x000fe2000480700e */
[-C--:B------:R-:W-:Y:S01]  /*1aad0*/  FMUL.FTZ R44, R44, R11.reuse ;  /* 0x0000000b2c2c7220 */ /* 0x080fe20000410000 */
[-C--:B------:R-:W-:Y:S01]  /*1aae0*/  FMUL.FTZ R45, R45, R11.reuse ;  /* 0x0000000b2d2d7220 */ /* 0x080fe20000410000 */
[----:B------:R-:W0:Y:S01]  /*1aaf0*/  MUFU.EX2 R159, R159 ;  /* 0x0000009f009f7308 */ /* 0x000e220000000800 */
[----:B------:R-:W-:Y:S01]  /*1ab00*/  PRMT R5, R172, 0x654, R5 ;  /* 0x00000654ac057816 */ /* 0x000fe20000000005 */
[----:B-1----:R-:W-:Y:S01]  /*1ab10*/  FADD.FTZ R156, R154, R156 ;  /* 0x0000009c9a9c7221 */ /* 0x002fe20000010000 */
[-C--:B------:R-:W-:Y:S01]  /*1ab20*/  FMUL.FTZ R48, R48, R11.reuse ;  /* 0x0000000b30307220 */ /* 0x080fe20000410000 */
[-C--:B------:R-:W-:Y:S01]  /*1ab30*/  FMUL.FTZ R49, R49, R11.reuse ;  /* 0x0000000b31317220 */ /* 0x080fe20000410000 */
[----:B------:R3:W-:Y:S01]  /*1ab40*/  SYNCS.ARRIVE.TRANS64.RED.A1T0 RZ, [R5+URZ], RZ ;  /* 0x000000ff05ff79a7 */ /* 0x0007e2000810043f */
[-C--:B------:R-:W-:Y:S01]  /*1ab50*/  FMUL.FTZ R52, R52, R11.reuse ;  /* 0x0000000b34347220 */ /* 0x080fe20000410000 */
[-C--:B------:R-:W-:Y:S01]  /*1ab60*/  FMUL.FTZ R53, R53, R11.reuse ;  /* 0x0000000b35357220 */ /* 0x080fe20000410000 */
[----:B------:R-:W1:Y:S01]  /*1ab70*/  MUFU.EX2 R161, R161 ;  /* 0x000000a100a17308 */ /* 0x000e620000000800 */
[-C--:B------:R-:W-:Y:S01]  /*1ab80*/  FMUL.FTZ R56, R56, R11.reuse ;  /* 0x0000000b38387220 */ /* 0x080fe20000410000 */
[-C--:B------:R-:W-:Y:S01]  /*1ab90*/  FMUL.FTZ R57, R57, R11.reuse ;  /* 0x0000000b39397220 */ /* 0x080fe20000410000 */
[-C--:B------:R-:W-:Y:S01]  /*1aba0*/  FMUL.FTZ R60, R60, R11.reuse ;  /* 0x0000000b3c3c7220 */ /* 0x080fe20000410000 */
[----:B------:R-:W-:Y:S01]  /*1abb0*/  FMUL.FTZ R61, R61, R11 ;  /* 0x0000000b3d3d7220 */ /* 0x000fe20000410000 */
[----:B---3--:R-:W-:-:S01]  /*1abc0*/  FADD.FTZ R5, R155, R156 ;  /* 0x0000009c9b057221 */ /* 0x008fc20000010000 */
        /* <DEDUP_REMOVED lines=14> */
[----:B------:R-:W-:Y:S01]  /*1acb0*/  F2FP.SATFINITE.E4M3.F32.PACK_AB_MERGE_C R161, R191, R190, RZ ;  /* 0x000000bebfa1723e */ /* 0x000fe200048070ff */
[-C--:B------:R-:W-:Y:S01]  /*1acc0*/  FMUL.FTZ R81, R81, R11.reuse ;  /* 0x0000000b51517220 */ /* 0x080fe20000410000 */
[----:B------:R-:W-:Y:S01]  /*1acd0*/  F2FP.SATFINITE.E4M3.F32.PACK_AB_MERGE_C R154, R155, R154, R159 ;  /* 0x0000009a9b9a723e */ /* 0x000fe2000480709f */
[----:B------:R-:W-:Y:S01]  /*1ace0*/  FMUL.FTZ R84, R84, R11 ;  /* 0x0000000b54547220 */ /* 0x000fe20000410000 */
[----:B------:R-:W1:Y:S01]  /*1acf0*/  MUFU.EX2 R165, R165 ;  /* 0x000000a500a57308 */ /* 0x000e620000000800 */
[----:B---3--:R-:W-:-:S01]  /*1ad00*/  FADD.FTZ R5, R157, R5 ;  /* 0x000000059d057221 */ /* 0x008fc20000010000 */
[----:B------:R-:W-:Y:S01]  /*1ad10*/  F2FP.SATFINITE.E4M3.F32.PACK_AB_MERGE_C R155, R163, R162, R166 ;  /* 0x000000a2a39b723e */ /* 0x000fe200048070a6 */
[-C--:B------:R-:W-:Y:S01]  /*1ad20*/  FMUL.FTZ R85, R85, R11.reuse ;  /* 0x0000000b55557220 */ /* 0x080fe20000410000 */
[----:B------:R-:W-:Y:S01]  /*1ad30*/  F2FP.SATFINITE.E4M3.F32.PACK_AB_MERGE_C R159, R179, R178, R182 ;  /* 0x000000b2b39f723e */ /* 0x000fe200048070b6 */
        /* <DEDUP_REMOVED lines=23> */
[-C--:B------:R-:W-:Y:S01]  /*1aeb0*/  FMUL.FTZ R117, R117, R11.reuse ;  /* 0x0000000b75757220 */ /* 0x080fe20000410000 */
[----:B------:R-:W-:Y:S01]  /*1aec0*/  FMUL.FTZ R120, R120, R11 ;  /* 0x0000000b78787220 */ /* 0x000fe20000410000 */
[----:B------:R-:W-:Y:S01]  /*1aed0*/  F2FP.SATFINITE.E4M3.F32.PACK_AB_MERGE_C R156, R158, R157, R156 ;  /* 0x0000009d9e9c723e */ /* 0x000fe2000480709c */
[----:B------:R-:W-:Y:S01]  /*1aee0*/  FMUL.FTZ R121, R121, R11 ;  /* 0x0000000b79797220 */ /* 0x000fe20000410000 */
[----:B------:R-:W3:Y:S01]  /*1aef0*/  MUFU.EX2 R169, R169 ;  /* 0x000000a900a97308 */ /* 0x000ee20000000800 */
[----:B0-----:R-:W-:-:S01]  /*1af00*/  FADD.FTZ R5, R160, R5 ;  /* 0x00000005a0057221 */ /* 0x001fc20000010000 */
[----:B------:R-:W-:Y:S01]  /*1af10*/  F2FP.SATFINITE.E4M3.F32.PACK_AB_MERGE_C R157, R171, R170, R174 ;  /* 0x000000aaab9d723e */ /* 0x000fe200048070ae */
        /* <DEDUP_REMOVED lines=17> */
[----:B------:R-:W-:-:S04]  /*1b030*/  FMUL.FTZ R149, R149, R11 ;  /* 0x0000000b95957220 */ /* 0x000fc80000410000 */
[----:B------:R-:W3:Y:S01]  /*1b040*/  MUFU.EX2 R185, R185 ;  /* 0x000000b900b97308 */ /* 0x000ee20000000800 */
[----:B0-----:R-:W-:-:S01]  /*1b050*/  FADD.FTZ R5, R181, R5 ;  /* 0x00000005b5057221 */ /* 0x001fc20000010000 */
[----:B------:R-:W-:-:S04]  /*1b060*/  F2FP.SATFINITE.E4M3.F32.PACK_AB_MERGE_C R169, R181, R169, RZ ;  /* 0x000000a9b5a9723e */ /* 0x000fc800048070ff */
[----:B------:R-:W-:Y:S02]  /*1b070*/  F2FP.SATFINITE.E4M3.F32.PACK_AB_MERGE_C R158, R164, R160, R169 ;  /* 0x000000a0a49e723e */ /* 0x000fe400048070a9 */
[----:B------:R-:W0:Y:S01]  /*1b080*/  MUFU.EX2 R188, R188 ;  /* 0x000000bc00bc7308 */ /* 0x000e220000000800 */
[----:B-1----:R-:W-:-:S07]  /*1b090*/  FADD.FTZ R5, R184, R5 ;  /* 0x00000005b8057221 */ /* 0x002fce0000010000 */
[----:B------:R-:W1:Y:S01]  /*1b0a0*/  MUFU.EX2 R189, R189 ;  /* 0x000000bd00bd7308 */ /* 0x000e620000000800 */
[----:B---3--:R-:W-:-:S07]  /*1b0b0*/  FADD.FTZ R5, R185, R5 ;  /* 0x00000005b9057221 */ /* 0x008fce0000010000 */
[----:B------:R-:W3:Y:S01]  /*1b0c0*/  MUFU.EX2 R192, R192 ;  /* 0x000000c000c07308 */ /* 0x000ee20000000800 */
[----:B0-----:R-:W-:-:S07]  /*1b0d0*/  FADD.FTZ R5, R188, R5 ;  /* 0x00000005bc057221 */ /* 0x001fce0000010000 */
[----:B------:R-:W0:Y:S01]  /*1b0e0*/  MUFU.EX2 R193, R193 ;  /* 0x000000c100c17308 */ /* 0x000e220000000800 */
[----:B-1----:R-:W-:-:S01]  /*1b0f0*/  FADD.FTZ R5, R189, R5 ;  /* 0x00000005bd057221 */ /* 0x002fc20000010000 */
[----:B------:R-:W-:-:S04]  /*1b100*/  F2FP.SATFINITE.E4M3.F32.PACK_AB_MERGE_C R188, R189, R188, RZ ;  /* 0x000000bcbdbc723e */ /* 0x000fc800048070ff */
[----:B------:R-:W-:Y:S02]  /*1b110*/  F2FP.SATFINITE.E4M3.F32.PACK_AB_MERGE_C R160, R185, R184, R188 ;  /* 0x000000b8b9a0723e */ /* 0x000fe400048070bc */
        /* <DEDUP_REMOVED lines=21> */
[----:B-1----:R-:W-:-:S07]  /*1b270*/  FADD.FTZ R4, R206, R4 ;  /* 0x00000004ce047221 */ /* 0x002fce0000010000 */
[----:B------:R-:W1:Y:S01]  /*1b280*/  MUFU.EX2 R204, R204 ;  /* 0x000000cc00cc7308 */ /* 0x000e620000000800 */
[----:B---3--:R-:W-:-:S07]  /*1b290*/  FADD.FTZ R5, R201, R5 ;  /* 0x00000005c9057221 */ /* 0x008fce0000010000 */
[----:B------:R-:W3:Y:S01]  /*1b2a0*/  MUFU.EX2 R210, R210 ;  /* 0x000000d200d27308 */ /* 0x000ee20000000800 */
[----:B0-----:R-:W-:-:S01]  /*1b2b0*/  FADD.FTZ R4, R207, R4 ;  /* 0x00000004cf047221 */ /* 0x001fc20000010000 */
[----:B------:R-:W-:-:S06]  /*1b2c0*/  F2FP.SATFINITE.E4M3.F32.PACK_AB_MERGE_C R206, R207, R206, RZ ;  /* 0x000000cecfce723e */ /* 0x000fcc00048070ff */
[----:B------:R-:W0:Y:S01]  /*1b2d0*/  MUFU.EX2 R205, R205 ;  /* 0x000000cd00cd7308 */ /* 0x000e220000000800 */
[----:B-1----:R-:W-:-:S07]  /*1b2e0*/  FADD.FTZ R5, R204, R5 ;  /* 0x00000005cc057221 */ /* 0x002fce0000010000 */
[----:B------:R-:W1:Y:S01]  /*1b2f0*/  MUFU.EX2 R211, R211 ;  /* 0x000000d300d37308 */ /* 0x000e620000000800 */
[----:B---3--:R-:W-:-:S07]  /*1b300*/  FADD.FTZ R4, R210, R4 ;  /* 0x00000004d2047221 */ /* 0x008fce0000010000 */
[----:B------:R-:W3:Y:S01]  /*1b310*/  MUFU.EX2 R208, R208 ;  /* 0x000000d000d07308 */ /* 0x000ee20000000800 */
[----:B0-----:R-:W-:-:S01]  /*1b320*/  FADD.FTZ R5, R205, R5 ;  /* 0x00000005cd057221 */ /* 0x001fc20000010000 */
[----:B------:R-:W-:-:S04]  /*1b330*/  F2FP.SATFINITE.E4M3.F32.PACK_AB_MERGE_C R165, R205, R204, RZ ;  /* 0x000000cccda5723e */ /* 0x000fc800048070ff */
[----:B------:R-:W-:Y:S02]  /*1b340*/  F2FP.SATFINITE.E4M3.F32.PACK_AB_MERGE_C R164, R201, R200, R165 ;  /* 0x000000c8c9a4723e */ /* 0x000fe400048070a5 */
[----:B------:R-:W0:Y:S01]  /*1b350*/  MUFU.EX2 R214, R214 ;  /* 0x000000d600d67308 */ /* 0x000e220000000800 */
[----:B-1----:R-:W-:-:S01]  /*1b360*/  FADD.FTZ R4, R211, R4 ;  /* 0x00000004d3047221 */ /* 0x002fc20000010000 */
[----:B------:R-:W-:-:S06]  /*1b370*/  F2FP.SATFINITE.E4M3.F32.PACK_AB_MERGE_C R165, R203, R202, R206 ;  /* 0x000000cacba5723e */ /* 0x000fcc00048070ce */
[----:B------:R-:W1:Y:S01]  /*1b380*/  MUFU.EX2 R209, R209 ;  /* 0x000000d100d17308 */ /* 0x000e620000000800 */
[----:B---3--:R-:W-:-:S07]  /*1b390*/  FADD.FTZ R5, R208, R5 ;  /* 0x00000005d0057221 */ /* 0x008fce0000010000 */
[----:B------:R-:W3:Y:S01]  /*1b3a0*/  MUFU.EX2 R15, R15 ;  /* 0x0000000f000f7308 */ /* 0x000ee20000000800 */
[----:B0-----:R-:W-:-:S07]  /*1b3b0*/  FADD.FTZ R4, R214, R4 ;  /* 0x00000004d6047221 */ /* 0x001fce0000010000 */
[----:B------:R-:W0:Y:S01]  /*1b3c0*/  MUFU.EX2 R212, R212 ;  /* 0x000000d400d47308 */ /* 0x000e220000000800 */
[----:B-1----:R-:W-:-:S07]  /*1b3d0*/  FADD.FTZ R5, R209, R5 ;  /* 0x00000005d1057221 */ /* 0x002fce0000010000 */
[----:B------:R-:W1:Y:S01]  /*1b3e0*/  MUFU.EX2 R21, R21 ;  /* 0x0000001500157308 */ /* 0x000e620000000800 */
[C---:B---3--:R-:W-:Y:S01]  /*1b3f0*/  F2FP.SATFINITE.E4M3.F32.PACK_AB_MERGE_C R167, R15.reuse, R214, RZ ;  /* 0x000000d60fa7723e */ /* 0x048fe200048070ff */
[----:B------:R-:W-:-:S03]  /*1b400*/  FADD.FTZ R4, R15, R4 ;  /* 0x000000040f047221 */ /* 0x000fc60000010000 */
[----:B------:R-:W-:Y:S01]  /*1b410*/  F2FP.SATFINITE.E4M3.F32.PACK_AB_MERGE_C R167, R211, R210, R167 ;  /* 0x000000d2d3a7723e */ /* 0x000fe200048070a7 */
[----:B0-----:R-:W-:-:S01]  /*1b420*/  FADD.FTZ R5, R212, R5 ;  /* 0x00000005d4057221 */ /* 0x001fc20000010000 */
[----:B-1----:R-:W-:-:S03]  /*1b430*/  F2FP.SATFINITE.E4M3.F32.PACK_AB_MERGE_C R15, R21, R212, RZ ;  /* 0x000000d4150f723e */ /* 0x002fc600048070ff */
[----:B------:R-:W-:Y:S01]  /*1b440*/  FADD.FTZ R5, R21, R5 ;  /* 0x0000000515057221 */ /* 0x000fe20000010000 */
[----:B------:R-:W-:Y:S01]  /*1b450*/  F2FP.SATFINITE.E4M3.F32.PACK_AB_MERGE_C R166, R209, R208, R15 ;  /* 0x000000d0d1a6723e */ /* 0x000fe2000480700f */
[----:B------:R-:W-:Y:S06]  /*1b460*/  @!P0 BRA `(.L_x_3118) ;  /* 0x0000000000048947 */ /* 0x000fec0003800000 */
[----:B------:R-:W-:Y:S01]  /*1b470*/  BPT.TRAP 0x1 ;  /* 0x000000040000795c */ /* 0x000fe20000300000 */
.L_x_3118:
[----:B------:R0:W1:Y:S01]  /*1b480*/  SYNCS.PHASECHK.TRANS64.TRYWAIT P1, [R7+URZ+0x38850], R8 ;  /* 0x03885008070075a7 */ /* 0x000062000802017f */
[----:B------:R-:W-:Y:S05]  /*1b490*/  @!P0 BRA `(.L_x_3119) ;  /* 0x0000000000048947 */ /* 0x000fea0003800000 */
[----:B------:R-:W-:Y:S01]  /*1b4a0*/  BPT.TRAP 0x1 ;  /* 0x000000040000795c */ /* 0x000fe20000300000 */
.L_x_3119:
[----:B------:R-:W-:Y:S01]  /*1b4b0*/  BSSY B0, `(.L_x_3120) ;  /* 0x0000006000007945 */ /* 0x000fe20003800000 */
[----:B------:R-:W-:Y:S01]  /*1b4c0*/  LEA R12, R9, UR42, 0xb ;  /* 0x0000002a090c7c11 */ /* 0x000fe2000f8e58ff */
[----:B------:R-:W-:Y:S02]  /*1b4d0*/  IMAD.MOV.U32 R13, RZ, RZ, 0x40000040 ;  /* 0x40000040ff0d7424 */ /* 0x000fe400078e00ff */
[----:B-1----:R-:W-:Y:S05]  /*1b4e0*/  @P1 BRA `(.L_x_3121) ;  /* 0x0000000000081947 */ /* 0x002fea0003800000 */
[----:B------:R-:W1:Y:S02]  /*1b4f0*/  SYNCS.PHASECHK.TRANS64.TRYWAIT P1, [R7+URZ+0x38850], R8 ;  /* 0x03885008070075a7 */ /* 0x000e64000802017f */
[----:B-1----:R-:W-:Y:S05]  /*1b500*/  @!P1 BRA `(.L_x_3122) ;  /* 0x0000011000e09947 */ /* 0x002fea0003800000 */
.L_x_3121:
[----:B------:R-:W-:Y:S05]  /*1b510*/  BSYNC B0 ;  /* 0x0000000000007941 */ /* 0x000fea0003800000 */
.L_x_3120:
[----:B------:R-:W3:Y:S01]  /*1b520*/  S2R R11, SR_TID.X ;  /* 0x00000000000b7919 */ /* 0x000ee20000002100 */
[----:B------:R-:W-:Y:S05]  /*1b530*/  WARPSYNC.ALL ;  /* 0x0000000000007948 */ /* 0x000fea0003800000 */
[C---:B------:R-:W-:Y:S01]  /*1b540*/  R2UR UR6, R12.reuse ;  /* 0x000000000c0672ca */ /* 0x040fe200000e0000 */
[----:B01----:R-:W-:Y:S01]  /*1b550*/  VIADD R8, R12, 0x2 ;  /* 0x000000020c087836 */ /* 0x003fe20000000000 */
[----:B------:R-:W-:Y:S01]  /*1b560*/  R2UR UR7, R13 ;  /* 0x000000000d0772ca */ /* 0x000fe200000e0000 */
[----:B------:R-:W-:Y:S01]  /*1b570*/  IMAD.MOV.U32 R9, RZ, RZ, 0x40000040 ;  /* 0x40000040ff097424 */ /* 0x000fe200078e00ff */
[----:B------:R-:W-:-:S02]  /*1b580*/  MOV R13, 0x40000040 ;  /* 0x40000040000d7802 */ /* 0x000fc40000000f00 */
[----:B---3--:R-:W-:-:S04]  /*1b590*/  SHF.R.U32.HI R11, RZ, 0x7, R11 ;  /* 0x00000007ff0b7819 */ /* 0x008fc8000001160b */
[----:B------:R-:W-:-:S05]  /*1b5a0*/  IADD3 R11, R11, 0x8, RZ ;  /* 0x000000080b0b7810 */ /* 0x000fca0007ffe0ff */
        /* <DEDUP_REMOVED lines=27> */
.L_x_3123:
[C---:B------:R-:W-:Y:S01]  /*1b760*/  ISETP.GT.AND P1, PT, R6.reuse, R20, PT ;  /* 0x000000140600720c */ /* 0x040fe20003f24270 */
        /* <DEDUP_REMOVED lines=8> */
.L_x_3112:
[----:B------:R-:W-:-:S13]  /*1b7f0*/  ISETP.GE.AND P1, PT, R6, RZ, PT ;  /* 0x000000ff0600720c */ /* 0x000fda0003f26270 */
[----:B------:R-:W-:Y:S05]  /*1b800*/  @!P1 BRA `(.L_x_3125) ;  /* 0x0000002400389947 */ /* 0x000fea0003800000 */
[----:B------:R-:W-:Y:S01]  /*1b810*/  MOV R11, R0 ;  /* 0x00000000000b7202 */ /* 0x000fe20000000f00 */
[----:B------:R-:W-:-:S07]  /*1b820*/  IMAD.MOV.U32 R12, RZ, RZ, R3 ;  /* 0x000000ffff0c7224 */ /* 0x000fce00078e0003 */
.L_x_3137:
[----:B------:R-:W-:Y:S01]  /*1b830*/  VIADD R222, R222, 0x1 ;  /* 0x00000001dede7836 */ /* 0x000fe20000000000 */
[----:B------:R-:W-:Y:S05]  /*1b840*/  YIELD ;  /* 0x0000000000007946 */ /* 0x000fea0003800000 */
[----:B------:R-:W-:-:S04]  /*1b850*/  ISETP.NE.AND P1, PT, R222, 0x2, PT ;  /* 0x00000002de00780c */ /* 0x000fc80003f25270 */
[----:B------:R-:W-:Y:S02]  /*1b860*/  SEL R9, R222, RZ, P1 ;  /* 0x000000ffde097207 */ /* 0x000fe40000800000 */
[----:B------:R-:W-:-:S03]  /*1b870*/  SEL R0, RZ, 0x1, P1 ;  /* 0x00000001ff007807 */ /* 0x000fc60000800000 */
[----:B------:R-:W-:Y:S01]  /*1b880*/  IMAD.MOV.U32 R222, RZ, RZ, R9 ;  /* 0x000000ffffde7224 */ /* 0x000fe200078e0009 */
[----:B------:R-:W-:Y:S01]  /*1b890*/  LOP3.LUT R223, R223, R0, RZ, 0x3c, !PT ;  /* 0x00000000dfdf7212 */ /* 0x000fe200078e3cff */
[----:B-1----:R-:W-:Y:S06]  /*1b8a0*/  @!P0 BRA `(.L_x_3126) ;  /* 0x0000000000048947 */ /* 0x002fec0003800000 */
[----:B------:R-:W-:Y:S01]  /*1b8b0*/  BPT.TRAP 0x1 ;  /* 0x000000040000795c */ /* 0x000fe20000300000 */
.L_x_3126:
[----:B0-----:R-:W-:Y:S01]  /*1b8c0*/  IMAD R7, R222, 0x8, R22 ;  /* 0x00000008de077824 */ /* 0x001fe200078e0216 */
[----:B------:R-:W-:-:S04]  /*1b8d0*/  SHF.L.U32 R8, R223, 0x1f, RZ ;  /* 0x0000001fdf087819 */ /* 0x000fc800000006ff */
[----:B------:R0:W1:Y:S01]  /*1b8e0*/  SYNCS.PHASECHK.TRANS64.TRYWAIT P1, [R7+URZ+0x38830], R8 ;  /* 0x03883008070075a7 */ /* 0x000062000802017f */
[----:B------:R-:W-:Y:S05]  /*1b8f0*/  @!P0 BRA `(.L_x_3127) ;  /* 0x0000000000048947 */ /* 0x000fea0003800000 */
[----:B------:R-:W-:Y:S01]  /*1b900*/  BPT.TRAP 0x1 ;  /* 0x000000040000795c */ /* 0x000fe20000300000 */
.L_x_3127:
[----:B------:R-:W-:Y:S01]  /*1b910*/  LEA R14, R9, UR61, 0xb ;  /* 0x0000003d090e7c11 */ /* 0x000fe2000f8e58ff */
[----:B------:R-:W-:-:S03]  /*1b920*/  IMAD.MOV.U32 R15, RZ, RZ, 0x40000040 ;  /* 0x40000040ff0f7424 */ /* 0x000fc600078e00ff */
[C---:B------:R-:W-:Y:S01]  /*1b930*/  IADD3 R0, R14.reuse, 0x4, RZ ;  /* 0x000000040e007810 */ /* 0x040fe20007ffe0ff */
[----:B------:R-:W-:Y:S01]  /*1b940*/  VIADD R20, R14, 0x2 ;  /* 0x000000020e147836 */ /* 0x000fe20000000000 */
[----:B-1----:R-:W-:Y:S06]  /*1b950*/  @P1 BRA `(.L_x_3128) ;  /* 0x0000000000081947 */ /* 0x002fec0003800000 */
[----:B------:R-:W1:Y:S02]  /*1b960*/  SYNCS.PHASECHK.TRANS64.TRYWAIT P1, [R7+URZ+0x38830], R8 ;  /* 0x03883008070075a7 */ /* 0x000e64000802017f */
[----:B-1----:R-:W-:Y:S05]  /*1b970*/  @!P1 BRA `(.L_x_3129) ;  /* 0x0000010c00d89947 */ /* 0x002fea0003800000 */
.L_x_3128:
[----:B------:R-:W3:Y:S01]  /*1b980*/  LDL.64 R156, [R1+0x8] ;  /* 0x00000800019c7983 */ /* 0x000ee20000100a00 */
[C---:B------:R-:W-:Y:S01]  /*1b990*/  VIADD R152, R14.reuse, 0x6 ;  /* 0x000000060e987836 */ /* 0x040fe20000000000 */
[----:B------:R-:W-:Y:S05]  /*1b9a0*/  WARPSYNC.ALL ;  /* 0x0000000000007948 */ /* 0x000fea0003800000 */
[C---:B------:R-:W-:Y:S01]  /*1b9b0*/  R2UR UR10, R14.reuse ;  /* 0x000000000e0a72ca */ /* 0x040fe200000e0000 */
[----:B------:R-:W-:Y:S01]  /*1b9c0*/  VIADD R154, R14, 0x404 ;  /* 0x000004040e9a7836 */ /* 0x000fe20000000000 */
[----:B------:R-:W-:Y:S01]  /*1b9d0*/  R2UR UR11, R15 ;  /* 0x000000000f0b72ca */ /* 0x000fe200000e0000 */
[----:B------:R-:W-:Y:S01]  /*1b9e0*/  IMAD.MOV.U32 R155, RZ, RZ, 0x40000040 ;  /* 0x40000040ff9b7424 */ /* 0x000fe200078e00ff */
[----:B------:R-:W-:Y:S01]  /*1b9f0*/  R2UR UR18, R152 ;  /* 0x00000000981272ca */ /* 0x000fe200000e0000 */
[----:B------:R-:W-:Y:S01]  /*1ba00*/  VIADD R152, R14, 0x402 ;  /* 0x000004020e987836 */ /* 0x000fe20000000000 */
[----:B------:R-:W-:Y:S01]  /*1ba10*/  MOV R153, 0x40000040 ;  /* 0x4000004000997802 */ /* 0x000fe20000000f00 */
[----:B------:R-:W-:Y:S01]  /*1ba20*/  IMAD.MOV.U32 R21, RZ, RZ, 0x40000040 ;  /* 0x40000040ff157424 */ /* 0x000fe200078e00ff */
[----:B------:R-:W-:Y:S01]  /*1ba30*/  R2UR UR30, R154 ;  /* 0x000000009a1e72ca */ /* 0x000fe200000e0000 */
[----:B------:R-:W-:Y:S01]  /*1ba40*/  UMOV UR16, UR56 ;  /* 0x0000003800107c82 */ /* 0x000fe20008000000 */
        /* <DEDUP_REMOVED lines=27> */
[----:B------:R-:W4:Y:S01]  /*1bc00*/  S2R R3, SR_TID.X ;  /* 0x0000000000037919 */ /* 0x000f220000002100 */
[----:B------:R-:W-:-:S02]  /*1bc10*/  R2UR UR34, R14 ;  /* 0x000000000e2272ca */ /* 0x000fc400000e0000 */
[----:B------:R-:W-:Y:S02]  /*1bc20*/  R2UR UR35, R15 ;  /* 0x000000000f2372ca */ /* 0x000fe400000e0000 */
[----:B----4-:R-:W-:-:S04]  /*1bc30*/  SHF.R.U32.HI R3, RZ, 0x7, R3 ;  /* 0x00000007ff037819 */ /* 0x010fc80000011603 */
[----:B--2---:R-:W-:Y:S02]  /*1bc40*/  IADD3 R10, -R3, 0xb, RZ ;  /* 0x0000000b030a7810 */ /* 0x004fe40007ffe1ff */
[----:B---3--:R-:W-:Y:S02]  /*1bc50*/  R2UR UR8, R156 ;  /* 0x000000009c0872ca */ /* 0x008fe400000e0000 */
        /* <DEDUP_REMOVED lines=28> */
.L_x_3130:
[----:B------:R-:W-:Y:S01]  /*1be20*/  FMNMX.FTZ R0, R152, R12, !PT ;  /* 0x0000000c98007209 */ /* 0x000fe20007810000 */
[----:B------:R-:W-:-:S03]  /*1be30*/  IMAD.U32 R20, RZ, RZ, UR38 ;  /* 0x00000026ff147e24 */ /* 0x000fc6000f8e00ff */
        /* <DEDUP_REMOVED lines=31> */
[----:B------:R-:W3:Y:S02]  /*1c030*/  SHFL.BFLY PT, R3, R0, 0x2, 0x1f ;  /* 0x0c401f0000037f89 */ /* 0x000ee400000e0000 */
[----:B---3--:R-:W-:-:S05]  /*1c040*/  FMNMX.FTZ R3, R0, R3, !PT ;  /* 0x0000000300037209 */ /* 0x008fca0007810000 */
[----:B------:R-:W3:Y:S02]  /*1c050*/  SHFL.BFLY PT, R0, R3, 0x1, 0x1f ;  /* 0x0c201f0003007f89 */ /* 0x000ee400000e0000 */
[----:B---3--:R-:W-:-:S05]  /*1c060*/  FMNMX.FTZ R3, R3, R0, !PT ;  /* 0x0000000003037209 */ /* 0x008fca0007810000 */
[----:B------:R-:W-:Y:S01]  /*1c070*/  FADD.FTZ R0, -R3, R12 ;  /* 0x0000000c03007221 */ /* 0x000fe20000010100 */
[----:B------:R-:W-:-:S03]  /*1c080*/  FFMA.FTZ R13, R2, R3, -8 ;  /* 0xc1000000020d7423 */ /* 0x000fc60000010003 */
[C---:B------:R-:W-:Y:S01]  /*1c090*/  FMUL.FTZ R0, R2.reuse, R0 ;  /* 0x0000000002007220 */ /* 0x040fe20000410000 */
        /* <DEDUP_REMOVED lines=12> */
[----:B---3--:R-:W-:Y:S01]  /*1c160*/  FMNMX.FTZ R0, R154, R11, !PT ;  /* 0x0000000b9a007209 */ /* 0x008fe20007810000 */
[C-C-:B------:R-:W-:Y:S01]  /*1c170*/  FFMA.FTZ R172, R2.reuse, R172, -R13.reuse ;  /* 0x000000ac02ac7223 */ /* 0x140fe2000001080d */
[----:B------:R-:W-:-:S01]  /*1c180*/  FFMA.FTZ R173, R2, R173, -R13 ;  /* 0x000000ad02ad7223 */ /* 0x000fc2000001080d */
[C-C-:B------:R-:W-:Y:S01]  /*1c190*/  FFMA.FTZ R176, R2.reuse, R176, -R13.reuse ;  /* 0x000000b002b07223 */ /* 0x140fe2000001080d */
[----:B------:R-:W-:Y:S01]  /*1c1a0*/  FMNMX.FTZ R0, R155, R0, !PT ;  /* 0x000000009b007209 */ /* 0x000fe20007810000 */
[C-C-:B------:R-:W-:Y:S01]  /*1c1b0*/  FFMA.FTZ R177, R2.reuse, R177, -R13.reuse ;  /* 0x000000b102b17223 */ /* 0x140fe2000001080d */
[----:B------:R-:W-:-:S01]  /*1c1c0*/  FFMA.FTZ R180, R2, R180, -R13 ;  /* 0x000000b402b47223 */ /* 0x000fc2000001080d */
[----:B------:R-:W3:Y:S01]  /*1c1d0*/  MUFU.EX2 R153, R153 ;  /* 0x0000009900997308 */ /* 0x000ee20000000800 */
[----:B------:R-:W-:Y:S01]  /*1c1e0*/  FMNMX.FTZ R0, R158, R0, !PT ;  /* 0x000000009e007209 */ /* 0x000fe20007810000 */
[C-C-:B------:R-:W-:Y:S01]  /*1c1f0*/  FFMA.FTZ R181, R2.reuse, R181, -R13.reuse ;  /* 0x000000b502b57223 */ /* 0x140fe2000001080d */
[----:B------:R-:W-:-:S01]  /*1c200*/  FFMA.FTZ R184, R2, R184, -R13 ;  /* 0x000000b802b87223 */ /* 0x000fc2000001080d */
[C-C-:B------:R-:W-:Y:S01]  /*1c210*/  FFMA.FTZ R185, R2.reuse, R185, -R13.reuse ;  /* 0x000000b902b97223 */ /* 0x140fe2000001080d */
[----:B------:R-:W-:Y:S01]  /*1c220*/  FMNMX.FTZ R0, R159, R0, !PT ;  /* 0x000000009f007209 */ /* 0x000fe20007810000 */
[C-C-:B------:R-:W-:Y:S01]  /*1c230*/  FFMA.FTZ R188, R2.reuse, R188, -R13.reuse ;  /* 0x000000bc02bc7223 */ /* 0x140fe2000001080d */
[----:B------:R-:W-:-:S01]  /*1c240*/  FFMA.FTZ R189, R2, R189, -R13 ;  /* 0x000000bd02bd7223 */ /* 0x000fc2000001080d */
[----:B------:R-:W5:Y:S01]  /*1c250*/  MUFU.EX2 R156, R156 ;  /* 0x0000009c009c7308 */ /* 0x000f620000000800 */
[----:B------:R-:W-:Y:S01]  /*1c260*/  FMNMX.FTZ R0, R162, R0, !PT ;  /* 0x00000000a2007209 */ /* 0x000fe20007810000 */
[----:B----4-:R-:W-:Y:S01]  /*1c270*/  FFMA.FTZ R5, R12, R5, R152 ;  /* 0x000000050c057223 */ /* 0x010fe20000010098 */
[----:B------:R-:W-:-:S01]  /*1c280*/  FFMA.FTZ R192, R2, R192, -R13 ;  /* 0x000000c002c07223 */ /* 0x000fc2000001080d */
[C-C-:B------:R-:W-:Y:S01]  /*1c290*/  FFMA.FTZ R193, R2.reuse, R193, -R13.reuse ;  /* 0x000000c102c17223 */ /* 0x140fe2000001080d */
[----:B------:R-:W-:Y:S01]  /*1c2a0*/  FMNMX.FTZ R0, R163, R0, !PT ;  /* 0x00000000a3007209 */ /* 0x000fe20007810000 */
[C-C-:B------:R-:W-:Y:S01]  /*1c2b0*/  FFMA.FTZ R196, R2.reuse, R196, -R13.reuse ;  /* 0x000000c402c47223 */ /* 0x140fe2000001080d */
[----:B------:R-:W-:-:S01]  /*1c2c0*/  FFMA.FTZ R197, R2, R197, -R13 ;  /* 0x000000c502c57223 */ /* 0x000fc2000001080d */
[----:B------:R-:W4:Y:S01]  /*1c2d0*/  MUFU.EX2 R157, R157 ;  /* 0x0000009d009d7308 */ /* 0x000f220000000800 */
[----:B------:R-:W-:Y:S01]  /*1c2e0*/  FMNMX.FTZ R0, R166, R0, !PT ;  /* 0x00000000a6007209 */ /* 0x000fe20007810000 */
[----:B---3--:R-:W-:Y:S01]  /*1c2f0*/  FADD.FTZ R5, R153, R5 ;  /* 0x0000000599057221 */ /* 0x008fe20000010000 */
[----:B------:R-:W-:-:S01]  /*1c300*/  FFMA.FTZ R200, R2, R200, -R13 ;  /* 0x000000c802c87223 */ /* 0x000fc2000001080d */
[C-C-:B------:R-:W-:Y:S01]  /*1c310*/  FFMA.FTZ R201, R2.reuse, R201, -R13.reuse ;  /* 0x000000c902c97223 */ /* 0x140fe2000001080d */
[----:B------:R-:W-:Y:S01]  /*1c320*/  FMNMX.FTZ R0, R167, R0, !PT ;  /* 0x00000000a7007209 */ /* 0x000fe20007810000 */
[C-C-:B------:R-:W-:Y:S01]  /*1c330*/  FFMA.FTZ R204, R2.reuse, R204, -R13.reuse ;  /* 0x000000cc02cc7223 */ /* 0x140fe2000001080d */
[----:B------:R-:W-:-:S01]  /*1c340*/  FFMA.FTZ R205, R2, R205, -R13 ;  /* 0x000000cd02cd7223 */ /* 0x000fc2000001080d */
[----:B------:R-:W3:Y:S01]  /*1c350*/  MUFU.EX2 R160, R160 ;  /* 0x000000a000a07308 */ /* 0x000ee20000000800 */
[----:B------:R-:W-:Y:S01]  /*1c360*/  FMNMX.FTZ R0, R170, R0, !PT ;  /* 0x00000000aa007209 */ /* 0x000fe20007810000 */
[----:B-----5:R-:W-:Y:S01]  /*1c370*/  FADD.FTZ R5, R156, R5 ;  /* 0x000000059c057221 */ /* 0x020fe20000010000 */
[----:B------:R-:W-:-:S01]  /*1c380*/  FFMA.FTZ R208, R2, R208, -R13 ;  /* 0x000000d002d07223 */ /* 0x000fc2000001080d */
[C-C-:B------:R-:W-:Y:S01]  /*1c390*/  FFMA.FTZ R209, R2.reuse, R209, -R13.reuse ;  /* 0x000000d102d17223 */ /* 0x140fe2000001080d */
[----:B------:R-:W-:Y:S01]  /*1c3a0*/  FMNMX.FTZ R0, R171, R0, !PT ;  /* 0x00000000ab007209 */ /* 0x000fe20007810000 */
[C-C-:B------:R-:W-:Y:S01]  /*1c3b0*/  FFMA.FTZ R212, R2.reuse, R212, -R13.reuse ;  /* 0x000000d402d47223 */ /* 0x140fe2000001080d */
[----:B------:R-:W-:-:S01]  /*1c3c0*/  FFMA.FTZ R13, R2, R213, -R13 ;  /* 0x000000d5020d7223 */ /* 0x000fc2000001080d */
[----:B------:R-:W5:Y:S01]  /*1c3d0*/  MUFU.EX2 R161, R161 ;  /* 0x000000a100a17308 */ /* 0x000f620000000800 */
[----:B------:R-:W-:Y:S01]  /*1c3e0*/  FMNMX.FTZ R0, R174, R0, !PT ;  /* 0x00000000ae007209 */ /* 0x000fe20007810000 */
[C---:B----4-:R-:W-:Y:S01]  /*1c3f0*/  FADD.FTZ R5, R157.reuse, R5 ;  /* 0x000000059d057221 */ /* 0x050fe20000010000 */
[----:B------:R-:W-:Y:S01]  /*1c400*/  F2FP.SATFINITE.E4M3.F32.PACK_AB_MERGE_C R156, R157, R156, RZ ;  /* 0x0000009c9d9c723e */ /* 0x000fe200048070ff */
[----:B------:R-:W-:Y:S01]  /*1c410*/  FMUL.FTZ R24, R24, R12 ;  /* 0x0000000c18187220 */ /* 0x000fe20000410000 */
[----:B------:R-:W-:Y:S01]  /*1c420*/  FMNMX.FTZ R0, R175, R0, !PT ;  /* 0x00000000af007209 */ /* 0x000fe20007810000 */
[----:B------:R-:W-:Y:S01]  /*1c430*/  FMUL.FTZ R25, R25, R12 ;  /* 0x0000000c19197220 */ /* 0x000fe20000410000 */
[----:B------:R-:W-:Y:S01]  /*1c440*/  F2FP.SATFINITE.E4M3.F32.PACK_AB_MERGE_C R152, R153, R152, R156 ;  /* 0x000000989998723e */ /* 0x000fe2000480709c */
[----:B------:R-:W4:Y:S01]  /*1c450*/  MUFU.EX2 R164, R164 ;  /* 0x000000a400a47308 */ /* 0x000f220000000800 */
[----:B------:R-:W-:Y:S01]  /*1c460*/  FMNMX.FTZ R0, R178, R0, !PT ;  /* 0x00000000b2007209 */ /* 0x000fe20007810000 */
[----:B---3--:R-:W-:Y:S01]  /*1c470*/  FADD.FTZ R5, R160, R5 ;  /* 0x00000005a0057221 */ /* 0x008fe20000010000 */
[-C--:B------:R-:W-:Y:S01]  /*1c480*/  FMUL.FTZ R28, R28, R12.reuse ;  /* 0x0000000c1c1c7220 */ /* 0x080fe20000410000 */
[----:B------:R-:W-:Y:S01]  /*1c490*/  FMUL.FTZ R29, R29, R12 ;  /* 0x0000000c1d1d7220 */ /* 0x000fe20000410000 */
[----:B------:R-:W-:Y:S01]  /*1c4a0*/  FMNMX.FTZ R0, R179, R0, !PT ;  /* 0x00000000b3007209 */ /* 0x000fe20007810000 */
[-C--:B------:R-:W-:Y:S01]  /*1c4b0*/  FMUL.FTZ R32, R32, R12.reuse ;  /* 0x0000000c20207220 */ /* 0x080fe20000410000 */
[----:B------:R-:W-:Y:S01]  /*1c4c0*/  FMUL.FTZ R33, R33, R12 ;  /* 0x0000000c21217220 */ /* 0x000fe20000410000 */
[----:B------:R-:W3:Y:S01]  /*1c4d0*/  MUFU.EX2 R165, R165 ;  /* 0x000000a500a57308 */ /* 0x000ee20000000800 */
[----:B------:R-:W-:Y:S01]  /*1c4e0*/  FMNMX.FTZ R0, R182, R0, !PT ;  /* 0x00000000b6007209 */ /* 0x000fe20007810000 */
[----:B-----5:R-:W-:Y:S01]  /*1c4f0*/  FADD.FTZ R5, R161, R5 ;  /* 0x00000005a1057221 */ /* 0x020fe20000010000 */
[-C--:B------:R-:W-:Y:S01]  /*1c500*/  FMUL.FTZ R36, R36, R12.reuse ;  /* 0x0000000c24247220 */ /* 0x080fe20000410000 */
[----:B------:R-:W-:Y:S01]  /*1c510*/  FMUL.FTZ R37, R37, R12 ;  /* 0x0000000c25257220 */ /* 0x000fe20000410000 */
[----:B------:R-:W-:Y:S01]  /*1c520*/  FMNMX.FTZ R0, R183, R0, !PT ;  /* 0x00000000b7007209 */ /* 0x000fe20007810000 */
[-C--:B------:R-:W-:Y:S01]  /*1c530*/  FMUL.FTZ R40, R40, R12.reuse ;  /* 0x0000000c28287220 */ /* 0x080fe20000410000 */
[----:B------:R-:W-:Y:S01]  /*1c540*/  FMUL.FTZ R41, R41, R12 ;  /* 0x0000000c29297220 */ /* 0x000fe20000410000 */
[----:B------:R-:W5:Y:S01]  /*1c550*/  MUFU.EX2 R168, R168 ;  /* 0x000000a800a87308 */ /* 0x000f620000000800 */
[----:B------:R-:W-:Y:S01]  /*1c560*/  FMNMX.FTZ R0, R186, R0, !PT ;  /* 0x00000000ba007209 */ /* 0x000fe20007810000 */
[----:B----4-:R-:W-:Y:S01]  /*1c570*/  FADD.FTZ R5, R164, R5 ;  /* 0x00000005a4057221 */ /* 0x010fe20000010000 */
[-C--:B------:R-:W-:Y:S01]  /*1c580*/  FMUL.FTZ R44, R44, R12.reuse ;  /* 0x0000000c2c2c7220 */ /* 0x080fe20000410000 */
[----:B------:R-:W-:Y:S01]  /*1c590*/  FMUL.FTZ R45, R45, R12 ;  /* 0x0000000c2d2d7220 */ /* 0x000fe20000410000 */
[----:B------:R-:W-:Y:S01]  /*1c5a0*/  FMNMX.FTZ R0, R187, R0, !PT ;  /* 0x00000000bb007209 */ /* 0x000fe20007810000 */
[-C--:B------:R-:W-:Y:S01]  /*1c5b0*/  FMUL.FTZ R48, R48, R12.reuse ;  /* 0x0000000c30307220 */ /* 0x080fe20000410000 */
[----:B------:R-:W-:Y:S01]  /*1c5c0*/  FMUL.FTZ R49, R49, R12 ;  /* 0x0000000c31317220 */ /* 0x000fe20000410000 */
[----:B------:R-:W4:Y:S01]  /*1c5d0*/  MUFU.EX2 R169, R169 ;  /* 0x000000a900a97308 */ /* 0x000f220000000800 */
[----:B------:R-:W-:Y:S01]  /*1c5e0*/  FMNMX.FTZ R0, R190, R0, !PT ;  /* 0x00000000be007209 */ /* 0x000fe20007810000 */
[C---:B---3--:R-:W-:Y:S01]  /*1c5f0*/  FADD.FTZ R5, R165.reuse, R5 ;  /* 0x00000005a5057221 */ /* 0x048fe20000010000 */
[----:B------:R-:W-:Y:S01]  /*1c600*/  F2FP.SATFINITE.E4M3.F32.PACK_AB_MERGE_C R164, R165, R164, RZ ;  /* 0x000000a4a5a4723e */ /* 0x000fe200048070ff */
[----:B------:R-:W-:Y:S01]  /*1c610*/  FMUL.FTZ R52, R52, R12 ;  /* 0x0000000c34347220 */ /* 0x000fe20000410000 */
[----:B------:R-:W-:Y:S01]  /*1c620*/  FMNMX.FTZ R0, R191, R0, !PT ;  /* 0x00000000bf007209 */ /* 0x000fe20007810000 */
[-C--:B------:R-:W-:Y:S01]  /*1c630*/  FMUL.FTZ R53, R53, R12.reuse ;  /* 0x0000000c35357220 */ /* 0x080fe20000410000 */
[----:B------:R-:W-:Y:S01]  /*1c640*/  FMUL.FTZ R56, R56, R12 ;  /* 0x0000000c38387220 */ /* 0x000fe20000410000 */
[----:B------:R-:W-:Y:S01]  /*1c650*/  MUFU.EX2 R172, R172 ;  /* 0x000000ac00ac7308 */ /* 0x000fe20000000800 */
[----:B------:R-:W-:Y:S01]  /*1c660*/  FMNMX.FTZ R0, R194, R0, !PT ;  /* 0x00000000c2007209 */ /* 0x000fe20007810000 */
[----:B-----5:R-:W-:Y:S01]  /*1c670*/  FADD.FTZ R5, R168, R5 ;  /* 0x00000005a8057221 */ /* 0x020fe20000010000 */
[-C--:B------:R-:W-:Y:S01]  /*1c680*/  FMUL.FTZ R57, R57, R12.reuse ;  /* 0x0000000c39397220 */ /* 0x080fe20000410000 */
[----:B------:R-:W-:Y:S01]  /*1c690*/  FMUL.FTZ R60, R60, R12 ;  /* 0x0000000c3c3c7220 */ /* 0x000fe20000410000 */
[----:B------:R-:W-:Y:S01]  /*1c6a0*/  FMNMX.FTZ R0, R195, R0, !PT ;  /* 0x00000000c3007209 */ /* 0x000fe20007810000 */
[-C--:B------:R-:W-:Y:S01]  /*1c6b0*/  FMUL.FTZ R61, R61, R12.reuse ;  /* 0x0000000c3d3d7220 */ /* 0x080fe20000410000 */
[----:B------:R-:W-:Y:S01]  /*1c6c0*/  FMUL.FTZ R64, R64, R12 ;  /* 0x0000000c40407220 */ /* 0x000fe20000410000 */
[----:B------:R-:W3:Y:S01]  /*1c6d0*/  MUFU.EX2 R173, R173 ;  /* 0x000000ad00ad7308 */ /* 0x000ee20000000800 */
[----:B------:R-:W-:Y:S01]  /*1c6e0*/  FMNMX.FTZ R0, R198, R0, !PT ;  /* 0x00000000c6007209 */ /* 0x000fe20007810000 */
[----:B----4-:R-:W-:Y:S01]  /*1c6f0*/  FADD.FTZ R5, R169, R5 ;  /* 0x00000005a9057221 */ /* 0x010fe20000010000 */
[-C--:B------:R-:W-:Y:S01]  /*1c700*/  FMUL.FTZ R65, R65, R12.reuse ;  /* 0x0000000c41417220 */ /* 0x080fe20000410000 */
[----:B------:R-:W-:Y:S01]  /*1c710*/  FMUL.FTZ R68, R68, R12 ;  /* 0x0000000c44447220 */ /* 0x000fe20000410000 */
[----:B------:R-:W-:Y:S01]  /*1c720*/  FMNMX.FTZ R0, R199, R0, !PT ;  /* 0x00000000c7007209 */ /* 0x000fe20007810000 */
[-C--:B------:R-:W-:Y:S01]  /*1c730*/  FMUL.FTZ R69, R69, R12.reuse ;  /* 0x0000000c45457220 */ /* 0x080fe20000410000 */
[----:B------:R-:W-:Y:S01]  /*1c740*/  FMUL.FTZ R72, R72, R12 ;  /* 0x0000000c48487220 */ /* 0x000fe20000410000 */
[----:B------:R-:W-:Y:S01]  /*1c750*/  MUFU.EX2 R176, R176 ;  /* 0x000000b000b07308 */ /* 0x000fe20000000800 */
[----:B------:R-:W-:Y:S01]  /*1c760*/  FMNMX.FTZ R0, R202, R0, !PT ;  /* 0x00000000ca007209 */ /* 0x000fe20007810000 */
[-C--:B------:R-:W-:Y:S01]  /*1c770*/  FMUL.FTZ R73, R73, R12.reuse ;  /* 0x0000000c49497220 */ /* 0x080fe20000410000 */
[-C--:B------:R-:W-:Y:S01]  /*1c780*/  FMUL.FTZ R76, R76, R12.reuse ;  /* 0x0000000c4c4c7220 */ /* 0x080fe20000410000 */
[----:B------:R-:W-:Y:S01]  /*1c790*/  FMUL.FTZ R77, R77, R12 ;  /* 0x0000000c4d4d7220 */ /* 0x000fe20000410000 */
[----:B------:R-:W-:Y:S01]  /*1c7a0*/  FMNMX.FTZ R0, R203, R0, !PT ;  /* 0x00000000cb007209 */ /* 0x000fe20007810000 */
[-C--:B------:R-:W-:Y:S01]  /*1c7b0*/  FMUL.FTZ R80, R80, R12.reuse ;  /* 0x0000000c50507220 */ /* 0x080fe20000410000 */
[----:B------:R-:W-:Y:S01]  /*1c7c0*/  FMUL.FTZ R81, R81, R12 ;  /* 0x0000000c51517220 */ /* 0x000fe20000410000 */
[----:B------:R-:W-:Y:S01]  /*1c7d0*/  MUFU.EX2 R177, R177 ;  /* 0x000000b100b17308 */ /* 0x000fe20000000800 */
[----:B------:R-:W-:Y:S01]  /*1c7e0*/  FMNMX.FTZ R0, R206, R0, !PT ;  /* 0x00000000ce007209 */ /* 0x000fe20007810000 */
[----:B------:R-:W-:Y:S01]  /*1c7f0*/  FMUL.FTZ R84, R84, R12 ;  /* 0x0000000c54547220 */ /* 0x000fe20000410000 */
[----:B---3--:R-:W-:Y:S01]  /*1c800*/  F2FP.SATFINITE.E4M3.F32.PACK_AB_MERGE_C R156, R173, R172, RZ ;  /* 0x000000acad9c723e */ /* 0x008fe200048070ff */
        /* <DEDUP_REMOVED lines=21> */
[-C--:B------:R-:W-:Y:S01]  /*1c960*/  FMUL.FTZ R112, R112, R12.reuse ;  /* 0x0000000c70707220 */ /* 0x080fe20000410000 */
[----:B------:R-:W3:Y:S01]  /*1c970*/  SHFL.BFLY PT, R14, R0, 0x2, 0x1f ;  /* 0x0c401f00000e7f89 */ /* 0x000ee200000e0000 */
        /* <DEDUP_REMOVED lines=22> */
[----:B------:R-:W-:-:S02]  /*1cae0*/  F2FP.SATFINITE.E4M3.F32.PACK_AB_MERGE_C R156, R169, R168, R156 ;  /* 0x000000a8a99c723e */ /* 0x000fc4000480709c */
[----:B---3--:R-:W-:-:S05]  /*1caf0*/  FMNMX.FTZ R0, R0, R14, !PT ;  /* 0x0000000e00007209 */ /* 0x008fca0007810000 */
[----:B------:R-:W3:Y:S01]  /*1cb00*/  SHFL.BFLY PT, R14, R0, 0x1, 0x1f ;  /* 0x0c201f00000e7f89 */ /* 0x000ee200000e0000 */
[----:B------:R-:W-:Y:S08]  /*1cb10*/  MUFU.EX2 R192, R192 ;  /* 0x000000c000c07308 */ /* 0x000ff00000000800 */
[----:B------:R-:W-:Y:S08]  /*1cb20*/  MUFU.EX2 R193, R193 ;  /* 0x000000c100c17308 */ /* 0x000ff00000000800 */
[----:B------:R-:W-:Y:S01]  /*1cb30*/  MUFU.EX2 R196, R196 ;  /* 0x000000c400c47308 */ /* 0x000fe20000000800 */
[----:B---3--:R-:W-:-:S07]  /*1cb40*/  FMNMX.FTZ R0, R0, R14, !PT ;  /* 0x0000000e00007209 */ /* 0x008fce0007810000 */
[----:B------:R-:W-:Y:S01]  /*1cb50*/  MUFU.EX2 R197, R197 ;  /* 0x000000c500c57308 */ /* 0x000fe20000000800 */
[----:B------:R-:W-:Y:S01]  /*1cb60*/  IADD3 R14, R7, 0x38840, RZ ;  /* 0x00038840070e7810 */ /* 0x000fe20007ffe0ff */
[----:B------:R-:W-:Y:S01]  /*1cb70*/  FFMA.FTZ R15, R2, R0, -8 ;  /* 0xc1000000020f7423 */ /* 0x000fe20000010000 */
[----:B------:R-:W-:-:S02]  /*1cb80*/  FADD.FTZ R11, -R0, R11 ;  /* 0x0000000b000b7221 */ /* 0x000fc40000010100 */
[----:B------:R-:W-:Y:S01]  /*1cb90*/  PRMT R14, R20, 0x654, R14 ;  /* 0x00000654140e7816 */ /* 0x000fe2000000000e */
        /* <DEDUP_REMOVED lines=14> */
[----:B------:R-:W3:Y:S01]  /*1cc80*/  MUFU.EX2 R11, R11 ;  /* 0x0000000b000b7308 */ /* 0x000ee20000000800 */
[----:B------:R-:W-:-:S01]  /*1cc90*/  FFMA.FTZ R178, R2, R178, -R15 ;  /* 0x000000b202b27223 */ /* 0x000fc2000001080f */
[C-C-:B------:R-:W-:Y:S01]  /*1cca0*/  FFMA.FTZ R179, R2.reuse, R179, -R15.reuse ;  /* 0x000000b302b37223 */ /* 0x140fe2000001080f */
[----:B------:R-:W-:-:S01]  /*1ccb0*/  FFMA.FTZ R182, R2, R182, -R15 ;  /* 0x000000b602b67223 */ /* 0x000fc2000001080f */
[----:B------:R4:W-:Y:S01]  /*1ccc0*/  SYNCS.ARRIVE.TRANS64.RED.A1T0 RZ, [R14+URZ], RZ ;  /* 0x000000ff0eff79a7 */ /* 0x0009e2000810043f */
[----:B------:R-:W-:-:S01]  /*1ccd0*/  FFMA.FTZ R183, R2, R183, -R15 ;  /* 0x000000b702b77223 */ /* 0x000fc2000001080f */
[C-C-:B------:R-:W-:Y:S01]  /*1cce0*/  FFMA.FTZ R186, R2.reuse, R186, -R15.reuse ;  /* 0x000000ba02ba7223 */ /* 0x140fe2000001080f */
[----:B------:R-:W-:-:S01]  /*1ccf0*/  FFMA.FTZ R187, R2, R187, -R15 ;  /* 0x000000bb02bb7223 */ /* 0x000fc2000001080f */
[----:B------:R-:W5:Y:S01]  /*1cd00*/  MUFU.EX2 R155, R155 ;  /* 0x0000009b009b7308 */ /* 0x000f620000000800 */
[----:B------:R-:W-:-:S01]  /*1cd10*/  FFMA.FTZ R190, R2, R190, -R15 ;  /* 0x000000be02be7223 */ /* 0x000fc2000001080f */
[C-C-:B------:R-:W-:Y:S01]  /*1cd20*/  FFMA.FTZ R191, R2.reuse, R191, -R15.reuse ;  /* 0x000000bf02bf7223 */ /* 0x140fe2000001080f */
[----:B------:R-:W-:-:S01]  /*1cd30*/  FFMA.FTZ R194, R2, R194, -R15 ;  /* 0x000000c202c27223 */ /* 0x000fc2000001080f */
[----:B----4-:R-:W-:Y:S01]  /*1cd40*/  FADD.FTZ R14, R172, R5 ;  /* 0x00000005ac0e7221 */ /* 0x010fe20000010000 */
[----:B------:R-:W-:-:S01]  /*1cd50*/  FFMA.FTZ R195, R2, R195, -R15 ;  /* 0x000000c302c37223 */ /* 0x000fc2000001080f */
[C-C-:B------:R-:W-:Y:S01]  /*1cd60*/  FFMA.FTZ R198, R2.reuse, R198, -R15.reuse ;  /* 0x000000c602c67223 */ /* 0x140fe2000001080f */
[----:B------:R-:W-:-:S01]  /*1cd70*/  FFMA.FTZ R199, R2, R199, -R15 ;  /* 0x000000c702c77223 */ /* 0x000fc2000001080f */
[----:B------:R-:W4:Y:S01]  /*1cd80*/  MUFU.EX2 R158, R158 ;  /* 0x0000009e009e7308 */ /* 0x000f220000000800 */
[----:B---3--:R-:W-:-:S01]  /*1cd90*/  FFMA.FTZ R4, R11, R4, R154 ;  /* 0x000000040b047223 */ /* 0x008fc2000001009a */
[C-C-:B------:R-:W-:Y:S01]  /*1cda0*/  FFMA.FTZ R202, R2.reuse, R202, -R15.reuse ;  /* 0x000000ca02ca7223 */ /* 0x140fe2000001080f */
[----:B------:R-:W-:-:S01]  /*1cdb0*/  FFMA.FTZ R203, R2, R203, -R15 ;  /* 0x000000cb02cb7223 */ /* 0x000fc2000001080f */
[C-C-:B------:R-:W-:Y:S01]  /*1cdc0*/  FFMA.FTZ R206, R2.reuse, R206, -R15.reuse ;  /* 0x000000ce02ce7223 */ /* 0x140fe2000001080f */
[----:B------:R-:W-:-:S01]  /*1cdd0*/  FFMA.FTZ R207, R2, R207, -R15 ;  /* 0x000000cf02cf7223 */ /* 0x000fc2000001080f */
[C-C-:B------:R-:W-:Y:S01]  /*1cde0*/  FFMA.FTZ R210, R2.reuse, R210, -R15.reuse ;  /* 0x000000d202d27223 */ /* 0x140fe2000001080f */
[----:B------:R-:W-:-:S01]  /*1cdf0*/  FFMA.FTZ R211, R2, R211, -R15 ;  /* 0x000000d302d37223 */ /* 0x000fc2000001080f */
[----:B------:R-:W3:Y:S01]  /*1ce00*/  MUFU.EX2 R159, R159 ;  /* 0x0000009f009f7308 */ /* 0x000ee20000000800 */
[----:B-----5:R-:W-:-:S01]  /*1ce10*/  FADD.FTZ R4, R155, R4 ;  /* 0x000000049b047221 */ /* 0x020fc20000010000 */
[C-C-:B------:R-:W-:Y:S01]  /*1ce20*/  FFMA.FTZ R214, R2.reuse, R214, -R15.reuse ;  /* 0x000000d602d67223 */ /* 0x140fe2000001080f */
[----:B------:R-:W-:-:S01]  /*1ce30*/  FFMA.FTZ R15, R2, R215, -R15 ;  /* 0x000000d7020f7223 */ /* 0x000fc2000001080f */
        /* <DEDUP_REMOVED lines=14> */
[----:B------:R-:W-:Y:S01]  /*1cf20*/  F2FP.SATFINITE.E4M3.F32.PACK_AB_MERGE_C R153, R159, R158, RZ ;  /* 0x0000009e9f99723e */ /* 0x000fe200048070ff */
[-C--:B------:R-:W-:Y:S01]  /*1cf30*/  FMUL.FTZ R46, R46, R11.reuse ;  /* 0x0000000b2e2e7220 */ /* 0x080fe20000410000 */
[----:B------:R-:W-:Y:S01]  /*1cf40*/  F2FP.SATFINITE.E4M3.F32.PACK_AB_MERGE_C R158, R181, R180, RZ ;  /* 0x000000b4b59e723e */ /* 0x000fe200048070ff */
[-C--:B------:R-:W-:Y:S01]  /*1cf50*/  FMUL.FTZ R47, R47, R11.reuse ;  /* 0x0000000b2f2f7220 */ /* 0x080fe20000410000 */
[----:B------:R-:W-:Y:S01]  /*1cf60*/  F2FP.SATFINITE.E4M3.F32.PACK_AB_MERGE_C R153, R155, R154, R153 ;  /* 0x0000009a9b99723e */ /* 0x000fe20004807099 */
        /* <DEDUP_REMOVED lines=27> */
[----:B------:R-:W-:Y:S01]  /*1d120*/  F2FP.SATFINITE.E4M3.F32.PACK_AB_MERGE_C R166, R167, R166, RZ ;  /* 0x000000a6a7a6723e */ /* 0x000fe200048070ff */
[-C--:B------:R-:W-:Y:S01]  /*1d130*/  FMUL.FTZ R86, R86, R11.reuse ;  /* 0x0000000b56567220 */ /* 0x080fe20000410000 */
[-C--:B------:R-:W-:Y:S01]  /*1d140*/  FMUL.FTZ R87, R87, R11.reuse ;  /* 0x0000000b57577220 */ /* 0x080fe20000410000 */
[-C--:B------:R-:W-:Y:S01]  /*1d150*/  FMUL.FTZ R90, R90, R11.reuse ;  /* 0x0000000b5a5a7220 */ /* 0x080fe20000410000 */
[----:B------:R-:W-:Y:S01]  /*1d160*/  F2FP.SATFINITE.E4M3.F32.PACK_AB_MERGE_C R155, R163, R162, R166 ;  /* 0x000000a2a39b723e */ /* 0x000fe200048070a6 */
        /* <DEDUP_REMOVED lines=18> */
[----:B-----5:R-:W-:-:S01]  /*1d290*/  FADD.FTZ R5, R174, R5 ;  /* 0x00000005ae057221 */ /* 0x020fc20000010000 */
[----:B------:R-:W-:Y:S01]  /*1d2a0*/  FADD.FTZ R4, R177, R4 ;  /* 0x00000004b1047221 */ /* 0x000fe20000010000 */
[-C--:B------:R-:W-:Y:S01]  /*1d2b0*/  FMUL.FTZ R114, R114, R11.reuse ;  /* 0x0000000b72727220 */ /* 0x080fe20000410000 */
[-C--:B------:R-:W-:Y:S01]  /*1d2c0*/  FMUL.FTZ R115, R115, R11.reuse ;  /* 0x0000000b73737220 */ /* 0x080fe20000410000 */
[-C--:B------:R-:W-:Y:S01]  /*1d2d0*/  FMUL.FTZ R118, R118, R11.reuse ;  /* 0x0000000b76767220 */ /* 0x080fe20000410000 */
[----:B------:R-:W-:Y:S01]  /*1d2e0*/  FADD.FTZ R4, R180, R4 ;  /* 0x00000004b4047221 */ /* 0x000fe20000010000 */
[----:B------:R-:W-:Y:S01]  /*1d2f0*/  FMUL.FTZ R119, R119, R11 ;  /* 0x0000000b77777220 */ /* 0x000fe20000410000 */
[----:B------:R-:W5:Y:S01]  /*1d300*/  MUFU.EX2 R179, R179 ;  /* 0x000000b300b37308 */ /* 0x000f620000000800 */
[----:B----4-:R-:W-:-:S01]  /*1d310*/  FADD.FTZ R5, R175, R5 ;  /* 0x00000005af057221 */ /* 0x010fc20000010000 */
[----:B------:R-:W-:Y:S01]  /*1d320*/  FADD.FTZ R4, R181, R4 ;  /* 0x00000004b5047221 */ /* 0x000fe20000010000 */
[----:B------:R-:W-:Y:S01]  /*1d330*/  F2FP.SATFINITE.E4M3.F32.PACK_AB_MERGE_C R157, R175, R174, RZ ;  /* 0x000000aeaf9d723e */ /* 0x000fe200048070ff */
[-C--:B------:R-:W-:Y:S01]  /*1d340*/  FMUL.FTZ R122, R122, R11.reuse ;  /* 0x0000000b7a7a7220 */ /* 0x080fe20000410000 */
[-C--:B------:R-:W-:Y:S01]  /*1d350*/  FMUL.FTZ R123, R123, R11.reuse ;  /* 0x0000000b7b7b7220 */ /* 0x080fe20000410000 */
[----:B------:R-:W-:Y:S01]  /*1d360*/  FADD.FTZ R4, R184, R4 ;  /* 0x00000004b8047221 */ /* 0x000fe20000010000 */
[----:B------:R-:W-:Y:S01]  /*1d370*/  FMUL.FTZ R126, R126, R11 ;  /* 0x0000000b7e7e7220 */ /* 0x000fe20000410000 */
[----:B------:R-:W4:Y:S01]  /*1d380*/  MUFU.EX2 R182, R182 ;  /* 0x000000b600b67308 */ /* 0x000f220000000800 */
        /* <DEDUP_REMOVED lines=18> */
[-C--:B------:R-:W-:Y:S01]  /*1d4b0*/  FMUL.FTZ R142, R142, R11.reuse ;  /* 0x0000000b8e8e7220 */ /* 0x080fe20000410000 */
[-C--:B------:R-:W-:Y:S01]  /*1d4c0*/  FMUL.FTZ R143, R143, R11.reuse ;  /* 0x0000000b8f8f7220 */ /* 0x080fe20000410000 */
[----:B------:R-:W-:Y:S01]  /*1d4d0*/  FMUL.FTZ R146, R146, R11 ;  /* 0x0000000b92927220 */ /* 0x000fe20000410000 */
[----:B------:R-:W-:Y:S01]  /*1d4e0*/  FADD.FTZ R4, R196, R4 ;  /* 0x00000004c4047221 */ /* 0x000fe20000010000 */
[----:B------:R-:W-:Y:S01]  /*1d4f0*/  F2FP.SATFINITE.E4M3.F32.PACK_AB_MERGE_C R196, R197, R196, RZ ;  /* 0x000000c4c5c4723e */ /* 0x000fe200048070ff */
[----:B------:R-:W4:Y:S01]  /*1d500*/  MUFU.EX2 R187, R187 ;  /* 0x000000bb00bb7308 */ /* 0x000f220000000800 */
[----:B---3--:R-:W-:-:S01]  /*1d510*/  FADD.FTZ R5, R183, R5 ;  /* 0x00000005b7057221 */ /* 0x008fc20000010000 */
[----:B------:R-:W-:Y:S01]  /*1d520*/  FADD.FTZ R4, R197, R4 ;  /* 0x00000004c5047221 */ /* 0x000fe20000010000 */
[----:B------:R-:W-:Y:S01]  /*1d530*/  F2FP.SATFINITE.E4M3.F32.PACK_AB_MERGE_C R159, R183, R182, RZ ;  /* 0x000000b6b79f723e */ /* 0x000fe200048070ff */
[-C--:B------:R-:W-:Y:S01]  /*1d540*/  FMUL.FTZ R147, R147, R11.reuse ;  /* 0x0000000b93937220 */ /* 0x080fe20000410000 */
[-C--:B------:R-:W-:Y:S01]  /*1d550*/  FMUL.FTZ R150, R150, R11.reuse ;  /* 0x0000000b96967220 */ /* 0x080fe20000410000 */
[----:B------:R-:W-:Y:S01]  /*1d560*/  FMUL.FTZ R151, R151, R11 ;  /* 0x0000000b97977220 */ /* 0x000fe20000410000 */
[----:B------:R-:W-:Y:S01]  /*1d570*/  F2FP.SATFINITE.E4M3.F32.PACK_AB_MERGE_C R157, R171, R170, R157 ;  /* 0x000000aaab9d723e */ /* 0x000fe2000480709d */
[----:B------:R-:W3:Y:S01]  /*1d580*/  MUFU.EX2 R190, R190 ;  /* 0x000000be00be7308 */ /* 0x000ee20000000800 */
[----:B-----5:R-:W-:-:S01]  /*1d590*/  FADD.FTZ R5, R186, R5 ;  /* 0x00000005ba057221 */ /* 0x020fc20000010000 */
[----:B------:R-:W-:-:S02]  /*1d5a0*/  F2FP.SATFINITE.E4M3.F32.PACK_AB_MERGE_C R158, R177, R176, R158 ;  /* 0x000000b0b19e723e */ /* 0x000fc4000480709e */
[----:B------:R-:W-:Y:S02]  /*1d5b0*/  F2FP.SATFINITE.E4M3.F32.PACK_AB_MERGE_C R159, R179, R178, R159 ;  /* 0x000000b2b39f723e */ /* 0x000fe4000480709f */
[----:B------:R-:W-:Y:S02]  /*1d5c0*/  F2FP.SATFINITE.E4M3.F32.PACK_AB_MERGE_C R160, R185, R184, R188 ;  /* 0x000000b8b9a0723e */ /* 0x000fe400048070bc */
[----:B------:R-:W5:Y:S01]  /*1d5d0*/  MUFU.EX2 R191, R191 ;  /* 0x000000bf00bf7308 */ /* 0x000f620000000800 */
[----:B----4-:R-:W-:-:S01]  /*1d5e0*/  FADD.FTZ R5, R187, R5 ;  /* 0x00000005bb057221 */ /* 0x010fc20000010000 */
[----:B------:R-:W-:-:S06]  /*1d5f0*/  F2FP.SATFINITE.E4M3.F32.PACK_AB_MERGE_C R162, R193, R192, R196 ;  /* 0x000000c0c1a2723e */ /* 0x000fcc00048070c4 */
[----:B------:R-:W4:Y:S01]  /*1d600*/  MUFU.EX2 R194, R194 ;  /* 0x000000c200c27308 */ /* 0x000f220000000800 */
[----:B---3--:R-:W-:-:S07]  /*1d610*/  FADD.FTZ R5, R190, R5 ;  /* 0x00000005be057221 */ /* 0x008fce0000010000 */
[----:B------:R-:W3:Y:S01]  /*1d620*/  MUFU.EX2 R195, R195 ;  /* 0x000000c300c37308 */ /* 0x000ee20000000800 */
[----:B-----5:R-:W-:-:S01]  /*1d630*/  FADD.FTZ R5, R191, R5 ;  /* 0x00000005bf057221 */ /* 0x020fc20000010000 */
[----:B------:R-:W-:-:S04]  /*1d640*/  F2FP.SATFINITE.E4M3.F32.PACK_AB_MERGE_C R190, R191, R190, RZ ;  /* 0x000000bebfbe723e */ /* 0x000fc800048070ff */
[----:B------:R-:W-:Y:S02]  /*1d650*/  F2FP.SATFINITE.E4M3.F32.PACK_AB_MERGE_C R161, R187, R186, R190 ;  /* 0x000000babba1723e */ /* 0x000fe400048070be */
[----:B------:R-:W5:Y:S01]  /*1d660*/  MUFU.EX2 R198, R198 ;  /* 0x000000c600c67308 */ /* 0x000f620000000800 */
[----:B----4-:R-:W-:-:S07]  /*1d670*/  FADD.FTZ R5, R194, R5 ;  /* 0x00000005c2057221 */ /* 0x010fce0000010000 */
[----:B------:R-:W4:Y:S01]  /*1d680*/  MUFU.EX2 R200, R200 ;  /* 0x000000c800c87308 */ /* 0x000f220000000800 */
[----:B---3--:R-:W-:-:S07]  /*1d690*/  FADD.FTZ R5, R195, R5 ;  /* 0x00000005c3057221 */ /* 0x008fce0000010000 */
[----:B------:R-:W3:Y:S01]  /*1d6a0*/  MUFU.EX2 R199, R199 ;  /* 0x000000c700c77308 */ /* 0x000ee20000000800 */
[----:B-----5:R-:W-:-:S07]  /*1d6b0*/  FADD.FTZ R5, R198, R5 ;  /* 0x00000005c6057221 */ /* 0x020fce0000010000 */
[----:B------:R-:W5:Y:S01]  /*1d6c0*/  MUFU.EX2 R201, R201 ;  /* 0x000000c900c97308 */ /* 0x000f620000000800 */
[----:B----4-:R-:W-:-:S07]  /*1d6d0*/  FADD.FTZ R4, R200, R4 ;  /* 0x00000004c8047221 */ /* 0x010fce0000010000 */
[----:B------:R-:W4:Y:S01]  /*1d6e0*/  MUFU.EX2 R202, R202 ;  /* 0x000000ca00ca7308 */ /* 0x000f220000000800 */
[----:B---3--:R-:W-:-:S01]  /*1d6f0*/  FADD.FTZ R5, R199, R5 ;  /* 0x00000005c7057221 */ /* 0x008fc20000010000 */
[----:B------:R-:W-:-:S04]  /*1d700*/  F2FP.SATFINITE.E4M3.F32.PACK_AB_MERGE_C R198, R199, R198, RZ ;  /* 0x000000c6c7c6723e */ /* 0x000fc800048070ff */
[----:B------:R-:W-:Y:S02]  /*1d710*/  F2FP.SATFINITE.E4M3.F32.PACK_AB_MERGE_C R163, R195, R194, R198 ;  /* 0x000000c2c3a3723e */ /* 0x000fe400048070c6 */
[----:B------:R-:W3:Y:S01]  /*1d720*/  MUFU.EX2 R204, R204 ;  /* 0x000000cc00cc7308 */ /* 0x000ee20000000800 */
[----:B-----5:R-:W-:-:S07]  /*1d730*/  FADD.FTZ R4, R201, R4 ;  /* 0x00000004c9047221 */ /* 0x020fce0000010000 */
[----:B------:R-:W5:Y:S01]  /*1d740*/  MUFU.EX2 R203, R203 ;  /* 0x000000cb00cb7308 */ /* 0x000f620000000800 */
[----:B----4-:R-:W-:-:S07]  /*1d750*/  FADD.FTZ R5, R202, R5 ;  /* 0x00000005ca057221 */ /* 0x010fce0000010000 */
[----:B------:R-:W4:Y:S01]  /*1d760*/  MUFU.EX2 R205, R205 ;  /* 0x000000cd00cd7308 */ /* 0x000f220000000800 */
[----:B---3--:R-:W-:-:S07]  /*1d770*/  FADD.FTZ R4, R204, R4 ;  /* 0x00000004cc047221 */ /* 0x008fce0000010000 */
[----:B------:R-:W3:Y:S01]  /*1d780*/  MUFU.EX2 R206, R206 ;  /* 0x000000ce00ce7308 */ /* 0x000ee20000000800 */
[----:B-----5:R-:W-:-:S07]  /*1d790*/  FADD.FTZ R5, R203, R5 ;  /* 0x00000005cb057221 */ /* 0x020fce0000010000 */
[----:B------:R-:W5:Y:S01]  /*1d7a0*/  MUFU.EX2 R208, R208 ;  /* 0x000000d000d07308 */ /* 0x000f620000000800 */
[----:B----4-:R-:W-:-:S01]  /*1d7b0*/  FADD.FTZ R4, R205, R4 ;  /* 0x00000004cd047221 */ /* 0x010fc20000010000 */
[----:B------:R-:W-:-:S04]  /*1d7c0*/  F2FP.SATFINITE.E4M3.F32.PACK_AB_MERGE_C R204, R205, R204, RZ ;  /* 0x000000cccdcc723e */ /* 0x000fc800048070ff */
[----:B------:R-:W-:Y:S02]  /*1d7d0*/  F2FP.SATFINITE.E4M3.F32.PACK_AB_MERGE_C R164, R201, R200, R204 ;  /* 0x000000c8c9a4723e */ /* 0x000fe400048070cc */
        /* <DEDUP_REMOVED lines=13> */
[----:B----4-:R-:W-:-:S07]  /*1d8b0*/  FADD.FTZ R14, R212, R21 ;  /* 0x00000015d40e7221 */ /* 0x010fce0000010000 */
[----:B------:R-:W4:Y:S01]  /*1d8c0*/  MUFU.EX2 R214, R214 ;  /* 0x000000d600d67308 */ /* 0x000f220000000800 */
[----:B---3--:R-:W-:-:S07]  /*1d8d0*/  FADD.FTZ R21, R211, R4 ;  /* 0x00000004d3157221 */ /* 0x008fce0000010000 */
[----:B------:R-:W3:Y:S01]  /*1d8e0*/  MUFU.EX2 R15, R15 ;  /* 0x0000000f000f7308 */ /* 0x000ee20000000800 */
[----:B-----5:R-:W-:-:S01]  /*1d8f0*/  FADD.FTZ R5, R13, R14 ;  /* 0x0000000e0d057221 */ /* 0x020fc20000010000 */
[----:B------:R-:W-:-:S04]  /*1d900*/  F2FP.SATFINITE.E4M3.F32.PACK_AB_MERGE_C R13, R13, R212, RZ ;  /* 0x000000d40d0d723e */ /* 0x000fc800048070ff */
[----:B------:R-:W-:Y:S01]  /*1d910*/  F2FP.SATFINITE.E4M3.F32.PACK_AB_MERGE_C R166, R209, R208, R13 ;  /* 0x000000d0d1a6723e */ /* 0x000fe2000480700d */
[----:B----4-:R-:W-:-:S01]  /*1d920*/  FADD.FTZ R4, R214, R21 ;  /* 0x00000015d6047221 */ /* 0x010fc20000010000 */
[----:B---3--:R-:W-:-:S03]  /*1d930*/  F2FP.SATFINITE.E4M3.F32.PACK_AB_MERGE_C R167, R15, R214, RZ ;  /* 0x000000d60fa7723e */ /* 0x008fc600048070ff */
[----:B------:R-:W-:Y:S01]  /*1d940*/  FADD.FTZ R4, R15, R4 ;  /* 0x000000040f047221 */ /* 0x000fe20000010000 */
[----:B------:R-:W-:Y:S01]  /*1d950*/  F2FP.SATFINITE.E4M3.F32.PACK_AB_MERGE_C R167, R211, R210, R167 ;  /* 0x000000d2d3a7723e */ /* 0x000fe200048070a7 */
[----:B------:R-:W-:Y:S06]  /*1d960*/  @!P0 BRA `(.L_x_3131) ;  /* 0x0000000000048947 */ /* 0x000fec0003800000 */
[----:B------:R-:W-:Y:S01]  /*1d970*/  BPT.TRAP 0x1 ;  /* 0x000000040000795c */ /* 0x000fe20000300000 */
.L_x_3131:
[----:B------:R3:W4:Y:S01]  /*1d980*/  SYNCS.PHASECHK.TRANS64.TRYWAIT P1, [R7+URZ+0x38850], R8 ;  /* 0x03885008070075a7 */ /* 0x000722000802017f */
[----:B------:R-:W-:Y:S05]  /*1d990*/  @!P0 BRA `(.L_x_3132) ;  /* 0x0000000000048947 */ /* 0x000fea0003800000 */
[----:B------:R-:W-:Y:S01]  /*1d9a0*/  BPT.TRAP 0x1 ;  /* 0x000000040000795c */ /* 0x000fe20000300000 */
.L_x_3132:
[----:B------:R-:W-:Y:S01]  /*1d9b0*/  BSSY B0, `(.L_x_3133) ;  /* 0x0000006000007945 */ /* 0x000fe20003800000 */
[----:B------:R-:W-:Y:S01]  /*1d9c0*/  LEA R12, R9, UR42, 0xb ;  /* 0x0000002a090c7c11 */ /* 0x000fe2000f8e58ff */
[----:B------:R-:W-:Y:S02]  /*1d9d0*/  IMAD.MOV.U32 R13, RZ, RZ, 0x40000040 ;  /* 0x40000040ff0d7424 */ /* 0x000fe400078e00ff */
[----:B----4-:R-:W-:Y:S05]  /*1d9e0*/  @P1 BRA `(.L_x_3134) ;  /* 0x0000000000081947 */ /* 0x010fea0003800000 */
[----:B------:R-:W4:Y:S02]  /*1d9f0*/  SYNCS.PHASECHK.TRANS64.TRYWAIT P1, [R7+URZ+0x38850], R8 ;  /* 0x03885008070075a7 */ /* 0x000f24000802017f */
[----:B----4-:R-:W-:Y:S05]  /*1da00*/  @!P1 BRA `(.L_x_3135) ;  /* 0x000000ec00c89947 */ /* 0x010fea0003800000 */
.L_x_3134:
[----:B------:R-:W-:Y:S05]  /*1da10*/  BSYNC B0 ;  /* 0x0000000000007941 */ /* 0x000fea0003800000 */
.L_x_3133:
[----:B------:R-:W5:Y:S01]  /*1da20*/  S2R R11, SR_TID.X ;  /* 0x00000000000b7919 */ /* 0x000f620000002100 */
[----:B------:R-:W-:Y:S05]  /*1da30*/  WARPSYNC.ALL ;  /* 0x0000000000007948 */ /* 0x000fea0003800000 */
[C---:B------:R-:W-:Y:S01]  /*1da40*/  R2UR UR6, R12.reuse ;  /* 0x000000000c0672ca */ /* 0x040fe200000e0000 */
[----:B01-34-:R-:W-:Y:S01]  /*1da50*/  VIADD R8, R12, 0x2 ;  /* 0x000000020c087836 */ /* 0x01bfe20000000000 */
[----:B------:R-:W-:Y:S01]  /*1da60*/  R2UR UR7, R13 ;  /* 0x000000000d0772ca */ /* 0x000fe200000e0000 */
[----:B------:R-:W-:Y:S02]  /*1da70*/  IMAD.MOV.U32 R9, RZ, RZ, 0x40000040 ;  /* 0x40000040ff097424 */ /* 0x000fe400078e00ff */
[----:B------:R-:W-:Y:S01]  /*1da80*/  IMAD.MOV.U32 R13, RZ, RZ, 0x40000040 ;  /* 0x40000040ff0d7424 */ /* 0x000fe200078e00ff */
[----:B-----5:R-:W-:-:S05]  /*1da90*/  SHF.R.U32.HI R11, RZ, 0x7, R11 ;  /* 0x00000007ff0b7819 */ /* 0x020fca000001160b */
[----:B------:R-:W-:-:S05]  /*1daa0*/  VIADD R11, R11, 0x8 ;  /* 0x000000080b0b7836 */ /* 0x000fca0000000000 */
[----:B------:R0:W-:Y:S06]  /*1dab0*/  BAR.SYNC.DEFER_BLOCKING R11, 0x100 ;  /* 0x0004000b0000751d */ /* 0x0001ec0000010000 */
[----:B------:R-:W-:-:S06]  /*1dac0*/  WARPGROUP.ARRIVE ;  /* 0x00000000000079c5 */ /* 0x000fcc0000000000 */
[----:B------:R-:W-:Y:S01]  /*1dad0*/  QGMMA.64x256x32.F32.E4M3.E4M3 R24, R152, gdesc[UR4], R24, gsb0 ;  /* 0x03e0000498187df3 */ /* 0x000fe20008000818 */
[----:B------:R-:W-:Y:S02]  /*1dae0*/  R2UR UR6, R8 ;  /* 0x00000000080672ca */ /* 0x000fe400000e0000 */
[----:B------:R-:W-:Y:S01]  /*1daf0*/  R2UR UR7, R9 ;  /* 0x00000000090772ca */ /* 0x000fe200000e0000 */
[----:B------:R-:W-:Y:S01]  /*1db00*/  IMAD.MOV.U32 R9, RZ, RZ, 0x40000040 ;  /* 0x40000040ff097424 */ /* 0x000fe200078e00ff */
[C---:B------:R-:W-:Y:S01]  /*1db10*/  IADD3 R8, R12.reuse, 0x4, RZ ;  /* 0x000000040c087810 */ /* 0x040fe20007ffe0ff */
        /* <DEDUP_REMOVED lines=20> */
.L_x_3136:
[C---:B------:R-:W-:Y:S01]  /*1dc60*/  ISETP.GT.AND P1, PT, R6.reuse, RZ, PT ;  /* 0x000000ff0600720c */ /* 0x040fe20003f24270 */
[----:B------:R-:W-:Y:S01]  /*1dc70*/  VIADD R7, R7, 0x38860 ;  /* 0x0003886007077836 */ /* 0x000fe20000000000 */
[----:B------:R-:W-:Y:S01]  /*1dc80*/  IADD3 R6, R6, -0x1, RZ ;  /* 0xffffffff06067810 */ /* 0x000fe20007ffe0ff */
[----:B------:R-:W-:Y:S02]  /*1dc90*/  IMAD.U32 R8, RZ, RZ, UR38 ;  /* 0x00000026ff087e24 */ /* 0x000fe4000f8e00ff */
[----:B------:R-:W-:Y:S02]  /*1dca0*/  IMAD.MOV.U32 R11, RZ, RZ, R0 ;  /* 0x000000ffff0b7224 */ /* 0x000fe400078e0000 */
[----:B------:R-:W-:Y:S01]  /*1dcb0*/  IMAD.MOV.U32 R12, RZ, RZ, R3 ;  /* 0x000000ffff0c7224 */ /* 0x000fe200078e0003 */
[----:B------:R-:W-:-:S04]  /*1dcc0*/  PRMT R7, R8, 0x654, R7 ;  /* 0x0000065408077816 */ /* 0x000fc80000000007 */
[----:B------:R1:W-:Y:S01]  /*1dcd0*/  SYNCS.ARRIVE.TRANS64.RED.A1T0 RZ, [R7+URZ], RZ ;  /* 0x000000ff07ff79a7 */ /* 0x0003e2000810043f */
[----:B------:R-:W-:Y:S05]  /*1dce0*/  @P1 BRA `(.L_x_3137) ;  /* 0xffffffd800d01947 */ /* 0x000fea000383ffff */
.L_x_3125:
[----:B------:R-:W3:Y:S04]  /*1dcf0*/  LDL R14, [R1+0x30] ;  /* 0x00003000010e7983 */ /* 0x000ee80000100800 */
[----:B01----:R-:W4:Y:S01]  /*1dd00*/  LDL R7, [R1+0x10] ;  /* 0x0000100001077983 */ /* 0x003f220000100800 */
[----:B------:R-:W-:Y:S05]  /*1dd10*/  WARPSYNC.ALL ;  /* 0x0000000000007948 */ /* 0x000fea0003800000 */
[----:B------:R-:W-:Y:S01]  /*1dd20*/  ULDC.64 UR4, c[0x0][0x9a0] ;  /* 0x0002680000047ab9 */ /* 0x000fe20000000a00 */
[----:B------:R-:W5:Y:S01]  /*1dd30*/  LDL.LU R22, [R1+0x34] ;  /* 0x0000340001167983 */ /* 0x000f620000300800 */
[----:B------:R2:W-:Y:S08]  /*1dd40*/  BAR.ARV R10, 0x100 ;  /* 0x0004000a0000751d */ /* 0x0005f00000002000 */
[----:B------:R-:W-:Y:S06]  /*1dd50*/  BAR.ARV 0x8, 0x180 ;  /* 0x0206000000007b1d */ /* 0x000fec0000002000 */
[----:B------:R-:W-:-:S04]  /*1dd60*/  ISETP.NE.U32.AND P0, PT, RZ, UR4, PT ;  /* 0x00000004ff007c0c */ /* 0x000fc8000bf05070 */
[----:B------:R-:W-:-:S13]  /*1dd70*/  ISETP.NE.AND.EX P0, PT, RZ, UR5, PT, P0 ;  /* 0x00000005ff007c0c */ /* 0x000fda000bf05300 */
[----:B------:R-:W3:Y:S01]  /*1dd80*/  @P0 LDC.64 R8, c[0x0][0x9c8] ;  /* 0x00027200ff080b82 */ /* 0x000ee20000000a00 */
[----:B------:R-:W-:-:S07]  /*1dd90*/  @P0 SHF.R.S32.HI R11, RZ, 0x1f, R218 ;  /* 0x0000001fff0b0819 */ /* 0x000fce00000114da */
[----:B------:R-:W0:Y:S01]  /*1dda0*/  @P0 LDC.64 R12, c[0x0][0x9d0] ;  /* 0x00027400ff0c0b82 */ /* 0x000e220000000a00 */
[----:B---3--:R-:W-:-:S04]  /*1ddb0*/  @P0 IMAD R6, R14, R8, RZ ;  /* 0x000000080e060224 */ /* 0x008fc800078e02ff */
[C---:B----4-:R-:W-:Y:S02]  /*1ddc0*/  @P0 IMAD R9, R7.reuse, R9, R6 ;  /* 0x0000000907090224 */ /* 0x050fe400078e0206 */
[----:B------:R-:W-:-:S04]  /*1ddd0*/  @P0 IMAD.WIDE.U32 R6, R7, R8, RZ ;  /* 0x0000000807060225 */ /* 0x000fc800078e00ff */
[-C--:B0-----:R-:W-:Y:S02]  /*1dde0*/  @P0 IMAD R8, R11, R12.reuse, RZ ;  /* 0x0000000c0b080224 */ /* 0x081fe400078e02ff */
        /* <DEDUP_REMOVED lines=9> */
[----:B------:R-:W4:Y:S01]  /*1de80*/  SHFL.BFLY PT, R11, R4, 0x2, 0x1f ;  /* 0x0c401f00040b7f89 */ /* 0x000f2200000e0000 */
[----:B-1----:R-:W-:Y:S01]  /*1de90*/  FADD.FTZ R6, R6, R5 ;  /* 0x0000000506067221 */ /* 0x002fe20000010000 */
[----:B----4-:R-:W-:-:S04]  /*1dea0*/  FADD.FTZ R12, R11, R4 ;  /* 0x000000040b0c7221 */ /* 0x010fc80000010000 */
[----:B------:R-:W1:Y:S04]  /*1deb0*/  SHFL.BFLY PT, R11, R6, 0x1, 0x1f ;  /* 0x0c201f00060b7f89 */ /* 0x000e6800000e0000 */
[----:B------:R-:W4:Y:S01]  /*1dec0*/  SHFL.BFLY PT, R13, R12, 0x1, 0x1f ;  /* 0x0c201f000c0d7f89 */ /* 0x000f2200000e0000 */
[----:B0-----:R-:W-:Y:S01]  /*1ded0*/  MOV R8, RZ ;  /* 0x000000ff00087202 */ /* 0x001fe20000000f00 */
[----:B-1----:R-:W-:-:S05]  /*1dee0*/  FADD.FTZ R11, R6, R11 ;  /* 0x0000000b060b7221 */ /* 0x002fca0000010000 */
[----:B------:R-:W-:Y:S01]  /*1def0*/  FSETP.NE.FTZ.AND P0, PT, R11, RZ, PT ;  /* 0x000000ff0b00720b */ /* 0x000fe20003f15000 */
[----:B----4-:R-:W-:-:S04]  /*1df00*/  FADD.FTZ R13, R12, R13 ;  /* 0x0000000d0c0d7221 */ /* 0x010fc80000010000 */
[----:B------:R-:W-:Y:S01]  /*1df10*/  FMUL.FTZ R9, R13, 0.00390625 ;  /* 0x3b8000000d097820 */ /* 0x000fe20000410000 */
[----:B------:R-:W-:-:S04]  /*1df20*/  FMUL.FTZ R14, R11, 0.00390625 ;  /* 0x3b8000000b0e7820 */ /* 0x000fc80000410000 */
[----:B------:R-:W-:-:S03]  /*1df30*/  FSETP.NE.FTZ.AND P2, PT, R9, RZ, PT ;  /* 0x000000ff0900720b */ /* 0x000fc60003f55000 */
[----:B------:R-:W-:Y:S01]  /*1df40*/  @P0 MUFU.RCP R8, R11 ;  /* 0x0000000b00080308 */ /* 0x000fe20000001000 */
[----:B------:R-:W-:Y:S02]  /*1df50*/  FSETP.NE.FTZ.AND P0, PT, R13, RZ, PT ;  /* 0x000000ff0d00720b */ /* 0x000fe40003f15000 */
[----:B------:R-:W-:Y:S01]  /*1df60*/  FSETP.NE.FTZ.AND P1, PT, R14, RZ, PT ;  /* 0x000000ff0e00720b */ /* 0x000fe20003f35000 */
[----:B------:R-:W-:-:S06]  /*1df70*/  IMAD.MOV.U32 R6, RZ, RZ, RZ ;  /* 0x000000ffff067224 */ /* 0x000fcc00078e00ff */
[----:B------:R-:W0:Y:S01]  /*1df80*/  @P2 MUFU.LG2 R9, R9 ;  /* 0x0000000900092308 */ /* 0x000e220000000c00 */
[----:B-----5:R-:W-:-:S07]  /*1df90*/  VIADD R22, R22, 0x1 ;  /* 0x0000000116167836 */ /* 0x020fce0000000000 */
[----:B------:R-:W-:Y:S01]  /*1dfa0*/  @P0 MUFU.RCP R6, R13 ;  /* 0x0000000d00060308 */ /* 0x000fe20000001000 */
[----:B------:R1:W-:Y:S07]  /*1dfb0*/  STL [R1+0x34], R22 ;  /* 0x0000341601007387 */ /* 0x0003ee0000100800 */
[----:B------:R-:W4:Y:S01]  /*1dfc0*/  @P1 MUFU.LG2 R5, R14 ;  /* 0x0000000e00051308 */ /* 0x000f220000000c00 */
[----:B------:R-:W-:Y:S02]  /*1dfd0*/  VIADD R222, R222, 0x1 ;  /* 0x00000001dede7836 */ /* 0x000fe40000000000 */
[C---:B------:R-:W-:Y:S01]  /*1dfe0*/  @P1 FMUL.FTZ R4, R2.reuse, 0.69314718246459960938 ;  /* 0x3f31721802041820 */ /* 0x040fe20000410000 */
[----:B------:R-:W-:Y:S01]  /*1dff0*/  @P2 FMUL.FTZ R12, R2, 0.69314718246459960938 ;  /* 0x3f317218020c2820 */ /* 0x000fe20000410000 */
[----:B0-----:R-:W-:Y:S01]  /*1e000*/  @P2 FMUL.FTZ R9, R9, 0.69314718246459960938 ;  /* 0x3f31721809092820 */ /* 0x001fe20000410000 */
[----:B------:R-:W-:Y:S01]  /*1e010*/  IMAD.MOV.U32 R153, RZ, RZ, -0x800000 ;  /* 0xff800000ff997424 */ /* 0x000fe200078e00ff */
[----:B------:R-:W-:-:S02]  /*1e020*/  ISETP.NE.AND P3, PT, R222, 0x2, PT ;  /* 0x00000002de00780c */ /* 0x000fc40003f65270 */
[----:B------:R-:W-:Y:S02]  /*1e030*/  @P2 FFMA.FTZ R153, R12, R0, R9 ;  /* 0x000000000c992223 */ /* 0x000fe40000010009 */
[----:B--2---:R-:W-:Y:S01]  /*1e040*/  SEL R10, RZ, 0x1, P3 ;  /* 0x00000001ff0a7807 */ /* 0x004fe20001800000 */
[----:B------:R-:W-:-:S03]  /*1e050*/  IMAD.MOV.U32 R152, RZ, RZ, -0x800000 ;  /* 0xff800000ff987424 */ /* 0x000fc600078e00ff */
[----:B------:R-:W-:Y:S01]  /*1e060*/  LOP3.LUT R223, R223, R10, RZ, 0x3c, !PT ;  /* 0x0000000adfdf7212 */ /* 0x000fe200078e3cff */
[----:B----4-:R-:W-:Y:S01]  /*1e070*/  @P1 FMUL.FTZ R5, R5, 0.69314718246459960938 ;  /* 0x3f31721805051820 */ /* 0x010fe20000410000 */
[----:B------:R-:W-:-:S03]  /*1e080*/  PLOP3.LUT P0, PT, PT, PT, PT, 0x8, 0x0 ;  /* 0x000000000000781c */ /* 0x000fc60003f0e170 */
[----:B------:R-:W-:Y:S01]  /*1e090*/  @P1 FFMA.FTZ R152, R4, R3, R5 ;  /* 0x0000000304981223 */ /* 0x000fe20000010005 */
[----:B------:R-:W-:Y:S01]  /*1e0a0*/  SEL R222, R222, RZ, P3 ;  /* 0x000000ffdede7207 */ /* 0x000fe20001800000 */
[-C--:B---3--:R-:W-:Y:S01]  /*1e0b0*/  FMUL.FTZ R2, R8, R7.reuse ;  /* 0x0000000708027220 */ /* 0x088fe20000410000 */
[----:B------:R-:W-:-:S03]  /*1e0c0*/  FMUL.FTZ R8, R6, R7 ;  /* 0x0000000706087220 */ /* 0x000fc60000410000 */
[-C--:B------:R-:W-:Y:S01]  /*1e0d0*/  FMUL.FTZ R7, R44, R2.reuse ;  /* 0x000000022c077220 */ /* 0x080fe20000410000 */
[-C--:B------:R-:W-:Y:S01]  /*1e0e0*/  FMUL.FTZ R9, R52, R2.reuse ;  /* 0x0000000234097220 */ /* 0x080fe20000410000 */
[-C--:B------:R-:W-:Y:S01]  /*1e0f0*/  FMUL.FTZ R44, R101, R2.reuse ;  /* 0x00000002652c7220 */ /* 0x080fe20000410000 */
[-C--:B------:R-:W-:Y:S01]  /*1e100*/  FMUL.FTZ R52, R109, R2.reuse ;  /* 0x000000026d347220 */ /* 0x080fe20000410000 */
        /* <DEDUP_REMOVED lines=123> */
[----:B-1----:R-:W-:-:S07]  /*1e8c0*/  FMUL.FTZ R134, R151, R8 ;  /* 0x0000000897867220 */ /* 0x002fce0000410000 */
.L_x_3047:
[----:B------:R-:W-:Y:S05]  /*1e8d0*/  WARPSYNC.ALL ;  /* 0x0000000000007948 */ /* 0x000fea0003800000 */
[----:B------:R-:W0:Y:S08]  /*1e8e0*/  S2UR UR38, SR_CgaCtaId ;  /* 0x00000000002679c3 */ /* 0x000e300000008800 */
[----:B------:R-:W-:Y:S06]  /*1e8f0*/  BAR.SYNC.DEFER_BLOCKING 0x5, 0x180 ;  /* 0x0146000000007b1d */ /* 0x000fec0000010000 */
[----:B------:R-:W-:Y:S01]  /*1e900*/  UMOV UR4, 0x400 ;  /* 0x0000040000047882 */ /* 0x000fe20000000000 */
[----:B------:R-:W-:Y:S01]  /*1e910*/  BSSY B0, `(.L_x_3138) ;  /* 0x00003c7000007945 */ /* 0x000fe20003800000 */
[----:B0-----:R-:W-:-:S06]  /*1e920*/  ULEA UR4, UR38, UR4, 0x18 ;  /* 0x0000000426047291 */ /* 0x001fcc000f8ec03f */
[----:B------:R-:W-:-:S05]  /*1e930*/  MOV R22, UR4 ;  /* 0x0000000400167c02 */ /* 0x000fca0008000f00 */
[----:B------:R0:W1:Y:S01]  /*1e940*/  LDS.128 R216, [R22+0x388d0] ;  /* 0x0388d00016d87984 */ /* 0x0000620000000c00 */
[----:B------:R-:W-:Y:S06]  /*1e950*/  BAR.ARV 0x4, 0x180 ;  /* 0x0106000000007b1d */ /* 0x000fec0000002000 */
[----:B------:R-:W-:Y:S05]  /*1e960*/  @P0 BRA `(.L_x_3139) ;  /* 0x0000002c00740947 */ /* 0x000fea0003800000 */
[----:B------:R-:W2:Y:S01]  /*1e970*/  LDL R8, [R1+0x30] ;  /* 0x0000300001087983 */ /* 0x000ea20000100800 */
[----:B------:R-:W-:-:S03]  /*1e980*/  ULDC.64 UR4, c[0x4][0x38] ;  /* 0x01000e0000047ab9 */ /* 0x000fc60000000a00 */
[----:B------:R-:W3:Y:S04]  /*1e990*/  LDL R2, [R1+0x10] ;  /* 0x0000100001027983 */ /* 0x000ee80000100800 */
[----:B------:R-:W4:Y:S01]  /*1e9a0*/  LDL R149, [R1+0x44] ;  /* 0x0000440001957983 */ /* 0x000f220000100800 */
[----:B------:R-:W0:Y:S01]  /*1e9b0*/  S2R R148, SR_TID.X ;  /* 0x0000000000947919 */ /* 0x000e220000002100 */
        /* <DEDUP_REMOVED lines=12> */
[----:B-----5:R-:W-:Y:S02]  /*1ea80*/  F2FP.BF16.F32.PACK_AB R98, R0, R25 ;  /* 0x000000190062723e */ /* 0x020fe400000010ff */
        /* <DEDUP_REMOVED lines=44> */
[----:B------:R-:W-:Y:S01]  /*1ed50*/  F2FP.BF16.F32.PACK_AB R134, R134, R147 ;  /* 0x000000938686723e */ /* 0x000fe200000010ff */
[----:B--2---:R-:W-:Y:S01]  /*1ed60*/  IMAD.MOV.U32 R142, RZ, RZ, R8 ;  /* 0x000000ffff8e7224 */ /* 0x004fe200078e0008 */
[----:B------:R-:W-:Y:S02]  /*1ed70*/  F2FP.BF16.F32.PACK_AB R8, R5, R32 ;  /* 0x000000200508723e */ /* 0x000fe400000010ff */
[----:B------:R-:W2:Y:S01]  /*1ed80*/  S2R R5, SR_SWINHI ;  /* 0x0000000000057919 */ /* 0x000ea20000002f00 */
[----:B---3--:R-:W-:Y:S02]  /*1ed90*/  IMAD.MOV.U32 R140, RZ, RZ, R2 ;  /* 0x000000ffff8c7224 */ /* 0x008fe400078e0002 */
[----:B0-----:R-:W-:Y:S01]  /*1eda0*/  IMAD.SHL.U32 R2, R148, 0x4, RZ ;  /* 0x0000000494027824 */ /* 0x001fe200078e00ff */
[----:B------:R-:W-:-:S04]  /*1edb0*/  F2FP.BF16.F32.PACK_AB R32, R13, R64 ;  /* 0x000000400d20723e */ /* 0x000fc800000010ff */
[----:B------:R-:W-:Y:S02]  /*1edc0*/  LOP3.LUT R2, R2, 0xc, RZ, 0xc0, !PT ;  /* 0x0000000c02027812 */ /* 0x000fe400078ec0ff */
[----:B------:R-:W-:Y:S02]  /*1edd0*/  F2FP.BF16.F32.PACK_AB R64, R53, R112 ;  /* 0x000000703540723e */ /* 0x000fe400000010ff */
[----:B------:R-:W-:-:S05]  /*1ede0*/  IADD3 R26, P0, R2, UR4, RZ ;  /* 0x00000004021a7c10 */ /* 0x000fca000ff1e0ff */
[----:B------:R-:W-:-:S05]  /*1edf0*/  IMAD.X R27, RZ, RZ, UR5, P0 ;  /* 0x00000005ff1b7e24 */ /* 0x000fca00080e06ff */
[----:B------:R0:W5:Y:S01]  /*1ee00*/  LDG.E.CONSTANT R2, desc[UR36][R26.64] ;  /* 0x000000241a027981 */ /* 0x000162000c1e9900 */
[----:B------:R-:W-:Y:S02]  /*1ee10*/  MOV R52, R22 ;  /* 0x0000001600347202 */ /* 0x000fe40000000f00 */
[----:B--2---:R-:W-:-:S03]  /*1ee20*/  MOV R53, R5 ;  /* 0x0000000500357202 */ /* 0x004fc60000000f00 */
[----:B----4-:R-:W-:Y:S01]  /*1ee30*/  IMAD.WIDE R50, R149, 0x2, R52 ;  /* 0x0000000295327825 */ /* 0x010fe200078e0234 */
[----:B0-----:R-:W-:Y:S02]  /*1ee40*/  F2FP.BF16.F32.PACK_AB R26, R70, R67 ;  /* 0x00000043461a723e */ /* 0x001fe400000010ff */
        /* <DEDUP_REMOVED lines=15> */
[----:B------:R-:W-:Y:S01]  /*1ef40*/  LOP3.LUT R80, R80, R81, RZ, 0x3c, !PT ;  /* 0x0000005150507212 */ /* 0x000fe200078e3cff */
[----:B------:R-:W-:Y:S01]  /*1ef50*/  IMAD.X R81, RZ, RZ, R51, P3 ;  /* 0x000000ffff517224 */ /* 0x000fe200018e0633 */
[----:B------:R-:W-:-:S02]  /*1ef60*/  LOP3.LUT R76, R76, R77, RZ, 0x3c, !PT ;  /* 0x0000004d4c4c7212 */ /* 0x000fc400078e3cff */
[----:B------:R-:W-:Y:S01]  /*1ef70*/  LOP3.LUT R68, R68, R69, RZ, 0x3c, !PT ;  /* 0x0000004544447212 */ /* 0x000fe200078e3cff */
[--C-:B------:R-:W-:Y:S01]  /*1ef80*/  IMAD.X R69, RZ, RZ, R51.reuse, P1 ;  /* 0x000000ffff457224 */ /* 0x100fe200008e0633 */
[----:B------:R-:W-:Y:S01]  /*1ef90*/  LOP3.LUT R60, R60, R61, RZ, 0x3c, !PT ;  /* 0x0000003d3c3c7212 */ /* 0x000fe200078e3cff */
[--C-:B------:R-:W-:Y:S01]  /*1efa0*/  IMAD.X R61, RZ, RZ, R51.reuse, P4 ;  /* 0x000000ffff3d7224 */ /* 0x100fe200020e0633 */
[----:B------:R-:W-:Y:S02]  /*1efb0*/  IADD3.X R77, RZ, R51, RZ, P2, !PT ;  /* 0x00000033ff4d7210 */ /* 0x000fe400017fe4ff */
[----:B------:R-:W-:Y:S01]  /*1efc0*/  LOP3.LUT R66, R66, R67, RZ, 0x3c, !PT ;  /* 0x0000004342427212 */ /* 0x000fe200078e3cff */
[----:B------:R-:W-:Y:S01]  /*1efd0*/  IMAD.X R67, RZ, RZ, R51, P5 ;  /* 0x000000ffff437224 */ /* 0x000fe200028e0633 */
[C---:B------:R-:W-:Y:S02]  /*1efe0*/  IADD3 R59, P3, R50.reuse, 0x8040, RZ ;  /* 0x00008040323b7810 */ /* 0x040fe40007f7e0ff */
[----:B------:R-:W-:-:S02]  /*1eff0*/  IADD3 R55, P2, R50, 0x8020, RZ ;  /* 0x0000802032377810 */ /* 0x000fc40007f5e0ff */
[C---:B------:R-:W-:Y:S02]  /*1f000*/  IADD3 R47, P1, R50.reuse, 0x8000, RZ ;  /* 0x00008000322f7810 */ /* 0x040fe40007f3e0ff */
[C---:B------:R-:W-:Y:S02]  /*1f010*/  IADD3 R39, P4, R50.reuse, 0x4040, RZ ;  /* 0x0000404032277810 */ /* 0x040fe40007f9e0ff */
[----:B------:R-:W-:Y:S02]  /*1f020*/  IADD3 R45, P5, R50, 0x4060, RZ ;  /* 0x00004060322d7810 */ /* 0x000fe40007fbe0ff */
        /* <DEDUP_REMOVED lines=10> */
[----:B------:R-:W-:Y:S02]  /*1f0d0*/  LOP3.LUT P0, R4, R148, 0x3, RZ, 0xc0, !PT ;  /* 0x0000000394047812 */ /* 0x000fe4000780c0ff */
[----:B------:R-:W-:Y:S01]  /*1f0e0*/  LOP3.LUT R58, R58, R59, RZ, 0x3c, !PT ;  /* 0x0000003b3a3a7212 */ /* 0x000fe200078e3cff */
[--C-:B------:R-:W-:Y:S01]  /*1f0f0*/  IMAD.X R59, RZ, RZ, R51.reuse, P3 ;  /* 0x000000ffff3b7224 */ /* 0x100fe200018e0633 */
[----:B------:R-:W-:Y:S01]  /*1f100*/  LOP3.LUT R54, R54, R55, RZ, 0x3c, !PT ;  /* 0x0000003736367212 */ /* 0x000fe200078e3cff */
[--C-:B------:R-:W-:Y:S01]  /*1f110*/  IMAD.X R55, RZ, RZ, R51.reuse, P2 ;  /* 0x000000ffff377224 */ /* 0x100fe200010e0633 */
[----:B------:R-:W-:Y:S02]  /*1f120*/  LOP3.LUT R46, R46, R47, RZ, 0x3c, !PT ;  /* 0x0000002f2e2e7212 */ /* 0x000fe400078e3cff */
[----:B------:R-:W-:Y:S01]  /*1f130*/  LOP3.LUT R38, R38, R39, RZ, 0x3c, !PT ;  /* 0x0000002726267212 */ /* 0x000fe200078e3cff */
[--C-:B------:R-:W-:Y:S01]  /*1f140*/  IMAD.X R39, RZ, RZ, R51.reuse, P4 ;  /* 0x000000ffff277224 */ /* 0x100fe200020e0633 */
[----:B------:R-:W-:Y:S01]  /*1f150*/  LOP3.LUT R44, R44, R45, RZ, 0x3c, !PT ;  /* 0x0000002d2c2c7212 */ /* 0x000fe200078e3cff */
[----:B------:R-:W-:Y:S01]  /*1f160*/  IMAD.X R45, RZ, RZ, R51, P5 ;  /* 0x000000ffff2d7224 */ /* 0x000fe200028e0633 */
[----:B------:R-:W-:-:S02]  /*1f170*/  IADD3.X R47, RZ, R51, RZ, P1, !PT ;  /* 0x00000033ff2f7210 */ /* 0x000fc40000ffe4ff */
[C---:B------:R-:W-:Y:S02]  /*1f180*/  IADD3 R37, P3, R50.reuse, 0x4020, RZ ;  /* 0x0000402032257810 */ /* 0x040fe40007f7e0ff */
[C---:B------:R-:W-:Y:S02]  /*1f190*/  IADD3 R31, P2, R50.reuse, 0x4000, RZ ;  /* 0x00004000321f7810 */ /* 0x040fe40007f5e0ff */
[C---:B------:R-:W-:Y:S02]  /*1f1a0*/  IADD3 R29, P1, R50.reuse, 0x60, RZ ;  /* 0x00000060321d7810 */ /* 0x040fe40007f3e0ff */
[----:B------:R-:W-:Y:S02]  /*1f1b0*/  IADD3 R15, P4, R50, 0x20, RZ ;  /* 0x00000020320f7810 */ /* 0x000fe40007f9e0ff */
[----:B------:R-:W-:Y:S02]  /*1f1c0*/  ISETP.EQ.OR P0, PT, R4, 0x3, !P0 ;  /* 0x000000030400780c */ /* 0x000fe40004702670 */
[----:B------:R-:W-:-:S02]  /*1f1d0*/  IADD3 R21, P5, R50, 0x40, RZ ;  /* 0x0000004032157810 */ /* 0x000fc40007fbe0ff */
[----:B------:R-:W-:Y:S02]  /*1f1e0*/  LOP3.LUT R36, R37, 0x380, RZ, 0xc0, !PT ;  /* 0x0000038025247812 */ /* 0x000fe400078ec0ff */
[----:B------:R-:W-:Y:S02]  /*1f1f0*/  LOP3.LUT R30, R31, 0x380, RZ, 0xc0, !PT ;  /* 0x000003801f1e7812 */ /* 0x000fe400078ec0ff */
[----:B------:R-:W-:Y:S02]  /*1f200*/  LOP3.LUT R28, R29, 0x380, RZ, 0xc0, !PT ;  /* 0x000003801d1c7812 */ /* 0x000fe400078ec0ff */
[----:B------:R-:W-:Y:S02]  /*1f210*/  LOP3.LUT R14, R15, 0x380, RZ, 0xc0, !PT ;  /* 0x000003800f0e7812 */ /* 0x000fe400078ec0ff */
[----:B------:R-:W-:Y:S02]  /*1f220*/  SEL R13, R3, R98, P0 ;  /* 0x00000062030d7207 */ /* 0x000fe40000000000 */
[----:B------:R-:W-:-:S02]  /*1f230*/  SEL R4, R98, R3, P0 ;  /* 0x0000000362047207 */ /* 0x000fc40000000000 */
        /* <DEDUP_REMOVED lines=8> */
[----:B------:R-:W-:Y:S01]  /*1f2c0*/  UMOV UR4, 0xffffffff ;  /* 0xffffffff00047882 */ /* 0x000fe20000000000 */
        /* <DEDUP_REMOVED lines=10> */
[----:B------:R-:W-:Y:S01]  /*1f370*/  IADD3.X R21, RZ, R51, RZ, P5, !PT ;  /* 0x00000033ff157210 */ /* 0x000fe20002ffe4ff */
[----:B------:R-:W-:Y:S01]  /*1f380*/  IMAD.SHL.U32 R89, R140, 0x4, RZ ;  /* 0x000000048c597824 */ /* 0x000fe200078e00ff */
[----:B------:R-:W-:Y:S02]  /*1f390*/  F2FP.BF16.F32.PACK_AB R112, R118, R115 ;  /* 0x000000737670723e */ /* 0x000fe400000010ff */
[----:B------:R-:W-:Y:S02]  /*1f3a0*/  MOV R87, R80 ;  /* 0x0000005000577202 */ /* 0x000fe40000000f00 */
[----:B------:R-:W-:Y:S02]  /*1f3b0*/  MOV R85, R76 ;  /* 0x0000004c00557202 */ /* 0x000fe40000000f00 */
[----:B------:R-:W-:-:S02]  /*1f3c0*/  F2FP.BF16.F32.PACK_AB R118, R127, R138 ;  /* 0x0000008a7f76723e */ /* 0x000fc400000010ff */
        /* <DEDUP_REMOVED lines=14> */
[----:B------:R-:W-:Y:S01]  /*1f4b0*/  SHF.L.U64.HI R100, R140, 0x2, R142 ;  /* 0x000000028c647819 */ /* 0x000fe2000001028e */
[----:B------:R-:W-:Y:S06]  /*1f4c0*/  BRA.DIV UR4, `(.L_x_3140) ;  /* 0x000000d6042c7947 */ /* 0x000fec000b800000 */
[----:B------:R-:W-:Y:S02]  /*1f4d0*/  SEL R21, R8, R33, P0 ;  /* 0x0000002108157207 */ /* 0x000fe40000000000 */
[----:B------:R-:W-:Y:S02]  /*1f4e0*/  SEL R8, R33, R8, P0 ;  /* 0x0000000821087207 */ /* 0x000fe40000000000 */
[----:B------:R-:W-:Y:S02]  /*1f4f0*/  SEL R25, R40, R41, P0 ;  /* 0x0000002928197207 */ /* 0x000fe40000000000 */
[----:B------:R-:W-:Y:S02]  /*1f500*/  SEL R20, R41, R40, P0 ;  /* 0x0000002829147207 */ /* 0x000fe40000000000 */
[----:B------:R-:W-:Y:S02]  /*1f510*/  SEL R33, R72, R35, P0 ;  /* 0x0000002348217207 */ /* 0x000fe40000000000 */
[----:B------:R-:W-:-:S02]  /*1f520*/  SEL R36, R35, R72, P0 ;  /* 0x0000004823247207 */ /* 0x000fc40000000000 */
[----:B------:R-:W-:Y:S02]  /*1f530*/  SEL R35, R42, R43, P0 ;  /* 0x0000002b2a237207 */ /* 0x000fe40000000000 */
        /* <DEDUP_REMOVED lines=20> */
[----:B------:R-:W-:Y:S02]  /*1f680*/  LOP3.LUT R7, R2, 0x2, RZ, 0x3c, !PT ;  /* 0x0000000202077812 */ /* 0x000fe400078e3cff */
        /* <DEDUP_REMOVED lines=64> */
[----:B------:R-:W-:Y:S01]  /*1fa90*/  SHFL.IDX PT, R49, R49, R2, 0x1c1f ;  /* 0x001c1f0231317589 */ /* 0x000fe200000e0000 */
[----:B------:R-:W-:Y:S02]  /*1faa0*/  SEL R14, R40, R33, P0 ;  /* 0x00000021280e7207 */ /* 0x000fe40000000000 */
[----:B--2---:R-:W-:Y:S01]  /*1fab0*/  SEL R24, R26, R25, P0 ;  /* 0x000000191a187207 */ /* 0x004fe20000000000 */
[----:B------:R-:W-:Y:S01]  /*1fac0*/  SHFL.IDX PT, R57, R57, R2, 0x1c1f ;  /* 0x001c1f0239397589 */ /* 0x000fe200000e0000 */
[----:B---3--:R-:W-:-:S02]  /*1fad0*/  SEL R4, R6, R9, P0 ;  /* 0x0000000906047207 */ /* 0x008fc40000000000 */
        /* <DEDUP_REMOVED lines=10> */
[----:B------:R2:W3:Y:S01]  /*1fb80*/  SHFL.IDX PT, R20, R56, R7, 0x1c1f ;  /* 0x001c1f0738147589 */ /* 0x0004e200000e0000 */
[----:B------:R-:W-:Y:S02]  /*1fb90*/  SEL R34, R29, R34, P0 ;  /* 0x000000221d227207 */ /* 0x000fe40000000000 */
[----:B------:R-:W-:Y:S01]  /*1fba0*/  SEL R38, R31, R38, P0 ;  /* 0x000000261f267207 */ /* 0x000fe20000000000 */
[----:B------:R4:W-:Y:S01]  /*1fbb0*/  SHFL.IDX PT, R74, R58, R7, 0x1c1f ;  /* 0x001c1f073a4a7589 */ /* 0x0009e200000e0000 */
[----:B------:R-:W-:-:S03]  /*1fbc0*/  SEL R42, R42, R35, P0 ;  /* 0x000000232a2a7207 */ /* 0x000fc60000000000 */
[----:B------:R1:W-:Y:S01]  /*1fbd0*/  SHFL.IDX PT, R51, R60, R7, 0x1c1f ;  /* 0x001c1f073c337589 */ /* 0x0003e200000e0000 */
[----:B--2---:R-:W-:-:S03]  /*1fbe0*/  SEL R56, R37, R44, P0 ;  /* 0x0000002c25387207 */ /* 0x004fc60000000000 */
[----:B------:R0:W2:Y:S01]  /*1fbf0*/  SHFL.IDX PT, R82, R64, R7, 0x1c1f ;  /* 0x001c1f0740527589 */ /* 0x0000a200000e0000 */
[----:B----4-:R-:W-:-:S03]  /*1fc00*/  SEL R58, R44, R37, P0 ;  /* 0x000000252c3a7207 */ /* 0x010fc60000000000 */
[----:B------:R4:W2:Y:S01]  /*1fc10*/  SHFL.IDX PT, R84, R66, R7, 0x1c1f ;  /* 0x001c1f0742547589 */ /* 0x0008a200000e0000 */
[----:B------:R-:W-:Y:S02]  /*1fc20*/  SEL R44, R39, R46, P0 ;  /* 0x0000002e272c7207 */ /* 0x000fe40000000000 */
[----:B-1----:R-:W-:Y:S01]  /*1fc30*/  SEL R60, R41, R48, P0 ;  /* 0x00000030293c7207 */ /* 0x002fe20000000000 */
[----:B------:R3:W1:Y:S01]  /*1fc40*/  SHFL.IDX PT, R86, R68, R7, 0x1c1f ;  /* 0x001c1f0744567589 */ /* 0x00066200000e0000 */
[----:B------:R-:W-:Y:S02]  /*1fc50*/  SEL R46, R46, R39, P0 ;  /* 0x000000272e2e7207 */ /* 0x000fe40000000000 */
[----:B0-----:R-:W-:Y:S01]  /*1fc60*/  SEL R64, R45, R54, P0 ;  /* 0x000000362d407207 */ /* 0x001fe20000000000 */
[----:B------:R0:W1:Y:S01]  /*1fc70*/  SHFL.IDX PT, R88, R70, R7, 0x1c1f ;  /* 0x001c1f0746587589 */ /* 0x00006200000e0000 */
[----:B----4-:R-:W-:-:S03]  /*1fc80*/  SEL R66, R54, R45, P0 ;  /* 0x0000002d36427207 */ /* 0x010fc60000000000 */
[----:B------:R-:W-:Y:S01]  /*1fc90*/  SHFL.IDX PT, R65, R65, R2, 0x1c1f ;  /* 0x001c1f0241417589 */ /* 0x000fe200000e0000 */
[----:B---3--:R-:W-:-:S03]  /*1fca0*/  SEL R68, R47, R20, P0 ;  /* 0x000000142f447207 */ /* 0x008fc60000000000 */
[----:B------:R-:W-:Y:S01]  /*1fcb0*/  SHFL.IDX PT, R69, R69, R2, 0x1c1f ;  /* 0x001c1f0245457589 */ /* 0x000fe200000e0000 */
[----:B0-----:R-:W-:-:S03]  /*1fcc0*/  SEL R70, R20, R47, P0 ;  /* 0x0000002f14467207 */ /* 0x001fc60000000000 */
[----:B------:R-:W-:Y:S01]  /*1fcd0*/  SHFL.IDX PT, R71, R71, R2, 0x1c1f ;  /* 0x001c1f0247477589 */ /* 0x000fe200000e0000 */
[----:B--2---:R-:W-:Y:S02]  /*1fce0*/  SEL R9, R57, R82, P0 ;  /* 0x0000005239097207 */ /* 0x004fe40000000000 */
[----:B------:R-:W-:Y:S01]  /*1fcf0*/  SEL R11, R82, R57, P0 ;  /* 0x00000039520b7207 */ /* 0x000fe20000000000 */
[----:B------:R-:W-:Y:S01]  /*1fd00*/  SHFL.IDX PT, R73, R73, R2, 0x1c1f ;  /* 0x001c1f0249497589 */ /* 0x000fe200000e0000 */
[----:B------:R-:W-:Y:S02]  /*1fd10*/  SEL R25, R59, R84, P0 ;  /* 0x000000543b197207 */ /* 0x000fe40000000000 */
[----:B------:R-:W-:Y:S01]  /*1fd20*/  SEL R27, R84, R59, P0 ;  /* 0x0000003b541b7207 */ /* 0x000fe20000000000 */
[----:B------:R-:W-:Y:S01]  /*1fd30*/  SHFL.IDX PT, R75, R75, R2, 0x1c1f ;  /* 0x001c1f024b4b7589 */ /* 0x000fe200000e0000 */
[----:B-1----:R-:W-:Y:S02]  /*1fd40*/  SEL R29, R61, R86, P0 ;  /* 0x000000563d1d7207 */ /* 0x002fe40000000000 */
[----:B------:R-:W-:Y:S01]  /*1fd50*/  SEL R31, R86, R61, P0 ;  /* 0x0000003d561f7207 */ /* 0x000fe20000000000 */
[----:B------:R-:W0:Y:S01]  /*1fd60*/  SHFL.IDX PT, R21, R8, R7, 0x1c1f ;  /* 0x001c1f0708157589 */ /* 0x000e2200000e0000 */
[----:B------:R-:W-:-:S02]  /*1fd70*/  SEL R33, R63, R88, P0 ;  /* 0x000000583f217207 */ /* 0x000fc40000000000 */
[----:B------:R-:W-:Y:S01]  /*1fd80*/  SEL R35, R88, R63, P0 ;  /* 0x0000003f58237207 */ /* 0x000fe20000000000 */
[----:B------:R1:W2:Y:S04]  /*1fd90*/  SHFL.IDX PT, R90, R72, R7, 0x1c1f ;  /* 0x001c1f07485a7589 */ /* 0x0002a800000e0000 */
[----:B------:R3:W4:Y:S04]  /*1fda0*/  SHFL.IDX PT, R92, R76, R7, 0x1c1f ;  /* 0x001c1f074c5c7589 */ /* 0x00072800000e0000 */
[----:B------:R-:W-:Y:S01]  /*1fdb0*/  SHFL.IDX PT, R104, R104, R7, 0x1c1f ;  /* 0x001c1f0768687589 */ /* 0x000fe200000e0000 */
[----:B-1----:R-:W-:-:S03]  /*1fdc0*/  SEL R72, R49, R74, P0 ;  /* 0x0000004a31487207 */ /* 0x002fc60000000000 */
[----:B------:R-:W1:Y:S01]  /*1fdd0*/  SHFL.IDX PT, R106, R106, R7, 0x1c1f ;  /* 0x001c1f076a6a7589 */ /* 0x000e6200000e0000 */
[----:B------:R-:W-:Y:S02]  /*1fde0*/  SEL R74, R74, R49, P0 ;  /* 0x000000314a4a7207 */ /* 0x000fe40000000000 */
[----:B---3--:R-:W-:Y:S01]  /*1fdf0*/  SEL R76, R78, R51, P0 ;  /* 0x000000334e4c7207 */ /* 0x008fe20000000000 */
[----:B------:R-:W3:Y:S01]  /*1fe00*/  SHFL.IDX PT, R108, R108, R7, 0x1c1f ;  /* 0x001c1f076c6c7589 */ /* 0x000ee200000e0000 */
[----:B------:R-:W-:-:S03]  /*1fe10*/  SEL R78, R51, R78, P0 ;  /* 0x0000004e334e7207 */ /* 0x000fc60000000000 */
[----:B------:R-:W3:Y:S01]  /*1fe20*/  SHFL.IDX PT, R110, R110, R7, 0x1c1f ;  /* 0x001c1f076e6e7589 */ /* 0x000ee200000e0000 */
[----:B0-----:R-:W-:Y:S02]  /*1fe30*/  SEL R8, R10, R21, P0 ;  /* 0x000000150a087207 */ /* 0x001fe40000000000 */
[----:B------:R-:W-:Y:S01]  /*1fe40*/  SEL R10, R21, R10, P0 ;  /* 0x0000000a150a7207 */ /* 0x000fe20000000000 */
[----:B------:R-:W-:Y:S01]  /*1fe50*/  SHFL.IDX PT, R55, R55, R2, 0x1c1f ;  /* 0x001c1f0237377589 */ /* 0x000fe200000e0000 */
[----:B--2---:R-:W-:Y:S02]  /*1fe60*/  SEL R37, R65, R90, P0 ;  /* 0x0000005a41257207 */ /* 0x004fe40000000000 */
[----:B------:R-:W-:Y:S01]  /*1fe70*/  SEL R39, R90, R65, P0 ;  /* 0x000000415a277207 */ /* 0x000fe20000000000 */
[----:B------:R-:W-:Y:S01]  /*1fe80*/  SHFL.IDX PT, R103, R103, R2, 0x1c1f ;  /* 0x001c1f0267677589 */ /* 0x000fe200000e0000 */
[----:B----4-:R-:W-:Y:S02]  /*1fe90*/  SEL R13, R67, R92, P0 ;  /* 0x0000005c430d7207 */ /* 0x010fe40000000000 */
[----:B------:R-:W-:Y:S01]  /*1fea0*/  SEL R15, R92, R67, P0 ;  /* 0x000000435c0f7207 */ /* 0x000fe20000000000 */
[----:B------:R-:W-:Y:S04]  /*1feb0*/  SHFL.IDX PT, R105, R105, R2, 0x1c1f ;  /* 0x001c1f0269697589 */ /* 0x000fe800000e0000 */
[----:B------:R-:W-:Y:S01]  /*1fec0*/  SHFL.IDX PT, R107, R107, R2, 0x1c1f ;  /* 0x001c1f026b6b7589 */ /* 0x000fe200000e0000 */
[----:B-1----:R-:W-:-:S02]  /*1fed0*/  SEL R57, R71, R106, P0 ;  /* 0x0000006a47397207 */ /* 0x002fc40000000000 */
[----:B------:R-:W-:Y:S01]  /*1fee0*/  SEL R59, R106, R71, P0 ;  /* 0x000000476a3b7207 */ /* 0x000fe20000000000 */
[----:B------:R-:W-:Y:S01]  /*1fef0*/  SHFL.IDX PT, R109, R109, R2, 0x1c1f ;  /* 0x001c1f026d6d7589 */ /* 0x000fe200000e0000 */
[----:B---3--:R-:W-:Y:S02]  /*1ff00*/  SEL R45, R73, R108, P0 ;  /* 0x0000006c492d7207 */ /* 0x008fe40000000000 */
[----:B------:R-:W-:Y:S01]  /*1ff10*/  SEL R47, R108, R73, P0 ;  /* 0x000000496c2f7207 */ /* 0x000fe20000000000 */
[----:B------:R0:W-:Y:S01]  /*1ff20*/  SHFL.IDX PT, R80, R62, R7, 0x1c1f ;  /* 0x001c1f073e507589 */ /* 0x0001e200000e0000 */
[----:B------:R-:W-:Y:S02]  /*1ff30*/  SEL R61, R75, R110, P0 ;  /* 0x0000006e4b3d7207 */ /* 0x000fe40000000000 */
[----:B------:R-:W-:Y:S01]  /*1ff40*/  SEL R63, R110, R75, P0 ;  /* 0x0000004b6e3f7207 */ /* 0x000fe20000000000 */
[----:B------:R-:W1:Y:S04]  /*1ff50*/  SHFL.IDX PT, R112, R112, R7, 0x1c1f ;  /* 0x001c1f0770707589 */ /* 0x000e6800000e0000 */
[----:B------:R-:W2:Y:S01]  /*1ff60*/  SHFL.IDX PT, R114, R114, R7, 0x1c1f ;  /* 0x001c1f0772727589 */ /* 0x000ea200000e0000 */
[----:B0-----:R-:W-:-:S03]  /*1ff70*/  SEL R62, R48, R41, P0 ;  /* 0x00000029303e7207 */ /* 0x001fc60000000000 */
[----:B------:R-:W0:Y:S01]  /*1ff80*/  SHFL.IDX PT, R116, R116, R7, 0x1c1f ;  /* 0x001c1f0774747589 */ /* 0x000e2200000e0000 */
[----:B------:R-:W-:Y:S02]  /*1ff90*/  SEL R48, R43, R50, P0 ;  /* 0x000000322b307207 */ /* 0x000fe40000000000 */
[----:B------:R-:W-:Y:S01]  /*1ffa0*/  SEL R50, R50, R43, P0 ;  /* 0x0000002b32327207 */ /* 0x000fe20000000000 */
[----:B------:R-:W3:Y:S01]  /*1ffb0*/  SHFL.IDX PT, R118, R118, R7, 0x1c1f ;  /* 0x001c1f0776767589 */ /* 0x000ee200000e0000 */
[----:B------:R-:W-:Y:S02]  /*1ffc0*/  SEL R41, R69, R104, P0 ;  /* 0x0000006845297207 */ /* 0x000fe40000000000 */
[----:B------:R-:W-:Y:S01]  /*1ffd0*/  SEL R43, R104, R69, P0 ;  /* 0x00000045682b7207 */ /* 0x000fe20000000000 */
[----:B------:R4:W3:Y:S04]  /*1ffe0*/  SHFL.IDX PT, R0, R5, R2, 0x1c1f ;  /* 0x001c1f0205007589 */ /* 0x0008e800000e0000 */
[----:B------:R2:W3:Y:S01]  /*1fff0*/  SHFL.IDX PT, R3, R3, R7, 0x1c1f ;  /* 0x001c1f0703037589 */ /* 0x0004e200000e0000 */
[----:B-1----:R-:W-:-:S02]  /*20000*/  SEL R49, R103, R112, P0 ;  /* 0x0000007067317207 */ /* 0x002fc40000000000 */
[----:B----4-:R-:W-:Y:S01]  /*20010*/  SEL R5, R55, R80, P0 ;  /* 0x0000005037057207 */ /* 0x010fe20000000000 */
[----:B------:R-:W-:Y:S01]  /*20020*/  IMAD.MOV.U32 R2, RZ, RZ, RZ ;  /* 0x000000ffff027224 */ /* 0x000fe200078e00ff */
[----:B------:R-:W-:Y:S02]  /*20030*/  SEL R51, R112, R103, P0 ;  /* 0x0000006770337207 */ /* 0x000fe40000000000 */
[----:B--2---:R-:W-:Y:S02]  /*20040*/  SEL R7, R80, R55, P0 ;  /* 0x0000003750077207 */ /* 0x004fe40000000000 */
[----:B------:R-:W-:Y:S02]  /*20050*/  SEL R65, R105, R114, P0 ;  /* 0x0000007269417207 */ /* 0x000fe40000000000 */
[----:B------:R-:W-:Y:S02]  /*20060*/  SEL R67, R114, R105, P0 ;  /* 0x0000006972437207 */ /* 0x000fe40000000000 */
[----:B0-----:R-:W-:-:S02]  /*20070*/  SEL R69, R107, R116, P0 ;  /* 0x000000746b457207 */ /* 0x001fc40000000000 */
[----:B------:R-:W-:Y:S02]  /*20080*/  SEL R71, R116, R107, P0 ;  /* 0x0000006b74477207 */ /* 0x000fe40000000000 */
[----:B---3--:R-:W-:Y:S02]  /*20090*/  SEL R73, R109, R118, P0 ;  /* 0x000000766d497207 */ /* 0x008fe40000000000 */
[----:B------:R-:W-:-:S07]  /*200a0*/  SEL R75, R118, R109, P0 ;  /* 0x0000006d764b7207 */ /* 0x000fce0000000000 */
.L_x_3466:
[----:B------:R-:W-:Y:S05]  /*200b0*/  WARPSYNC.ALL ;  /* 0x0000000000007948 */ /* 0x000fea0003800000 */
[----:B------:R-:W-:Y:S06]  /*200c0*/  BAR.SYNC.DEFER_BLOCKING 0x1, 0x100 ;  /* 0x0044000000007b1d */ /* 0x000fec0000010000 */
[----:B------:R-:W-:-:S02]  /*200d0*/  ULDC.64 UR4, c[0x0][0xc00] ;  /* 0x0003000000047ab9 */ /* 0x000fc40000000a00 */
[----:B------:R-:W0:Y:S01]  /*200e0*/  LDC R20, c[0x0][0xbe8] ;  /* 0x0002fa00ff147b82 */ /* 0x000e220000000800 */
[----:B------:R-:W-:Y:S01]  /*200f0*/  ISETP.NE.U32.AND P1, PT, RZ, UR4, PT ;  /* 0x00000004ff007c0c */ /* 0x000fe2000bf25070 */
[----:B------:R-:W2:Y:S01]  /*20100*/  LDL R82, [R1+0x2c] ;  /* 0x00002c0001527983 */ /* 0x000ea20000100800 */
[----:B------:R-:W-:Y:S02]  /*20110*/  IADD3 R54, P2, R89, UR4, RZ ;  /* 0x0000000459367c10 */ /* 0x000fe4000ff5e0ff */
[----:B------:R-:W-:Y:S02]  /*20120*/  ISETP.NE.AND.EX P1, PT, RZ, UR5, PT, P1 ;  /* 0x00000005ff007c0c */ /* 0x000fe4000bf25310 */
[----:B------:R-:W-:Y:S01]  /*20130*/  IADD3.X R55, R100, UR5, RZ, P2, !PT ;  /* 0x0000000564377c10 */ /* 0x000fe200097fe4ff */
[----:B------:R-:W-:Y:S01]  /*20140*/  ULDC.64 UR4, c[0x0][0xc08] ;  /* 0x0003020000047ab9 */ /* 0x000fe20000000a00 */
[----:B------:R-:W-:Y:S04]  /*20150*/  STSM.16.M88.4 [R102], R4 ;  /* 0x0000000466007844 */ /* 0x000fe80000000200 */
[----:B------:R1:W-:Y:S04]  /*20160*/  STSM.16.M88.4 [R77], R8 ;  /* 0x000000084d007844 */ /* 0x0003e80000000200 */
[----:B------:R3:W-:Y:S04]  /*20170*/  STSM.16.M88.4 [R79], R24 ;  /* 0x000000184f007844 */ /* 0x0007e80000000200 */
[----:B------:R-:W-:Y:S04]  /*20180*/  STSM.16.M88.4 [R91], R28 ;  /* 0x0000001c5b007844 */ /* 0x000fe80000000200 */
[----:B------:R-:W-:Y:S04]  /*20190*/  STSM.16.M88.4 [R93], R32 ;  /* 0x000000205d007844 */ /* 0x000fe80000000200 */
[----:B------:R-:W-:Y:S01]  /*201a0*/  STSM.16.M88.4 [R94], R36 ;  /* 0x000000245e007844 */ /* 0x000fe20000000200 */
[----:B-1----:R-:W-:-:S03]  /*201b0*/  SEL R77, R0, R3, P0 ;  /* 0x00000003004d7207 */ /* 0x002fc60000000000 */
[----:B------:R-:W-:Y:S01]  /*201c0*/  STSM.16.M88.4 [R95], R12 ;  /* 0x0000000c5f007844 */ /* 0x000fe20000000200 */
[----:B---3--:R-:W-:-:S03]  /*201d0*/  SEL R79, R3, R0, P0 ;  /* 0x00000000034f7207 */ /* 0x008fc60000000000 */
[----:B------:R-:W-:Y:S04]  /*201e0*/  STSM.16.M88.4 [R96], R40 ;  /* 0x0000002860007844 */ /* 0x000fe80000000200 */
[----:B------:R-:W-:Y:S04]  /*201f0*/  STSM.16.M88.4 [R97], R56 ;  /* 0x0000003861007844 */ /* 0x000fe80000000200 */
[----:B------:R-:W-:Y:S04]  /*20200*/  STSM.16.M88.4 [R98], R44 ;  /* 0x0000002c62007844 */ /* 0x000fe80000000200 */
[----:B------:R-:W-:Y:S01]  /*20210*/  STSM.16.M88.4 [R99], R60 ;  /* 0x0000003c63007844 */ /* 0x000fe20000000200 */
[----:B------:R-:W-:-:S03]  /*20220*/  ISETP.NE.U32.AND P0, PT, RZ, UR4, PT ;  /* 0x00000004ff007c0c */ /* 0x000fc6000bf05070 */
[----:B------:R-:W-:Y:S04]  /*20230*/  STSM.16.M88.4 [R101], R48 ;  /* 0x0000003065007844 */ /* 0x000fe80000000200 */
[----:B------:R-:W-:Y:S04]  /*20240*/  STSM.16.M88.4 [R81], R64 ;  /* 0x0000004051007844 */ /* 0x000fe80000000200 */
[----:B------:R-:W-:Y:S04]  /*20250*/  STSM.16.M88.4 [R83], R68 ;  /* 0x0000004453007844 */ /* 0x000fe80000000200 */
[----:B------:R-:W-:Y:S01]  /*20260*/  STSM.16.M88.4 [R85], R72 ;  /* 0x0000004855007844 */ /* 0x000fe20000000200 */
[----:B------:R-:W-:-:S03]  /*20270*/  ISETP.NE.AND.EX P0, PT, RZ, UR5, PT, P0 ;  /* 0x00000005ff007c0c */ /* 0x000fc6000bf05300 */
[----:B------:R1:W-:Y:S01]  /*20280*/  STSM.16.M88.4 [R87], R76 ;  /* 0x0000004c57007844 */ /* 0x0003e20000000200 */
[----:B------:R-:W-:Y:S09]  /*20290*/  BAR.SYNC.DEFER_BLOCKING 0x1, 0x100 ;  /* 0x0044000000007b1d */ /* 0x000ff20000010000 */
[----:B------:R-:W-:Y:S01]  /*202a0*/  @P0 IADD3 R4, P3, R89, UR4, RZ ;  /* 0x0000000459040c10 */ /* 0x000fe2000ff7e0ff */
[----:B------:R-:W-:-:S03]  /*202b0*/  ULDC UR4, c[0x0][0xa88] ;  /* 0x0002a20000047ab9 */ /* 0x000fc60000000800 */
[----:B------:R-:W-:Y:S01]  /*202c0*/  @P0 IADD3.X R5, R100, UR5, RZ, P3, !PT ;  /* 0x0000000564050c10 */ /* 0x000fe20009ffe4ff */
[----:B-1----:R-:W-:Y:S01]  /*202d0*/  IMAD.U32 R79, RZ, RZ, UR4 ;  /* 0x00000004ff4f7e24 */ /* 0x002fe2000f8e00ff */
[----:B------:R1:W5:Y:S01]  /*202e0*/  @P1 LDG.E R2, desc[UR36][R54.64] ;  /* 0x0000002436021981 */ /* 0x000362000c1e1900 */
[----:B0-----:R-:W-:-:S04]  /*202f0*/  ISETP.NE.AND P2, PT, R20, 0x1, PT ;  /* 0x000000011400780c */ /* 0x001fc80003f45270 */
[----:B------:R1:W5:Y:S09]  /*20300*/  @P0 LDG.E R79, desc[UR36][R4.64] ;  /* 0x00000024044f0981 */ /* 0x000372000c1e1900 */
[----:B------:R-:W0:Y:S08]  /*20310*/  @P2 LDC R6, c[0x0][0xbec] ;  /* 0x0002fb00ff062b82 */ /* 0x000e300000000800 */
[----:B------:R-:W3:Y:S01]  /*20320*/  @P2 LDC R9, c[0x0][0xbf0] ;  /* 0x0002fc00ff092b82 */ /* 0x000ee20000000800 */
[----:B--2---:R-:W-:Y:S01]  /*20330*/  SHF.R.S32.HI R21, RZ, 0x1f, R82 ;  /* 0x0000001fff157819 */ /* 0x004fe20000011452 */
[----:B01-3--:R-:W-:Y:S06]  /*20340*/  @P0 BRA `(.L_x_3141) ;  /* 0x0000000000100947 */ /* 0x00bfec0003800000 */
[----:B------:R-:W-:Y:S05]  /*20350*/  @!P1 BRA `(.L_x_3141) ;  /* 0x00000000000c9947 */ /* 0x000fea0003800000 */
[----:B------:R-:W2:Y:S04]  /*20360*/  LDG.E R0, desc[UR36][R54.64] ;  /* 0x0000002436007981 */ /* 0x000ea8000c1e1900 */
[----:B-----5:R-:W2:Y:S02]  /*20370*/  LDG.E R79, desc[UR36][R54.64+0x4] ;  /* 0x00000424364f7981 */ /* 0x020ea4000c1e1900 */
[----:B--2---:R-:W-:-:S07]  /*20380*/  IMAD.IADD R79, R79, 0x1, -R0 ;  /* 0x000000014f4f7824 */ /* 0x004fce00078e0a00 */
.L_x_3141:
[----:B------:R-:W2:Y:S01]  /*20390*/  LDL R10, [R1+0x24] ;  /* 0x00002400010a7983 */ /* 0x000ea20000100800 */
[----:B------:R-:W-:Y:S01]  /*203a0*/  ULDC.64 UR4, c[0x0][0xb90] ;  /* 0x0002e40000047ab9 */ /* 0x000fe20000000a00 */
[----:B-----5:R-:W-:Y:S01]  /*203b0*/  SHF.R.S32.HI R3, RZ, 0x1f, R2 ;  /* 0x0000001fff037819 */ /* 0x020fe20000011402 */
[----:B------:R-:W-:Y:S01]  /*203c0*/  IMAD R0, R21, UR4, RZ ;  /* 0x0000000415007c24 */ /* 0x000fe2000f8e02ff */
[----:B------:R-:W0:Y:S01]  /*203d0*/  S2R R4, SR_TID.X ;  /* 0x0000000000047919 */ /* 0x000e220000002100 */
[----:B------:R-:W-:Y:S01]  /*203e0*/  SEL R76, R142, RZ, !P1 ;  /* 0x000000ff8e4c7207 */ /* 0x000fe20004800000 */
[----:B------:R-:W1:Y:S01]  /*203f0*/  @P2 LDC R83, c[0x0][0xbec] ;  /* 0x0002fb00ff532b82 */ /* 0x000e620000000800 */
[----:B------:R-:W-:Y:S01]  /*20400*/  IMAD R7, R82, UR5, R0 ;  /* 0x0000000552077c24 */ /* 0x000fe2000f8e0200 */
[----:B------:R-:W-:Y:S01]  /*20410*/  SEL R77, R140, RZ, !P1 ;  /* 0x000000ff8c4d7207 */ /* 0x000fe20004800000 */
[----:B------:R-:W-:-:S05]  /*20420*/  IMAD R79, R79, R20, RZ ;  /* 0x000000144f4f7224 */ /* 0x000fca00078e02ff */
[----:B------:R-:W3:Y:S01]  /*20430*/  @P2 LDC R85, c[0x0][0xbf0] ;  /* 0x0002fc00ff552b82 */ /* 0x000ee20000000800 */
[----:B0-----:R-:W-:Y:S01]  /*20440*/  IADD3 R12, R4, -0x80, RZ ;  /* 0xffffff80040c7810 */ /* 0x001fe20007ffe0ff */
[----:B------:R-:W-:Y:S01]  /*20450*/  IMAD.WIDE.U32 R4, R82, UR4, R2 ;  /* 0x0000000452047c25 */ /* 0x000fe2000f8e0002 */
[----:B------:R-:W-:Y:S02]  /*20460*/  ULDC.64 UR4, c[0x0][0xb98] ;  /* 0x0002e60000047ab9 */ /* 0x000fe40000000a00 */
[----:B------:R-:W-:Y:S01]  /*20470*/  SHF.R.S32.HI R8, RZ, 0x1f, R12 ;  /* 0x0000001fff087819 */ /* 0x000fe2000001140c */
[----:B------:R-:W-:Y:S02]  /*20480*/  IMAD.IADD R5, R5, 0x1, R7 ;  /* 0x0000000105057824 */ /* 0x000fe400078e0207 */
[----:B------:R-:W-:-:S04]  /*20490*/  IMAD.WIDE.U32 R4, R77, UR4, R4 ;  /* 0x000000044d047c25 */ /* 0x000fc8000f8e0004 */
[----:B------:R-:W-:Y:S01]  /*204a0*/  IMAD.IADD R84, R221, 0x1, R225 ;  /* 0x00000001dd547824 */ /* 0x000fe200078e02e1 */
[----:B------:R-:W-:Y:S01]  /*204b0*/  BSSY B1, `(.L_x_3142) ;  /* 0x00000e4000017945 */ /* 0x000fe20003800000 */
[----:B------:R-:W-:Y:S01]  /*204c0*/  SHF.R.S32.HI R86, RZ, 0x1f, R19 ;  /* 0x0000001fff567819 */ /* 0x000fe20000011413 */
[----:B--2---:R-:W-:Y:S01]  /*204d0*/  IMAD.IADD R11, R10, 0x1, R225 ;  /* 0x000000010a0b7824 */ /* 0x004fe200078e02e1 */
[CC--:B------:R-:W-:Y:S02]  /*204e0*/  LEA.HI R10, R8.reuse, R12.reuse, RZ, 0x3 ;  /* 0x0000000c080a7211 */ /* 0x0c0fe400078f18ff */
[----:B------:R-:W-:Y:S01]  /*204f0*/  LEA.HI R8, R8, R12, RZ, 0x7 ;  /* 0x0000000c08087211 */ /* 0x000fe200078f38ff */
[----:B------:R-:W-:Y:S01]  /*20500*/  @P2 IMAD.HI.U32 R0, R11, R6, RZ ;  /* 0x000000060b002227 */ /* 0x000fe200078e00ff */
[----:B------:R-:W-:-:S03]  /*20510*/  LOP3.LUT R10, R10, 0xfffffff8, RZ, 0xc0, !PT ;  /* 0xfffffff80a0a7812 */ /* 0x000fc600078ec0ff */
[----:B------:R-:W-:Y:S01]  /*20520*/  IMAD.MOV.U32 R7, RZ, RZ, R11 ;  /* 0x000000ffff077224 */ /* 0x000fe200078e000b */
[----:B------:R-:W-:Y:S01]  /*20530*/  @P2 SHF.R.U32.HI R7, RZ, R9, R0 ;  /* 0x00000009ff072219 */ /* 0x000fe20000011600 */
[----:B------:R-:W-:Y:S01]  /*20540*/  IMAD R6, R76, UR4, RZ ;  /* 0x000000044c067c24 */ /* 0x000fe2000f8e02ff */
[----:B------:R-:W-:Y:S01]  /*20550*/  LOP3.LUT R0, R8, 0xffffff80, RZ, 0xc0, !PT ;  /* 0xffffff8008007812 */ /* 0x000fe200078ec0ff */
[C---:B------:R-:W-:Y:S01]  /*20560*/  IMAD.IADD R78, R12.reuse, 0x1, -R10 ;  /* 0x000000010c4e7824 */ /* 0x040fe200078e0a0a */
[--C-:B------:R-:W-:Y:S01]  /*20570*/  SHF.R.S32.HI R13, RZ, 0x1f, R7.reuse ;  /* 0x0000001fff0d7819 */ /* 0x100fe20000011407 */
[----:B------:R-:W-:Y:S01]  /*20580*/  IMAD.MOV R9, RZ, RZ, -R7 ;  /* 0x000000ffff097224 */ /* 0x000fe200078e0a07 */
[----:B------:R-:W-:Y:S01]  /*20590*/  IADD3 R10, R12, -R0, RZ ;  /* 0x800000000c0a7210 */ /* 0x000fe20007ffe0ff */
[----:B------:R-:W-:Y:S01]  /*205a0*/  IMAD R6, R77, UR5, R6 ;  /* 0x000000054d067c24 */ /* 0x000fe2000f8e0206 */
[----:B------:R-:W-:Y:S01]  /*205b0*/  IADD3 R4, P1, R7, R4, RZ ;  /* 0x0000000407047210 */ /* 0x000fe20007f3e0ff */
[----:B------:R-:W-:Y:S01]  /*205c0*/  IMAD R9, R20, R9, R11 ;  /* 0x0000000914097224 */ /* 0x000fe200078e020b */
[----:B------:R-:W-:Y:S01]  /*205d0*/  ULDC.64 UR4, c[0x0][0xb88] ;  /* 0x0002e20000047ab9 */ /* 0x000fe20000000a00 */
[----:B------:R-:W-:Y:S01]  /*205e0*/  IMAD.SHL.U32 R0, R78, 0x8, RZ ;  /* 0x000000084e007824 */ /* 0x000fe200078e00ff */
[----:B------:R-:W-:-:S02]  /*205f0*/  IADD3.X R5, R13, R5, R6, P1, !PT ;  /* 0x000000050d057210 */ /* 0x000fc40000ffe406 */
[----:B------:R-:W-:Y:S01]  /*20600*/  SHF.R.S32.HI R6, RZ, 0x1f, R9 ;  /* 0x0000001fff067819 */ /* 0x000fe20000011409 */
[----:B------:R-:W-:Y:S01]  /*20610*/  IMAD R11, R221, 0x40, R0 ;  /* 0x00000040dd0b7824 */ /* 0x000fe200078e0200 */
[----:B------:R-:W-:Y:S01]  /*20620*/  SHF.R.S32.HI R15, RZ, 0x1f, R10 ;  /* 0x0000001fff0f7819 */ /* 0x000fe2000001140a */
[----:B------:R-:W-:Y:S01]  /*20630*/  IMAD.WIDE.U32 R4, R9, UR4, R4 ;  /* 0x0000000409047c25 */ /* 0x000fe2000f8e0004 */
[----:B------:R-:W-:Y:S02]  /*20640*/  LOP3.LUT P0, RZ, R10, 0x3, RZ, 0xc0, !PT ;  /* 0x000000030aff7812 */ /* 0x000fe4000780c0ff */
[----:B------:R-:W-:Y:S01]  /*20650*/  LEA.HI R12, R15, R10, RZ, 0x2 ;  /* 0x0000000a0f0c7211 */ /* 0x000fe200078f10ff */
[----:B------:R-:W-:Y:S01]  /*20660*/  IMAD.WIDE R52, R11, 0x2, R52 ;  /* 0x000000020b347825 */ /* 0x000fe200078e0234 */
[----:B------:R-:W-:Y:S02]  /*20670*/  SHF.R.S32.HI R11, RZ, 0x7, R8 ;  /* 0x00000007ff0b7819 */ /* 0x000fe40000011408 */
[----:B------:R-:W-:Y:S01]  /*20680*/  SHF.R.S32.HI R14, RZ, 0x2, R12 ;  /* 0x00000002ff0e7819 */ /* 0x000fe2000001140c */
[----:B------:R-:W-:Y:S01]  /*20690*/  IMAD R6, R6, UR4, RZ ;  /* 0x0000000406067c24 */ /* 0x000fe2000f8e02ff */
[----:B------:R-:W-:-:S02]  /*206a0*/  LEA.HI R8, R8, R11, RZ, 0x1 ;  /* 0x0000000b08087211 */ /* 0x000fc400078f08ff */
[----:B------:R-:W-:Y:S01]  /*206b0*/  IADD3 R73, P5, R52, 0x1000, RZ ;  /* 0x0000100034497810 */ /* 0x000fe20007fbe0ff */
[----:B------:R-:W-:Y:S01]  /*206c0*/  IMAD R7, R9, UR5, R6 ;  /* 0x0000000509077c24 */ /* 0x000fe2000f8e0206 */
[----:B------:R-:W-:Y:S01]  /*206d0*/  LOP3.LUT R8, R8, 0x3fffffe, RZ, 0xc0, !PT ;  /* 0x03fffffe08087812 */ /* 0x000fe200078ec0ff */
[----:B------:R-:W-:Y:S01]  /*206e0*/  ULDC.64 UR4, c[0x0][0xb50] ;  /* 0x0002d40000047ab9 */ /* 0x000fe20000000a00 */
[----:B------:R-:W-:Y:S01]  /*206f0*/  IADD3 R69, P4, R52, 0x2000, RZ ;  /* 0x0000200034457810 */ /* 0x000fe20007f9e0ff */
[----:B------:R-:W-:Y:S01]  /*20700*/  IMAD.IADD R5, R5, 0x1, R7 ;  /* 0x0000000105057824 */ /* 0x000fe200078e0207 */
[----:B------:R-:W-:Y:S01]  /*20710*/  LEA R6, P1, R4, UR4, 0x2 ;  /* 0x0000000404067c11 */ /* 0x000fe2000f8210ff */
[----:B------:R-:W-:Y:S01]  /*20720*/  IMAD.IADD R11, R11, 0x1, -R8 ;  /* 0x000000010b0b7824 */ /* 0x000fe200078e0a08 */
[----:B------:R-:W-:Y:S02]  /*20730*/  IADD3 R61, P3, R52, 0x4000, RZ ;  /* 0x00004000343d7810 */ /* 0x000fe40007f7e0ff */
[----:B------:R-:W-:Y:S01]  /*20740*/  LEA.HI.X R8, R4, UR5, R5, 0x2, P1 ;  /* 0x0000000504087c11 */ /* 0x000fe200088f1405 */
[----:B------:R-:W-:Y:S01]  /*20750*/  ULDC.64 UR4, c[0x0][0xaa0] ;  /* 0x0002a80000047ab9 */ /* 0x000fe20000000a00 */
[----:B------:R-:W-:-:S02]  /*20760*/  IADD3 R65, P1, R52, 0x3000, RZ ;  /* 0x0000300034417810 */ /* 0x000fc40007f3e0ff */
[----:B------:R-:W-:Y:S02]  /*20770*/  LOP3.LUT R72, R73, 0x380, RZ, 0xc0, !PT ;  /* 0x0000038049487812 */ /* 0x000fe400078ec0ff */
[----:B------:R-:W-:Y:S02]  /*20780*/  LOP3.LUT R64, R65, 0x380, RZ, 0xc0, !PT ;  /* 0x0000038041407812 */ /* 0x000fe400078ec0ff */
[----:B------:R-:W-:Y:S02]  /*20790*/  LOP3.LUT R68, R69, 0x380, RZ, 0xc0, !PT ;  /* 0x0000038045447812 */ /* 0x000fe400078ec0ff */
[----:B------:R-:W-:Y:S02]  /*207a0*/  LOP3.LUT R60, R61, 0x380, RZ, 0xc0, !PT ;  /* 0x000003803d3c7812 */ /* 0x000fe400078ec0ff */
[----:B------:R-:W-:Y:S02]  /*207b0*/  SHF.R.U64 R64, R64, 0x3, RZ ;  /* 0x0000000340407819 */ /* 0x000fe400000012ff */
[----:B------:R-:W-:-:S02]  /*207c0*/  SHF.R.U64 R72, R72, 0x3, RZ ;  /* 0x0000000348487819 */ /* 0x000fc400000012ff */
[----:B------:R-:W-:Y:S02]  /*207d0*/  SHF.R.U64 R68, R68, 0x3, RZ ;  /* 0x0000000344447819 */ /* 0x000fe400000012ff */
[----:B------:R-:W-:Y:S02]  /*207e0*/  SHF.R.S32.HI R25, RZ, 0x1f, R12 ;  /* 0x0000001fff197819 */ /* 0x000fe4000001140c */
[----:B------:R-:W-:Y:S02]  /*207f0*/  SHF.R.U64 R60, R60, 0x3, RZ ;  /* 0x000000033c3c7819 */ /* 0x000fe400000012ff */
[----:B------:R-:W-:Y:S01]  /*20800*/  LOP3.LUT R64, R64, R65, RZ, 0x3c, !PT ;  /* 0x0000004140407212 */ /* 0x000fe200078e3cff */
[--C-:B------:R-:W-:Y:S01]  /*20810*/  IMAD.X R65, RZ, RZ, R53.reuse, P1 ;  /* 0x000000ffff417224 */ /* 0x100fe200008e0635 */
[----:B------:R-:W-:Y:S01]  /*20820*/  LOP3.LUT R72, R72, R73, RZ, 0x3c, !PT ;  /* 0x0000004948487212 */ /* 0x000fe200078e3cff */
[--C-:B------:R-:W-:Y:S01]  /*20830*/  IMAD.X R73, RZ, RZ, R53.reuse, P5 ;  /* 0x000000ffff497224 */ /* 0x100fe200028e0635 */
[----:B------:R-:W-:Y:S01]  /*20840*/  LOP3.LUT R68, R68, R69, RZ, 0x3c, !PT ;  /* 0x0000004544447212 */ /* 0x000fe200078e3cff */
[----:B------:R-:W-:Y:S01]  /*20850*/  IMAD.X R69, RZ, RZ, R53, P4 ;  /* 0x000000ffff457224 */ /* 0x000fe200020e0635 */
[----:B------:R-:W-:-:S02]  /*20860*/  LEA.HI R25, R25, R14, RZ, 0x3 ;  /* 0x0000000e19197211 */ /* 0x000fc400078f18ff */
[----:B------:R-:W-:Y:S01]  /*20870*/  LOP3.LUT R60, R60, R61, RZ, 0x3c, !PT ;  /* 0x0000003d3c3c7212 */ /* 0x000fe200078e3cff */
[----:B------:R-:W-:Y:S01]  /*20880*/  IMAD.X R61, RZ, RZ, R53, P3 ;  /* 0x000000ffff3d7224 */ /* 0x000fe200018e0635 */
[C---:B------:R-:W-:Y:S02]  /*20890*/  IADD3 R49, P1, R52.reuse, 0x7000, RZ ;  /* 0x0000700034317810 */ /* 0x040fe40007f3e0ff */
[C---:B------:R-:W-:Y:S02]  /*208a0*/  IADD3 R57, P5, R52.reuse, 0x5000, RZ ;  /* 0x0000500034397810 */ /* 0x040fe40007fbe0ff */
[C---:B------:R-:W-:Y:S02]  /*208b0*/  IADD3 R55, P4, R52.reuse, 0x6000, RZ ;  /* 0x0000600034377810 */ /* 0x040fe40007f9e0ff */
[----:B------:R-:W-:Y:S02]  /*208c0*/  IADD3 R45, P3, R52, 0x8000, RZ ;  /* 0x00008000342d7810 */ /* 0x000fe40007f7e0ff */
[----:B------:R-:W-:-:S02]  /*208d0*/  LOP3.LUT R25, R25, 0xfffffff8, RZ, 0xc0, !PT ;  /* 0xfffffff819197812 */ /* 0x000fc400078ec0ff */
[----:B------:R-:W-:Y:S02]  /*208e0*/  LOP3.LUT R48, R49, 0x380, RZ, 0xc0, !PT ;  /* 0x0000038031307812 */ /* 0x000fe400078ec0ff */
[----:B------:R-:W-:Y:S01]  /*208f0*/  LOP3.LUT R56, R57, 0x380, RZ, 0xc0, !PT ;  /* 0x0000038039387812 */ /* 0x000fe200078ec0ff */
[----:B------:R-:W-:Y:S01]  /*20900*/  IMAD.IADD R25, R14, 0x1, -R25 ;  /* 0x000000010e197824 */ /* 0x000fe200078e0a19 */
[----:B------:R-:W-:Y:S02]  /*20910*/  LOP3.LUT R54, R55, 0x380, RZ, 0xc0, !PT ;  /* 0x0000038037367812 */ /* 0x000fe400078ec0ff */
[----:B------:R-:W-:Y:S01]  /*20920*/  LEA.HI R10, R15, R10, RZ, 0x5 ;  /* 0x0000000a0f0a7211 */ /* 0x000fe200078f28ff */
[----:B------:R-:W-:Y:S01]  /*20930*/  IMAD R3, R3, UR4, RZ ;  /* 0x0000000403037c24 */ /* 0x000fe2000f8e02ff */
[----:B------:R-:W-:Y:S01]  /*20940*/  LOP3.LUT R44, R45, 0x380, RZ, 0xc0, !PT ;  /* 0x000003802d2c7812 */ /* 0x000fe200078ec0ff */
[----:B------:R-:W-:Y:S01]  /*20950*/  IMAD R80, R78, 0x20, R221 ;  /* 0x000000204e507824 */ /* 0x000fe200078e02dd */
[----:B------:R-:W-:Y:S01]  /*20960*/  SHF.R.U64 R48, R48, 0x3, RZ ;  /* 0x0000000330307819 */ /* 0x000fe200000012ff */
[----:B------:R-:W-:Y:S01]  /*20970*/  SHFL.IDX PT, R14, R6, 0x1, 0x1c1f ;  /* 0x003c1f00060e7f89 */ /* 0x000fe200000e0000 */
[----:B------:R-:W-:-:S02]  /*20980*/  SHF.R.U64 R56, R56, 0x3, RZ ;  /* 0x0000000338387819 */ /* 0x000fc400000012ff */
[----:B------:R-:W-:Y:S01]  /*20990*/  SHF.R.U64 R54, R54, 0x3, RZ ;  /* 0x0000000336367819 */ /* 0x000fe200000012ff */
[----:B------:R-:W-:Y:S01]  /*209a0*/  SHFL.IDX PT, R15, R8, 0x1, 0x1c1f ;  /* 0x003c1f00080f7f89 */ /* 0x000fe200000e0000 */
[----:B------:R-:W-:Y:S02]  /*209b0*/  SHF.R.S32.HI R10, RZ, 0x5, R10 ;  /* 0x00000005ff0a7819 */ /* 0x000fe4000001140a */
[----:B------:R-:W-:Y:S01]  /*209c0*/  SHF.R.U64 R44, R44, 0x3, RZ ;  /* 0x000000032c2c7819 */ /* 0x000fe200000012ff */
[----:B------:R-:W-:Y:S01]  /*209d0*/  IMAD R81, R2, UR5, R3 ;  /* 0x0000000502517c24 */ /* 0x000fe2000f8e0203 */
[----:B------:R-:W-:Y:S01]  /*209e0*/  LOP3.LUT R48, R48, R49, RZ, 0x3c, !PT ;  /* 0x0000003130307212 */ /* 0x000fe200078e3cff */
[--C-:B------:R-:W-:Y:S01]  /*209f0*/  IMAD.X R49, RZ, RZ, R53.reuse, P1 ;  /* 0x000000ffff317224 */ /* 0x100fe200008e0635 */
[----:B------:R-:W-:Y:S01]  /*20a00*/  LOP3.LUT R56, R56, R57, RZ, 0x3c, !PT ;  /* 0x0000003938387212 */ /* 0x000fe200078e3cff */
[--C-:B------:R-:W-:Y:S01]  /*20a10*/  IMAD.X R57, RZ, RZ, R53.reuse, P5 ;  /* 0x000000ffff397224 */ /* 0x100fe200028e0635 */
[----:B------:R-:W-:Y:S01]  /*20a20*/  LOP3.LUT R54, R54, R55, RZ, 0x3c, !PT ;  /* 0x0000003736367212 */ /* 0x000fe200078e3cff */
[----:B------:R-:W-:Y:S01]  /*20a30*/  IMAD.WIDE.U32 R2, R2, UR4, RZ ;  /* 0x0000000402027c25 */ /* 0x000fe2000f8e00ff */
[----:B------:R-:W-:Y:S01]  /*20a40*/  LEA R10, R10, R25, 0x4 ;  /* 0x000000190a0a7211 */ /* 0x000fe200078e20ff */
[----:B------:R-:W-:Y:S01]  /*20a50*/  ULDC.64 UR4, c[0x0][0xae8] ;  /* 0x0002ba0000047ab9 */ /* 0x000fe20000000a00 */
[----:B------:R-:W-:Y:S01]  /*20a60*/  LOP3.LUT R44, R44, R45, RZ, 0x3c, !PT ;  /* 0x0000002d2c2c7212 */ /* 0x000fe200078e3cff */
[----:B------:R-:W-:Y:S01]  /*20a70*/  IMAD.X R45, RZ, RZ, R53, P3 ;  /* 0x000000ffff2d7224 */ /* 0x000fe200018e0635 */
[----:B------:R-:W-:-:S02]  /*20a80*/  IADD3.X R55, RZ, R53, RZ, P4, !PT ;  /* 0x00000035ff377210 */ /* 0x000fc400027fe4ff */
[C---:B------:R-:W-:Y:S02]  /*20a90*/  IADD3 R33, P1, R52.reuse, 0xb000, RZ ;  /* 0x0000b00034217810 */ /* 0x040fe40007f3e0ff */
[C---:B------:R-:W-:Y:S01]  /*20aa0*/  IADD3 R41, P5, R52.reuse, 0x9000, RZ ;  /* 0x0000900034297810 */ /* 0x040fe20007fbe0ff */
[----:B------:R-:W-:Y:S01]  /*20ab0*/  IMAD.IADD R3, R3, 0x1, R81 ;  /* 0x0000000103037824 */ /* 0x000fe200078e0251 */
[C---:B------:R-:W-:Y:S01]  /*20ac0*/  IADD3 R37, P4, R52.reuse, 0xa000, RZ ;  /* 0x0000a00034257810 */ /* 0x040fe20007f9e0ff */
[----:B------:R-:W-:Y:S01]  /*20ad0*/  IMAD R4, R11, 0x40, R10 ;  /* 0x000000400b047824 */ /* 0x000fe200078e020a */
[----:B------:R-:W-:Y:S01]  /*20ae0*/  IADD3 R29, P3, R52, 0xc000, RZ ;  /* 0x0000c000341d7810 */ /* 0x000fe20007f7e0ff */
[----:B------:R-:W-:Y:S01]  /*20af0*/  IMAD R21, R21, UR4, RZ ;  /* 0x0000000415157c24 */ /* 0x000fe2000f8e02ff */
[----:B------:R-:W-:Y:S01]  /*20b00*/  LOP3.LUT R32, R33, 0x380, RZ, 0xc0, !PT ;  /* 0x0000038021207812 */ /* 0x000fe200078ec0ff */
[----:B------:R-:W-:Y:S01]  /*20b10*/  IMAD.IADD R80, R225, 0x1, R80 ;  /* 0x00000001e1507824 */ /* 0x000fe200078e0250 */
[----:B------:R-:W-:Y:S01]  /*20b20*/  LOP3.LUT R40, R41, 0x380, RZ, 0xc0, !PT ;  /* 0x0000038029287812 */ /* 0x000fe200078ec0ff */
[----:B------:R-:W-:Y:S01]  /*20b30*/  SHFL.IDX PT, R10, R6, RZ, 0x1c1f ;  /* 0x001c1fff060a7589 */ /* 0x000fe200000e0000 */
[----:B------:R-:W-:-:S02]  /*20b40*/  LOP3.LUT R36, R37, 0x380, RZ, 0xc0, !PT ;  /* 0x0000038025247812 */ /* 0x000fc400078ec0ff */
[----:B------:R-:W-:Y:S01]  /*20b50*/  LOP3.LUT R28, R29, 0x380, RZ, 0xc0, !PT ;  /* 0x000003801d1c7812 */ /* 0x000fe200078ec0ff */
[----:B------:R-:W0:Y:S01]  /*20b60*/  SHFL.IDX PT, R11, R8, RZ, 0x1c1f ;  /* 0x001c1fff080b7589 */ /* 0x000e2200000e0000 */
[----:B------:R-:W-:Y:S01]  /*20b70*/  SHF.R.U64 R32, R32, 0x3, RZ ;  /* 0x0000000320207819 */ /* 0x000fe200000012ff */
[----:B------:R-:W-:Y:S01]  /*20b80*/  IMAD R21, R82, UR5, R21 ;  /* 0x0000000552157c24 */ /* 0x000fe2000f8e0215 */
[----:B------:R-:W-:Y:S01]  /*20b90*/  SHF.R.U64 R40, R40, 0x3, RZ ;  /* 0x0000000328287819 */ /* 0x000fe200000012ff */
[----:B------:R-:W-:Y:S01]  /*20ba0*/  IMAD.WIDE.U32 R2, R82, UR4, R2 ;  /* 0x0000000452027c25 */ /* 0x000fe2000f8e0002 */
[----:B------:R-:W-:Y:S01]  /*20bb0*/  SHF.R.U64 R36, R36, 0x3, RZ ;  /* 0x0000000324247819 */ /* 0x000fe200000012ff */
[----:B------:R-:W-:Y:S01]  /*20bc0*/  ULDC.64 UR4, c[0x0][0xaf0] ;  /* 0x0002bc0000047ab9 */ /* 0x000fe20000000a00 */
[----:B------:R-:W-:Y:S01]  /*20bd0*/  SHF.R.U64 R28, R28, 0x3, RZ ;  /* 0x000000031c1c7819 */ /* 0x000fe200000012ff */
[----:B-1----:R-:W-:Y:S01]  /*20be0*/  @P2 IMAD.HI.U32 R78, R80, R83, RZ ;  /* 0x00000053504e2227 */ /* 0x002fe200078e00ff */
[----:B------:R-:W-:-:S02]  /*20bf0*/  IADD3 R4, R4, R225, RZ ;  /* 0x000000e104047210 */ /* 0x000fc40007ffe0ff */
[----:B------:R-:W-:Y:S01]  /*20c00*/  LOP3.LUT R32, R32, R33, RZ, 0x3c, !PT ;  /* 0x0000002120207212 */ /* 0x000fe200078e3cff */
[----:B------:R-:W-:Y:S01]  /*20c10*/  IMAD.IADD R3, R3, 0x1, R21 ;  /* 0x0000000103037824 */ /* 0x000fe200078e0215 */
[----:B------:R-:W-:Y:S01]  /*20c20*/  LOP3.LUT R40, R40, R41, RZ, 0x3c, !PT ;  /* 0x0000002928287212 */ /* 0x000fe200078e3cff */
[--C-:B------:R-:W-:Y:S01]  /*20c30*/  IMAD.X R33, RZ, RZ, R53.reuse, P1 ;  /* 0x000000ffff217224 */ /* 0x100fe200008e0635 */
[----:B------:R-:W-:Y:S01]  /*20c40*/  LOP3.LUT R36, R36, R37, RZ, 0x3c, !PT ;  /* 0x0000002524247212 */ /* 0x000fe200078e3cff */
[--C-:B------:R-:W-:Y:S01]  /*20c50*/  IMAD.X R41, RZ, RZ, R53.reuse, P5 ;  /* 0x000000ffff297224 */ /* 0x100fe200028e0635 */
[----:B------:R-:W-:Y:S01]  /*20c60*/  MOV R21, R80 ;  /* 0x0000005000157202 */ /* 0x000fe20000000f00 */
[--C-:B------:R-:W-:Y:S01]  /*20c70*/  IMAD.X R37, RZ, RZ, R53.reuse, P4 ;  /* 0x000000ffff257224 */ /* 0x100fe200020e0635 */
[----:B------:R-:W-:Y:S01]  /*20c80*/  LOP3.LUT R28, R28, R29, RZ, 0x3c, !PT ;  /* 0x0000001d1c1c7212 */ /* 0x000fe200078e3cff */
[----:B------:R-:W-:Y:S01]  /*20c90*/  IMAD R76, R76, UR4, RZ ;  /* 0x000000044c4c7c24 */ /* 0x000fe2000f8e02ff */
[C---:B------:R-:W-:Y:S01]  /*20ca0*/  ISETP.GE.OR P1, PT, R4.reuse, R79, P0 ;  /* 0x0000004f0400720c */ /* 0x040fe20000726670 */
[----:B------:R-:W-:Y:S01]  /*20cb0*/  IMAD.X R29, RZ, RZ, R53, P3 ;  /* 0x000000ffff1d7224 */ /* 0x000fe200018e0635 */
[----:B---3--:R-:W-:Y:S01]  /*20cc0*/  @P2 SHF.R.U32.HI R21, RZ, R85, R78 ;  /* 0x00000055ff152219 */ /* 0x008fe2000001164e */
[----:B------:R-:W-:Y:S01]  /*20cd0*/  VIADD R4, R4, 0x8 ;  /* 0x0000000804047836 */ /* 0x000fe20000000000 */
[----:B------:R-:W-:-:S02]  /*20ce0*/  IADD3 R25, P5, R52, 0xd000, RZ ;  /* 0x0000d00034197810 */ /* 0x000fc40007fbe0ff */
[C---:B------:R-:W-:Y:S02]  /*20cf0*/  IADD3 R13, P4, R52.reuse, 0xe000, RZ ;  /* 0x0000e000340d7810 */ /* 0x040fe40007f9e0ff */
[C---:B------:R-:W-:Y:S01]  /*20d00*/  IADD3 R7, P3, R52.reuse, 0xf000, RZ ;  /* 0x0000f00034077810 */ /* 0x040fe20007f7e0ff */
[----:B------:R-:W-:Y:S01]  /*20d10*/  IMAD R81, R77, UR5, R76 ;  /* 0x000000054d517c24 */ /* 0x000fe2000f8e024c */
[----:B------:R-:W-:Y:S01]  /*20d20*/  LOP3.LUT R24, R25, 0x380, RZ, 0xc0, !PT ;  /* 0x0000038019187812 */ /* 0x000fe200078ec0ff */
[----:B------:R-:W-:Y:S01]  /*20d30*/  IMAD.WIDE.U32 R2, R77, UR4, R2 ;  /* 0x000000044d027c25 */ /* 0x000fe2000f8e0002 */
[----:B------:R-:W-:Y:S01]  /*20d40*/  LOP3.LUT R5, R52, 0x380, RZ, 0xc0, !PT ;  /* 0x0000038034057812 */ /* 0x000fe200078ec0ff */
[----:B------:R-:W-:Y:S01]  /*20d50*/  ULDC.64 UR4, c[0x0][0xae0] ;  /* 0x0002b80000047ab9 */ /* 0x000fe20000000a00 */
[----:B------:R-:W-:Y:S01]  /*20d60*/  LOP3.LUT R12, R13, 0x380, RZ, 0xc0, !PT ;  /* 0x000003800d0c7812 */ /* 0x000fe200078ec0ff */
[----:B------:R-:W-:Y:S01]  /*20d70*/  IMAD.MOV R77, RZ, RZ, -R21 ;  /* 0x000000ffff4d7224 */ /* 0x000fe200078e0a15 */
[----:B------:R-:W-:Y:S01]  /*20d80*/  ISETP.GE.OR P0, PT, R4, R79, P0 ;  /* 0x0000004f0400720c */ /* 0x000fe20000706670 */
[----:B0-----:R-:W-:Y:S01]  /*20d90*/  @!P1 ST.E desc[UR36][R10.64], R152 ;  /* 0x000000980a009985 */ /* 0x001fe2000c101924 */
[----:B------:R-:W-:-:S02]  /*20da0*/  LOP3.LUT R6, R7, 0x380, RZ, 0xc0, !PT ;  /* 0x0000038007067812 */ /* 0x000fc400078ec0ff */
[----:B------:R-:W-:Y:S01]  /*20db0*/  SHF.R.S32.HI R76, RZ, 0x1f, R21 ;  /* 0x0000001fff4c7819 */ /* 0x000fe20000011415 */
[----:B------:R-:W-:Y:S01]  /*20dc0*/  IMAD R77, R20, R77, R80 ;  /* 0x0000004d144d7224 */ /* 0x000fe200078e0250 */
[----:B------:R-:W-:Y:S02]  /*20dd0*/  SHF.R.U64 R24, R24, 0x3, RZ ;  /* 0x0000000318187819 */ /* 0x000fe400000012ff */
[----:B------:R-:W-:Y:S02]  /*20de0*/  SHF.R.U64 R12, R12, 0x3, RZ ;  /* 0x000000030c0c7819 */ /* 0x000fe400000012ff */
[----:B------:R-:W-:Y:S01]  /*20df0*/  SHF.R.U64 R5, R5, 0x3, RZ ;  /* 0x0000000305057819 */ /* 0x000fe200000012ff */
[----:B------:R-:W-:Y:S01]  /*20e00*/  IMAD.IADD R3, R3, 0x1, R81 ;  /* 0x0000000103037824 */ /* 0x000fe200078e0251 */
[----:B------:R-:W-:Y:S01]  /*20e10*/  SHF.R.U64 R6, R6, 0x3, RZ ;  /* 0x0000000306067819 */ /* 0x000fe200000012ff */
[----:B------:R-:W-:Y:S01]  /*20e20*/  IMAD R76, R76, UR4, RZ ;  /* 0x000000044c4c7c24 */ /* 0x000fe2000f8e02ff */
[----:B------:R-:W-:Y:S01]  /*20e30*/  LOP3.LUT R24, R24, R25, RZ, 0x3c, !PT ;  /* 0x0000001918187212 */ /* 0x000fe200078e3cff */
[--C-:B------:R-:W-:Y:S01]  /*20e40*/  IMAD.X R25, RZ, RZ, R53.reuse, P5 ;  /* 0x000000ffff197224 */ /* 0x100fe200028e0635 */
[----:B------:R-:W-:Y:S01]  /*20e50*/  LOP3.LUT R12, R12, R13, RZ, 0x3c, !PT ;  /* 0x0000000d0c0c7212 */ /* 0x000fe200078e3cff */
[--C-:B------:R-:W-:Y:S01]  /*20e60*/  IMAD.X R13, RZ, RZ, R53.reuse, P4 ;  /* 0x000000ffff0d7224 */ /* 0x100fe200020e0635 */
[----:B------:R-:W-:Y:S01]  /*20e70*/  LOP3.LUT R4, R5, R52, RZ, 0x3c, !PT ;  /* 0x0000003405047212 */ /* 0x000fe200078e3cff */
[----:B------:R-:W-:Y:S01]  /*20e80*/  IMAD.MOV.U32 R5, RZ, RZ, R53 ;  /* 0x000000ffff057224 */ /* 0x000fe200078e0035 */
[----:B------:R-:W-:Y:S01]  /*20e90*/  IADD3.X R9, RZ, R53, RZ, P3, !PT ;  /* 0x00000035ff097210 */ /* 0x000fe20001ffe4ff */
[C---:B------:R-:W-:Y:S01]  /*20ea0*/  IMAD R81, R21.reuse, UR5, R76 ;  /* 0x0000000515517c24 */ /* 0x040fe2000f8e024c */
[----:B------:R-:W-:Y:S01]  /*20eb0*/  LOP3.LUT R8, R6, R7, RZ, 0x3c, !PT ;  /* 0x0000000706087212 */ /* 0x000fe200078e3cff */
[----:B------:R-:W-:Y:S01]  /*20ec0*/  IMAD.WIDE.U32 R2, R21, UR4, R2 ;  /* 0x0000000415027c25 */ /* 0x000fe2000f8e0002 */
[----:B------:R-:W-:Y:S01]  /*20ed0*/  SHF.R.S32.HI R20, RZ, 0x1f, R77 ;  /* 0x0000001fff147819 */ /* 0x000fe2000001144d */
[----:B------:R-:W-:Y:S01]  /*20ee0*/  ULDC.64 UR4, c[0x0][0xad8] ;  /* 0x0002b60000047ab9 */ /* 0x000fe20000000a00 */
[----:B------:R0:W-:Y:S01]  /*20ef0*/  @!P0 ST.E desc[UR36][R14.64], R153 ;  /* 0x000000990e008985 */ /* 0x0001e2000c101924 */
        /* <DEDUP_REMOVED lines=19> */
[----:B0-----:R-:W5:Y:S04]  /*21030*/  LD.E.128 R12, desc[UR36][R12.64] ;  /* 0x000000240c0c7980 */ /* 0x001f68000c101d00 */
[----:B------:R-:W5:Y:S01]  /*21040*/  LD.E.128 R8, desc[UR36][R8.64] ;  /* 0x0000002408087980 */ /* 0x000f62000c101d00 */
[----:B------:R-:W-:Y:S01]  /*21050*/  VIADD R78, R84, 0x40 ;  /* 0x00000040544e7836 */ /* 0x000fe20000000000 */
[----:B------:R-:W-:Y:S01]  /*21060*/  LEA R82, P2, R2, UR4, 0x1 ;  /* 0x0000000402527c11 */ /* 0x000fe2000f8408ff */
[----:B------:R-:W-:Y:S01]  /*21070*/  IMAD.IADD R3, R3, 0x1, R21 ;  /* 0x0000000103037824 */ /* 0x000fe200078e0215 */
[----:B------:R-:W-:Y:S01]  /*21080*/  @!PT LDS RZ, [RZ] ;  /* 0x00000000fffff984 */ /* 0x000fe20000000800 */
[----:B------:R-:W-:Y:S01]  /*21090*/  @!PT LDS RZ, [RZ] ;  /* 0x00000000fffff984 */ /* 0x000fe20000000800 */
[----:B------:R-:W-:Y:S01]  /*210a0*/  @!PT LDS RZ, [RZ] ;  /* 0x00000000fffff984 */ /* 0x000fe20000000800 */
[----:B------:R-:W-:Y:S01]  /*210b0*/  @!PT LDS RZ, [RZ] ;  /* 0x00000000fffff984 */ /* 0x000fe20000000800 */
[----:B------:R0:W-:Y:S06]  /*210c0*/  MEMBAR.ALL.CTA ;  /* 0x0000000000007992 */ /* 0x0001ec0000008000 */
[----:B0-----:R-:W0:Y:S01]  /*210d0*/  FENCE.VIEW.ASYNC.S ;  /* 0x00000000000073c6 */ /* 0x001e220000000000 */
[----:B------:R-:W-:Y:S01]  /*210e0*/  VIADD R20, R22, 0x38820 ;  /* 0x0003882016147836 */ /* 0x000fe20000000000 */
[-C--:B------:R-:W-:Y:S01]  /*210f0*/  ISETP.GE.AND P0, PT, R78, R79.reuse, PT ;  /* 0x0000004f4e00720c */ /* 0x080fe20003f06270 */
[----:B------:R-:W-:Y:S01]  /*21100*/  VIADD R85, R0, 0x80 ;  /* 0x0000008000557836 */ /* 0x000fe20000000000 */
[----:B------:R-:W-:Y:S01]  /*21110*/  LEA.HI.X R78, R2, UR5, R3, 0x1, P2 ;  /* 0x00000005024e7c11 */ /* 0x000fe200090f0c03 */
[----:B------:R-:W-:Y:S01]  /*21120*/  VIADD R87, R0, 0xc0 ;  /* 0x000000c000577836 */ /* 0x000fe20000000000 */
[----:B------:R-:W-:Y:S01]  /*21130*/  ISETP.GE.AND P2, PT, R84, R79, PT ;  /* 0x0000004f5400720c */ /* 0x000fe20003f46270 */
[----:B0-----:R0:W1:Y:S01]  /*21140*/  SHFL.IDX PT, R80, R82, RZ, 0x181f ;  /* 0x00181fff52507589 */ /* 0x00106200000e0000 */
[----:B------:R-:W-:-:S02]  /*21150*/  PRMT R20, RZ, 0x654, R20 ;  /* 0x00000654ff147816 */ /* 0x000fc40000000014 */
[----:B------:R-:W-:Y:S01]  /*21160*/  IADD3 R76, R84, 0x20, RZ ;  /* 0x00000020544c7810 */ /* 0x000fe20007ffe0ff */
[----:B------:R0:W2:Y:S01]  /*21170*/  SHFL.IDX PT, R81, R78, RZ, 0x181f ;  /* 0x00181fff4e517589 */ /* 0x0000a200000e0000 */
[----:B------:R-:W-:Y:S02]  /*21180*/  SHF.R.S32.HI R83, RZ, 0x1f, R0 ;  /* 0x0000001fff537819 */ /* 0x000fe40000011400 */
[----:B------:R-:W-:Y:S02]  /*21190*/  ISETP.GE.AND P1, PT, R76, R79, PT ;  /* 0x0000004f4c00720c */ /* 0x000fe40003f26270 */
[----:B------:R-:W-:Y:S02]  /*211a0*/  SHF.R.S32.HI R88, RZ, 0x1f, R85 ;  /* 0x0000001fff587819 */ /* 0x000fe40000011455 */
[----:B------:R-:W-:Y:S01]  /*211b0*/  SHF.R.S32.HI R90, RZ, 0x1f, R87 ;  /* 0x0000001fff5a7819 */ /* 0x000fe20000011457 */
[----:B------:R0:W-:Y:S01]  /*211c0*/  SYNCS.ARRIVE.TRANS64.RED.A1T0 RZ, [R20+URZ], RZ ;  /* 0x000000ff14ff79a7 */ /* 0x0001e2000810043f */
[----:B------:R-:W-:Y:S07]  /*211d0*/  @P2 BRA `(.L_x_3143) ;  /* 0x0000000000442947 */ /* 0x000fee0003800000 */
        /* <DEDUP_REMOVED lines=8> */
[----:B0-----:R-:W-:-:S04]  /*21260*/  @!P3 LEA R20, P2, R19, R80, 0x1 ;  /* 0x000000501314b211 */ /* 0x001fc800078408ff */
        /* <DEDUP_REMOVED lines=8> */
.L_x_3143:
[----:B------:R-:W-:Y:S05]  /*212f0*/  BSYNC B1 ;  /* 0x0000000000017941 */ /* 0x000fea0003800000 */
.L_x_3142:
[----:B---3--:R3:W4:Y:S01]  /*21300*/  SHFL.IDX PT, R21, R78, 0x1, 0x181f ;  /* 0x00381f004e157f89 */ /* 0x00872200000e0000 */
[----:B------:R-:W-:Y:S03]  /*21310*/  BSSY B1, `(.L_x_3144) ;  /* 0x0000014000017945 */ /* 0x000fe60003800000 */
[----:B0-----:R3:W0:Y:S01]  /*21320*/  SHFL.IDX PT, R20, R82, 0x1, 0x181f ;  /* 0x00381f0052147f89 */ /* 0x00162200000e0000 */
        /* <DEDUP_REMOVED lines=8> */
[----:B-----5:R-:W-:-:S03]  /*213b0*/  @!P3 LEA R4, P5, R19, R20, 0x1 ;  /* 0x000000141304b211 */ /* 0x020fc600078a08ff */
        /* <DEDUP_REMOVED lines=9> */
.L_x_3145:
[----:B------:R-:W-:Y:S05]  /*21450*/  BSYNC B1 ;  /* 0x0000000000017941 */ /* 0x000fea0003800000 */
.L_x_3144:
[----:B0---4-:R0:W4:Y:S01]  /*21460*/  SHFL.IDX PT, R21, R78, 0x2, 0x181f ;  /* 0x00581f004e157f89 */ /* 0x01112200000e0000 */
        /* <DEDUP_REMOVED lines=9> */
[-C--:B-----5:R-:W-:Y:S02]  /*21500*/  @!P2 LEA R4, P4, R19, R20.reuse, 0x1 ;  /* 0x000000141304a211 */ /* 0x0a0fe400078808ff */
[-C--:B----4-:R-:W-:Y:S02]  /*21510*/  @!P3 LEA.HI.X R3, R0, R21.reuse, R83, 0x1, P5 ;  /* 0x000000150003b211 */ /* 0x090fe400028f0c53 */
[-C--:B------:R-:W-:Y:S02]  /*21520*/  @!P1 LEA R6, P5, R85, R20.reuse, 0x1 ;  /* 0x0000001455069211 */ /* 0x080fe400078a08ff */
        /* <DEDUP_REMOVED lines=8> */
.L_x_3147:
[----:B------:R-:W-:Y:S05]  /*215b0*/  BSYNC B1 ;  /* 0x0000000000017941 */ /* 0x000fea0003800000 */
.L_x_3146:
[----:B0-----:R-:W-:Y:S01]  /*215c0*/  VIADD R2, R84, 0x60 ;  /* 0x0000006054027836 */ /* 0x001fe20000000000 */
[----:B---3--:R-:W0:Y:S04]  /*215d0*/  SHFL.IDX PT, R78, R78, 0x3, 0x181f ;  /* 0x00781f004e4e7f89 */ /* 0x008e2800000e0000 */
[----:B------:R-:W-:Y:S01]  /*215e0*/  ISETP.GE.AND P0, PT, R2, R79, PT ;  /* 0x0000004f0200720c */ /* 0x000fe20003f06270 */
[----:B------:R-:W3:-:S12]  /*215f0*/  SHFL.IDX PT, R82, R82, 0x3, 0x181f ;  /* 0x00781f0052527f89 */ /* 0x000ed800000e0000 */
[----:B------:R-:W-:Y:S05]  /*21600*/  @P0 BRA `(.L_x_3148) ;  /* 0x0000000c00dc0947 */ /* 0x000fea0003800000 */
[----:B------:R-:W-:Y:S02]  /*21610*/  ULDC UR4, c[0x0][0xac8] ;  /* 0x0002b20000047ab9 */ /* 0x000fe40000000800 */
[----:B------:R-:W-:Y:S02]  /*21620*/  ISETP.GE.AND P3, PT, R0, UR4, PT ;  /* 0x0000000400007c0c */ /* 0x000fe4000bf66270 */
[----:B------:R-:W-:Y:S02]  /*21630*/  ISETP.GE.AND P4, PT, R19, UR4, PT ;  /* 0x0000000413007c0c */ /* 0x000fe4000bf86270 */
[----:B------:R-:W-:-:S09]  /*21640*/  ISETP.GE.AND P5, PT, R85, UR4, PT ;  /* 0x0000000455007c0c */ /* 0x000fd2000bfa6270 */
[CC--:B---3--:R-:W-:Y:S02]  /*21650*/  @!P3 LEA R2, P0, R0.reuse, R82.reuse, 0x1 ;  /* 0x000000520002b211 */ /* 0x0c8fe400078008ff */
[-C--:B-----5:R-:W-:Y:S02]  /*21660*/  @!P4 LEA R4, P1, R19, R82.reuse, 0x1 ;  /* 0x000000521304c211 */ /* 0x0a0fe400078208ff */
        /* <DEDUP_REMOVED lines=13> */
.L_x_3139:
        /* <DEDUP_REMOVED lines=24> */
[----:B------:R-:W-:Y:S02]  /*218c0*/  SHF.R.S32.HI R7, RZ, 0x1f, R24 ;  /* 0x0000001fff077819 */ /* 0x000fe40000011418 */
[----:B------:R-:W-:Y:S02]  /*218d0*/  ISETP.GE.AND P3, PT, R24, 0x80, PT ;  /* 0x000000801800780c */ /* 0x000fe40003f66270 */
[----:B------:R-:W-:Y:S01]  /*218e0*/  LEA.HI R7, R7, R24, RZ, 0x3 ;  /* 0x0000001807077211 */ /* 0x000fe200078f18ff */
[----:B--2---:R-:W-:Y:S10]  /*218f0*/  @P1 BRA `(.L_x_3149) ;  /* 0x0000000000101947 */ /* 0x004ff40003800000 */
[----:B------:R-:W-:Y:S05]  /*21900*/  @!P0 BRA `(.L_x_3149) ;  /* 0x00000000000c8947 */ /* 0x000fea0003800000 */
[----:B------:R-:W2:Y:S04]  /*21910*/  LDG.E R5, desc[UR36][R2.64] ;  /* 0x0000002402057981 */ /* 0x000ea8000c1e1900 */
[----:B-----5:R-:W2:Y:S02]  /*21920*/  LDG.E R6, desc[UR36][R2.64+0x4] ;  /* 0x0000042402067981 */ /* 0x020ea4000c1e1900 */
[----:B--2---:R-:W-:-:S07]  /*21930*/  IMAD.IADD R6, R6, 0x1, -R5 ;  /* 0x0000000106067824 */ /* 0x004fce00078e0a05 */
.L_x_3149:
[----:B------:R-:W2:Y:S01]  /*21940*/  LDL R20, [R1+0x2c] ;  /* 0x00002c0001147983 */ /* 0x000ea20000100800 */
[----:B------:R-:W-:Y:S01]  /*21950*/  BSSY B1, `(.L_x_3150) ;  /* 0x000002d000017945 */ /* 0x000fe20003800000 */
[----:B------:R-:W-:Y:S02]  /*21960*/  SEL R13, R11, RZ, !P0 ;  /* 0x000000ff0b0d7207 */ /* 0x000fe40004000000 */
[----:B------:R-:W-:Y:S02]  /*21970*/  LOP3.LUT R14, R7, 0xfffffff8, RZ, 0xc0, !PT ;  /* 0xfffffff8070e7812 */ /* 0x000fe400078ec0ff */
[----:B------:R-:W-:Y:S02]  /*21980*/  SEL R12, R9, RZ, !P0 ;  /* 0x000000ff090c7207 */ /* 0x000fe40004000000 */
[----:B-----5:R-:W-:Y:S02]  /*21990*/  SHF.R.S32.HI R11, RZ, 0x1f, R0 ;  /* 0x0000001fff0b7819 */ /* 0x020fe40000011400 */
[----:B--2---:R-:W-:Y:S01]  /*219a0*/  SHF.R.S32.HI R10, RZ, 0x1f, R20 ;  /* 0x0000001fff0a7819 */ /* 0x004fe20000011414 */
[----:B------:R-:W-:Y:S06]  /*219b0*/  @P3 BRA `(.L_x_3151) ;  /* 0x0000000000983947 */ /* 0x000fec0003800000 */
[----:B------:R-:W2:Y:S01]  /*219c0*/  LDC R9, c[0x0][0xbe8] ;  /* 0x0002fa00ff097b82 */ /* 0x000ea20000000800 */
[----:B------:R-:W-:Y:S01]  /*219d0*/  IADD3 R8, R225, -0x80, R8 ;  /* 0xffffff80e1087810 */ /* 0x000fe20007ffe008 */
        /* <DEDUP_REMOVED lines=36> */
.L_x_3151:
[----:B------:R-:W-:Y:S05]  /*21c20*/  BSYNC B1 ;  /* 0x0000000000017941 */ /* 0x000fea0003800000 */
.L_x_3150:
[----:B------:R-:W4:Y:S01]  /*21c30*/  @P2 LDC R9, c[0x0][0xbf0] ;  /* 0x0002fc00ff092b82 */ /* 0x000f220000000800 */
[----:B------:R-:W-:Y:S01]  /*21c40*/  ULDC.64 UR4, c[0x0][0xaa0] ;  /* 0x0002a80000047ab9 */ /* 0x000fe20000000a00 */
[----:B------:R-:W-:Y:S01]  /*21c50*/  IADD3 R14, R24, -R14, RZ ;  /* 0x8000000e180e7210 */ /* 0x000fe20007ffe0ff */
[----:B--2---:R-:W-:-:S04]  /*21c60*/  IMAD R3, R11, UR4, RZ ;  /* 0x000000040b037c24 */ /* 0x004fc8000f8e02ff */
[C---:B------:R-:W-:Y:S02]  /*21c70*/  IMAD R5, R0.reuse, UR5, R3 ;  /* 0x0000000500057c24 */ /* 0x040fe4000f8e0203 */
[----:B------:R-:W-:Y:S01]  /*21c80*/  IMAD.WIDE.U32 R2, R0, UR4, RZ ;  /* 0x0000000400027c25 */ /* 0x000fe2000f8e00ff */
[----:B------:R-:W-:-:S03]  /*21c90*/  ULDC.64 UR4, c[0x0][0xae8] ;  /* 0x0002ba0000047ab9 */ /* 0x000fc60000000a00 */
[----:B------:R-:W-:Y:S02]  /*21ca0*/  IMAD R4, R14, 0x20, R221 ;  /* 0x000000200e047824 */ /* 0x000fe400078e02dd */
[----:B------:R-:W-:Y:S02]  /*21cb0*/  IMAD R0, R10, UR4, RZ ;  /* 0x000000040a007c24 */ /* 0x000fe4000f8e02ff */
[----:B------:R-:W-:Y:S02]  /*21cc0*/  IMAD.IADD R8, R225, 0x1, R4 ;  /* 0x00000001e1087824 */ /* 0x000fe400078e0204 */
[----:B------:R-:W-:Y:S02]  /*21cd0*/  IMAD R7, R20, UR5, R0 ;  /* 0x0000000514077c24 */ /* 0x000fe4000f8e0200 */
[----:B------:R-:W-:Y:S02]  /*21ce0*/  IMAD.IADD R3, R3, 0x1, R5 ;  /* 0x0000000103037824 */ /* 0x000fe400078e0205 */
[----:B---3--:R-:W-:-:S04]  /*21cf0*/  @P2 IMAD.HI.U32 R0, R8, R27, RZ ;  /* 0x0000001b08002227 */ /* 0x008fc800078e00ff */
[----:B------:R-:W-:Y:S01]  /*21d00*/  IMAD.WIDE.U32 R2, R20, UR4, R2 ;  /* 0x0000000414027c25 */ /* 0x000fe2000f8e0002 */
[----:B------:R-:W-:Y:S01]  /*21d10*/  ULDC.64 UR4, c[0x0][0xaf0] ;  /* 0x0002bc0000047ab9 */ /* 0x000fe20000000a00 */
[----:B------:R-:W-:Y:S02]  /*21d20*/  SHF.R.S32.HI R20, RZ, 0x1f, R19 ;  /* 0x0000001fff147819 */ /* 0x000fe40000011413 */
[----:B------:R-:W-:Y:S01]  /*21d30*/  IMAD.MOV.U32 R5, RZ, RZ, R8 ;  /* 0x000000ffff057224 */ /* 0x000fe200078e0008 */
[----:B----4-:R-:W-:Y:S01]  /*21d40*/  @P2 SHF.R.U32.HI R5, RZ, R9, R0 ;  /* 0x00000009ff052219 */ /* 0x010fe20000011600 */
        /* <DEDUP_REMOVED lines=15> */
[----:B------:R-:W-:Y:S02]  /*21e40*/  IMAD.IADD R3, R3, 0x1, R9 ;  /* 0x0000000103037824 */ /* 0x000fe400078e0209 */
[C---:B------:R-:W-:Y:S02]  /*21e50*/  IMAD R9, R7.reuse, UR5, R0 ;  /* 0x0000000507097c24 */ /* 0x040fe4000f8e0200 */
[----:B------:R-:W-:Y:S01]  /*21e60*/  IMAD.WIDE.U32 R4, R7, UR4, R2 ;  /* 0x0000000407047c25 */ /* 0x000fe2000f8e0002 */
[----:B------:R-:W-:-:S03]  /*21e70*/  ULDC.64 UR4, c[0x0][0xa80] ;  /* 0x0002a00000047ab9 */ /* 0x000fc60000000a00 */
[----:B------:R-:W-:Y:S01]  /*21e80*/  IMAD.SHL.U32 R7, R14, 0x8, RZ ;  /* 0x000000080e077824 */ /* 0x000fe200078e00ff */
[C---:B------:R-:W-:Y:S01]  /*21e90*/  LEA R2, P0, R4.reuse, UR4, 0x1 ;  /* 0x0000000404027c11 */ /* 0x040fe2000f8008ff */
[----:B------:R-:W-:Y:S01]  /*21ea0*/  IMAD.IADD R3, R5, 0x1, R9 ;  /* 0x0000000105037824 */ /* 0x000fe200078e0209 */
[----:B------:R-:W-:Y:S01]  /*21eb0*/  UMOV UR4, 0xffffffff ;  /* 0xffffffff00047882 */ /* 0x000fe20000000000 */
[C---:B------:R-:W-:Y:S01]  /*21ec0*/  VIADD R21, R7.reuse, 0xc0 ;  /* 0x000000c007157836 */ /* 0x040fe20000000000 */
[----:B------:R-:W-:Y:S01]  /*21ed0*/  IADD3 R5, R7, 0x80, RZ ;  /* 0x0000008007057810 */ /* 0x000fe20007ffe0ff */
[----:B------:R-:W-:Y:S01]  /*21ee0*/  IMAD.IADD R225, R221, 0x1, R225 ;  /* 0x00000001dde17824 */ /* 0x000fe200078e02e1 */
[----:B------:R-:W-:Y:S02]  /*21ef0*/  LEA.HI.X R3, R4, UR5, R3, 0x1, P0 ;  /* 0x0000000504037c11 */ /* 0x000fe400080f0c03 */
[----:B------:R-:W-:Y:S02]  /*21f00*/  SHF.R.S32.HI R9, RZ, 0x1f, R7 ;  /* 0x0000001fff097819 */ /* 0x000fe40000011407 */
[----:B------:R-:W-:-:S02]  /*21f10*/  SHF.R.S32.HI R8, RZ, 0x1f, R5 ;  /* 0x0000001fff087819 */ /* 0x000fc40000011405 */
[----:B------:R-:W-:Y:S01]  /*21f20*/  SHF.R.S32.HI R10, RZ, 0x1f, R21 ;  /* 0x0000001fff0a7819 */ /* 0x000fe20000011415 */
[----:B------:R-:W-:Y:S06]  /*21f30*/  BRA.DIV UR4, `(.L_x_3152) ;  /* 0x000000ca04907947 */ /* 0x000fec000b800000 */
[----:B------:R2:W3:Y:S04]  /*21f40*/  SHFL.IDX PT, R0, R3, RZ, 0x181f ;  /* 0x00181fff03007589 */ /* 0x0004e800000e0000 */
[----:B------:R2:W4:Y:S02]  /*21f50*/  SHFL.IDX PT, R14, R2, RZ, 0x181f ;  /* 0x00181fff020e7589 */ /* 0x00052400000e0000 */
.L_x_3469:
        /* <DEDUP_REMOVED lines=10> */
[----:B------:R-:W-:Y:S02]  /*22000*/  @!P2 LEA R26, P4, R19, R14, 0x1 ;  /* 0x0000000e131aa211 */ /* 0x000fe400078808ff */
        /* <DEDUP_REMOVED lines=10> */
.L_x_3154:
[----:B------:R-:W-:Y:S05]  /*220b0*/  BSYNC B1 ;  /* 0x0000000000017941 */ /* 0x000fea0003800000 */
.L_x_3153:
[----:B------:R-:W-:-:S03]  /*220c0*/  UMOV UR4, 0xffffffff ;  /* 0xffffffff00047882 */ /* 0x000fc60000000000 */
[----:B------:R-:W-:Y:S05]  /*220d0*/  BRA.DIV UR4, `(.L_x_3155) ;  /* 0x000000ca045c7947 */ /* 0x000fea000b800000 */
[----:B---3--:R3:W0:Y:S04]  /*220e0*/  SHFL.IDX PT, R0, R3, 0x1, 0x181f ;  /* 0x00381f0003007f89 */ /* 0x00862800000e0000 */
[----:B----4-:R3:W4:Y:S02]  /*220f0*/  SHFL.IDX PT, R14, R2, 0x1, 0x181f ;  /* 0x00381f00020e7f89 */ /* 0x01072400000e0000 */
.L_x_3473:
        /* <DEDUP_REMOVED lines=21> */
.L_x_3157:
[----:B------:R-:W-:Y:S05]  /*22250*/  BSYNC B1 ;  /* 0x0000000000017941 */ /* 0x000fea0003800000 */
.L_x_3156:
[----:B------:R-:W-:-:S03]  /*22260*/  UMOV UR4, 0xffffffff ;  /* 0xffffffff00047882 */ /* 0x000fc60000000000 */
[----:B------:R-:W-:Y:S05]  /*22270*/  BRA.DIV UR4, `(.L_x_3158) ;  /* 0x000000ca043c7947 */ /* 0x000fea000b800000 */
[----:B0-----:R0:W0:Y:S04]  /*22280*/  SHFL.IDX PT, R0, R3, 0x2, 0x181f ;  /* 0x00581f0003007f89 */ /* 0x00102800000e0000 */
[----:B----4-:R4:W0:Y:S02]  /*22290*/  SHFL.IDX PT, R14, R2, 0x2, 0x181f ;  /* 0x00581f00020e7f89 */ /* 0x01082400000e0000 */
.L_x_3477:
        /* <DEDUP_REMOVED lines=21> */
.L_x_3160:
[----:B------:R-:W-:Y:S05]  /*223f0*/  BSYNC B1 ;  /* 0x0000000000017941 */ /* 0x000fea0003800000 */
.L_x_3159:
[----:B------:R-:W-:-:S03]  /*22400*/  UMOV UR4, 0xffffffff ;  /* 0xffffffff00047882 */ /* 0x000fc60000000000 */
[----:B------:R-:W-:Y:S05]  /*22410*/  BRA.DIV UR4, `(.L_x_3161) ;  /* 0x000000ca041c7947 */ /* 0x000fea000b800000 */
[----:B0-----:R0:W0:Y:S04]  /*22420*/  SHFL.IDX PT, R0, R3, 0x3, 0x181f ;  /* 0x00781f0003007f89 */ /* 0x00102800000e0000 */
[----:B------:R0:W0:Y:S02]  /*22430*/  SHFL.IDX PT, R14, R2, 0x3, 0x181f ;  /* 0x00781f00020e7f89 */ /* 0x00002400000e0000 */
.L_x_3481:
        /* <DEDUP_REMOVED lines=20> */
.L_x_3148:
[----:B------:R-:W-:Y:S05]  /*22580*/  BSYNC B0 ;  /* 0x0000000000007941 */ /* 0x000fea0003800000 */
.L_x_3138:
[----:B------:R-:W-:Y:S02]  /*22590*/  ULDC UR4, c[0x0][0xc3c] ;  /* 0x00030f0000047ab9 */ /* 0x000fe40000000800 */
[----:B-1----:R-:W-:-:S13]  /*225a0*/  ISETP.GE.AND P0, PT, R219, UR4, PT ;  /* 0x00000004db007c0c */ /* 0x002fda000bf06270 */
[----:B------:R-:W-:Y:S05]  /*225b0*/  @!P0 BRA `(.L_x_3162) ;  /* 0xfffffdec00248947 */ /* 0x000fea000383ffff */
[----:B------:R-:W-:Y:S05]  /*225c0*/  BRA `(.L_x_2941) ;  /* 0x0000008000487947 */ /* 0x000fea0003800000 */
.L_x_2939:
[----:B------:R-:W-:-:S08]  /*225d0*/  NOP ;  /* 0x0000000000007918 */ /* 0x000fd00000000000 */
[----:B0-----:R-:W0:-:S00]  /*225e0*/  USETMAXREG.DEALLOC.CTAPOOL 0x28 ;  /* 0x00000028000079c8 */ /* 0x001e0000080e0500 */
[----:B0-----:R-:W2:Y:S01]  /*225f0*/  LDL.LU R3, [R1] ;  /* 0x0000000001037983 */ /* 0x001ea20000300800 */
[----:B------:R-:W-:-:S06]  /*22600*/  LOP3.LUT R0, R0, 0x3, RZ, 0xc0, !PT ;  /* 0x0000000300007812 */ /* 0x000fcc00078ec0ff */
[----:B------:R-:W0:Y:S02]  /*22610*/  SHFL.IDX PT, R0, R0, RZ, 0x1f ;  /* 0x00001fff00007589 */ /* 0x000e2400000e0000 */
[----:B0-----:R-:W-:-:S13]  /*22620*/  ISETP.NE.AND P0, PT, R0, RZ, PT ;  /* 0x000000ff0000720c */ /* 0x001fda0003f05270 */
[----:B------:R-:W-:Y:S01]  /*22630*/  @P0 BAR.SYNC.DEFER_BLOCKING 0x5, 0x180 ;  /* 0x0146000000000b1d */ /* 0x000fe20000010000 */
[----:B--2---:R-:W-:-:S04]  /*22640*/  LOP3.LUT R3, R3, 0xffffff7f, RZ, 0xc0, !PT ;  /* 0xffffff7f03037812 */ /* 0x004fc800078ec0ff */
[----:B------:R-:W-:-:S05]  /*22650*/  @P0 LOP3.LUT R3, R3, 0x80, RZ, 0xfc, !PT ;  /* 0x0000008003030812 */ /* 0x000fca00078efcff */
[----:B------:R0:W-:Y:S02]  /*22660*/  STL [R1], R3 ;  /* 0x0000000301007387 */ /* 0x0001e40000100800 */
[----:B0-----:R-:W-:-:S04]  /*22670*/  @P0 MOV R3, 0x400 ;  /* 0x0000040000030802 */ /* 0x001fc80000000f00 */
        /* <DEDUP_REMOVED lines=38> */
[----:B0-----:R-:W-:-:S05]  /*228e0*/  IMAD R4, R4, UR5, RZ ;  /* 0x0000000504047c24 */ /* 0x001fca000f8e02ff */
[----:B---3--:R-:W-:Y:S02]  /*228f0*/  ISETP.GT.AND P6, PT, R4, UR6, PT ;  /* 0x0000000604007c0c */ /* 0x008fe4000bfc4270 */
[----:B------:R-:W-:-:S11]  /*22900*/  MOV R3, R4 ;  /* 0x0000000400037202 */ /* 0x000fd60000000f00 */
[----:B------:R-:W-:Y:S05]  /*22910*/  @P6 BRA `(.L_x_3164) ;  /* 0x0000000000986947 */ /* 0x000fea0003800000 */
[----:B------:R-:W0:Y:S01]  /*22920*/  LDC R10, c[0x0][0xc3c] ;  /* 0x00030f00ff0a7b82 */ /* 0x000e220000000800 */
[----:B------:R-:W-:Y:S01]  /*22930*/  IMAD.MOV.U32 R4, RZ, RZ, R3 ;  /* 0x000000ffff047224 */ /* 0x000fe200078e0003 */
[----:B------:R-:W-:Y:S01]  /*22940*/  UMOV UR4, URZ ;  /* 0x0000003f00047c82 */ /* 0x000fe20008000000 */
[----:B------:R-:W-:Y:S01]  /*22950*/  ULDC UR7, c[0x0][0xc3c] ;  /* 0x00030f0000077ab9 */ /* 0x000fe20000000800 */
[----:B------:R-:W-:-:S05]  /*22960*/  ULDC UR5, c[0x0][0xc38] ;  /* 0x00030e0000057ab9 */ /* 0x000fca0000000800 */
.L_x_3168:
[----:B------:R-:W-:Y:S01]  /*22970*/  UIADD3 UR4, UR4, 0x1f, URZ ;  /* 0x0000001f04047890 */ /* 0x000fe2000fffe03f */
[----:B------:R-:W-:-:S05]  /*22980*/  IMAD.U32 R19, RZ, RZ, UR7 ;  /* 0x00000007ff137e24 */ /* 0x000fca000f8e00ff */
        /* <DEDUP_REMOVED lines=10> */
.L_x_3167:
[----:B------:R-:W-:Y:S05]  /*22a30*/  BSYNC B0 ;  /* 0x0000000000007941 */ /* 0x000fea0003800000 */
.L_x_3166:
[----:B0----5:R-:W0:Y:S02]  /*22a40*/  SHFL.UP PT, R2, R0, 0x1, RZ ;  /* 0x0420000000027989 */ /* 0x021e2400000e00ff */
        /* <DEDUP_REMOVED lines=19> */
.L_x_3164:
        /* <DEDUP_REMOVED lines=20> */
.L_x_3169:
[----:B-1----:R-:W-:Y:S02]  /*22cc0*/  IMAD.MOV R2, RZ, RZ, -R3 ;  /* 0x000000ffff027224 */ /* 0x002fe400078e0a03 */
[----:B---3--:R-:W-:Y:S02]  /*22cd0*/  IMAD R16, R16, UR5, R11 ;  /* 0x0000000510107c24 */ /* 0x008fe4000f8e020b */
[----:B------:R-:W-:Y:S01]  /*22ce0*/  IMAD.MOV.U32 R11, RZ, RZ, R2 ;  /* 0x000000ffff0b7224 */ /* 0x000fe200078e0002 */
[----:B------:R-:W-:Y:S02]  /*22cf0*/  IABS R2, R4 ;  /* 0x0000000400027213 */ /* 0x000fe40000000000 */
[----:B--2---:R-:W-:Y:S01]  /*22d00*/  IADD3 R9, -R16, UR6, RZ ;  /* 0x0000000610097c10 */ /* 0x004fe2000fffe1ff */
[----:B------:R-:W-:Y:S02]  /*22d10*/  IMAD R11, R11, R12, RZ ;  /* 0x0000000c0b0b7224 */ /* 0x000fe400078e02ff */
[----:B------:R-:W-:Y:S01]  /*22d20*/  IMAD.MOV R8, RZ, RZ, -R2 ;  /* 0x000000ffff087224 */ /* 0x000fe200078e0a02 */
[----:B------:R-:W-:-:S02]  /*22d30*/  MOV R2, RZ ;  /* 0x000000ff00027202 */ /* 0x000fc40000000f00 */
[----:B------:R-:W-:-:S03]  /*22d40*/  IABS R6, R9 ;  /* 0x0000000900067213 */ /* 0x000fc60000000000 */
        /* <DEDUP_REMOVED lines=15> */
[----:B------:R-:W-:Y:S02]  /*22e40*/  IMAD R6, R7, R2, RZ ;  /* 0x0000000207067224 */ /* 0x000fe400078e02ff */
[----:B------:R-:W-:Y:S02]  /*22e50*/  IMAD.MOV R2, RZ, RZ, -R2 ;  /* 0x000000ffff027224 */ /* 0x000fe400078e0a02 */
[----:B------:R-:W-:Y:S02]  /*22e60*/  IMAD.MOV R8, RZ, RZ, -R6 ;  /* 0x000000ffff087224 */ /* 0x000fe400078e0a06 */
[----:B------:R-:W-:Y:S01]  /*22e70*/  IMAD R13, R4, R2, R9 ;  /* 0x00000002040d7224 */ /* 0x000fe200078e0209 */
[----:B------:R-:W-:Y:S02]  /*22e80*/  MOV R2, RZ ;  /* 0x000000ff00027202 */ /* 0x000fe40000000f00 */
        /* <DEDUP_REMOVED lines=21> */
[----:B------:R-:W-:Y:S02]  /*22fe0*/  ISETP.GE.AND P2, PT, R3, RZ, PT ;  /* 0x000000ff0300720c */ /* 0x000fe40003f46270 */
[----:B------:R-:W-:-:S05]  /*22ff0*/  IADD3 R3, R13, R6, RZ ;  /* 0x000000060d037210 */ /* 0x000fca0007ffe0ff */
        /* <DEDUP_REMOVED lines=8> */
.L_x_3165:
[----:B------:R-:W-:Y:S02]  /*23080*/  IMAD.MOV.U32 R17, RZ, RZ, RZ ;  /* 0x000000ffff117224 */ /* 0x000fe400078e00ff */
[----:B------:R-:W-:Y:S02]  /*23090*/  IMAD.U32 R16, RZ, RZ, UR6 ;  /* 0x00000006ff107e24 */ /* 0x000fe4000f8e00ff */
[----:B------:R-:W-:-:S07]  /*230a0*/  IMAD.MOV.U32 R18, RZ, RZ, RZ ;  /* 0x000000ffff127224 */ /* 0x000fce00078e00ff */
.L_x_3170:
[----:B------:R-:W-:-:S13]  /*230b0*/  ISETP.NE.AND P0, PT, R5, RZ, PT ;  /* 0x000000ff0500720c */ /* 0x000fda0003f05270 */
[----:B------:R-:W0:Y:S01]  /*230c0*/  @!P0 S2R R3, SR_CgaCtaId ;  /* 0x0000000000038919 */ /* 0x000e220000008800 */
[----:B------:R-:W-:-:S04]  /*230d0*/  @!P0 MOV R0, 0x400 ;  /* 0x0000040000008802 */ /* 0x000fc80000000f00 */
[----:B0-----:R-:W-:-:S05]  /*230e0*/  @!P0 LEA R0, R3, R0, 0x18 ;  /* 0x0000000003008211 */ /* 0x001fca00078ec0ff */
[----:B------:R2:W-:Y:S01]  /*230f0*/  @!P0 STS.128 [R0+0x388d0], R16 ;  /* 0x0388d01000008388 */ /* 0x0005e20000000c00 */
[----:B------:R-:W-:Y:S06]  /*23100*/  BAR.ARV 0x5, 0x180 ;  /* 0x0146000000007b1d */ /* 0x000fec0000002000 */
.L_x_3163:
[----:B------:R3:W-:Y:S01]  /*23110*/  STL [R1+0x28], RZ ;  /* 0x000028ff01007387 */ /* 0x0007e20000100800 */
[----:B------:R-:W-:Y:S01]  /*23120*/  ULDC UR4, c[0x0][0xc3c] ;  /* 0x00030f0000047ab9 */ /* 0x000fe20000000800 */
[----:B------:R-:W-:Y:S01]  /*23130*/  MOV R31, 0x1 ;  /* 0x00000001001f7802 */ /* 0x000fe20000000f00 */
[----:B------:R-:W-:Y:S01]  /*23140*/  IMAD.MOV.U32 R23, RZ, RZ, RZ ;  /* 0x000000ffff177224 */ /* 0x000fe200078e00ff */
[----:B-1----:R-:W-:-:S13]  /*23150*/  ISETP.GE.AND P0, PT, R19, UR4, PT ;  /* 0x0000000413007c0c */ /* 0x002fda000bf06270 */
        /* <DEDUP_REMOVED lines=8> */
[----:B------:R-:W-:Y:S01]  /*231e0*/  IMAD.MOV.U32 R32, RZ, RZ, 0x1 ;  /* 0x00000001ff207424 */ /* 0x000fe200078e00ff */
[----:B------:R-:W-:Y:S01]  /*231f0*/  MOV R23, RZ ;  /* 0x000000ff00177202 */ /* 0x000fe20000000f00 */
[----:B------:R-:W-:Y:S01]  /*23200*/  IMAD.MOV.U32 R29, RZ, RZ, RZ ;  /* 0x000000ffff1d7224 */ /* 0x000fe200078e00ff */
[----:B------:R-:W-:Y:S01]  /*23210*/  ULDC.64 UR40, c[0x0][0x198] ;  /* 0x0000660000287ab9 */ /* 0x000fe20000000a00 */
[----:B------:R-:W-:Y:S01]  /*23220*/  IMAD.MOV.U32 R31, RZ, RZ, 0x1 ;  /* 0x00000001ff1f7424 */ /* 0x000fe200078e00ff */
[----:B------:R-:W-:Y:S01]  /*23230*/  ULDC UR39, c[0x0][0xc] ;  /* 0x0000030000277ab9 */ /* 0x000fe20000000800 */
[C---:B0-----:R-:W-:Y:S01]  /*23240*/  IMAD.SHL.U32 R2, R11.reuse, 0x80, RZ ;  /* 0x000000800b027824 */ /* 0x041fe200078e00ff */
[----:B------:R-:W-:Y:S01]  /*23250*/  SHF.R.U32.HI R4, RZ, 0x1, R11 ;  /* 0x00000001ff047819 */ /* 0x000fe2000001160b */
[C---:B------:R-:W-:Y:S01]  /*23260*/  IMAD.SHL.U32 R6, R11.reuse, 0x2, RZ ;  /* 0x000000020b067824 */ /* 0x040fe200078e00ff */
[----:B------:R-:W-:-:S02]  /*23270*/  LOP3.LUT R10, R11, 0x7f, RZ, 0xc0, !PT ;  /* 0x0000007f0b0a7812 */ /* 0x000fc400078ec0ff */
[----:B------:R-:W-:Y:S02]  /*23280*/  LOP3.LUT R3, R2, 0x380, RZ, 0xc0, !PT ;  /* 0x0000038002037812 */ /* 0x000fe400078ec0ff */
[----:B------:R-:W-:Y:S01]  /*23290*/  R2P PR, R11, 0x6 ;  /* 0x000000060b007804 */ /* 0x000fe20000000000 */
[----:B------:R-:W-:-:S04]  /*232a0*/  IMAD.SHL.U32 R7, R10, 0x40, RZ ;  /* 0x000000400a077824 */ /* 0x000fc800078e00ff */
[----:B------:R-:W-:Y:S02]  /*232b0*/  SEL R36, R36, 0xffffffc0, !P2 ;  /* 0xffffffc024247807 */ /* 0x000fe40005000000 */
[----:B------:R-:W-:Y:S02]  /*232c0*/  SEL R35, R35, 0xffffffe0, !P1 ;  /* 0xffffffe023237807 */ /* 0x000fe40004800000 */
[----:B--2---:R-:W-:Y:S01]  /*232d0*/  R2UR UR5, R0 ;  /* 0x00000000000572ca */ /* 0x004fe200000e0000 */
[----:B------:R-:W-:-:S05]  /*232e0*/  IMAD.SHL.U32 R0, R11, 0x10, RZ ;  /* 0x000000100b007824 */ /* 0x000fca00078e00ff */
[C---:B------:R-:W-:Y:S02]  /*232f0*/  LOP3.LUT R5, R0.reuse, 0x3f0, RZ, 0xc0, !PT ;  /* 0x000003f000057812 */ /* 0x040fe400078ec0ff */
[----:B------:R-:W-:Y:S02]  /*23300*/  LOP3.LUT R30, R0, 0x70, RZ, 0xc0, !PT ;  /* 0x00000070001e7812 */ /* 0x000fe400078ec0ff */
[----:B------:R-:W-:Y:S02]  /*23310*/  LOP3.LUT R9, R5, 0x70, R6, 0x78, !PT ;  /* 0x0000007005097812 */ /* 0x000fe400078e7806 */
[C---:B------:R-:W-:Y:S01]  /*23320*/  LOP3.LUT R5, R3.reuse, 0x30, R4, 0xf8, !PT ;  /* 0x0000003003057812 */ /* 0x040fe200078ef804 */
[----:B------:R-:W-:Y:S01]  /*23330*/  ULOP3.LUT UR42, UR5, 0x2, URZ, 0xfc, !UPT ;  /* 0x00000002052a7892 */ /* 0x000fe2000f8efc3f */
[----:B------:R-:W-:Y:S01]  /*23340*/  LOP3.LUT R4, R2, 0x400, RZ, 0xc0, !PT ;  /* 0x0000040002047812 */ /* 0x000fe200078ec0ff */
[----:B------:R-:W-:Y:S01]  /*23350*/  ULOP3.LUT UR38, UR5, 0x1, URZ, 0xfc, !UPT ;  /* 0x0000000105267892 */ /* 0x000fe2000f8efc3f */
[----:B------:R-:W-:-:S02]  /*23360*/  LOP3.LUT R3, R3, 0x10, R11, 0xf8, !PT ;  /* 0x0000001003037812 */ /* 0x000fc400078ef80b */
[--C-:B------:R-:W-:Y:S02]  /*23370*/  LOP3.LUT R5, R5, 0x70, R0.reuse, 0x78, !PT ;  /* 0x0000007005057812 */ /* 0x100fe400078e7800 */
[----:B------:R-:W-:Y:S02]  /*23380*/  SHF.L.U32 R6, R10, 0x4, RZ ;  /* 0x000000040a067819 */ /* 0x000fe400000006ff */
[----:B------:R-:W-:Y:S02]  /*23390*/  LOP3.LUT R4, R4, 0x1800, R7, 0xf8, !PT ;  /* 0x0000180004047812 */ /* 0x000fe400078ef807 */
[----:B------:R-:W-:Y:S02]  /*233a0*/  LOP3.LUT R3, R3, 0x70, R0, 0x78, !PT ;  /* 0x0000007003037812 */ /* 0x000fe400078e7800 */
[----:B------:R-:W-:Y:S02]  /*233b0*/  LOP3.LUT R5, R5, 0xc00, R2, 0xf8, !PT ;  /* 0x00000c0005057812 */ /* 0x000fe400078ef802 */
[----:B------:R-:W-:-:S02]  /*233c0*/  LOP3.LUT R8, R9, 0x400, R6, 0xf8, !PT ;  /* 0x0000040009087812 */ /* 0x000fc400078ef806 */
        /* <DEDUP_REMOVED lines=13> */
.L_x_3285:
        /* <DEDUP_REMOVED lines=11> */
[----:B------:R-:W-:Y:S01]  /*23550*/  ISETP.NE.AND.EX P2, PT, RZ, UR9, PT, P2 ;  /* 0x00000009ff007c0c */ /* 0x000fe2000bf45320 */
[----:B------:R-:W-:Y:S01]  /*23560*/  IMAD.MOV.U32 R28, RZ, RZ, RZ ;  /* 0x000000ffff1c7224 */ /* 0x000fe200078e00ff */
[----:B-12---:R-:W-:-:S05]  /*23570*/  SHF.R.S32.HI R0, RZ, 0x1f, R24 ;  /* 0x0000001fff007819 */ /* 0x006fca0000011418 */
[C---:B------:R-:W-:Y:S01]  /*23580*/  @P0 LEA R2, P1, R24.reuse, UR4, 0x2 ;  /* 0x0000000418020c11 */ /* 0x040fe2000f8210ff */
[C---:B------:R-:W-:Y:S01]  /*23590*/  IMAD.SHL.U32 R25, R24.reuse, 0x4, RZ ;  /* 0x0000000418197824 */ /* 0x040fe200078e00ff */
[C-C-:B------:R-:W-:Y:S01]  /*235a0*/  SHF.L.U64.HI R26, R24.reuse, 0x2, R0.reuse ;  /* 0x00000002181a7819 */ /* 0x140fe20000010200 */
[----:B------:R0:W-:Y:S01]  /*235b0*/  STL [R1+0x24], R0 ;  /* 0x0000240001007387 */ /* 0x0001e20000100800 */
[----:B------:R-:W-:Y:S01]  /*235c0*/  @P0 LEA.HI.X R3, R24, UR5, R0, 0x2, P1 ;  /* 0x0000000518030c11 */ /* 0x000fe200088f1400 */
[----:B------:R-:W-:-:S04]  /*235d0*/  ULDC.64 UR4, c[0x0][0xa00] ;  /* 0x0002800000047ab9 */ /* 0x000fc80000000a00 */
[----:B------:R1:W5:Y:S01]  /*235e0*/  @P0 LDG.E R37, desc[UR36][R2.64] ;  /* 0x0000002402250981 */ /* 0x000362000c1e1900 */
[----:B------:R-:W-:Y:S02]  /*235f0*/  ISETP.NE.U32.AND P0, PT, RZ, UR4, PT ;  /* 0x00000004ff007c0c */ /* 0x000fe4000bf05070 */
[----:B------:R-:W-:Y:S02]  /*23600*/  ISETP.NE.U32.AND P1, PT, RZ, UR6, PT ;  /* 0x00000006ff007c0c */ /* 0x000fe4000bf25070 */
[----:B------:R-:W-:Y:S02]  /*23610*/  ISETP.NE.AND.EX P0, PT, RZ, UR5, PT, P0 ;  /* 0x00000005ff007c0c */ /* 0x000fe4000bf05300 */
[----:B------:R-:W-:Y:S02]  /*23620*/  ISETP.NE.AND.EX P1, PT, RZ, UR7, PT, P1 ;  /* 0x00000007ff007c0c */ /* 0x000fe4000bf25310 */
[C---:B------:R-:W-:Y:S02]  /*23630*/  IADD3 R4, P4, R25.reuse, UR6, RZ ;  /* 0x0000000619047c10 */ /* 0x040fe4000ff9e0ff */
[----:B-1----:R-:W-:Y:S01]  /*23640*/  IADD3 R2, P3, R25, UR4, RZ ;  /* 0x0000000419027c10 */ /* 0x002fe2000ff7e0ff */
[----:B------:R-:W-:Y:S01]  /*23650*/  ULDC UR4, c[0x0][0x288] ;  /* 0x0000a20000047ab9 */ /* 0x000fe20000000800 */
[----:B0-----:R-:W-:-:S02]  /*23660*/  MOV R0, RZ ;  /* 0x000000ff00007202 */ /* 0x001fc40000000f00 */
[C---:B------:R-:W-:Y:S02]  /*23670*/  IADD3.X R3, R26.reuse, UR5, RZ, P3, !PT ;  /* 0x000000051a037c10 */ /* 0x040fe40009ffe4ff */
[----:B------:R-:W-:Y:S01]  /*23680*/  @P2 IADD3 R6, P3, R25, UR8, RZ ;  /* 0x0000000819062c10 */ /* 0x000fe2000ff7e0ff */
[----:B------:R-:W-:Y:S01]  /*23690*/  IMAD.U32 R8, RZ, RZ, UR4 ;  /* 0x00000004ff087e24 */ /* 0x000fe2000f8e00ff */
[C---:B------:R-:W-:Y:S01]  /*236a0*/  IADD3.X R5, R26.reuse, UR7, RZ, P4, !PT ;  /* 0x000000071a057c10 */ /* 0x040fe2000a7fe4ff */
[----:B------:R-:W5:Y:S01]  /*236b0*/  @P0 LDG.E R28, desc[UR36][R2.64] ;  /* 0x00000024021c0981 */ /* 0x000f62000c1e1900 */
[----:B------:R-:W-:Y:S01]  /*236c0*/  @P2 IADD3.X R7, R26, UR9, RZ, P3, !PT ;  /* 0x000000091a072c10 */ /* 0x000fe20009ffe4ff */
[----:B------:R-:W-:Y:S02]  /*236d0*/  ULDC.64 UR4, c[0x0][0x418] ;  /* 0x0001060000047ab9 */ /* 0x000fe40000000a00 */
[----:B------:R-:W5:Y:S04]  /*236e0*/  @P1 LDG.E R0, desc[UR36][R4.64] ;  /* 0x0000002404001981 */ /* 0x000f68000c1e1900 */
[----:B------:R0:W2:Y:S01]  /*236f0*/  @P2 LDG.E R8, desc[UR36][R6.64] ;  /* 0x0000002406082981 */ /* 0x0000a2000c1e1900 */
[----:B------:R-:W-:-:S03]  /*23700*/  UISETP.NE.U32.AND UP0, UPT, UR4, URZ, UPT ;  /* 0x0000003f0400728c */ /* 0x000fc6000bf05070 */
[----:B------:R-:W-:Y:S01]  /*23710*/  ULDC UR4, c[0x0][0x424] ;  /* 0x0001090000047ab9 */ /* 0x000fe20000000800 */
[----:B------:R-:W-:-:S03]  /*23720*/  UISETP.NE.AND.EX UP0, UPT, UR5, URZ, UPT, UP0 ;  /* 0x0000003f0500728c */ /* 0x000fc6000bf05300 */
[----:B------:R-:W-:Y:S01]  /*23730*/  ULDC UR5, c[0x0][0x2f0] ;  /* 0x0000bc0000057ab9 */ /* 0x000fe20000000800 */
[----:B------:R-:W-:-:S04]  /*23740*/  USEL UR4, UR4, 0x1, UP0 ;  /* 0x0000000104047887 */ /* 0x000fc80008000000 */
[----:B------:R-:W-:-:S03]  /*23750*/  UIMAD UR4, UR4, UR5, URZ ;  /* 0x00000005040472a4 */ /* 0x000fc6000f8e023f */
[----:B------:R-:W-:Y:S02]  /*23760*/  ULDC UR5, c[0x0][0x348] ;  /* 0x0000d20000057ab9 */ /* 0x000fe40000000800 */
[----:B0-----:R-:W-:Y:S02]  /*23770*/  IMAD.U32 R6, RZ, RZ, UR5 ;  /* 0x00000005ff067e24 */ /* 0x001fe4000f8e00ff */
[----:B------:R-:W-:Y:S01]  /*23780*/  IMAD.U32 R7, RZ, RZ, UR4 ;  /* 0x00000004ff077e24 */ /* 0x000fe2000f8e00ff */
[----:B--2---:R0:W-:Y:S01]  /*23790*/  STL [R1+0x1c], R8 ;  /* 0x00001c0801007387 */ /* 0x0041e20000100800 */
[----:B------:R-:W-:Y:S01]  /*237a0*/  IMAD.MOV.U32 R9, RZ, RZ, R8 ;  /* 0x000000ffff097224 */ /* 0x000fe200078e0008 */
[----:B------:R-:W-:Y:S06]  /*237b0*/  @P2 BRA `(.L_x_3172) ;  /* 0x0000000000142947 */ /* 0x000fec0003800000 */
[----:B------:R-:W-:Y:S05]  /*237c0*/  @!P0 BRA `(.L_x_3172) ;  /* 0x0000000000108947 */ /* 0x000fea0003800000 */
[----:B0-----:R-:W2:Y:S04]  /*237d0*/  LDG.E R8, desc[UR36][R2.64] ;  /* 0x0000002402087981 */ /* 0x001ea8000c1e1900 */
[----:B------:R-:W2:Y:S02]  /*237e0*/  LDG.E R2, desc[UR36][R2.64+0x4] ;  /* 0x0000042402027981 */ /* 0x000ea4000c1e1900 */
[----:B--2---:R-:W-:-:S05]  /*237f0*/  IMAD.IADD R9, R2, 0x1, -R8 ;  /* 0x0000000102097824 */ /* 0x004fca00078e0a08 */
[----:B------:R1:W-:Y:S02]  /*23800*/  STL [R1+0x1c], R9 ;  /* 0x00001c0901007387 */ /* 0x0003e40000100800 */
.L_x_3172:
[----:B------:R-:W-:Y:S01]  /*23810*/  ULDC.64 UR4, c[0x0][0xa20] ;  /* 0x0002880000047ab9 */ /* 0x000fe20000000a00 */
[----:B------:R-:W-:Y:S02]  /*23820*/  MOV R33, R24 ;  /* 0x0000001800217202 */ /* 0x000fe40000000f00 */
[----:B------:R-:W-:-:S04]  /*23830*/  ISETP.NE.U32.AND P0, PT, RZ, UR4, PT ;  /* 0x00000004ff007c0c */ /* 0x000fc8000bf05070 */
[----:B------:R-:W-:-:S13]  /*23840*/  ISETP.NE.AND.EX P0, PT, RZ, UR5, PT, P0 ;  /* 0x00000005ff007c0c */ /* 0x000fda000bf05300 */
[----:B------:R-:W-:Y:S05]  /*23850*/  @!P0 BRA `(.L_x_3173) ;  /* 0x0000000000108947 */ /* 0x000fea0003800000 */
[----:B------:R-:W-:-:S04]  /*23860*/  IADD3 R2, P0, R25, UR4, RZ ;  /* 0x0000000419027c10 */ /* 0x000fc8000ff1e0ff */
[----:B------:R-:W-:-:S05]  /*23870*/  IADD3.X R3, R26, UR5, RZ, P0, !PT ;  /* 0x000000051a037c10 */ /* 0x000fca00087fe4ff */
[----:B------:R2:W5:Y:S01]  /*23880*/  LDG.E R7, desc[UR36][R2.64] ;  /* 0x0000002402077981 */ /* 0x000562000c1e1900 */
[----:B------:R-:W-:Y:S05]  /*23890*/  BRA `(.L_x_3174) ;  /* 0x0000000000247947 */ /* 0x000fea0003800000 */
.L_x_3173:
[----:B------:R-:W-:Y:S02]  /*238a0*/  ULDC.64 UR4, c[0x0][0xa08] ;  /* 0x0002820000047ab9 */ /* 0x000fe40000000a00 */
[----:B------:R-:W-:-:S04]  /*238b0*/  ISETP.NE.U32.AND P0, PT, RZ, UR4, PT ;  /* 0x00000004ff007c0c */ /* 0x000fc8000bf05070 */
[----:B------:R-:W-:-:S13]  /*238c0*/  ISETP.NE.AND.EX P0, PT, RZ, UR5, PT, P0 ;  /* 0x00000005ff007c0c */ /* 0x000fda000bf05300 */
[----:B------:R-:W-:Y:S05]  /*238d0*/  @!P0 BRA `(.L_x_3174) ;  /* 0x0000000000148947 */ /* 0x000fea0003800000 */
[----:B------:R-:W2:Y:S02]  /*238e0*/  LDC.64 R2, c[0x0][0xa08] ;  /* 0x00028200ff027b82 */ /* 0x000ea40000000a00 */
[----:B--2---:R-:W-:-:S05]  /*238f0*/  IMAD.WIDE R2, R33, 0x4, R2 ;  /* 0x0000000421027825 */ /* 0x004fca00078e0202 */
[----:B------:R-:W2:Y:S04]  /*23900*/  LDG.E R7, desc[UR36][R2.64] ;  /* 0x0000002402077981 */ /* 0x000ea8000c1e1900 */
[----:B------:R-:W2:Y:S02]  /*23910*/  LDG.E R2, desc[UR36][R2.64+0x4] ;  /* 0x0000042402027981 */ /* 0x000ea4000c1e1900 */
[----:B--2---:R-:W-:-:S07]  /*23920*/  IMAD.IADD R7, R2, 0x1, -R7 ;  /* 0x0000000102077824 */ /* 0x004fce00078e0a07 */
.L_x_3174:
[----:B--2---:R-:W2:Y:S01]  /*23930*/  @P1 LDG.E R2, desc[UR36][R4.64] ;  /* 0x0000002404021981 */ /* 0x004ea2000c1e1900 */
[----:B------:R-:W3:Y:S03]  /*23940*/  LDC R3, c[0x0][0x448] ;  /* 0x00011200ff037b82 */ /* 0x000ee60000000800 */
[----:B------:R4:W2:Y:S01]  /*23950*/  @P1 LDG.E R5, desc[UR36][R4.64+0x4] ;  /* 0x0000042404051981 */ /* 0x0008a2000c1e1900 */
[----:B-----5:R-:W-:Y:S01]  /*23960*/  IADD3 R7, -R37, R7, RZ ;  /* 0x0000000725077210 */ /* 0x020fe20007ffe1ff */
[----:B------:R-:W-:Y:S01]  /*23970*/  BSSY B0, `(.L_x_3175) ;  /* 0x0000125000007945 */ /* 0x000fe20003800000 */
[----:B---3--:R-:W-:-:S13]  /*23980*/  ISETP.NE.AND P0, PT, R3, 0x1, PT ;  /* 0x000000010300780c */ /* 0x008fda0003f05270 */
[----:B------:R-:W3:Y:S08]  /*23990*/  @P0 LDC R3, c[0x0][0x44c] ;  /* 0x00011300ff030b82 */ /* 0x000ef00000000800 */
[----:B----4-:R-:W4:Y:S01]  /*239a0*/  @P0 LDC R4, c[0x0][0x450] ;  /* 0x00011400ff040b82 */ /* 0x010f220000000800 */
[----:B--2---:R-:W-:Y:S02]  /*239b0*/  @P1 IMAD.IADD R6, R5, 0x1, -R2 ;  /* 0x0000000105061824 */ /* 0x004fe400078e0a02 */
[----:B------:R-:W-:-:S02]  /*239c0*/  IMAD.SHL.U32 R2, R17, 0x80, RZ ;  /* 0x0000008011027824 */ /* 0x000fc400078e00ff */
[----:B------:R-:W-:Y:S02]  /*239d0*/  IMAD.IADD R27, R7, 0x1, R6 ;  /* 0x00000001071b7824 */ /* 0x000fe400078e0206 */
[----:B------:R-:W-:Y:S02]  /*239e0*/  VIADD R2, R2, 0x7f ;  /* 0x0000007f02027836 */ /* 0x000fe40000000000 */
[----:B------:R-:W-:Y:S02]  /*239f0*/  VIADD R20, R27, 0x7f ;  /* 0x0000007f1b147836 */ /* 0x000fe40000000000 */
[----:B---3--:R-:W-:-:S04]  /*23a00*/  @P0 IMAD.HI.U32 R5, R2, R3, RZ ;  /* 0x0000000302050227 */ /* 0x008fc800078e00ff */
[----:B------:R-:W-:Y:S01]  /*23a10*/  IMAD.MOV.U32 R3, RZ, RZ, R2 ;  /* 0x000000ffff037224 */ /* 0x000fe200078e0002 */
[----:B------:R-:W-:Y:S02]  /*23a20*/  SHF.R.S32.HI R2, RZ, 0x1f, R20 ;  /* 0x0000001fff027819 */ /* 0x000fe40000011414 */
[----:B----4-:R-:W-:Y:S02]  /*23a30*/  @P0 SHF.R.U32.HI R3, RZ, R4, R5 ;  /* 0x00000004ff030219 */ /* 0x010fe40000011605 */
[----:B------:R-:W-:Y:S02]  /*23a40*/  LEA.HI R20, R2, R20, RZ, 0x7 ;  /* 0x0000001402147211 */ /* 0x000fe400078f38ff */
[----:B------:R-:W-:Y:S02]  /*23a50*/  IADD3 R2, R27, 0x80, -R9 ;  /* 0x000000801b027810 */ /* 0x000fe40007ffe809 */
[----:B------:R-:W-:-:S03]  /*23a60*/  SHF.R.S32.HI R20, RZ, 0x7, R20 ;  /* 0x00000007ff147819 */ /* 0x000fc60000011414 */
[----:B------:R-:W-:-:S05]  /*23a70*/  IMAD.IADD R3, R2, 0x1, R3 ;  /* 0x0000000102037824 */ /* 0x000fca00078e0203 */
[----:B------:R-:W-:-:S04]  /*23a80*/  SHF.R.S32.HI R4, RZ, 0x1f, R3 ;  /* 0x0000001fff047819 */ /* 0x000fc80000011403 */
[----:B------:R-:W-:-:S04]  /*23a90*/  LEA.HI R4, R4, R3, RZ, 0x7 ;  /* 0x0000000304047211 */ /* 0x000fc800078f38ff */
[----:B------:R-:W-:-:S04]  /*23aa0*/  SHF.R.S32.HI R4, RZ, 0x7, R4 ;  /* 0x00000007ff047819 */ /* 0x000fc80000011404 */
[----:B------:R-:W-:-:S05]  /*23ab0*/  VIMNMX R3, R20, R4, PT ;  /* 0x0000000414037248 */ /* 0x000fca0003fe0100 */
[--C-:B------:R-:W-:Y:S02]  /*23ac0*/  IMAD R3, R3, 0x80, -R7.reuse ;  /* 0x0000008003037824 */ /* 0x100fe400078e0a07 */
[----:B------:R-:W-:-:S03]  /*23ad0*/  IMAD.MOV R7, RZ, RZ, -R7 ;  /* 0x000000ffff077224 */ /* 0x000fc600078e0a07 */
[----:B------:R-:W-:Y:S02]  /*23ae0*/  VIMNMX R3, R3, R6, PT ;  /* 0x0000000603037248 */ /* 0x000fe40003fe0100 */
[----:B------:R-:W-:-:S04]  /*23af0*/  VIMNMX R7, RZ, R7, !PT ;  /* 0x00000007ff077248 */ /* 0x000fc80007fe0100 */
[----:B------:R-:W-:Y:S02]  /*23b00*/  ISETP.GT.AND P0, PT, R3, R7, PT ;  /* 0x000000070300720c */ /* 0x000fe40003f04270 */
[----:B------:R-:W-:-:S11]  /*23b10*/  SHF.R.U32.HI R5, RZ, 0x7, R7 ;  /* 0x00000007ff057819 */ /* 0x000fd60000011607 */
[----:B------:R-:W-:-:S04]  /*23b20*/  @P0 IADD3 R3, R3, 0x7f, RZ ;  /* 0x0000007f03030810 */ /* 0x000fc80007ffe0ff */
        /* <DEDUP_REMOVED lines=10> */
[----:B------:R-:W2:Y:S02]  /*23bd0*/  S2R R6, SR_TID.X ;  /* 0x0000000000067919 */ /* 0x000ea40000002100 */
[----:B--2---:R-:W-:-:S04]  /*23be0*/  SHF.R.U32.HI R6, RZ, 0x5, R6 ;  /* 0x00000005ff067819 */ /* 0x004fc80000011606 */
[----:B------:R-:W-:-:S05]  /*23bf0*/  LOP3.LUT R6, R6, 0x3, RZ, 0xc0, !PT ;  /* 0x0000000306067812 */ /* 0x000fca00078ec0ff */
[----:B------:R2:W3:Y:S02]  /*23c00*/  SHFL.IDX PT, R14, R6, RZ, 0x1f ;  /* 0x00001fff060e7589 */ /* 0x0004e400000e0000 */
.L_x_3484:
[----:B---3--:R-:W-:Y:S02]  /*23c10*/  ISETP.NE.AND P0, PT, R14, RZ, PT ;  /* 0x000000ff0e00720c */ /* 0x008fe40003f05270 */
[----:B------:R-:W-:-:S11]  /*23c20*/  PLOP3.LUT P6, PT, PT, PT, PT, 0x8, 0x0 ;  /* 0x000000000000781c */ /* 0x000fd60003fce170 */
[----:B------:R-:W-:Y:S05]  /*23c30*/  @P0 BRA `(.L_x_3178) ;  /* 0x00000000000c0947 */ /* 0x000fea0003800000 */
[----:B------:R-:W-:-:S03]  /*23c40*/  UMOV UR4, 0xffffffff ;  /* 0xffffffff00047882 */ /* 0x000fc60000000000 */
[----:B------:R-:W-:Y:S05]  /*23c50*/  BRA.DIV UR4, `(.L_x_3179) ;  /* 0x000000b204887947 */ /* 0x000fea000b800000 */
[----:B------:R-:W-:-:S13]  /*23c60*/  ELECT P6, URZ, PT ;  /* 0x00000000003f782f */ /* 0x000fda00038c0000 */
.L_x_3178:
[----:B--2---:R-:W2:Y:S01]  /*23c70*/  LDL R6, [R1+0x28] ;  /* 0x0000280001067983 */ /* 0x004ea20000100800 */
[----:B------:R-:W-:Y:S01]  /*23c80*/  BSSY B1, `(.L_x_3180) ;  /* 0x0000008000017945 */ /* 0x000fe20003800000 */
[----:B--2---:R-:W-:-:S05]  /*23c90*/  VIADD R6, R6, 0x1 ;  /* 0x0000000106067836 */ /* 0x004fca0000000000 */
[----:B------:R-:W-:-:S04]  /*23ca0*/  LEA.HI R7, R6, R6, RZ, 0x1 ;  /* 0x0000000606077211 */ /* 0x000fc800078f08ff */
[----:B------:R-:W-:-:S05]  /*23cb0*/  LOP3.LUT R7, R7, 0xfffffffe, RZ, 0xc0, !PT ;  /* 0xfffffffe07077812 */ /* 0x000fca00078ec0ff */
[----:B------:R-:W-:-:S05]  /*23cc0*/  IMAD.IADD R6, R6, 0x1, -R7 ;  /* 0x0000000106067824 */ /* 0x000fca00078e0a07 */
[----:B------:R-:W-:-:S04]  /*23cd0*/  SHF.L.U32 R6, R6, 0x1f, RZ ;  /* 0x0000001f06067819 */ /* 0x000fc800000006ff */
[----:B------:R-:W2:Y:S02]  /*23ce0*/  SYNCS.PHASECHK.TRANS64.TRYWAIT P0, [R22+URZ+0x38820], R6 ;  /* 0x03882006160075a7 */ /* 0x000ea4000800017f */
[----:B--2---:R-:W-:Y:S05]  /*23cf0*/  @!P0 BRA `(.L_x_3181) ;  /* 0x000000b000808947 */ /* 0x004fea0003800000 */
.L_x_3487:
[----:B------:R-:W-:Y:S05]  /*23d00*/  BSYNC B1 ;  /* 0x0000000000017941 */ /* 0x000fea0003800000 */
.L_x_3180:
[----:B------:R-:W-:Y:S04]  /*23d10*/  BSSY B1, `(.L_x_3182) ;  /* 0x000006c000017945 */ /* 0x000fe80003800000 */
[----:B------:R-:W-:Y:S05]  /*23d20*/  @!P6 BRA `(.L_x_3183) ;  /* 0x0000000400a8e947 */ /* 0x000fea0003800000 */
[----:B------:R-:W-:Y:S01]  /*23d30*/  IMAD R10, R29, 0x8, R22 ;  /* 0x000000081d0a7824 */ /* 0x000fe200078e0216 */
[----:B-1----:R-:W-:Y:S01]  /*23d40*/  SHF.L.U32 R9, R32, 0x1f, RZ ;  /* 0x0000001f20097819 */ /* 0x002fe200000006ff */
[----:B------:R-:W1:Y:S01]  /*23d50*/  S2R R7, SR_TID.X ;  /* 0x0000000000077919 */ /* 0x000e620000002100 */
[----:B------:R-:W-:Y:S02]  /*23d60*/  BSSY B2, `(.L_x_3184) ;  /* 0x0000005000027945 */ /* 0x000fe40003800000 */
[----:B------:R-:W3:Y:S01]  /*23d70*/  SYNCS.PHASECHK.TRANS64.TRYWAIT P0, [R10+URZ+0x388a0], R9 ;  /* 0x0388a0090a0075a7 */ /* 0x000ee2000800017f */
[----:B-1----:R-:W-:-:S04]  /*23d80*/  LOP3.LUT R7, R7, 0x7f, RZ, 0xc0, !PT ;  /* 0x0000007f07077812 */ /* 0x002fc800078ec0ff */
[----:B------:R-:W-:Y:S01]  /*23d90*/  ISETP.NE.AND P1, PT, R7, RZ, PT ;  /* 0x000000ff0700720c */ /* 0x000fe20003f25270 */
[----:B---3--:R-:W-:-:S12]  /*23da0*/  @!P0 BRA `(.L_x_3185) ;  /* 0x000000b000688947 */ /* 0x008fd80003800000 */
.L_x_3488:
[----:B------:R-:W-:Y:S05]  /*23db0*/  BSYNC B2 ;  /* 0x0000000000027941 */ /* 0x000fea0003800000 */
.L_x_3184:
[----:B------:R-:W-:Y:S04]  /*23dc0*/  BSSY B2, `(.L_x_3186) ;  /* 0x0000009000027945 */ /* 0x000fe80003800000 */
[----:B------:R-:W-:Y:S05]  /*23dd0*/  @P1 BRA `(.L_x_3187) ;  /* 0x00000000001c1947 */ /* 0x000fea0003800000 */
[----:B--2---:R-:W2:Y:S02]  /*23de0*/  S2R R6, SR_TID.X ;  /* 0x0000000000067919 */ /* 0x004ea40000002100 */
[----:B--2---:R-:W-:Y:S01]  /*23df0*/  LOP3.LUT R7, R6, 0x1f, RZ, 0xc0, !PT ;  /* 0x0000001f06077812 */ /* 0x004fe200078ec0ff */
[----:B------:R-:W-:-:S03]  /*23e00*/  IMAD.MOV.U32 R6, RZ, RZ, 0x8000 ;  /* 0x00008000ff067424 */ /* 0x000fc600078e00ff */
[----:B------:R-:W-:Y:S01]  /*23e10*/  ISETP.NE.AND P0, PT, R7, RZ, PT ;  /* 0x000000ff0700720c */ /* 0x000fe20003f05270 */
[----:B------:R3:W-:-:S12]  /*23e20*/  SYNCS.ARRIVE.TRANS64 RZ, [R10+URZ+0x38890], R6 ;  /* 0x038890060aff79a7 */ /* 0x0007d8000800003f */
[----:B---3--:R-:W-:Y:S05]  /*23e30*/  @!P0 BRA `(.L_x_3187) ;  /* 0x0000000000048947 */ /* 0x008fea0003800000 */
[----:B------:R-:W-:Y:S01]  /*23e40*/  BPT.TRAP 0x1 ;  /* 0x000000040000795c */ /* 0x000fe20000300000 */
.L_x_3187:
[----:B------:R-:W-:Y:S05]  /*23e50*/  BSYNC B2 ;  /* 0x0000000000027941 */ /* 0x000fea0003800000 */
.L_x_3186:
[----:B------:R-:W-:Y:S01]  /*23e60*/  MOV R15, RZ ;  /* 0x000000ff000f7202 */ /* 0x000fe20000000f00 */
[----:B------:R-:W-:Y:S01]  /*23e70*/  IMAD R7, R4, 0x80, R0 ;  /* 0x0000008004077824 */ /* 0x000fe200078e0200 */
[----:B------:R-:W-:Y:S01]  /*23e80*/  UIADD3 UR4, UP0, UR40, 0x570, URZ ;  /* 0x0000057028047890 */ /* 0x000fe2000ff1e03f */
[----:B0-----:R-:W-:Y:S01]  /*23e90*/  IMAD R8, R29, 0x8000, R22 ;  /* 0x000080001d087824 */ /* 0x001fe200078e0216 */
[----:B------:R-:W-:Y:S01]  /*23ea0*/  R2UR UR10, R15 ;  /* 0x000000000f0a72ca */ /* 0x000fe200000e0000 */
[----:B------:R-:W-:Y:S01]  /*23eb0*/  VIADD R7, R7, 0xffffff80 ;  /* 0xffffff8007077836 */ /* 0x000fe20000000000 */
[----:B------:R-:W-:Y:S01]  /*23ec0*/  PLOP3.LUT P0, PT, PT, PT, PT, 0x80, 0x0 ;  /* 0x000000000000781c */ /* 0x000fe20003f0f070 */
[----:B--2---:R-:W-:Y:S01]  /*23ed0*/  VIADD R6, R10, 0x38890 ;  /* 0x000388900a067836 */ /* 0x004fe20000000000 */
[----:B------:R-:W-:Y:S01]  /*23ee0*/  UIADD3.X UR5, URZ, UR41, URZ, UP0, !UPT ;  /* 0x000000293f057290 */ /* 0x000fe200087fe43f */
[----:B------:R-:W-:Y:S01]  /*23ef0*/  VIADD R11, R8, 0x28400 ;  /* 0x00028400080b7836 */ /* 0x000fe20000000000 */
[----:B------:R-:W-:Y:S01]  /*23f00*/  UMOV UR6, 0x0 ;  /* 0x0000000000067882 */ /* 0x000fe20000000000 */
[----:B------:R-:W-:-:S09]  /*23f10*/  UMOV UR7, 0x12f00000 ;  /* 0x12f0000000077882 */ /* 0x000fd20000000000 */
.L_x_3188:
        /* <DEDUP_REMOVED lines=16> */
.L_x_3189:
        /* <DEDUP_REMOVED lines=13> */
.L_x_3489:
[----:B------:R-:W-:Y:S05]  /*240f0*/  BSYNC B2 ;  /* 0x0000000000027941 */ /* 0x000fea0003800000 */
.L_x_3190:
        /* <DEDUP_REMOVED lines=11> */
.L_x_3193:
[----:B------:R-:W-:Y:S05]  /*241b0*/  BSYNC B2 ;  /* 0x0000000000027941 */ /* 0x000fea0003800000 */
.L_x_3192:
        /* <DEDUP_REMOVED lines=8> */
.L_x_3194:
        /* <DEDUP_REMOVED lines=15> */
.L_x_3195:
        /* <DEDUP_REMOVED lines=9> */
[----:B---3--:R-:W-:Y:S05]  /*243c0*/  @P0 BRA.U.ANY `(.L_x_3195) ;  /* 0xfffffffd00d80947 */ /* 0x008fea000393ffff */
.L_x_3183:
[----:B------:R-:W-:Y:S05]  /*243d0*/  BSYNC B1 ;  /* 0x0000000000017941 */ /* 0x000fea0003800000 */
.L_x_3182:
[----:B------:R-:W-:Y:S01]  /*243e0*/  VIADD R10, R4, 0xfffffffe ;  /* 0xfffffffe040a7836 */ /* 0x000fe20000000000 */
        /* <DEDUP_REMOVED lines=8> */
.L_x_3210:
[----:B------:R-:W-:Y:S05]  /*24470*/  YIELD ;  /* 0x0000000000007946 */ /* 0x000fea0003800000 */
[----:B------:R-:W-:Y:S04]  /*24480*/  BSSY B1, `(.L_x_3196) ;  /* 0x000006b000017945 */ /* 0x000fe80003800000 */
[----:B------:R-:W-:Y:S05]  /*24490*/  @!P6 BRA `(.L_x_3197) ;  /* 0x0000000400a4e947 */ /* 0x000fea0003800000 */
[----:B-1----:R-:W-:Y:S01]  /*244a0*/  IMAD R9, R29, 0x8, R22 ;  /* 0x000000081d097824 */ /* 0x002fe200078e0216 */
[----:B0-----:R-:W-:Y:S01]  /*244b0*/  SHF.L.U32 R8, R32, 0x1f, RZ ;  /* 0x0000001f20087819 */ /* 0x001fe200000006ff */
[----:B------:R-:W0:Y:S01]  /*244c0*/  S2R R4, SR_TID.X ;  /* 0x0000000000047919 */ /* 0x000e220000002100 */
[----:B------:R-:W-:Y:S02]  /*244d0*/  BSSY B2, `(.L_x_3198) ;  /* 0x0000005000027945 */ /* 0x000fe40003800000 */
[----:B------:R-:W1:Y:S01]  /*244e0*/  SYNCS.PHASECHK.TRANS64.TRYWAIT P1, [R9+URZ+0x388a0], R8 ;  /* 0x0388a008090075a7 */ /* 0x000e62000802017f */
[----:B0-----:R-:W-:-:S04]  /*244f0*/  LOP3.LUT R4, R4, 0x7f, RZ, 0xc0, !PT ;  /* 0x0000007f04047812 */ /* 0x001fc800078ec0ff */
[----:B------:R-:W-:Y:S01]  /*24500*/  ISETP.NE.AND P2, PT, R4, RZ, PT ;  /* 0x000000ff0400720c */ /* 0x000fe20003f45270 */
[----:B-1----:R-:W-:-:S12]  /*24510*/  @!P1 BRA `(.L_x_3199) ;  /* 0x000000a800b49947 */ /* 0x002fd80003800000 */
.L_x_3490:
[----:B------:R-:W-:Y:S05]  /*24520*/  BSYNC B2 ;  /* 0x0000000000027941 */ /* 0x000fea0003800000 */
.L_x_3198:
[----:B------:R-:W-:Y:S04]  /*24530*/  BSSY B2, `(.L_x_3200) ;  /* 0x0000009000027945 */ /* 0x000fe80003800000 */
[----:B------:R-:W-:Y:S05]  /*24540*/  @P2 BRA `(.L_x_3201) ;  /* 0x00000000001c2947 */ /* 0x000fea0003800000 */
[----:B------:R-:W2:Y:S02]  /*24550*/  S2R R4, SR_TID.X ;  /* 0x0000000000047919 */ /* 0x000ea40000002100 */
[----:B--2---:R-:W-:Y:S01]  /*24560*/  LOP3.LUT R6, R4, 0x1f, RZ, 0xc0, !PT ;  /* 0x0000001f04067812 */ /* 0x004fe200078ec0ff */
[----:B------:R-:W-:-:S03]  /*24570*/  IMAD.MOV.U32 R4, RZ, RZ, 0x8000 ;  /* 0x00008000ff047424 */ /* 0x000fc600078e00ff */
[----:B------:R-:W-:Y:S01]  /*24580*/  ISETP.NE.AND P1, PT, R6, RZ, PT ;  /* 0x000000ff0600720c */ /* 0x000fe20003f25270 */
[----:B------:R1:W-:-:S12]  /*24590*/  SYNCS.ARRIVE.TRANS64 RZ, [R9+URZ+0x38890], R4 ;  /* 0x0388900409ff79a7 */ /* 0x0003d8000800003f */
[----:B-1----:R-:W-:Y:S05]  /*245a0*/  @!P1 BRA `(.L_x_3201) ;  /* 0x0000000000049947 */ /* 0x002fea0003800000 */
[----:B------:R-:W-:Y:S01]  /*245b0*/  BPT.TRAP 0x1 ;  /* 0x000000040000795c */ /* 0x000fe20000300000 */
.L_x_3201:
[----:B------:R-:W-:Y:S05]  /*245c0*/  BSYNC B2 ;  /* 0x0000000000027941 */ /* 0x000fea0003800000 */
.L_x_3200:
[----:B------:R-:W-:Y:S01]  /*245d0*/  MOV R14, RZ ;  /* 0x000000ff000e7202 */ /* 0x000fe20000000f00 */
[----:B------:R-:W-:Y:S01]  /*245e0*/  IMAD R7, R29, 0x8000, R22 ;  /* 0x000080001d077824 */ /* 0x000fe200078e0216 */
[----:B------:R-:W-:Y:S01]  /*245f0*/  UIADD3 UR4, UP0, UR40, 0x570, URZ ;  /* 0x0000057028047890 */ /* 0x000fe2000ff1e03f */
[----:B------:R-:W-:Y:S01]  /*24600*/  PLOP3.LUT P1, PT, PT, PT, PT, 0x80, 0x0 ;  /* 0x000000000000781c */ /* 0x000fe20003f2f070 */
[----:B--2---:R-:W-:Y:S01]  /*24610*/  IMAD R6, R10, 0x80, R0 ;  /* 0x000000800a067824 */ /* 0x004fe200078e0200 */
[----:B------:R-:W-:Y:S01]  /*24620*/  R2UR UR10, R14 ;  /* 0x000000000e0a72ca */ /* 0x000fe200000e0000 */
[----:B------:R-:W-:Y:S01]  /*24630*/  VIADD R4, R9, 0x38890 ;  /* 0x0003889009047836 */ /* 0x000fe20000000000 */
[----:B------:R-:W-:Y:S01]  /*24640*/  UIADD3.X UR5, URZ, UR41, URZ, UP0, !UPT ;  /* 0x000000293f057290 */ /* 0x000fe200087fe43f */
[----:B------:R-:W-:Y:S01]  /*24650*/  VIADD R11, R7, 0x28400 ;  /* 0x00028400070b7836 */ /* 0x000fe20000000000 */
[----:B------:R-:W-:Y:S01]  /*24660*/  UMOV UR6, 0x0 ;  /* 0x0000000000067882 */ /* 0x000fe20000000000 */
[----:B------:R-:W-:-:S10]  /*24670*/  UMOV UR7, 0x12f00000 ;  /* 0x12f0000000077882 */ /* 0x000fd40000000000 */
.L_x_3202:
        /* <DEDUP_REMOVED lines=12> */
[----:B------:R-:W-:Y:S01]  /*24740*/  UMOV UR6, 0x0 ;  /* 0x0000000000067882 */ /* 0x000fe20000000000 */
[----:B------:R-:W-:Y:S01]  /*24750*/  IADD3 R11, R7, 0x2c400, RZ ;  /* 0x0002c400070b7810 */ /* 0x000fe20007ffe0ff */
[----:B------:R-:W-:Y:S01]  /*24760*/  UMOV UR7, 0x12f00000 ;  /* 0x12f0000000077882 */ /* 0x000fe20000000000 */
[----:B------:R-:W-:-:S15]  /*24770*/  R2UR UR10, R15 ;  /* 0x000000000f0a72ca */ /* 0x000fde00000e0000 */
.L_x_3203:
        /* <DEDUP_REMOVED lines=13> */
.L_x_3491:
[----:B------:R-:W-:Y:S05]  /*24850*/  BSYNC B2 ;  /* 0x0000000000027941 */ /* 0x000fea0003800000 */
.L_x_3204:
        /* <DEDUP_REMOVED lines=11> */
.L_x_3207:
[----:B------:R-:W-:Y:S05]  /*24910*/  BSYNC B2 ;  /* 0x0000000000027941 */ /* 0x000fea0003800000 */
.L_x_3206:
        /* <DEDUP_REMOVED lines=8> */
.L_x_3208:
        /* <DEDUP_REMOVED lines=15> */
.L_x_3209:
        /* <DEDUP_REMOVED lines=10> */
.L_x_3197:
[----:B------:R-:W-:Y:S05]  /*24b30*/  BSYNC B1 ;  /* 0x0000000000017941 */ /* 0x000fea0003800000 */
.L_x_3196:
        /* <DEDUP_REMOVED lines=8> */
.L_x_3176:
[----:B------:R-:W-:Y:S05]  /*24bc0*/  BSYNC B0 ;  /* 0x0000000000007941 */ /* 0x000fea0003800000 */
.L_x_3175:
[----:B------:R-:W3:Y:S01]  /*24bd0*/  LDC R0, c[0x0][0x448] ;  /* 0x00011200ff007b82 */ /* 0x000ee20000000800 */
[----:B------:R-:W-:Y:S01]  /*24be0*/  LEA R3, R17, 0x7f, 0x7 ;  /* 0x0000007f11037811 */ /* 0x000fe200078e38ff */
[----:B------:R-:W-:Y:S06]  /*24bf0*/  @!P0 WARPSYNC.ALL ;  /* 0x0000000000008948 */ /* 0x000fec0003800000 */
[----:B------:R-:W-:Y:S01]  /*24c00*/  @!P0 BAR.SYNC.DEFER_BLOCKING 0xc, 0x180 ;  /* 0x0306000000008b1d */ /* 0x000fe20000010000 */
[----:B---3--:R-:W-:-:S13]  /*24c10*/  ISETP.NE.AND P1, PT, R0, 0x1, PT ;  /* 0x000000010000780c */ /* 0x008fda0003f25270 */
[----:B------:R-:W3:Y:S08]  /*24c20*/  @P1 LDC R4, c[0x0][0x44c] ;  /* 0x00011300ff041b82 */ /* 0x000ef00000000800 */
[----:B------:R-:W4:Y:S01]  /*24c30*/  @P1 LDC R0, c[0x0][0x450] ;  /* 0x00011400ff001b82 */ /* 0x000f220000000800 */
[----:B---3--:R-:W-:-:S05]  /*24c40*/  @P1 IMAD.HI.U32 R4, R3, R4, RZ ;  /* 0x0000000403041227 */ /* 0x008fca00078e00ff */
[----:B----4-:R-:W-:-:S05]  /*24c50*/  @P1 SHF.R.U32.HI R3, RZ, R0, R4 ;  /* 0x00000000ff031219 */ /* 0x010fca0000011604 */
[----:B------:R-:W-:-:S05]  /*24c60*/  IMAD.IADD R3, R2, 0x1, R3 ;  /* 0x0000000102037824 */ /* 0x000fca00078e0203 */
[----:B------:R-:W-:-:S04]  /*24c70*/  SHF.R.S32.HI R0, RZ, 0x1f, R3 ;  /* 0x0000001fff007819 */ /* 0x000fc80000011403 */
[----:B------:R-:W-:-:S04]  /*24c80*/  LEA.HI R0, R0, R3, RZ, 0x7 ;  /* 0x0000000300007211 */ /* 0x000fc800078f38ff */
[----:B------:R-:W-:-:S04]  /*24c90*/  SHF.R.S32.HI R3, RZ, 0x7, R0 ;  /* 0x00000007ff037819 */ /* 0x000fc80000011400 */
[----:B------:R-:W-:-:S04]  /*24ca0*/  VIMNMX R5, R20, R3, PT ;  /* 0x0000000314057248 */ /* 0x000fc80003fe0100 */
[----:B------:R-:W-:Y:S01]  /*24cb0*/  ISETP.GT.AND P0, PT, R5, RZ, PT ;  /* 0x000000ff0500720c */ /* 0x000fe20003f04270 */
[----:B------:R3:W-:-:S12]  /*24cc0*/  STL [R1+0x20], R5 ;  /* 0x0000200501007387 */ /* 0x0007d80000100800 */
[----:B---3--:R-:W-:Y:S05]  /*24cd0*/  @P0 BRA `(.L_x_3211) ;  /* 0x0000000000440947 */ /* 0x008fea0003800000 */
[----:B--2---:R-:W2:Y:S02]  /*24ce0*/  S2R R6, SR_TID.X ;  /* 0x0000000000067919 */ /* 0x004ea40000002100 */
[----:B--2---:R-:W-:-:S04]  /*24cf0*/  LOP3.LUT R6, R6, 0x7f, RZ, 0xc0, !PT ;  /* 0x0000007f06067812 */ /* 0x004fc800078ec0ff */
[----:B------:R-:W-:-:S13]  /*24d00*/  ISETP.NE.AND P0, PT, R6, RZ, PT ;  /* 0x000000ff0600720c */ /* 0x000fda0003f05270 */
[----:B------:R-:W-:Y:S05]  /*24d10*/  @P0 BRA `(.L_x_3212) ;  /* 0x0000004800580947 */ /* 0x000fea0003800000 */
[----:B------:R-:W2:Y:S01]  /*24d20*/  S2R R5, SR_LANEID ;  /* 0x0000000000057919 */ /* 0x000ea20000000000 */
[----:B------:R-:W-:Y:S01]  /*24d30*/  VOTEU.ANY UR4, UPT, PT ;  /* 0x0000000000047886 */ /* 0x000fe200038e0100 */
[----:B------:R-:W3:Y:S01]  /*24d40*/  LDC.64 R2, c[0x0][0xc60] ;  /* 0x00031800ff027b82 */ /* 0x000ee20000000a00 */
[----:B------:R-:W2:Y:S02]  /*24d50*/  FLO.U32 R0, UR4 ;  /* 0x0000000400007d00 */ /* 0x000ea400080e0000 */
[----:B--2---:R-:W-:-:S06]  /*24d60*/  ISETP.EQ.U32.AND P0, PT, R0, R5, PT ;  /* 0x000000050000720c */ /* 0x004fcc0003f02070 */
[----:B------:R-:W3:Y:S07]  /*24d70*/  POPC R5, UR4 ;  /* 0x0000000400057d09 */ /* 0x000eee0008000000 */
[----:B---3--:R-:W2:Y:S01]  /*24d80*/  @P0 ATOMG.E.ADD.STRONG.GPU PT, R3, desc[UR36][R2.64], R5 ;  /* 0x00000005020309a8 */ /* 0x008ea200081ee1e4 */
[----:B------:R-:W3:Y:S02]  /*24d90*/  S2R R4, SR_LTMASK ;  /* 0x0000000000047919 */ /* 0x000ee40000003900 */
[----:B---3--:R-:W-:-:S04]  /*24da0*/  LOP3.LUT R4, R4, UR4, RZ, 0xc0, !PT ;  /* 0x0000000404047c12 */ /* 0x008fc8000f8ec0ff */
[----:B------:R-:W3:Y:S01]  /*24db0*/  POPC R7, R4 ;  /* 0x0000000400077309 */ /* 0x000ee20000000000 */
[----:B--2---:R-:W3:Y:S02]  /*24dc0*/  SHFL.IDX PT, R0, R3, R0, 0x1f ;  /* 0x00001f0003007589 */ /* 0x004ee400000e0000 */
[----:B---3--:R-:W-:Y:S01]  /*24dd0*/  IADD3 R16, R0, UR39, R7 ;  /* 0x0000002700107c10 */ /* 0x008fe2000fffe007 */
[----:B------:R-:W-:Y:S06]  /*24de0*/  BRA `(.L_x_3212) ;  /* 0x0000004800247947 */ /* 0x000fec0003800000 */
.L_x_3211:
        /* <DEDUP_REMOVED lines=10> */
[----:B------:R-:W3:Y:S01]  /*24e90*/  LDC.64 R2, c[0x4][R2] ;  /* 0x0100000002027b82 */ /* 0x000ee20000000a00 */
[----:B--2---:R-:W-:Y:S01]  /*24ea0*/  IMAD.U32 R6, RZ, RZ, UR8 ;  /* 0x00000008ff067e24 */ /* 0x004fe2000f8e00ff */
[----:B------:R-:W-:Y:S01]  /*24eb0*/  MOV R12, 0x1 ;  /* 0x00000001000c7802 */ /* 0x000fe20000000f00 */
[----:B------:R-:W-:Y:S02]  /*24ec0*/  IMAD.U32 R7, RZ, RZ, UR9 ;  /* 0x00000009ff077e24 */ /* 0x000fe4000f8e00ff */
[----:B------:R-:W-:-:S02]  /*24ed0*/  IMAD.U32 R10, RZ, RZ, UR4 ;  /* 0x00000004ff0a7e24 */ /* 0x000fc4000f8e00ff */
[----:B------:R-:W-:Y:S02]  /*24ee0*/  IMAD.U32 R11, RZ, RZ, UR5 ;  /* 0x00000005ff0b7e24 */ /* 0x000fe4000f8e00ff */
[----:B0-----:R-:W-:Y:S02]  /*24ef0*/  IMAD.MOV.U32 R8, RZ, RZ, 0x70 ;  /* 0x00000070ff087424 */ /* 0x001fe400078e00ff */
[----:B------:R-:W-:-:S07]  /*24f00*/  IMAD.MOV.U32 R13, RZ, RZ, RZ ;  /* 0x000000ffff0d7224 */ /* 0x000fce00078e00ff */
[----:B------:R-:W-:-:S07]  /*24f10*/  LEPC R20, `(.L_x_3214) ;  /* 0x000000001014794e */ /* 0x000fce0000000000 */
[----:B-1-3--:R-:W-:Y:S05]  /*24f20*/  CALL.ABS.NOINC R2 ;  /* 0x0000000002007343 */ /* 0x00afea0003c00000 */
.L_x_3214:
[----:B------:R-:W-:Y:S05]  /*24f30*/  BSYNC B6 ;  /* 0x0000000000067941 */ /* 0x000fea0003800000 */
.L_x_3213:
[----:B------:R-:W3:Y:S01]  /*24f40*/  LDL.LU R34, [R1] ;  /* 0x0000000001227983 */ /* 0x000ee20000300800 */
[----:B------:R-:W-:Y:S01]  /*24f50*/  VIADD R0, R22, 0x10400 ;  /* 0x0001040016007836 */ /* 0x000fe20000000000 */
[----:B------:R-:W-:Y:S04]  /*24f60*/  BSSY B6, `(.L_x_3215) ;  /* 0x0000016000067945 */ /* 0x000fe80003800000 */
[----:B------:R-:W-:Y:S02]  /*24f70*/  LOP3.LUT P0, RZ, R0, 0x3ff, RZ, 0xc0, !PT ;  /* 0x000003ff00ff7812 */ /* 0x000fe4000780c0ff */
[----:B---3--:R-:W-:-:S11]  /*24f80*/  LOP3.LUT R34, R34, 0xfffffffe, RZ, 0xc0, !PT ;  /* 0xfffffffe22227812 */ /* 0x008fd600078ec0ff */
[----:B------:R-:W-:-:S05]  /*24f90*/  @P0 LOP3.LUT R34, R34, 0x1, RZ, 0xfc, !PT ;  /* 0x0000000122220812 */ /* 0x000fca00078efcff */
[----:B------:R3:W-:Y:S01]  /*24fa0*/  STL [R1], R34 ;  /* 0x0000002201007387 */ /* 0x0007e20000100800 */
[----:B------:R-:W-:Y:S05]  /*24fb0*/  @!P0 BRA `(.L_x_3216) ;  /* 0x0000000000408947 */ /* 0x000fea0003800000 */
[----:B------:R-:W-:Y:S01]  /*24fc0*/  MOV R2, 0x0 ;  /* 0x0000000000027802 */ /* 0x000fe20000000f00 */
[----:B------:R-:W-:Y:S01]  /*24fd0*/  ULDC.64 UR6, c[0x4][0xc0] ;  /* 0x0100300000067ab9 */ /* 0x000fe20000000a00 */
[----:B------:R-:W-:Y:S01]  /*24fe0*/  ULDC.64 UR8, c[0x4][0xc8] ;  /* 0x0100320000087ab9 */ /* 0x000fe20000000a00 */
[----:B------:R-:W-:Y:S01]  /*24ff0*/  ULDC.64 UR4, c[0x4][0x10] ;  /* 0x0100040000047ab9 */ /* 0x000fe20000000a00 */
[----:B------:R-:W-:Y:S01]  /*25000*/  IMAD.U32 R4, RZ, RZ, UR6 ;  /* 0x00000006ff047e24 */ /* 0x000fe2000f8e00ff */
[----:B------:R-:W-:Y:S01]  /*25010*/  MOV R7, UR9 ;  /* 0x0000000900077c02 */ /* 0x000fe20008000f00 */
[----:B------:R-:W4:Y:S01]  /*25020*/  LDC.64 R2, c[0x4][R2] ;  /* 0x0100000002027b82 */ /* 0x000f220000000a00 */
[----:B------:R-:W-:Y:S02]  /*25030*/  IMAD.U32 R5, RZ, RZ, UR7 ;  /* 0x00000007ff057e24 */ /* 0x000fe4000f8e00ff */
[----:B--2---:R-:W-:Y:S02]  /*25040*/  IMAD.U32 R6, RZ, RZ, UR8 ;  /* 0x00000008ff067e24 */ /* 0x004fe4000f8e00ff */
[----:B------:R-:W-:-:S02]  /*25050*/  IMAD.U32 R10, RZ, RZ, UR4 ;  /* 0x00000004ff0a7e24 */ /* 0x000fc4000f8e00ff */
[----:B------:R-:W-:Y:S02]  /*25060*/  IMAD.U32 R11, RZ, RZ, UR5 ;  /* 0x00000005ff0b7e24 */ /* 0x000fe4000f8e00ff */
[----:B0-----:R-:W-:Y:S02]  /*25070*/  IMAD.MOV.U32 R8, RZ, RZ, 0x70 ;  /* 0x00000070ff087424 */ /* 0x001fe400078e00ff */
[----:B------:R-:W-:Y:S02]  /*25080*/  IMAD.MOV.U32 R12, RZ, RZ, 0x1 ;  /* 0x00000001ff0c7424 */ /* 0x000fe400078e00ff */
[----:B------:R-:W-:-:S07]  /*25090*/  IMAD.MOV.U32 R13, RZ, RZ, RZ ;  /* 0x000000ffff0d7224 */ /* 0x000fce00078e00ff */
[----:B------:R-:W-:-:S07]  /*250a0*/  LEPC R20, `(.L_x_3216) ;  /* 0x000000001014794e */ /* 0x000fce0000000000 */
[----:B-1-34-:R-:W-:Y:S05]  /*250b0*/  CALL.ABS.NOINC R2 ;  /* 0x0000000002007343 */ /* 0x01afea0003c00000 */
.L_x_3216:
[----:B------:R-:W-:Y:S05]  /*250c0*/  BSYNC B6 ;  /* 0x0000000000067941 */ /* 0x000fea0003800000 */
.L_x_3215:
        /* <DEDUP_REMOVED lines=20> */
.L_x_3218:
[----:B------:R-:W-:Y:S05]  /*25210*/  BSYNC B6 ;  /* 0x0000000000067941 */ /* 0x000fea0003800000 */
.L_x_3217:
        /* <DEDUP_REMOVED lines=8> */
[----:B--2---:R-:W-:Y:S01]  /*252a0*/  MOV R6, UR6 ;  /* 0x0000000600067c02 */ /* 0x004fe20008000f00 */
[----:B------:R-:W2:Y:S01]  /*252b0*/  LDC.64 R2, c[0x4][R2] ;  /* 0x0100000002027b82 */ /* 0x000ea20000000a00 */
[----:B------:R-:W-:Y:S01]  /*252c0*/  IMAD.U32 R5, RZ, RZ, UR5 ;  /* 0x00000005ff057e24 */ /* 0x000fe2000f8e00ff */
[----:B------:R-:W-:Y:S01]  /*252d0*/  MOV R13, RZ ;  /* 0x000000ff000d7202 */ /* 0x000fe20000000f00 */
[----:B------:R-:W-:Y:S02]  /*252e0*/  IMAD.U32 R7, RZ, RZ, UR7 ;  /* 0x00000007ff077e24 */ /* 0x000fe4000f8e00ff */
[----:B------:R-:W-:-:S02]  /*252f0*/  IMAD.U32 R10, RZ, RZ, UR8 ;  /* 0x00000008ff0a7e24 */ /* 0x000fc4000f8e00ff */
[----:B------:R-:W-:Y:S02]  /*25300*/  IMAD.U32 R11, RZ, RZ, UR9 ;  /* 0x00000009ff0b7e24 */ /* 0x000fe4000f8e00ff */
[----:B0-----:R-:W-:Y:S02]  /*25310*/  IMAD.MOV.U32 R8, RZ, RZ, 0x70 ;  /* 0x00000070ff087424 */ /* 0x001fe400078e00ff */
[----:B------:R-:W-:-:S07]  /*25320*/  IMAD.MOV.U32 R12, RZ, RZ, 0x1 ;  /* 0x00000001ff0c7424 */ /* 0x000fce00078e00ff */
[----:B------:R-:W-:-:S07]  /*25330*/  LEPC R20, `(.L_x_3220) ;  /* 0x000000001014794e */ /* 0x000fce0000000000 */
[----:B-123--:R-:W-:Y:S05]  /*25340*/  CALL.ABS.NOINC R2 ;  /* 0x0000000002007343 */ /* 0x00efea0003c00000 */
.L_x_3220:
[----:B------:R-:W-:Y:S05]  /*25350*/  BSYNC B6 ;  /* 0x0000000000067941 */ /* 0x000fea0003800000 */
.L_x_3219:
[----:B------:R-:W0:Y:S01]  /*25360*/  LDL R21, [R1+0x20] ;  /* 0x0000200001157983 */ /* 0x000e220000100800 */
[----:B------:R-:W-:Y:S02]  /*25370*/  ULDC.64 UR4, c[0x0][0x9f8] ;  /* 0x00027e0000047ab9 */ /* 0x000fe40000000a00 */
[----:B------:R-:W-:Y:S01]  /*25380*/  ISETP.NE.U32.AND P0, PT, RZ, UR4, PT ;  /* 0x00000004ff007c0c */ /* 0x000fe2000bf05070 */
[----:B------:R-:W4:Y:S03]  /*25390*/  S2R R20, SR_TID.X ;  /* 0x0000000000147919 */ /* 0x000f260000002100 */
[----:B------:R-:W-:-:S13]  /*253a0*/  ISETP.NE.AND.EX P0, PT, RZ, UR5, PT, P0 ;  /* 0x00000005ff007c0c */ /* 0x000fda000bf05300 */
[----:B------:R-:W-:-:S04]  /*253b0*/  @P0 IADD3 R2, P1, R25, UR4, RZ ;  /* 0x0000000419020c10 */ /* 0x000fc8000ff3e0ff */
[----:B------:R-:W-:-:S05]  /*253c0*/  @P0 IADD3.X R3, R26, UR5, RZ, P1, !PT ;  /* 0x000000051a030c10 */ /* 0x000fca0008ffe4ff */
[----:B------:R1:W2:Y:S01]  /*253d0*/  @P0 LDG.E R33, desc[UR36][R2.64] ;  /* 0x0000002402210981 */ /* 0x0002a2000c1e1900 */
[C---:B----4-:R-:W-:Y:S01]  /*253e0*/  LOP3.LUT R0, R20.reuse, 0x7f, RZ, 0xc0, !PT ;  /* 0x0000007f14007812 */ /* 0x050fe200078ec0ff */
[----:B-1----:R-:W1:Y:S03]  /*253f0*/  LDC R2, c[0x0][0x430] ;  /* 0x00010c00ff027b82 */ /* 0x002e660000000800 */
[----:B------:R-:W-:Y:S01]  /*25400*/  SHF.R.U32.HI R0, RZ, 0x3, R0 ;  /* 0x00000003ff007819 */ /* 0x000fe20000011600 */
[----:B------:R-:W-:-:S05]  /*25410*/  IMAD.SHL.U32 R20, R20, 0x10, RZ ;  /* 0x0000001014147824 */ /* 0x000fca00078e00ff */
[----:B------:R-:W-:Y:S02]  /*25420*/  LOP3.LUT R20, R0, 0x70, R20, 0xf8, !PT ;  /* 0x0000007000147812 */ /* 0x000fe400078ef814 */
[----:B-1----:R-:W-:-:S13]  /*25430*/  ISETP.NE.AND P1, PT, R2, 0x1, PT ;  /* 0x000000010200780c */ /* 0x002fda0003f25270 */
[----:B------:R-:W1:Y:S08]  /*25440*/  @P1 LDC R4, c[0x0][0x434] ;  /* 0x00010d00ff041b82 */ /* 0x000e700000000800 */
[----:B------:R-:W4:Y:S01]  /*25450*/  @P1 LDC R0, c[0x0][0x438] ;  /* 0x00010e00ff001b82 */ /* 0x000f220000000800 */
[----:B---3--:R-:W-:Y:S01]  /*25460*/  LOP3.LUT R34, R34, 0xfffffffd, RZ, 0xc0, !PT ;  /* 0xfffffffd22227812 */ /* 0x008fe200078ec0ff */
[----:B------:R-:W-:Y:S01]  /*25470*/  UMOV UR4, 0xffffffff ;  /* 0xffffffff00047882 */ /* 0x000fe20000000000 */
[----:B0-----:R-:W-:-:S04]  /*25480*/  LEA R8, R21, 0xffffff80, 0x7 ;  /* 0xffffff8015087811 */ /* 0x001fc800078e38ff */
[----:B------:R-:W-:-:S05]  /*25490*/  LOP3.LUT R5, R20, R8, RZ, 0xfc, !PT ;  /* 0x0000000814057212 */ /* 0x000fca00078efcff */
[C---:B------:R-:W-:Y:S01]  /*254a0*/  IMAD.IADD R3, R5.reuse, 0x1, R37 ;  /* 0x0000000105037824 */ /* 0x040fe200078e0225 */
[----:B------:R-:W-:-:S03]  /*254b0*/  ISETP.GE.AND P0, PT, R5, R27, PT ;  /* 0x0000001b0500720c */ /* 0x000fc60003f06270 */
[----:B-1----:R-:W-:-:S04]  /*254c0*/  @P1 IMAD.HI.U32 R4, R3, R4, RZ ;  /* 0x0000000403041227 */ /* 0x002fc800078e00ff */
[----:B--2---:R-:W-:Y:S01]  /*254d0*/  IMAD.MOV.U32 R6, RZ, RZ, R3 ;  /* 0x000000ffff067224 */ /* 0x004fe200078e0003 */
[----:B----4-:R-:W-:-:S05]  /*254e0*/  @P1 SHF.R.U32.HI R6, RZ, R0, R4 ;  /* 0x00000000ff061219 */ /* 0x010fca0000011604 */
[----:B------:R-:W-:Y:S01]  /*254f0*/  IMAD.MOV R0, RZ, RZ, -R6 ;  /* 0x000000ffff007224 */ /* 0x000fe200078e0a06 */
[----:B------:R-:W0:Y:S03]  /*25500*/  @!P0 LDC.64 R4, c[0x0][0x418] ;  /* 0x00010600ff048b82 */ /* 0x000e260000000a00 */
[----:B------:R-:W-:-:S05]  /*25510*/  IMAD R0, R2, R0, R3 ;  /* 0x0000000002007224 */ /* 0x000fca00078e0203 */
[----:B------:R-:W1:Y:S01]  /*25520*/  @!P0 LDC.64 R2, c[0x0][0x428] ;  /* 0x00010a00ff028b82 */ /* 0x000e620000000a00 */
[----:B------:R-:W-:Y:S02]  /*25530*/  @!P0 SHF.R.S32.HI R7, RZ, 0x1f, R6 ;  /* 0x0000001fff078819 */ /* 0x000fe40000011406 */
[----:B------:R-:W-:-:S05]  /*25540*/  SHF.R.S32.HI R9, RZ, 0x1f, R33 ;  /* 0x0000001fff097819 */ /* 0x000fca0000011421 */
[----:B------:R2:W-:Y:S01]  /*25550*/  STL [R1+0x4], R9 ;  /* 0x0000040901007387 */ /* 0x0005e20000100800 */
[----:B-1----:R-:W-:-:S04]  /*25560*/  @!P0 IMAD.WIDE.U32 R6, R33, R2, R6 ;  /* 0x0000000221068225 */ /* 0x002fc800078e0006 */
[----:B------:R-:W-:Y:S02]  /*25570*/  @!P0 IMAD R2, R9, R2, RZ ;  /* 0x0000000209028224 */ /* 0x000fe400078e02ff */
[----:B--2---:R-:W1:Y:S02]  /*25580*/  LDC R9, c[0x0][0x2f4] ;  /* 0x0000bd00ff097b82 */ /* 0x004e640000000800 */
[----:B------:R-:W-:Y:S01]  /*25590*/  @!P0 IMAD R3, R33, R3, R2 ;  /* 0x0000000321038224 */ /* 0x000fe200078e0202 */
[----:B0-----:R-:W-:-:S03]  /*255a0*/  @!P0 LEA R2, P1, R6, R4, 0x2 ;  /* 0x0000000406028211 */ /* 0x001fc600078210ff */
[----:B------:R-:W-:-:S05]  /*255b0*/  @!P0 IMAD.IADD R3, R7, 0x1, R3 ;  /* 0x0000000107038824 */ /* 0x000fca00078e0203 */
[----:B------:R-:W-:Y:S02]  /*255c0*/  @!P0 LEA.HI.X R3, R6, R5, R3, 0x2, P1 ;  /* 0x0000000506038211 */ /* 0x000fe400008f1403 */
[----:B------:R-:W-:Y:S02]  /*255d0*/  MOV R4, RZ ;  /* 0x000000ff00047202 */ /* 0x000fe40000000f00 */
[----:B------:R-:W-:-:S04]  /*255e0*/  LOP3.LUT R20, R30, 0x80, RZ, 0xfc, !PT ;  /* 0x000000801e147812 */ /* 0x000fc800078efcff */
[----:B------:R0:W5:Y:S01]  /*255f0*/  @!P0 LDG.E R4, desc[UR36][R2.64] ;  /* 0x0000002402048981 */ /* 0x000162000c1e1900 */
[-C--:B-1----:R-:W-:Y:S02]  /*25600*/  ISETP.GE.AND P1, PT, R30, R9.reuse, PT ;  /* 0x000000091e00720c */ /* 0x082fe40003f26270 */
[----:B------:R-:W-:Y:S01]  /*25610*/  ISETP.GE.AND P0, PT, R20, R9, PT ;  /* 0x000000091400720c */ /* 0x000fe20003f06270 */
[----:B0-----:R-:W-:-:S05]  /*25620*/  IMAD.U32 R2, RZ, RZ, UR42 ;  /* 0x0000002aff027e24 */ /* 0x001fca000f8e00ff */
[----:B------:R-:W-:-:S05]  /*25630*/  ISETP.NE.AND P2, PT, R2, 0x3, PT ;  /* 0x000000030200780c */ /* 0x000fca0003f45270 */
[----:B------:R-:W-:-:S04]  /*25640*/  @P1 LOP3.LUT R34, R34, 0x2, RZ, 0xfc, !PT ;  /* 0x0000000222221812 */ /* 0x000fc800078efcff */
[----:B------:R-:W-:-:S04]  /*25650*/  LOP3.LUT R34, R34, 0xfffffffb, RZ, 0xc0, !PT ;  /* 0xfffffffb22227812 */ /* 0x000fc800078ec0ff */
[----:B------:R-:W-:-:S04]  /*25660*/  LOP3.LUT R34, R34, 0xfffffffe, RZ, 0xc0, !PT ;  /* 0xfffffffe22227812 */ /* 0x000fc800078ec0ff */
[----:B------:R-:W-:-:S04]  /*25670*/  @P0 LOP3.LUT R34, R34, 0x1, RZ, 0xfc, !PT ;  /* 0x0000000122220812 */ /* 0x000fc800078efcff */
[----:B------:R-:W-:-:S05]  /*25680*/  @P2 LOP3.LUT R34, R34, 0x4, RZ, 0xfc, !PT ;  /* 0x0000000422222812 */ /* 0x000fca00078efcff */
[----:B------:R0:W-:Y:S01]  /*25690*/  STL [R1], R34 ;  /* 0x0000002201007387 */ /* 0x0001e20000100800 */
[----:B------:R-:W-:Y:S05]  /*256a0*/  BRA.DIV UR4, `(.L_x_3221) ;  /* 0x0000009a04787947 */ /* 0x000fea000b800000 */
.L_x_3494:
[----:B0-----:R-:W-:Y:S01]  /*256b0*/  SHF.R.S32.HI R34, RZ, 0x1f, R18 ;  /* 0x0000001fff227819 */ /* 0x001fe20000011412 */
[----:B------:R-:W-:Y:S06]  /*256c0*/  @!P2 BRA `(.L_x_3222) ;  /* 0x000000000004a947 */ /* 0x000fec0003800000 */
[----:B------:R-:W-:Y:S01]  /*256d0*/  BPT.TRAP 0x1 ;  /* 0x000000040000795c */ /* 0x000fe20000300000 */
.L_x_3222:
        /* <DEDUP_REMOVED lines=10> */
.L_x_3495:
[----:B------:R-:W-:Y:S05]  /*25780*/  BSYNC B0 ;  /* 0x0000000000007941 */ /* 0x000fea0003800000 */
.L_x_3223:
[----:B------:R-:W2:Y:S01]  /*25790*/  LDL.LU R12, [R1] ;  /* 0x00000000010c7983 */ /* 0x000ea20000300800 */
[----:B------:R-:W-:-:S03]  /*257a0*/  ULDC.64 UR4, c[0x0][0x328] ;  /* 0x0000ca0000047ab9 */ /* 0x000fc60000000a00 */
[----:B------:R-:W3:Y:S01]  /*257b0*/  LDL R11, [R1+0xc] ;  /* 0x00000c00010b7983 */ /* 0x000ee20000100800 */
[----:B------:R-:W-:Y:S01]  /*257c0*/  ISETP.GE.AND P1, PT, R27, 0x1, PT ;  /* 0x000000011b00780c */ /* 0x000fe20003f26270 */
[----:B------:R-:W-:Y:S01]  /*257d0*/  IMAD R5, R9, UR4, RZ ;  /* 0x0000000409057c24 */ /* 0x000fe2000f8e02ff */
[----:B-----5:R-:W-:Y:S01]  /*257e0*/  SHF.R.S32.HI R10, RZ, 0x1f, R4 ;  /* 0x0000001fff0a7819 */ /* 0x020fe20000011404 */
[----:B------:R-:W-:-:S04]  /*257f0*/  IMAD.WIDE.U32 R2, R0, UR4, RZ ;  /* 0x0000000400027c25 */ /* 0x000fc8000f8e00ff */
        /* <DEDUP_REMOVED lines=11> */
[----:B------:R-:W-:-:S02]  /*258b0*/  ULDC.64 UR4, c[0x0][0x318] ;  /* 0x0000c60000047ab9 */ /* 0x000fc40000000a00 */
[----:B------:R-:W-:Y:S01]  /*258c0*/  IADD3 R7, P0, R2, UR4, RZ ;  /* 0x0000000402077c10 */ /* 0x000fe2000ff1e0ff */
[----:B------:R-:W-:-:S03]  /*258d0*/  UMOV UR4, 0xffffffff ;  /* 0xffffffff00047882 */ /* 0x000fc60000000000 */
[----:B------:R-:W-:Y:S02]  /*258e0*/  IADD3.X R8, R3, UR5, R8, P0, !PT ;  /* 0x0000000503087c10 */ /* 0x000fe400087fe408 */
[----:B--2---:R-:W-:-:S04]  /*258f0*/  LOP3.LUT R12, R12, 0xffffffdf, RZ, 0xc0, !PT ;  /* 0xffffffdf0c0c7812 */ /* 0x004fc800078ec0ff */
[----:B------:R-:W-:Y:S01]  /*25900*/  @P1 LOP3.LUT R12, R12, 0x20, RZ, 0xfc, !PT ;  /* 0x000000200c0c1812 */ /* 0x000fe200078efcff */
[----:B---3--:R-:W-:-:S04]  /*25910*/  IMAD R5, R23, 0x8000, R11 ;  /* 0x0000800017057824 */ /* 0x008fc800078e020b */
[----:B------:R1:W-:Y:S01]  /*25920*/  STL [R1], R12 ;  /* 0x0000000c01007387 */ /* 0x0003e20000100800 */
[----:B------:R-:W-:Y:S05]  /*25930*/  BRA.DIV UR4, `(.L_x_3225) ;  /* 0x0000009a041c7947 */ /* 0x000fea000b800000 */
[----:B-1----:R-:W1:Y:S01]  /*25940*/  LDC R12, c[0x0][0x2f4] ;  /* 0x0000bd00ff0c7b82 */ /* 0x002e620000000800 */
[----:B------:R-:W2:Y:S01]  /*25950*/  SHFL.IDX PT, R2, R7, RZ, 0x181f ;  /* 0x00181fff07027589 */ /* 0x000ea200000e0000 */
[----:B------:R-:W-:-:S03]  /*25960*/  LOP3.LUT R11, R30, 0x80, RZ, 0xfc, !PT ;  /* 0x000000801e0b7812 */ /* 0x000fc600078efcff */
[----:B------:R-:W3:Y:S01]  /*25970*/  SHFL.IDX PT, R3, R8, RZ, 0x181f ;  /* 0x00181fff08037589 */ /* 0x000ee200000e0000 */
[----:B------:R-:W-:Y:S01]  /*25980*/  IMAD.IADD R5, R22, 0x1, R5 ;  /* 0x0000000116057824 */ /* 0x000fe200078e0205 */
[C---:B-1----:R-:W-:Y:S02]  /*25990*/  ISETP.GE.AND P1, PT, R30.reuse, R12, PT ;  /* 0x0000000c1e00720c */ /* 0x042fe40003f26270 */
[----:B--2---:R-:W-:Y:S02]  /*259a0*/  IADD3 R2, P0, R30, R2, RZ ;  /* 0x000000021e027210 */ /* 0x004fe40007f1e0ff */
[----:B------:R-:W-:Y:S02]  /*259b0*/  ISETP.LT.OR P2, PT, R27, 0x1, P1 ;  /* 0x000000011b00780c */ /* 0x000fe40000f41670 */
[----:B---3--:R-:W-:Y:S02]  /*259c0*/  IADD3.X R3, RZ, R3, RZ, P0, !PT ;  /* 0x00000003ff037210 */ /* 0x008fe400007fe4ff */
[----:B------:R-:W-:-:S02]  /*259d0*/  ISETP.GE.AND P0, PT, R11, R12, PT ;  /* 0x0000000c0b00720c */ /* 0x000fc40003f06270 */
[----:B------:R-:W2:Y:S01]  /*259e0*/  LDL.LU R11, [R1] ;  /* 0x00000000010b7983 */ /* 0x000ea20000300800 */
[C---:B------:R-:W-:Y:S02]  /*259f0*/  ISETP.GE.AND P3, PT, R27.reuse, 0x11, PT ;  /* 0x000000111b00780c */ /* 0x040fe40003f66270 */
[C---:B------:R-:W-:Y:S02]  /*25a00*/  ISETP.GE.AND P6, PT, R27.reuse, 0x71, PT ;  /* 0x000000711b00780c */ /* 0x040fe40003fc6270 */
[C---:B------:R-:W-:Y:S02]  /*25a10*/  ISETP.GE.AND P5, PT, R27.reuse, 0x31, PT ;  /* 0x000000311b00780c */ /* 0x040fe40003fa6270 */
[----:B------:R-:W-:Y:S01]  /*25a20*/  @!PT LDS RZ, [RZ] ;  /* 0x00000000fffff984 */ /* 0x000fe20000000800 */
[----:B------:R-:W-:Y:S01]  /*25a30*/  LDGSTS.E.BYPASS.LTC128B.128 [R5+0x10400], desc[UR36][R2.64], !P2 ;  /* 0x1040000002057fae */ /* 0x000fe2000d101d64 */
[C---:B------:R-:W-:Y:S02]  /*25a40*/  ISETP.LT.OR P2, PT, R27.reuse, 0x1, P0 ;  /* 0x000000011b00780c */ /* 0x040fe40000741670 */
[----:B------:R-:W-:-:S11]  /*25a50*/  ISETP.GE.AND P4, PT, R27, 0x41, PT ;  /* 0x000000411b00780c */ /* 0x000fd60003f86270 */
[----:B------:R1:W-:Y:S04]  /*25a60*/  LDGSTS.E.BYPASS.LTC128B.128 [R5+0x14400], desc[UR36][R2.64+0x80], !P2 ;  /* 0x1440008002057fae */ /* 0x0003e8000d101d64 */
[----:B-1----:R-:W1:Y:S04]  /*25a70*/  SHFL.IDX PT, R2, R7, 0x1, 0x181f ;  /* 0x00381f0007027f89 */ /* 0x002e6800000e0000 */
[----:B------:R-:W3:Y:S01]  /*25a80*/  SHFL.IDX PT, R3, R8, 0x1, 0x181f ;  /* 0x00381f0008037f89 */ /* 0x000ee200000e0000 */
[----:B-1----:R-:W-:-:S05]  /*25a90*/  IADD3 R2, P2, R30, R2, RZ ;  /* 0x000000021e027210 */ /* 0x002fca0007f5e0ff */
[----:B---3--:R-:W-:Y:S01]  /*25aa0*/  IMAD.X R3, RZ, RZ, R3, P2 ;  /* 0x000000ffff037224 */ /* 0x008fe200010e0603 */
[----:B------:R-:W-:-:S13]  /*25ab0*/  ISETP.LT.OR P2, PT, R27, 0x11, P1 ;  /* 0x000000111b00780c */ /* 0x000fda0000f41670 */
[----:B------:R-:W-:Y:S01]  /*25ac0*/  LDGSTS.E.BYPASS.LTC128B.128 [R5+0x10c00], desc[UR36][R2.64], !P2 ;  /* 0x10c0000002057fae */ /* 0x000fe2000d101d64 */
[----:B------:R-:W-:-:S13]  /*25ad0*/  ISETP.LT.OR P2, PT, R27, 0x11, P0 ;  /* 0x000000111b00780c */ /* 0x000fda0000741670 */
        /* <DEDUP_REMOVED lines=24> */
[----:B------:R1:W-:Y:S01]  /*25c60*/  LDGSTS.E.BYPASS.LTC128B.128 [R5+0x16400], desc[UR36][R2.64+0x80], !P2 ;  /* 0x1640008002057fae */ /* 0x0003e2000d101d64 */
[----:B--2---:R-:W-:-:S04]  /*25c70*/  LOP3.LUT R11, R11, 0xffffffef, RZ, 0xc0, !PT ;  /* 0xffffffef0b0b7812 */ /* 0x004fc800078ec0ff */
[----:B------:R-:W-:Y:S02]  /*25c80*/  @P3 LOP3.LUT R11, R11, 0x10, RZ, 0xfc, !PT ;  /* 0x000000100b0b3812 */ /* 0x000fe400078efcff */
[----:B------:R-:W-:Y:S02]  /*25c90*/  ISETP.GE.AND P3, PT, R27, 0x51, PT ;  /* 0x000000511b00780c */ /* 0x000fe40003f66270 */
[----:B------:R-:W-:Y:S01]  /*25ca0*/  LOP3.LUT R11, R11, 0xfffffff7, RZ, 0xc0, !PT ;  /* 0xfffffff70b0b7812 */ /* 0x000fe200078ec0ff */
        /* <DEDUP_REMOVED lines=22> */
[----:B------:R-:W-:-:S05]  /*25e10*/  @P6 LOP3.LUT R11, R11, 0x40, RZ, 0xfc, !PT ;  /* 0x000000400b0b6812 */ /* 0x000fca00078efcff */
[----:B---3--:R1:W-:Y:S02]  /*25e20*/  STL [R1], R11 ;  /* 0x0000000b01007387 */ /* 0x0083e40000100800 */
.L_x_3513:
        /* <DEDUP_REMOVED lines=11> */
.L_x_3226:
[----:B------:R-:W-:Y:S02]  /*25ee0*/  PLOP3.LUT P1, PT, P1, P0, PT, 0xa2, 0x0 ;  /* 0x000000000000781c */ /* 0x000fe40000f21472 */
[----:B------:R-:W-:-:S08]  /*25ef0*/  @P0 R2UR P1, UR4, R6 ;  /* 0x00000000060402ca */ /* 0x000fd00000020000 */
[----:B------:R-:W-:-:S05]  /*25f00*/  @P0 PLOP3.LUT P0, PT, P1, PT, PT, 0x80, 0x0 ;  /* 0x000000000000081c */ /* 0x000fca0000f0f070 */
[----:B------:R-:W-:Y:S01]  /*25f10*/  @!P1 SYNCS.ARRIVE.TRANS64.RED.A0T1 RZ, [UR4+0x38870], RZ ;  /* 0x038870ffffff99a7 */ /* 0x000fe20008200404 */
[----:B------:R-:W-:Y:S07]  /*25f20*/  @!P1 ARRIVES.LDGSTSBAR.64.TRANSCNT [UR4+0x38870] ;  /* 0x03887000ff0099b0 */ /* 0x000fee0008000a84 */
[----:B------:R-:W-:Y:S05]  /*25f30*/  @P0 BRA.U.ANY `(.L_x_3226) ;  /* 0xfffffffd00e80947 */ /* 0x000fea000393ffff */
[----:B------:R-:W-:Y:S01]  /*25f40*/  NOP ;  /* 0x0000000000007918 */ /* 0x000fe20000000000 */
[----:B--2---:R-:W2:Y:S02]  /*25f50*/  LDL R2, [R1] ;  /* 0x0000000001027983 */ /* 0x004ea40000100800 */
[----:B--2---:R-:W-:-:S13]  /*25f60*/  LOP3.LUT P6, RZ, R2, 0x4, RZ, 0xc0, !PT ;  /* 0x0000000402ff7812 */ /* 0x004fda00078cc0ff */
[----:B------:R-:W-:Y:S05]  /*25f70*/  @!P6 BRA `(.L_x_3227) ;  /* 0x000000000004e947 */ /* 0x000fea0003800000 */
[----:B------:R-:W-:Y:S01]  /*25f80*/  BPT.TRAP 0x1 ;  /* 0x000000040000795c */ /* 0x000fe20000300000 */
.L_x_3227:
[----:B------:R2:W-:Y:S01]  /*25f90*/  SYNCS.ARRIVE.TRANS64.A1T0 RZ, [R6+URZ+0x38870], RZ ;  /* 0x038870ff06ff79a7 */ /* 0x0005e2000810003f */
[----:B------:R-:W-:Y:S05]  /*25fa0*/  @!P6 BRA `(.L_x_3228) ;  /* 0x000000000004e947 */ /* 0x000fea0003800000 */
[----:B------:R-:W-:Y:S01]  /*25fb0*/  BPT.TRAP 0x1 ;  /* 0x000000040000795c */ /* 0x000fe20000300000 */
.L_x_3228:
[----:B------:R-:W4:Y:S01]  /*25fc0*/  SYNCS.PHASECHK.TRANS64.TRYWAIT P0, [R6+URZ+0x38840], R20 ;  /* 0x03884014060075a7 */ /* 0x000f22000800017f */
[----:B------:R-:W-:Y:S04]  /*25fd0*/  BSSY B0, `(.L_x_3229) ;  /* 0x0000002000007945 */ /* 0x000fe80003800000 */
[----:B----4-:R-:W-:Y:S05]  /*25fe0*/  @!P0 BRA `(.L_x_3230) ;  /* 0x0000009c00488947 */ /* 0x010fea0003800000 */
.L_x_3514:
[----:B------:R-:W-:Y:S05]  /*25ff0*/  BSYNC B0 ;  /* 0x0000000000007941 */ /* 0x000fea0003800000 */
.L_x_3229:
[----:B---3--:R3:W5:Y:S01]  /*26000*/  LDL R21, [R1] ;  /* 0x0000000001157983 */ /* 0x0087620000100800 */
[----:B------:R-:W-:Y:S01]  /*26010*/  ULDC.64 UR4, c[0x0][0x300] ;  /* 0x0000c00000047ab9 */ /* 0x000fe20000000a00 */
[----:B------:R-:W0:Y:S01]  /*26020*/  LDC R8, c[0x0][0x2f4] ;  /* 0x0000bd00ff087b82 */ /* 0x000e220000000800 */
[----:B-1----:R-:W-:Y:S01]  /*26030*/  IMAD R7, R9, UR4, RZ ;  /* 0x0000000409077c24 */ /* 0x002fe2000f8e02ff */
        /* <DEDUP_REMOVED lines=14> */
[----:B0-----:R-:W-:Y:S02]  /*26120*/  ISETP.GE.AND P1, PT, R11, R8, PT ;  /* 0x000000080b00720c */ /* 0x001fe40003f26270 */
[----:B------:R-:W-:Y:S01]  /*26130*/  IMAD R0, R18, UR5, R0 ;  /* 0x0000000512007c24 */ /* 0x000fe2000f8e0200 */
[----:B------:R-:W-:-:S04]  /*26140*/  IADD3 R4, P0, R2, UR6, RZ ;  /* 0x0000000602047c10 */ /* 0x000fc8000ff1e0ff */
[----:B------:R-:W-:Y:S01]  /*26150*/  IADD3.X R0, R3, UR7, R0, P0, !PT ;  /* 0x0000000703007c10 */ /* 0x000fe200087fe400 */
[----:B---3--:R-:W-:Y:S08]  /*26160*/  BRA.DIV UR4, `(.L_x_3231) ;  /* 0x0000009a04fc7947 */ /* 0x008ff0000b800000 */
[----:B------:R-:W0:Y:S01]  /*26170*/  SHFL.IDX PT, R3, R4, RZ, 0x181f ;  /* 0x00181fff04037589 */ /* 0x000e2200000e0000 */
[----:B-----5:R-:W-:Y:S02]  /*26180*/  LOP3.LUT R21, R21, 0xfffffbff, RZ, 0xc0, !PT ;  /* 0xfffffbff15157812 */ /* 0x020fe400078ec0ff */
[----:B------:R-:W-:Y:S01]  /*26190*/  ISETP.GE.AND P6, PT, R30, R8, PT ;  /* 0x000000081e00720c */ /* 0x000fe20003fc6270 */
[----:B------:R-:W1:Y:S01]  /*261a0*/  SHFL.IDX PT, R2, R0, RZ, 0x181f ;  /* 0x00181fff00027589 */ /* 0x000e6200000e0000 */
[----:B------:R-:W-:-:S04]  /*261b0*/  @P4 LOP3.LUT R21, R21, 0x400, RZ, 0xfc, !PT ;  /* 0x0000040015154812 */ /* 0x000fc800078efcff */
[C---:B------:R-:W-:Y:S02]  /*261c0*/  LOP3.LUT P4, RZ, R21.reuse, 0x20, RZ, 0xc0, !PT ;  /* 0x0000002015ff7812 */ /* 0x040fe4000788c0ff */
[----:B------:R-:W-:-:S04]  /*261d0*/  LOP3.LUT R21, R21, 0xfffffdff, RZ, 0xc0, !PT ;  /* 0xfffffdff15157812 */ /* 0x000fc800078ec0ff */
[----:B------:R-:W-:-:S04]  /*261e0*/  @P3 LOP3.LUT R21, R21, 0x200, RZ, 0xfc, !PT ;  /* 0x0000020015153812 */ /* 0x000fc800078efcff */
[C---:B------:R-:W-:Y:S02]  /*261f0*/  LOP3.LUT P3, RZ, R21.reuse, 0x10, RZ, 0xc0, !PT ;  /* 0x0000001015ff7812 */ /* 0x040fe4000786c0ff */
[----:B------:R-:W-:Y:S02]  /*26200*/  LOP3.LUT R21, R21, 0xfffffeff, RZ, 0xc0, !PT ;  /* 0xfffffeff15157812 */ /* 0x000fe400078ec0ff */
[----:B0-----:R-:W-:Y:S02]  /*26210*/  @P4 IADD3 R3, P0, R30, R3, RZ ;  /* 0x000000031e034210 */ /* 0x001fe40007f1e0ff */
[----:B------:R-:W-:-:S03]  /*26220*/  @P2 LOP3.LUT R21, R21, 0x100, RZ, 0xfc, !PT ;  /* 0x0000010015152812 */ /* 0x000fc600078efcff */
[----:B-1----:R-:W-:Y:S01]  /*26230*/  @P4 IMAD.X R2, RZ, RZ, R2, P0 ;  /* 0x000000ffff024224 */ /* 0x002fe200000e0602 */
[----:B------:R-:W-:Y:S01]  /*26240*/  LOP3.LUT P2, RZ, R21, 0x8, RZ, 0xc0, !PT ;  /* 0x0000000815ff7812 */ /* 0x000fe2000784c0ff */
[----:B------:R-:W-:Y:S03]  /*26250*/  STL [R1], R21 ;  /* 0x0000001501007387 */ /* 0x000fe60000100800 */
[----:B------:R-:W-:-:S04]  /*26260*/  @P4 LOP3.LUT R3, R3, R2, RZ, 0x3c, !PT ;  /* 0x0000000203034212 */ /* 0x000fc800078e3cff */
[----:B------:R-:W-:-:S04]  /*26270*/  @P4 LOP3.LUT R2, R3, R2, RZ, 0x3c, !PT ;  /* 0x0000000203024212 */ /* 0x000fc800078e3cff */
[----:B------:R-:W-:-:S05]  /*26280*/  @P4 LOP3.LUT R3, R3, R2, RZ, 0x3c, !PT ;  /* 0x0000000203034212 */ /* 0x000fca00078e3cff */
[----:B------:R-:W-:Y:S01]  /*26290*/  @!PT LDS RZ, [RZ] ;  /* 0x00000000fffff984 */ /* 0x000fe20000000800 */
[----:B------:R-:W-:Y:S04]  /*262a0*/  @P4 LDGSTS.E.BYPASS.LTC128B.128 [R5+0x28400], desc[UR36][R2.64], !P6 ;  /* 0x2840000002054fae */ /* 0x000fe8000f101d64 */
[----:B------:R0:W-:Y:S01]  /*262b0*/  @P4 LDGSTS.E.BYPASS.LTC128B.128 [R5+0x2c400], desc[UR36][R2.64+0x80], !P1 ;  /* 0x2c40008002054fae */ /* 0x0001e2000c901d64 */
[----:B------:R-:W-:-:S03]  /*262c0*/  LOP3.LUT P4, RZ, R21, 0x400, RZ, 0xc0, !PT ;  /* 0x0000040015ff7812 */ /* 0x000fc6000788c0ff */
[----:B0-----:R-:W0:Y:S04]  /*262d0*/  SHFL.IDX PT, R3, R4, 0x1, 0x181f ;  /* 0x00381f0004037f89 */ /* 0x001e2800000e0000 */
[----:B------:R-:W1:Y:S01]  /*262e0*/  SHFL.IDX PT, R2, R0, 0x1, 0x181f ;  /* 0x00381f0000027f89 */ /* 0x000e6200000e0000 */
[----:B0-----:R-:W-:-:S04]  /*262f0*/  @P3 IADD3 R3, P0, R30, R3, RZ ;  /* 0x000000031e033210 */ /* 0x001fc80007f1e0ff */
[----:B-1----:R-:W-:-:S04]  /*26300*/  @P3 IADD3.X R2, RZ, R2, RZ, P0, !PT ;  /* 0x00000002ff023210 */ /* 0x002fc800007fe4ff */
[----:B------:R-:W-:-:S04]  /*26310*/  @P3 LOP3.LUT R3, R3, R2, RZ, 0x3c, !PT ;  /* 0x0000000203033212 */ /* 0x000fc800078e3cff */
[----:B------:R-:W-:-:S04]  /*26320*/  @P3 LOP3.LUT R2, R3, R2, RZ, 0x3c, !PT ;  /* 0x0000000203023212 */ /* 0x000fc800078e3cff */
[----:B------:R-:W-:-:S05]  /*26330*/  @P3 LOP3.LUT R3, R3, R2, RZ, 0x3c, !PT ;  /* 0x0000000203033212 */ /* 0x000fca00078e3cff */
[----:B------:R-:W-:Y:S04]  /*26340*/  @P3 LDGSTS.E.BYPASS.LTC128B.128 [R5+0x28c00], desc[UR36][R2.64], !P6 ;  /* 0x28c0000002053fae */ /* 0x000fe8000f101d64 */
[----:B------:R0:W-:Y:S01]  /*26350*/  @P3 LDGSTS.E.BYPASS.LTC128B.128 [R5+0x2cc00], desc[UR36][R2.64+0x80], !P1 ;  /* 0x2cc0008002053fae */ /* 0x0001e2000c901d64 */
[----:B------:R-:W-:-:S03]  /*26360*/  LOP3.LUT P3, RZ, R21, 0x200, RZ, 0xc0, !PT ;  /* 0x0000020015ff7812 */ /* 0x000fc6000786c0ff */
[----:B0-----:R-:W0:Y:S04]  /*26370*/  SHFL.IDX PT, R3, R4, 0x2, 0x181f ;  /* 0x00581f0004037f89 */ /* 0x001e2800000e0000 */
[----:B------:R-:W1:Y:S01]  /*26380*/  SHFL.IDX PT, R2, R0, 0x2, 0x181f ;  /* 0x00581f0000027f89 */ /* 0x000e6200000e0000 */
[----:B0-----:R-:W-:-:S05]  /*26390*/  @P2 IADD3 R3, P0, R30, R3, RZ ;  /* 0x000000031e032210 */ /* 0x001fca0007f1e0ff */
[----:B-1----:R-:W-:-:S05]  /*263a0*/  @P2 IMAD.X R2, RZ, RZ, R2, P0 ;  /* 0x000000ffff022224 */ /* 0x002fca00000e0602 */
        /* <DEDUP_REMOVED lines=14> */
[----:B------:R0:W-:Y:S04]  /*26490*/  @P5 LDGSTS.E.BYPASS.LTC128B.128 [R5+0x2dc00], desc[UR36][R2.64+0x80], !P1 ;  /* 0x2dc0008002055fae */ /* 0x0001e8000c901d64 */
        /* <DEDUP_REMOVED lines=19> */
[----:B------:R-:W1:Y:S04]  /*265d0*/  SHFL.IDX PT, R2, R0, 0x6, 0x181f ;  /* 0x00d81f0000027f89 */ /* 0x000e6800000e0000 */
[----:B------:R-:W3:Y:S04]  /*265e0*/  SHFL.IDX PT, R4, R4, 0x7, 0x181f ;  /* 0x00f81f0004047f89 */ /* 0x000ee800000e0000 */
[----:B------:R-:W2:Y:S01]  /*265f0*/  SHFL.IDX PT, R0, R0, 0x7, 0x181f ;  /* 0x00f81f0000007f89 */ /* 0x000ea200000e0000 */
[----:B0-----:R-:W-:-:S05]  /*26600*/  @P2 IADD3 R3, P0, R30, R3, RZ ;  /* 0x000000031e032210 */ /* 0x001fca0007f1e0ff */
[----:B-1----:R-:W-:-:S05]  /*26610*/  @P2 IMAD.X R2, RZ, RZ, R2, P0 ;  /* 0x000000ffff022224 */ /* 0x002fca00000e0602 */
[----:B------:R-:W-:-:S04]  /*26620*/  @P2 LOP3.LUT R3, R3, R2, RZ, 0x3c, !PT ;  /* 0x0000000203032212 */ /* 0x000fc800078e3cff */
[----:B------:R-:W-:-:S04]  /*26630*/  @P2 LOP3.LUT R2, R3, R2, RZ, 0x3c, !PT ;  /* 0x0000000203022212 */ /* 0x000fc800078e3cff */
[----:B------:R-:W-:-:S05]  /*26640*/  @P2 LOP3.LUT R3, R3, R2, RZ, 0x3c, !PT ;  /* 0x0000000203032212 */ /* 0x000fca00078e3cff */
[----:B------:R1:W-:Y:S04]  /*26650*/  @P2 LDGSTS.E.BYPASS.LTC128B.128 [R5+0x2b400], desc[UR36][R2.64], !P6 ;  /* 0x2b40000002052fae */ /* 0x0003e8000f101d64 */
[----:B--23--:R1:W-:Y:S02]  /*26660*/  @P2 LDGSTS.E.BYPASS.LTC128B.128 [R5+0x2f400], desc[UR36][R2.64+0x80], !P1 ;  /* 0x2f40008002052fae */ /* 0x00c3e4000c901d64 */
.L_x_3532:
[----:B------:R-:W-:Y:S02]  /*26670*/  LOP3.LUT P2, RZ, R21, 0x40, RZ, 0xc0, !PT ;  /* 0x0000004015ff7812 */ /* 0x000fe4000784c0ff */
[----:B------:R-:W-:-:S11]  /*26680*/  ISETP.GE.AND P3, PT, R30, R8, PT ;  /* 0x000000081e00720c */ /* 0x000fd60003f66270 */
[----:B01----:R-:W-:-:S04]  /*26690*/  @P2 IADD3 R2, P0, R30, R4, RZ ;  /* 0x000000041e022210 */ /* 0x003fc80007f1e0ff */
[----:B------:R-:W-:Y:S02]  /*266a0*/  @P2 IADD3.X R0, RZ, R0, RZ, P0, !PT ;  /* 0x00000000ff002210 */ /* 0x000fe400007fe4ff */
        /* <DEDUP_REMOVED lines=8> */
.L_x_3232:
[----:B------:R-:W-:Y:S02]  /*26730*/  PLOP3.LUT P1, PT, P1, P0, PT, 0xa2, 0x0 ;  /* 0x000000000000781c */ /* 0x000fe40000f21472 */
[----:B------:R-:W-:-:S08]  /*26740*/  @P0 R2UR P1, UR4, R6 ;  /* 0x00000000060402ca */ /* 0x000fd00000020000 */
[----:B------:R-:W-:-:S05]  /*26750*/  @P0 PLOP3.LUT P0, PT, P1, PT, PT, 0x80, 0x0 ;  /* 0x000000000000081c */ /* 0x000fca0000f0f070 */
[----:B------:R-:W-:Y:S01]  /*26760*/  @!P1 SYNCS.ARRIVE.TRANS64.RED.A0T1 RZ, [UR4+0x38830], RZ ;  /* 0x038830ffffff99a7 */ /* 0x000fe20008200404 */
[----:B------:R-:W-:Y:S07]  /*26770*/  @!P1 ARRIVES.LDGSTSBAR.64.TRANSCNT [UR4+0x38830] ;  /* 0x03883000ff0099b0 */ /* 0x000fee0008000a84 */
[----:B------:R-:W-:Y:S05]  /*26780*/  @P0 BRA.U.ANY `(.L_x_3232) ;  /* 0xfffffffd00e80947 */ /* 0x000fea000393ffff */
[----:B------:R-:W-:Y:S01]  /*26790*/  NOP ;  /* 0x0000000000007918 */ /* 0x000fe20000000000 */
[----:B------:R-:W2:Y:S02]  /*267a0*/  LDL R0, [R1] ;  /* 0x0000000001007983 */ /* 0x000ea40000100800 */
[----:B--2---:R-:W-:-:S13]  /*267b0*/  LOP3.LUT P2, RZ, R0, 0x4, RZ, 0xc0, !PT ;  /* 0x0000000400ff7812 */ /* 0x004fda000784c0ff */
[----:B------:R-:W-:Y:S05]  /*267c0*/  @!P2 BRA `(.L_x_3233) ;  /* 0x000000000004a947 */ /* 0x000fea0003800000 */
[----:B------:R-:W-:Y:S01]  /*267d0*/  BPT.TRAP 0x1 ;  /* 0x000000040000795c */ /* 0x000fe20000300000 */
.L_x_3233:
[----:B0-----:R0:W5:Y:S01]  /*267e0*/  LDL.LU R3, [R1+0x24] ;  /* 0x0000240001037983 */ /* 0x0011620000300800 */
[----:B------:R-:W-:Y:S01]  /*267f0*/  VIADD R0, R22, 0x20400 ;  /* 0x0002040016007836 */ /* 0x000fe20000000000 */
[----:B------:R-:W-:Y:S01]  /*26800*/  SHF.R.S32.HI R2, RZ, 0x1f, R28 ;  /* 0x0000001fff027819 */ /* 0x000fe2000001141c */
[----:B------:R0:W-:Y:S06]  /*26810*/  SYNCS.ARRIVE.TRANS64.A1T0 RZ, [R6+URZ+0x38830], RZ ;  /* 0x038830ff06ff79a7 */ /* 0x0001ec000810003f */
[----:B------:R-:W-:Y:S05]  /*26820*/  WARPSYNC.ALL ;  /* 0x0000000000007948 */ /* 0x000fea0003800000 */
[----:B------:R-:W-:Y:S01]  /*26830*/  BAR.SYNC.DEFER_BLOCKING 0x8, 0x180 ;  /* 0x0206000000007b1d */ /* 0x000fe20000010000 */
[----:B------:R-:W-:-:S05]  /*26840*/  LOP3.LUT P1, RZ, R0, 0x3ff, RZ, 0xc0, !PT ;  /* 0x000003ff00ff7812 */ /* 0x000fca000782c0ff */
[----:B------:R-:W-:Y:S01]  /*26850*/  ULDC.64 UR4, c[0x0][0x298] ;  /* 0x0000a60000047ab9 */ /* 0x000fe20000000a00 */
[----:B------:R-:W-:Y:S01]  /*26860*/  ULDC.64 UR6, c[0x0][0xa00] ;  /* 0x0002800000067ab9 */ /* 0x000fe20000000a00 */
[----:B------:R-:W-:Y:S01]  /*26870*/  IMAD R2, R2, UR4, RZ ;  /* 0x0000000402027c24 */ /* 0x000fe2000f8e02ff */
[----:B------:R-:W-:Y:S01]  /*26880*/  ISETP.NE.U32.AND P0, PT, RZ, UR6, PT ;  /* 0x00000006ff007c0c */ /* 0x000fe2000bf05070 */
[C---:B------:R-:W-:Y:S01]  /*26890*/  IMAD.WIDE.U32 R26, R28.reuse, UR4, RZ ;  /* 0x000000041c1a7c25 */ /* 0x040fe2000f8e00ff */
[----:B------:R-:W-:Y:S02]  /*268a0*/  BSSY B6, `(.L_x_3234) ;  /* 0x0000017000067945 */ /* 0x000fe40003800000 */
[----:B------:R-:W-:Y:S01]  /*268b0*/  ISETP.NE.AND.EX P0, PT, RZ, UR7, PT, P0 ;  /* 0x00000007ff007c0c */ /* 0x000fe2000bf05300 */
[----:B------:R-:W-:-:S03]  /*268c0*/  IMAD R25, R28, UR5, R2 ;  /* 0x000000051c197c24 */ /* 0x000fc6000f8e0202 */
[----:B------:R-:W-:Y:S01]  /*268d0*/  SEL R24, R24, RZ, !P0 ;  /* 0x000000ff18187207 */ /* 0x000fe20004000000 */
[----:B------:R-:W-:Y:S01]  /*268e0*/  IMAD.IADD R25, R27, 0x1, R25 ;  /* 0x000000011b197824 */ /* 0x000fe200078e0219 */
[----:B-----5:R-:W-:Y:S01]  /*268f0*/  SEL R28, R3, RZ, !P0 ;  /* 0x000000ff031c7207 */ /* 0x020fe20004000000 */
[----:B------:R-:W-:Y:S06]  /*26900*/  @!P1 BRA `(.L_x_3235) ;  /* 0x0000000000409947 */ /* 0x000fec0003800000 */
[----:B------:R-:W-:Y:S01]  /*26910*/  MOV R2, 0x0 ;  /* 0x0000000000027802 */ /* 0x000fe20000000f00 */
[----:B------:R-:W-:Y:S01]  /*26920*/  ULDC.64 UR4, c[0x4][0xc0] ;  /* 0x0100300000047ab9 */ /* 0x000fe20000000a00 */
[----:B------:R-:W-:Y:S01]  /*26930*/  ULDC.64 UR6, c[0x4][0xc8] ;  /* 0x0100320000067ab9 */ /* 0x000fe20000000a00 */
[----:B------:R-:W-:Y:S01]  /*26940*/  ULDC.64 UR8, c[0x4][0x28] ;  /* 0x01000a0000087ab9 */ /* 0x000fe20000000a00 */
[----:B------:R-:W-:Y:S01]  /*26950*/  IMAD.U32 R4, RZ, RZ, UR4 ;  /* 0x00000004ff047e24 */ /* 0x000fe2000f8e00ff */
[----:B0---4-:R-:W-:Y:S01]  /*26960*/  MOV R6, UR6 ;  /* 0x0000000600067c02 */ /* 0x011fe20008000f00 */
[----:B------:R-:W0:Y:S01]  /*26970*/  LDC.64 R2, c[0x4][R2] ;  /* 0x0100000002027b82 */ /* 0x000e220000000a00 */
[----:B------:R-:W-:Y:S01]  /*26980*/  IMAD.U32 R5, RZ, RZ, UR5 ;  /* 0x00000005ff057e24 */ /* 0x000fe2000f8e00ff */
[----:B------:R-:W-:Y:S01]  /*26990*/  MOV R13, RZ ;  /* 0x000000ff000d7202 */ /* 0x000fe20000000f00 */
[----:B------:R-:W-:Y:S02]  /*269a0*/  IMAD.U32 R7, RZ, RZ, UR7 ;  /* 0x00000007ff077e24 */ /* 0x000fe4000f8e00ff */
[----:B------:R-:W-:-:S02]  /*269b0*/  IMAD.U32 R10, RZ, RZ, UR8 ;  /* 0x00000008ff0a7e24 */ /* 0x000fc4000f8e00ff */
[----:B------:R-:W-:Y:S02]  /*269c0*/  IMAD.U32 R11, RZ, RZ, UR9 ;  /* 0x00000009ff0b7e24 */ /* 0x000fe4000f8e00ff */
[----:B------:R-:W-:Y:S02]  /*269d0*/  IMAD.MOV.U32 R8, RZ, RZ, 0x70 ;  /* 0x00000070ff087424 */ /* 0x000fe400078e00ff */
[----:B------:R-:W-:-:S07]  /*269e0*/  IMAD.MOV.U32 R12, RZ, RZ, 0x1 ;  /* 0x00000001ff0c7424 */ /* 0x000fce00078e00ff */
[----:B------:R-:W-:-:S07]  /*269f0*/  LEPC R20, `(.L_x_3235) ;  /* 0x000000001014794e */ /* 0x000fce0000000000 */
[----:B0-----:R-:W-:Y:S05]  /*26a00*/  CALL.ABS.NOINC R2 ;  /* 0x0000000002007343 */ /* 0x001fea0003c00000 */
.L_x_3235:
[----:B------:R-:W-:Y:S05]  /*26a10*/  BSYNC B6 ;  /* 0x0000000000067941 */ /* 0x000fea0003800000 */
.L_x_3234:
[----:B----4-:R1:W5:Y:S01]  /*26a20*/  LDL R20, [R1+0x1c] ;  /* 0x00001c0001147983 */ /* 0x0103620000100800 */
[----:B0-----:R-:W0:Y:S01]  /*26a30*/  LDC R6, c[0x0][0x448] ;  /* 0x00011200ff067b82 */ /* 0x001e220000000800 */
[----:B------:R-:W-:Y:S01]  /*26a40*/  ULDC.64 UR4, c[0x0][0x2d8] ;  /* 0x0000b60000047ab9 */ /* 0x000fe20000000a00 */
[----:B------:R-:W-:Y:S01]  /*26a50*/  IMAD.MOV.U32 R2, RZ, RZ, R26 ;  /* 0x000000ffff027224 */ /* 0x000fe200078e001a */
[----:B------:R1:W5:Y:S01]  /*26a60*/  LDL R8, [R1+0x18] ;  /* 0x0000180001087983 */ /* 0x0003620000100800 */
[----:B------:R-:W-:Y:S01]  /*26a70*/  IMAD.MOV.U32 R3, RZ, RZ, R25 ;  /* 0x000000ffff037224 */ /* 0x000fe200078e0019 */
[----:B------:R-:W2:Y:S01]  /*26a80*/  S2R R21, SR_TID.X ;  /* 0x0000000000157919 */ /* 0x000ea20000002100 */
[----:B------:R-:W-:Y:S01]  /*26a90*/  IMAD R0, R34, UR4, RZ ;  /* 0x0000000422007c24 */ /* 0x000fe2000f8e02ff */
[----:B------:R-:W-:Y:S01]  /*26aa0*/  LOP3.LUT R9, R30, 0x80, RZ, 0xfc, !PT ;  /* 0x000000801e097812 */ /* 0x000fe200078efcff */
[----:B------:R-:W-:Y:S01]  /*26ab0*/  IMAD.WIDE.U32 R2, R18, UR4, R2 ;  /* 0x0000000412027c25 */ /* 0x000fe2000f8e0002 */
[----:B------:R-:W-:-:S03]  /*26ac0*/  ULDC.64 UR6, c[0x0][0x280] ;  /* 0x0000a00000067ab9 */ /* 0x000fc60000000a00 */
[----:B------:R-:W-:Y:S01]  /*26ad0*/  IMAD R0, R18, UR5, R0 ;  /* 0x0000000512007c24 */ /* 0x000fe2000f8e0200 */
[----:B------:R-:W-:Y:S02]  /*26ae0*/  ULDC.64 UR4, c[0x0][0x2e0] ;  /* 0x0000b80000047ab9 */ /* 0x000fe40000000a00 */
[----:B------:R-:W-:Y:S02]  /*26af0*/  IMAD R5, R28, UR4, RZ ;  /* 0x000000041c057c24 */ /* 0x000fe4000f8e02ff */
[----:B------:R-:W-:Y:S02]  /*26b00*/  IMAD.IADD R3, R3, 0x1, R0 ;  /* 0x0000000103037824 */ /* 0x000fe400078e0200 */
[C---:B------:R-:W-:Y:S02]  /*26b10*/  IMAD R0, R24.reuse, UR5, R5 ;  /* 0x0000000518007c24 */ /* 0x040fe4000f8e0205 */
[----:B------:R-:W-:Y:S01]  /*26b20*/  IMAD.WIDE.U32 R2, R24, UR4, R2 ;  /* 0x0000000418027c25 */ /* 0x000fe2000f8e0002 */
[----:B0-----:R-:W-:Y:S01]  /*26b30*/  ISETP.NE.AND P0, PT, R6, 0x1, PT ;  /* 0x000000010600780c */ /* 0x001fe20003f05270 */
[----:B------:R-:W-:-:S02]  /*26b40*/  ULDC.64 UR4, c[0x0][0x2d0] ;  /* 0x0000b40000047ab9 */ /* 0x000fc40000000a00 */
[----:B------:R-:W-:-:S10]  /*26b50*/  IMAD.IADD R3, R3, 0x1, R0 ;  /* 0x0000000103037824 */ /* 0x000fd400078e0200 */
[----:B------:R-:W0:Y:S01]  /*26b60*/  @P0 LDC R7, c[0x0][0x44c] ;  /* 0x00011300ff070b82 */ /* 0x000e220000000800 */
[C---:B--2---:R-:W-:Y:S01]  /*26b70*/  LOP3.LUT R4, R21.reuse, 0x7f, RZ, 0xc0, !PT ;  /* 0x0000007f15047812 */ /* 0x044fe200078ec0ff */
[----:B------:R-:W-:-:S03]  /*26b80*/  IMAD.SHL.U32 R21, R21, 0x10, RZ ;  /* 0x0000001015157824 */ /* 0x000fc600078e00ff */
[----:B------:R-:W-:-:S03]  /*26b90*/  SHF.R.U32.HI R4, RZ, 0x3, R4 ;  /* 0x00000003ff047819 */ /* 0x000fc60000011604 */
[----:B------:R-:W2:Y:S01]  /*26ba0*/  @P0 LDC R0, c[0x0][0x450] ;  /* 0x00011400ff000b82 */ /* 0x000ea20000000800 */
[----:B------:R-:W-:-:S04]  /*26bb0*/  LOP3.LUT R21, R4, 0x70, R21, 0xf8, !PT ;  /* 0x0000007004157812 */ /* 0x000fc800078ef815 */
[----:B------:R-:W-:-:S05]  /*26bc0*/  LEA R5, R17, R21, 0x7 ;  /* 0x0000001511057211 */ /* 0x000fca00078e38ff */
[----:B------:R-:W-:Y:S02]  /*26bd0*/  IMAD.MOV.U32 R4, RZ, RZ, R5 ;  /* 0x000000ffff047224 */ /* 0x000fe400078e0005 */
[----:B0-----:R-:W-:Y:S01]  /*26be0*/  @P0 IMAD.HI.U32 R7, R5, R7, RZ ;  /* 0x0000000705070227 */ /* 0x001fe200078e00ff */
[----:B------:R-:W0:Y:S04]  /*26bf0*/  S2R R21, SR_TID.X ;  /* 0x0000000000157919 */ /* 0x000e280000002100 */
[----:B--2---:R-:W-:-:S05]  /*26c00*/  @P0 SHF.R.U32.HI R4, RZ, R0, R7 ;  /* 0x00000000ff040219 */ /* 0x004fca0000011607 */
        /* <DEDUP_REMOVED lines=11> */
[----:B------:R-:W-:-:S03]  /*26cc0*/  ULDC UR4, c[0x0][0x2b8] ;  /* 0x0000ae0000047ab9 */ /* 0x000fc60000000800 */
        /* <DEDUP_REMOVED lines=8> */
[----:B-1----:R-:W-:Y:S06]  /*26d50*/  BRA.DIV UR4, `(.L_x_3236) ;  /* 0x0000009a04c47947 */ /* 0x002fec000b800000 */
[----:B------:R-:W0:Y:S01]  /*26d60*/  SHFL.IDX PT, R3, R0, RZ, 0x181f ;  /* 0x00181fff00037589 */ /* 0x000e2200000e0000 */
[----:B-----5:R-:W-:Y:S02]  /*26d70*/  IMAD R5, R20, R6, RZ ;  /* 0x0000000614057224 */ /* 0x020fe400078e02ff */
[----:B------:R-:W-:Y:S01]  /*26d80*/  IMAD R17, R17, 0x80, R9 ;  /* 0x0000008011117824 */ /* 0x000fe200078e0209 */
[----:B------:R-:W1:Y:S04]  /*26d90*/  SHFL.IDX PT, R2, R4, RZ, 0x181f ;  /* 0x00181fff04027589 */ /* 0x000e6800000e0000 */
[----:B------:R-:W-:Y:S01]  /*26da0*/  ISETP.GE.AND P3, PT, R17, R5, PT ;  /* 0x000000051100720c */ /* 0x000fe20003f66270 */
[----:B------:R-:W2:-:S12]  /*26db0*/  SHFL.IDX PT, R14, R0, 0x1, 0x181f ;  /* 0x00381f00000e7f89 */ /* 0x000e9800000e0000 */
[----:B0-----:R-:W-:-:S05]  /*26dc0*/  @!P3 IADD3 R6, P2, R30, R3, RZ ;  /* 0x000000031e06b210 */ /* 0x001fca0007f5e0ff */
[----:B-1----:R-:W-:Y:S01]  /*26dd0*/  @!P3 IMAD.X R3, RZ, RZ, R2, P2 ;  /* 0x000000ffff03b224 */ /* 0x002fe200010e0602 */
[----:B------:R-:W-:Y:S01]  /*26de0*/  @!P3 MOV R2, R6 ;  /* 0x000000060002b202 */ /* 0x000fe20000000f00 */
[----:B------:R-:W-:-:S04]  /*26df0*/  VIADD R6, R17, 0x10 ;  /* 0x0000001011067836 */ /* 0x000fc80000000000 */
[----:B------:R-:W-:Y:S04]  /*26e00*/  @!P3 LDGSTS.E.BYPASS.LTC128B.128 [R8+0x20400], desc[UR36][R2.64], !P0 ;  /* 0x204000000208bfae */ /* 0x000fe8000c101d64 */
[----:B------:R0:W-:Y:S01]  /*26e10*/  @!P3 LDGSTS.E.BYPASS.LTC128B.128 [R8+0x24400], desc[UR36][R2.64+0x80], !P1 ;  /* 0x244000800208bfae */ /* 0x0001e2000c901d64 */
[----:B------:R-:W-:-:S03]  /*26e20*/  ISETP.GE.AND P3, PT, R6, R5, PT ;  /* 0x000000050600720c */ /* 0x000fc60003f66270 */
[----:B0-----:R-:W0:Y:S10]  /*26e30*/  SHFL.IDX PT, R2, R4, 0x1, 0x181f ;  /* 0x00381f0004027f89 */ /* 0x001e3400000e0000 */
[----:B--2---:R-:W-:-:S02]  /*26e40*/  @!P3 IADD3 R6, P2, R30, R14, RZ ;  /* 0x0000000e1e06b210 */ /* 0x004fc40007f5e0ff */
[----:B------:R-:W1:Y:S03]  /*26e50*/  SHFL.IDX PT, R14, R0, 0x2, 0x181f ;  /* 0x00581f00000e7f89 */ /* 0x000e6600000e0000 */
[----:B0-----:R-:W-:Y:S02]  /*26e60*/  @!P3 IMAD.X R7, RZ, RZ, R2, P2 ;  /* 0x000000ffff07b224 */ /* 0x001fe400010e0602 */
[----:B------:R-:W-:Y:S02]  /*26e70*/  @!P3 IMAD.MOV.U32 R2, RZ, RZ, R6 ;  /* 0x000000ffff02b224 */ /* 0x000fe400078e0006 */
[----:B------:R-:W-:Y:S02]  /*26e80*/  @!P3 IMAD.MOV.U32 R3, RZ, RZ, R7 ;  /* 0x000000ffff03b224 */ /* 0x000fe400078e0007 */
[----:B------:R-:W-:-:S03]  /*26e90*/  VIADD R6, R17, 0x20 ;  /* 0x0000002011067836 */ /* 0x000fc60000000000 */
[----:B------:R-:W-:Y:S04]  /*26ea0*/  @!P3 LDGSTS.E.BYPASS.LTC128B.128 [R8+0x20c00], desc[UR36][R2.64], !P0 ;  /* 0x20c000000208bfae */ /* 0x000fe8000c101d64 */
[----:B------:R0:W-:Y:S01]  /*26eb0*/  @!P3 LDGSTS.E.BYPASS.LTC128B.128 [R8+0x24c00], desc[UR36][R2.64+0x80], !P1 ;  /* 0x24c000800208bfae */ /* 0x0001e2000c901d64 */
[----:B------:R-:W-:-:S03]  /*26ec0*/  ISETP.GE.AND P3, PT, R6, R5, PT ;  /* 0x000000050600720c */ /* 0x000fc60003f66270 */
[----:B0-----:R-:W0:Y:S10]  /*26ed0*/  SHFL.IDX PT, R2, R4, 0x2, 0x181f ;  /* 0x00581f0004027f89 */ /* 0x001e3400000e0000 */
[----:B-1----:R-:W-:-:S02]  /*26ee0*/  @!P3 IADD3 R6, P2, R30, R14, RZ ;  /* 0x0000000e1e06b210 */ /* 0x002fc40007f5e0ff */
[----:B------:R-:W1:Y:S02]  /*26ef0*/  SHFL.IDX PT, R14, R0, 0x3, 0x181f ;  /* 0x00781f00000e7f89 */ /* 0x000e6400000e0000 */
[----:B0-----:R-:W-:Y:S01]  /*26f00*/  @!P3 IADD3.X R7, RZ, R2, RZ, P2, !PT ;  /* 0x00000002ff07b210 */ /* 0x001fe200017fe4ff */
[----:B------:R-:W-:Y:S02]  /*26f10*/  @!P3 IMAD.MOV.U32 R2, RZ, RZ, R6 ;  /* 0x000000ffff02b224 */ /* 0x000fe400078e0006 */
[----:B------:R-:W-:Y:S02]  /*26f20*/  VIADD R6, R17, 0x30 ;  /* 0x0000003011067836 */ /* 0x000fe40000000000 */
[----:B------:R-:W-:-:S05]  /*26f30*/  @!P3 IMAD.MOV.U32 R3, RZ, RZ, R7 ;  /* 0x000000ffff03b224 */ /* 0x000fca00078e0007 */
[----:B------:R-:W-:Y:S04]  /*26f40*/  @!P3 LDGSTS.E.BYPASS.LTC128B.128 [R8+0x21400], desc[UR36][R2.64], !P0 ;  /* 0x214000000208bfae */ /* 0x000fe8000c101d64 */
[----:B------:R0:W-:Y:S01]  /*26f50*/  @!P3 LDGSTS.E.BYPASS.LTC128B.128 [R8+0x25400], desc[UR36][R2.64+0x80], !P1 ;  /* 0x254000800208bfae */ /* 0x0001e2000c901d64 */
[----:B------:R-:W-:-:S03]  /*26f60*/  ISETP.GE.AND P3, PT, R6, R5, PT ;  /* 0x000000050600720c */ /* 0x000fc60003f66270 */
[----:B0-----:R-:W0:Y:S10]  /*26f70*/  SHFL.IDX PT, R2, R4, 0x3, 0x181f ;  /* 0x00781f0004027f89 */ /* 0x001e3400000e0000 */
[----:B-1----:R-:W-:-:S02]  /*26f80*/  @!P3 IADD3 R6, P2, R30, R14, RZ ;  /* 0x0000000e1e06b210 */ /* 0x002fc40007f5e0ff */
[----:B------:R-:W1:Y:S03]  /*26f90*/  SHFL.IDX PT, R14, R0, 0x4, 0x181f ;  /* 0x00981f00000e7f89 */ /* 0x000e6600000e0000 */
[----:B0-----:R-:W-:Y:S02]  /*26fa0*/  @!P3 IMAD.X R7, RZ, RZ, R2, P2 ;  /* 0x000000ffff07b224 */ /* 0x001fe400010e0602 */
[----:B------:R-:W-:Y:S02]  /*26fb0*/  @!P3 IMAD.MOV.U32 R2, RZ, RZ, R6 ;  /* 0x000000ffff02b224 */ /* 0x000fe400078e0006 */
[----:B------:R-:W-:Y:S01]  /*26fc0*/  VIADD R6, R17, 0x40 ;  /* 0x0000004011067836 */ /* 0x000fe20000000000 */
[----:B------:R-:W-:-:S05]  /*26fd0*/  @!P3 MOV R3, R7 ;  /* 0x000000070003b202 */ /* 0x000fca0000000f00 */
        /* <DEDUP_REMOVED lines=15> */
[----:B------:R-:W-:Y:S02]  /*270d0*/  SHFL.IDX PT, R14, R0, 0x7, 0x181f ;  /* 0x00f81f00000e7f89 */ /* 0x000fe400000e0000 */
[----:B0-----:R-:W-:Y:S01]  /*270e0*/  @!P3 IADD3.X R7, RZ, R2, RZ, P2, !PT ;  /* 0x00000002ff07b210 */ /* 0x001fe200017fe4ff */
[----:B------:R-:W-:Y:S02]  /*270f0*/  @!P3 IMAD.MOV.U32 R2, RZ, RZ, R6 ;  /* 0x000000ffff02b224 */ /* 0x000fe400078e0006 */
[----:B------:R-:W-:Y:S02]  /*27100*/  VIADD R6, R17, 0x60 ;  /* 0x0000006011067836 */ /* 0x000fe40000000000 */
[----:B------:R-:W-:-:S05]  /*27110*/  @!P3 IMAD.MOV.U32 R3, RZ, RZ, R7 ;  /* 0x000000ffff03b224 */ /* 0x000fca00078e0007 */
[----:B------:R-:W-:Y:S04]  /*27120*/  @!P3 LDGSTS.E.BYPASS.LTC128B.128 [R8+0x22c00], desc[UR36][R2.64], !P0 ;  /* 0x22c000000208bfae */ /* 0x000fe8000c101d64 */
[----:B------:R0:W-:Y:S01]  /*27130*/  @!P3 LDGSTS.E.BYPASS.LTC128B.128 [R8+0x26c00], desc[UR36][R2.64+0x80], !P1 ;  /* 0x26c000800208bfae */ /* 0x0001e2000c901d64 */
[----:B------:R-:W-:-:S03]  /*27140*/  ISETP.GE.AND P3, PT, R6, R5, PT ;  /* 0x000000050600720c */ /* 0x000fc60003f66270 */
[----:B0-----:R-:W0:Y:S04]  /*27150*/  SHFL.IDX PT, R3, R0, 0x6, 0x181f ;  /* 0x00d81f0000037f89 */ /* 0x001e2800000e0000 */
[----:B------:R-:W1:Y:S04]  /*27160*/  SHFL.IDX PT, R2, R4, 0x6, 0x181f ;  /* 0x00d81f0004027f89 */ /* 0x000e6800000e0000 */
[----:B------:R-:W2:Y:S02]  /*27170*/  SHFL.IDX PT, R4, R4, 0x7, 0x181f ;  /* 0x00f81f0004047f89 */ /* 0x000ea400000e0000 */
[----:B0-----:R-:W-:-:S05]  /*27180*/  @!P3 IADD3 R6, P2, R30, R3, RZ ;  /* 0x000000031e06b210 */ /* 0x001fca0007f5e0ff */
[----:B-1----:R-:W-:Y:S02]  /*27190*/  @!P3 IMAD.X R7, RZ, RZ, R2, P2 ;  /* 0x000000ffff07b224 */ /* 0x002fe400010e0602 */
[----:B------:R-:W-:-:S03]  /*271a0*/  @!P3 IMAD.MOV.U32 R2, RZ, RZ, R6 ;  /* 0x000000ffff02b224 */ /* 0x000fc600078e0006 */
[----:B------:R-:W-:-:S05]  /*271b0*/  @!P3 MOV R3, R7 ;  /* 0x000000070003b202 */ /* 0x000fca0000000f00 */
[----:B------:R0:W-:Y:S04]  /*271c0*/  @!P3 LDGSTS.E.BYPASS.LTC128B.128 [R8+0x23400], desc[UR36][R2.64], !P0 ;  /* 0x234000000208bfae */ /* 0x0001e8000c101d64 */
[----:B--2---:R0:W-:Y:S02]  /*271d0*/  @!P3 LDGSTS.E.BYPASS.LTC128B.128 [R8+0x27400], desc[UR36][R2.64+0x80], !P1 ;  /* 0x274000800208bfae */ /* 0x0041e4000c901d64 */
.L_x_3549:
[----:B------:R-:W-:Y:S01]  /*271e0*/  VIADD R0, R17, 0x70 ;  /* 0x0000007011007836 */ /* 0x000fe20000000000 */
[----:B------:R-:W-:Y:S04]  /*271f0*/  BSSY B0, `(.L_x_3237) ;  /* 0x000000a000007945 */ /* 0x000fe80003800000 */
        /* <DEDUP_REMOVED lines=9> */
.L_x_3238:
[----:B------:R-:W-:Y:S05]  /*27290*/  BSYNC B0 ;  /* 0x0000000000007941 */ /* 0x000fea0003800000 */
.L_x_3237:
[----:B------:R-:W-:Y:S01]  /*272a0*/  NOP ;  /* 0x0000000000007918 */ /* 0x000fe20000000000 */
[----:B------:R-:W-:-:S13]  /*272b0*/  PLOP3.LUT P0, PT, PT, PT, PT, 0x80, 0x0 ;  /* 0x000000000000781c */ /* 0x000fda0003f0f070 */
.L_x_3239:
        /* <DEDUP_REMOVED lines=14> */
[----:B0-----:R-:W2:Y:S01]  /*273a0*/  LDL R2, [R1+0x20] ;  /* 0x0000200001027983 */ /* 0x001ea20000100800 */
[----:B------:R0:W-:Y:S01]  /*273b0*/  SYNCS.ARRIVE.TRANS64.A1T0 RZ, [R22+URZ+0x38800], RZ ;  /* 0x038800ff16ff79a7 */ /* 0x0001e2000810003f */
[----:B------:R-:W-:Y:S01]  /*273c0*/  BSSY B0, `(.L_x_3240) ;  /* 0x0000004000007945 */ /* 0x000fe20003800000 */
[----:B------:R-:W1:Y:S01]  /*273d0*/  SYNCS.PHASECHK.TRANS64.TRYWAIT P0, [R22+URZ+0x38820], R3 ;  /* 0x03882003160075a7 */ /* 0x000e62000800017f */
[----:B--2---:R-:W-:Y:S02]  /*273e0*/  ISETP.GE.AND P1, PT, R2, 0x2, PT ;  /* 0x000000020200780c */ /* 0x004fe40003f26270 */
[----:B01----:R-:W-:Y:S11]  /*273f0*/  @!P0 BRA `(.L_x_3241) ;  /* 0x0000009c00a48947 */ /* 0x003ff60003800000 */
.L_x_3550:
[----:B------:R-:W-:Y:S05]  /*27400*/  BSYNC B0 ;  /* 0x0000000000007941 */ /* 0x000fea0003800000 */
.L_x_3240:
[----:B------:R-:W-:Y:S05]  /*27410*/  @!P1 BRA `(.L_x_3242) ;  /* 0x0000001400fc9947 */ /* 0x000fea0003800000 */
[----:B------:R-:W2:Y:S01]  /*27420*/  LDL.LU R0, [R1+0x20] ;  /* 0x0000200001007983 */ /* 0x000ea20000300800 */
[----:B------:R-:W-:Y:S01]  /*27430*/  MOV R9, R23 ;  /* 0x0000001700097202 */ /* 0x000fe20000000f00 */
[----:B------:R-:W-:Y:S02]  /*27440*/  IMAD.MOV.U32 R10, RZ, RZ, R31 ;  /* 0x000000ffff0a7224 */ /* 0x000fe400078e001f */
[----:B--2---:R-:W-:-:S07]  /*27450*/  VIADD R28, R0, 0xfffffffe ;  /* 0xfffffffe001c7836 */ /* 0x004fce0000000000 */
.L_x_3262:
[----:B------:R-:W2:Y:S01]  /*27460*/  LDL R2, [R1] ;  /* 0x0000000001027983 */ /* 0x000ea20000100800 */
[----:B-1----:R-:W1:Y:S03]  /*27470*/  LDC R5, c[0x0][0x430] ;  /* 0x00010c00ff057b82 */ /* 0x002e660000000800 */
[----:B------:R-:W3:Y:S01]  /*27480*/  LDL R6, [R1+0x4] ;  /* 0x0000040001067983 */ /* 0x000ee20000100800 */
[----:B------:R-:W4:Y:S01]  /*27490*/  S2R R0, SR_TID.X ;  /* 0x0000000000007919 */ /* 0x000f220000002100 */
[----:B-1----:R-:W-:-:S13]  /*274a0*/  ISETP.NE.AND P0, PT, R5, 0x1, PT ;  /* 0x000000010500780c */ /* 0x002fda0003f05270 */
[----:B0-----:R-:W0:Y:S01]  /*274b0*/  @P0 LDC R3, c[0x0][0x434] ;  /* 0x00010d00ff030b82 */ /* 0x001e220000000800 */
[----:B----4-:R-:W-:Y:S01]  /*274c0*/  LOP3.LUT R0, R0, 0x7f, RZ, 0xc0, !PT ;  /* 0x0000007f00007812 */ /* 0x010fe200078ec0ff */
[----:B------:R-:W-:Y:S05]  /*274d0*/  YIELD ;  /* 0x0000000000007946 */ /* 0x000fea0003800000 */
[----:B------:R-:W-:Y:S01]  /*274e0*/  ULDC.64 UR4, c[0x0][0x428] ;  /* 0x00010a0000047ab9 */ /* 0x000fe20000000a00 */
[----:B--2---:R-:W-:Y:S02]  /*274f0*/  LOP3.LUT P2, RZ, R2, 0x4, RZ, 0xc0, !PT ;  /* 0x0000000402ff7812 */ /* 0x004fe4000784c0ff */
[----:B------:R-:W-:-:S02]  /*27500*/  SHF.R.U32.HI R2, RZ, 0x3, R0 ;  /* 0x00000003ff027819 */ /* 0x000fc40000011600 */
[----:B------:R-:W1:Y:S03]  /*27510*/  @P0 LDC R0, c[0x0][0x438] ;  /* 0x00010e00ff000b82 */ /* 0x000e660000000800 */
[----:B------:R-:W-:-:S05]  /*27520*/  IMAD R4, R28, 0x80, R2 ;  /* 0x000000801c047824 */ /* 0x000fca00078e0202 */
[----:B------:R-:W-:-:S05]  /*27530*/  IADD3 R4, R30, R4, R37 ;  /* 0x000000041e047210 */ /* 0x000fca0007ffe025 */
[----:B0-----:R-:W-:-:S04]  /*27540*/  @P0 IMAD.HI.U32 R3, R4, R3, RZ ;  /* 0x0000000304030227 */ /* 0x001fc800078e00ff */
[----:B------:R-:W-:Y:S01]  /*27550*/  IMAD.MOV.U32 R2, RZ, RZ, R4 ;  /* 0x000000ffff027224 */ /* 0x000fe200078e0004 */
[----:B-1----:R-:W-:-:S05]  /*27560*/  @P0 SHF.R.U32.HI R2, RZ, R0, R3 ;  /* 0x00000000ff020219 */ /* 0x002fca0000011603 */
[--C-:B------:R-:W-:Y:S01]  /*27570*/  IMAD.MOV R0, RZ, RZ, -R2.reuse ;  /* 0x000000ffff007224 */ /* 0x100fe200078e0a02 */
[----:B------:R-:W-:-:S03]  /*27580*/  SHF.R.S32.HI R3, RZ, 0x1f, R2 ;  /* 0x0000001fff037819 */ /* 0x000fc60000011402 */
[----:B------:R-:W-:Y:S02]  /*27590*/  IMAD R5, R5, R0, R4 ;  /* 0x0000000005057224 */ /* 0x000fe400078e0204 */
[----:B---3--:R-:W-:Y:S02]  /*275a0*/  IMAD R0, R6, UR4, RZ ;  /* 0x0000000406007c24 */ /* 0x008fe4000f8e02ff */
[----:B------:R-:W-:-:S04]  /*275b0*/  IMAD.WIDE.U32 R2, R33, UR4, R2 ;  /* 0x0000000421027c25 */ /* 0x000fc8000f8e0002 */
[----:B------:R-:W-:Y:S01]  /*275c0*/  IMAD R7, R33, UR5, R0 ;  /* 0x0000000521077c24 */ /* 0x000fe2000f8e0200 */
[----:B------:R-:W-:Y:S02]  /*275d0*/  ULDC.64 UR4, c[0x0][0x418] ;  /* 0x0001060000047ab9 */ /* 0x000fe40000000a00 */
[----:B------:R-:W-:Y:S01]  /*275e0*/  LEA R6, P0, R2, UR4, 0x2 ;  /* 0x0000000402067c11 */ /* 0x000fe2000f8010ff */
[----:B------:R-:W-:-:S05]  /*275f0*/  IMAD.IADD R7, R7, 0x1, R3 ;  /* 0x0000000107077824 */ /* 0x000fca00078e0203 */
[----:B------:R-:W-:-:S05]  /*27600*/  LEA.HI.X R7, R2, UR5, R7, 0x2, P0 ;  /* 0x0000000502077c11 */ /* 0x000fca00080f1407 */
[----:B------:R-:W2:Y:S01]  /*27610*/  LDG.E R6, desc[UR36][R6.64] ;  /* 0x0000002406067981 */ /* 0x000ea2000c1e1900 */
[----:B------:R-:W-:-:S04]  /*27620*/  IADD3 R23, R9, 0x1, RZ ;  /* 0x0000000109177810 */ /* 0x000fc80007ffe0ff */
[----:B------:R-:W-:-:S04]  /*27630*/  ISETP.NE.AND P0, PT, R23, 0x2, PT ;  /* 0x000000021700780c */ /* 0x000fc80003f05270 */
[----:B------:R-:W-:Y:S02]  /*27640*/  SEL R31, RZ, 0x1, P0 ;  /* 0x00000001ff1f7807 */ /* 0x000fe40000000000 */
[C---:B------:R-:W-:Y:S01]  /*27650*/  ISETP.GT.AND P1, PT, R28.reuse, RZ, PT ;  /* 0x000000ff1c00720c */ /* 0x040fe20003f24270 */
[----:B------:R-:W-:Y:S01]  /*27660*/  VIADD R28, R28, 0xffffffff ;  /* 0xffffffff1c1c7836 */ /* 0x000fe20000000000 */
[----:B------:R-:W-:Y:S02]  /*27670*/  SEL R23, R23, RZ, P0 ;  /* 0x000000ff17177207 */ /* 0x000fe40000000000 */
[----:B------:R-:W-:Y:S02]  /*27680*/  LOP3.LUT R31, R10, R31, RZ, 0x3c, !PT ;  /* 0x0000001f0a1f7212 */ /* 0x000fe400078e3cff */
[----:B--2---:R-:W-:Y:S01]  /*27690*/  SHF.R.S32.HI R20, RZ, 0x1f, R6 ;  /* 0x0000001fff147819 */ /* 0x004fe20000011406 */
[----:B------:R-:W-:Y:S06]  /*276a0*/  @!P2 BRA `(.L_x_3243) ;  /* 0x000000000004a947 */ /* 0x000fec0003800000 */
[----:B------:R-:W-:Y:S01]  /*276b0*/  BPT.TRAP 0x1 ;  /* 0x000000040000795c */ /* 0x000fe20000300000 */
.L_x_3243:
[----:B------:R-:W-:Y:S01]  /*276c0*/  IMAD R0, R23, 0x8, R22 ;  /* 0x0000000817007824 */ /* 0x000fe200078e0216 */
[----:B------:R-:W-:Y:S01]  /*276d0*/  SHF.L.U32 R21, R31, 0x1f, RZ ;  /* 0x0000001f1f157819 */ /* 0x000fe200000006ff */
[----:B------:R-:W-:Y:S01]  /*276e0*/  BSSY B0, `(.L_x_3244) ;  /* 0x0000004000007945 */ /* 0x000fe20003800000 */
[----:B------:R-:W-:Y:S02]  /*276f0*/  SHF.R.S32.HI R17, RZ, 0x1f, R5 ;  /* 0x0000001fff117819 */ /* 0x000fe40000011405 */
[----:B------:R-:W0:Y:S02]  /*27700*/  SYNCS.PHASECHK.TRANS64.TRYWAIT P0, [R0+URZ+0x38880], R21 ;  /* 0x03888015000075a7 */ /* 0x000e24000800017f */
[----:B0-----:R-:W-:Y:S05]  /*27710*/  @!P0 BRA `(.L_x_3245) ;  /* 0x0000009800f08947 */ /* 0x001fea0003800000 */
.L_x_3551:
[----:B------:R-:W-:Y:S05]  /*27720*/  BSYNC B0 ;  /* 0x0000000000007941 */ /* 0x000fea0003800000 */
.L_x_3244:
        /* <DEDUP_REMOVED lines=16> */
[-C--:B-1----:R-:W-:Y:S01]  /*27830*/  ISETP.GE.AND P2, PT, R12, R11.reuse, PT ;  /* 0x0000000b0c00720c */ /* 0x082fe20003f46270 */
[----:B------:R-:W-:Y:S01]  /*27840*/  IMAD R7, R18, UR5, R7 ;  /* 0x0000000512077c24 */ /* 0x000fe2000f8e0207 */
[----:B------:R-:W-:Y:S01]  /*27850*/  ISETP.GE.AND P3, PT, R30, R11, PT ;  /* 0x0000000b1e00720c */ /* 0x000fe20003f66270 */
        /* <DEDUP_REMOVED lines=9> */
[----:B-1----:R-:W-:-:S04]  /*278f0*/  IADD3 R2, P0, R30, R2, RZ ;  /* 0x000000021e027210 */ /* 0x002fc80007f1e0ff */
[----:B--2---:R-:W-:-:S05]  /*27900*/  IADD3.X R3, RZ, R3, RZ, P0, !PT ;  /* 0x00000003ff037210 */ /* 0x004fca00007fe4ff */
        /* <DEDUP_REMOVED lines=41> */
.L_x_3569:
        /* <DEDUP_REMOVED lines=9> */
.L_x_3247:
        /* <DEDUP_REMOVED lines=11> */
.L_x_3248:
[----:B------:R2:W-:Y:S01]  /*27ce0*/  SYNCS.ARRIVE.TRANS64.A1T0 RZ, [R0+URZ+0x38870], RZ ;  /* 0x038870ff00ff79a7 */ /* 0x0005e2000810003f */
[----:B------:R-:W-:Y:S05]  /*27cf0*/  @!P3 BRA `(.L_x_3249) ;  /* 0x000000000004b947 */ /* 0x000fea0003800000 */
[----:B------:R-:W-:Y:S01]  /*27d00*/  BPT.TRAP 0x1 ;  /* 0x000000040000795c */ /* 0x000fe20000300000 */
.L_x_3249:
[----:B------:R-:W3:Y:S01]  /*27d10*/  SYNCS.PHASECHK.TRANS64.TRYWAIT P0, [R0+URZ+0x38840], R21 ;  /* 0x03884015000075a7 */ /* 0x000ee2000800017f */
[----:B------:R-:W-:Y:S04]  /*27d20*/  BSSY B0, `(.L_x_3250) ;  /* 0x0000002000007945 */ /* 0x000fe80003800000 */
[----:B---3--:R-:W-:Y:S05]  /*27d30*/  @!P0 BRA `(.L_x_3251) ;  /* 0x0000009c00c48947 */ /* 0x008fea0003800000 */
.L_x_3570:
[----:B------:R-:W-:Y:S05]  /*27d40*/  BSYNC B0 ;  /* 0x0000000000007941 */ /* 0x000fea0003800000 */
.L_x_3250:
[----:B------:R-:W-:Y:S01]  /*27d50*/  ULDC.64 UR4, c[0x0][0x300] ;  /* 0x0000c00000047ab9 */ /* 0x000fe20000000a00 */
[----:B-1----:R-:W1:Y:S01]  /*27d60*/  LDC R8, c[0x0][0x2f4] ;  /* 0x0000bd00ff087b82 */ /* 0x002e620000000800 */
        /* <DEDUP_REMOVED lines=15> */
[-C--:B-1----:R-:W-:Y:S02]  /*27e60*/  ISETP.GE.AND P2, PT, R11, R8.reuse, PT ;  /* 0x000000080b00720c */ /* 0x082fe40003f46270 */
[----:B------:R-:W-:Y:S01]  /*27e70*/  IMAD R5, R18, UR5, R5 ;  /* 0x0000000512057c24 */ /* 0x000fe2000f8e0205 */
[----:B------:R-:W-:Y:S02]  /*27e80*/  IADD3 R6, P0, R2, UR6, RZ ;  /* 0x0000000602067c10 */ /* 0x000fe4000ff1e0ff */
[----:B------:R-:W-:-:S02]  /*27e90*/  ISETP.GE.AND P3, PT, R30, R8, PT ;  /* 0x000000081e00720c */ /* 0x000fc40003f66270 */
[----:B------:R-:W-:Y:S01]  /*27ea0*/  IADD3.X R5, R5, UR7, R3, P0, !PT ;  /* 0x0000000705057c10 */ /* 0x000fe200087fe403 */
[----:B------:R-:W-:Y:S10]  /*27eb0*/  BRA.DIV UR4, `(.L_x_3252) ;  /* 0x0000009e04787947 */ /* 0x000ff4000b800000 */
[----:B------:R-:W1:Y:S04]  /*27ec0*/  SHFL.IDX PT, R2, R6, RZ, 0x181f ;  /* 0x00181fff06027589 */ /* 0x000e6800000e0000 */
[----:B------:R-:W4:Y:S01]  /*27ed0*/  SHFL.IDX PT, R3, R5, RZ, 0x181f ;  /* 0x00181fff05037589 */ /* 0x000f2200000e0000 */
[----:B-1----:R-:W-:-:S05]  /*27ee0*/  IADD3 R2, P0, R30, R2, RZ ;  /* 0x000000021e027210 */ /* 0x002fca0007f1e0ff */
[----:B----4-:R-:W-:-:S05]  /*27ef0*/  IMAD.X R3, RZ, RZ, R3, P0 ;  /* 0x000000ffff037224 */ /* 0x010fca00000e0603 */
[----:B------:R-:W-:Y:S01]  /*27f00*/  @!PT LDS RZ, [RZ] ;  /* 0x00000000fffff984 */ /* 0x000fe20000000800 */
[----:B------:R-:W-:Y:S04]  /*27f10*/  LDGSTS.E.BYPASS.LTC128B.128 [R4+0x28400], desc[UR36][R2.64], !P3 ;  /* 0x2840000002047fae */ /* 0x000fe8000d901d64 */
[----:B------:R1:W-:Y:S04]  /*27f20*/  LDGSTS.E.BYPASS.LTC128B.128 [R4+0x2c400], desc[UR36][R2.64+0x80], !P2 ;  /* 0x2c40008002047fae */ /* 0x0003e8000d101d64 */
[----:B-1----:R-:W1:Y:S04]  /*27f30*/  SHFL.IDX PT, R2, R6, 0x1, 0x181f ;  /* 0x00381f0006027f89 */ /* 0x002e6800000e0000 */
[----:B------:R-:W4:Y:S01]  /*27f40*/  SHFL.IDX PT, R3, R5, 0x1, 0x181f ;  /* 0x00381f0005037f89 */ /* 0x000f2200000e0000 */
[----:B-1----:R-:W-:-:S04]  /*27f50*/  IADD3 R2, P0, R30, R2, RZ ;  /* 0x000000021e027210 */ /* 0x002fc80007f1e0ff */
[----:B----4-:R-:W-:-:S05]  /*27f60*/  IADD3.X R3, RZ, R3, RZ, P0, !PT ;  /* 0x00000003ff037210 */ /* 0x010fca00007fe4ff */
[----:B------:R-:W-:Y:S04]  /*27f70*/  LDGSTS.E.BYPASS.LTC128B.128 [R4+0x28c00], desc[UR36][R2.64], !P3 ;  /* 0x28c0000002047fae */ /* 0x000fe8000d901d64 */
[----:B------:R1:W-:Y:S04]  /*27f80*/  LDGSTS.E.BYPASS.LTC128B.128 [R4+0x2cc00], desc[UR36][R2.64+0x80], !P2 ;  /* 0x2cc0008002047fae */ /* 0x0003e8000d101d64 */
[----:B-1----:R-:W1:Y:S04]  /*27f90*/  SHFL.IDX PT, R2, R6, 0x2, 0x181f ;  /* 0x00581f0006027f89 */ /* 0x002e6800000e0000 */
[----:B------:R-:W4:Y:S01]  /*27fa0*/  SHFL.IDX PT, R3, R5, 0x2, 0x181f ;  /* 0x00581f0005037f89 */ /* 0x000f2200000e0000 */
[----:B-1----:R-:W-:-:S05]  /*27fb0*/  IADD3 R2, P0, R30, R2, RZ ;  /* 0x000000021e027210 */ /* 0x002fca0007f1e0ff */
[----:B----4-:R-:W-:-:S05]  /*27fc0*/  IMAD.X R3, RZ, RZ, R3, P0 ;  /* 0x000000ffff037224 */ /* 0x010fca00000e0603 */
        /* <DEDUP_REMOVED lines=21> */
[----:B------:R-:W4:Y:S04]  /*28120*/  SHFL.IDX PT, R3, R5, 0x6, 0x181f ;  /* 0x00d81f0005037f89 */ /* 0x000f2800000e0000 */
[----:B------:R-:W0:Y:S01]  /*28130*/  SHFL.IDX PT, R5, R5, 0x7, 0x181f ;  /* 0x00f81f0005057f89 */ /* 0x000e2200000e0000 */
[----:B-1----:R-:W-:-:S05]  /*28140*/  IADD3 R2, P0, R30, R2, RZ ;  /* 0x000000021e027210 */ /* 0x002fca0007f1e0ff */
[----:B----4-:R-:W-:-:S05]  /*28150*/  IMAD.X R3, RZ, RZ, R3, P0 ;  /* 0x000000ffff037224 */ /* 0x010fca00000e0603 */
[----:B------:R-:W-:Y:S04]  /*28160*/  LDGSTS.E.BYPASS.LTC128B.128 [R4+0x2b400], desc[UR36][R2.64], !P3 ;  /* 0x2b40000002047fae */ /* 0x000fe8000d901d64 */
[----:B------:R1:W-:Y:S04]  /*28170*/  LDGSTS.E.BYPASS.LTC128B.128 [R4+0x2f400], desc[UR36][R2.64+0x80], !P2 ;  /* 0x2f40008002047fae */ /* 0x0003e8000d101d64 */
[----:B01----:R1:W4:Y:S02]  /*28180*/  SHFL.IDX PT, R2, R6, 0x7, 0x181f ;  /* 0x00f81f0006027f89 */ /* 0x00332400000e0000 */
.L_x_3588:
[----:B----4-:R-:W-:-:S04]  /*28190*/  IADD3 R2, P0, R30, R2, RZ ;  /* 0x000000021e027210 */ /* 0x010fc80007f1e0ff */
        /* <DEDUP_REMOVED lines=8> */
.L_x_3253:
[----:B------:R-:W-:Y:S02]  /*28220*/  PLOP3.LUT P2, PT, P2, P0, PT, 0xa2, 0x0 ;  /* 0x000000000000781c */ /* 0x000fe40001741472 */
[----:B------:R-:W-:-:S08]  /*28230*/  @P0 R2UR P2, UR4, R0 ;  /* 0x00000000000402ca */ /* 0x000fd00000040000 */
[----:B------:R-:W-:-:S05]  /*28240*/  @P0 PLOP3.LUT P0, PT, P2, PT, PT, 0x80, 0x0 ;  /* 0x000000000000081c */ /* 0x000fca000170f070 */
[----:B------:R-:W-:Y:S01]  /*28250*/  @!P2 SYNCS.ARRIVE.TRANS64.RED.A0T1 RZ, [UR4+0x38830], RZ ;  /* 0x038830ffffffa9a7 */ /* 0x000fe20008200404 */
[----:B------:R-:W-:Y:S07]  /*28260*/  @!P2 ARRIVES.LDGSTSBAR.64.TRANSCNT [UR4+0x38830] ;  /* 0x03883000ff00a9b0 */ /* 0x000fee0008000a84 */
[----:B------:R-:W-:Y:S05]  /*28270*/  @P0 BRA.U.ANY `(.L_x_3253) ;  /* 0xfffffffd00e80947 */ /* 0x000fea000393ffff */
[----:B------:R-:W-:Y:S01]  /*28280*/  NOP ;  /* 0x0000000000007918 */ /* 0x000fe20000000000 */
[----:B0-----:R-:W4:Y:S02]  /*28290*/  LDL R2, [R1] ;  /* 0x0000000001027983 */ /* 0x001f240000100800 */
[----:B----4-:R-:W-:-:S13]  /*282a0*/  LOP3.LUT P3, RZ, R2, 0x4, RZ, 0xc0, !PT ;  /* 0x0000000402ff7812 */ /* 0x010fda000786c0ff */
[----:B------:R-:W-:Y:S05]  /*282b0*/  @!P3 BRA `(.L_x_3254) ;  /* 0x000000000004b947 */ /* 0x000fea0003800000 */
[----:B------:R-:W-:Y:S01]  /*282c0*/  BPT.TRAP 0x1 ;  /* 0x000000040000795c */ /* 0x000fe20000300000 */
.L_x_3254:
[----:B------:R2:W-:Y:S02]  /*282d0*/  SYNCS.ARRIVE.TRANS64.A1T0 RZ, [R0+URZ+0x38830], RZ ;  /* 0x038830ff00ff79a7 */ /* 0x0005e4000810003f */
[----:B--23--:R-:W-:-:S05]  /*282e0*/  IMAD.U32 R0, RZ, RZ, UR38 ;  /* 0x00000026ff007e24 */ /* 0x00cfca000f8e00ff */
[----:B------:R-:W-:-:S13]  /*282f0*/  ISETP.NE.AND P0, PT, R0, 0x3, PT ;  /* 0x000000030000780c */ /* 0x000fda0003f05270 */
[----:B------:R-:W-:Y:S05]  /*28300*/  @!P0 BRA `(.L_x_3255) ;  /* 0x0000000000048947 */ /* 0x000fea0003800000 */
[----:B------:R-:W-:Y:S01]  /*28310*/  BPT.TRAP 0x1 ;  /* 0x000000040000795c */ /* 0x000fe20000300000 */
.L_x_3255:
[----:B------:R-:W-:Y:S01]  /*28320*/  LOP3.LUT R0, R10, 0x1, RZ, 0x3c, !PT ;  /* 0x000000010a007812 */ /* 0x000fe200078e3cff */
[----:B------:R-:W-:Y:S01]  /*28330*/  IMAD R17, R9, 0x8, R22 ;  /* 0x0000000809117824 */ /* 0x000fe200078e0216 */
[----:B------:R-:W-:Y:S02]  /*28340*/  BSSY B0, `(.L_x_3256) ;  /* 0x0000004000007945 */ /* 0x000fe40003800000 */
[----:B------:R-:W-:-:S04]  /*28350*/  SHF.L.U32 R0, R0, 0x1f, RZ ;  /* 0x0000001f00007819 */ /* 0x000fc800000006ff */
[----:B------:R-:W0:Y:S02]  /*28360*/  SYNCS.PHASECHK.TRANS64.TRYWAIT P2, [R17+URZ+0x38870], R0 ;  /* 0x03887000110075a7 */ /* 0x000e24000804017f */
[----:B0-----:R-:W-:Y:S05]  /*28370*/  @!P2 BRA `(.L_x_3257) ;  /* 0x000000a0008ca947 */ /* 0x001fea0003800000 */
.L_x_3589:
[----:B------:R-:W-:Y:S05]  /*28380*/  BSYNC B0 ;  /* 0x0000000000007941 */ /* 0x000fea0003800000 */
.L_x_3256:
[----:B------:R-:W2:Y:S02]  /*28390*/  LDL R2, [R1] ;  /* 0x0000000001027983 */ /* 0x000ea40000100800 */
[----:B--2---:R-:W-:-:S13]  /*283a0*/  LOP3.LUT P2, RZ, R2, 0x4, RZ, 0xc0, !PT ;  /* 0x0000000402ff7812 */ /* 0x004fda000784c0ff */
[----:B------:R-:W-:Y:S05]  /*283b0*/  @!P2 BRA `(.L_x_3258) ;  /* 0x000000000004a947 */ /* 0x000fea0003800000 */
[----:B------:R-:W-:Y:S01]  /*283c0*/  BPT.TRAP 0x1 ;  /* 0x000000040000795c */ /* 0x000fe20000300000 */
.L_x_3258:
[----:B0-----:R-:W-:Y:S01]  /*283d0*/  SHF.L.U32 R0, R10, 0x1f, RZ ;  /* 0x0000001f0a007819 */ /* 0x001fe200000006ff */
[----:B------:R-:W-:-:S03]  /*283e0*/  IMAD.SHL.U32 R3, R9, 0x8000, RZ ;  /* 0x0000800009037824 */ /* 0x000fc600078e00ff */
[----:B------:R-:W0:Y:S02]  /*283f0*/  SYNCS.PHASECHK.TRANS64.TRYWAIT P2, [R17+URZ+0x38860], R0 ;  /* 0x03886000110075a7 */ /* 0x000e24000804017f */
[----:B0-----:R-:W-:Y:S05]  /*28400*/  @!P2 BRA `(.L_x_3259) ;  /* 0x000000a0007ca947 */ /* 0x001fea0003800000 */
.L_x_3590:
[----:B------:R-:W2:Y:S04]  /*28410*/  LDL R2, [R1+0x14] ;  /* 0x0000140001027983 */ /* 0x000ea80000100800 */
[----:B------:R-:W3:Y:S04]  /*28420*/  LDL R4, [R1] ;  /* 0x0000000001047983 */ /* 0x000ee80000100800 */
[----:B------:R-:W4:Y:S01]  /*28430*/  LDL R12, [R1+0x10] ;  /* 0x00001000010c7983 */ /* 0x000f220000100800 */
[----:B------:R-:W-:Y:S05]  /*28440*/  WARPSYNC.ALL ;  /* 0x0000000000007948 */ /* 0x000fea0003800000 */
[----:B--2---:R-:W-:-:S05]  /*28450*/  LOP3.LUT R5, R3, R2, RZ, 0xfc, !PT ;  /* 0x0000000203057212 */ /* 0x004fca00078efcff */
[----:B------:R-:W-:Y:S01]  /*28460*/  IMAD.IADD R2, R22, 0x1, R5 ;  /* 0x0000000116027824 */ /* 0x000fe200078e0205 */
[----:B---3--:R-:W-:-:S04]  /*28470*/  LOP3.LUT P2, RZ, R4, 0x4, RZ, 0xc0, !PT ;  /* 0x0000000404ff7812 */ /* 0x008fc8000784c0ff */
[----:B-1----:R-:W1:Y:S01]  /*28480*/  LDSM.16.MT88.4 R4, [R2+0x10400] ;  /* 0x010400000204783b */ /* 0x002e620000004200 */
[----:B0-----:R-:W-:Y:S01]  /*28490*/  IMAD.IADD R0, R36, 0x1, R2 ;  /* 0x0000000124007824 */ /* 0x001fe200078e0202 */
[----:B----4-:R-:W-:Y:S02]  /*284a0*/  LOP3.LUT R20, R3, R12, RZ, 0xfc, !PT ;  /* 0x0000000c03147212 */ /* 0x010fe400078efcff */
[C-C-:B-1----:R-:W-:Y:S02]  /*284b0*/  PRMT R8, R4.reuse, 0x6420, R5.reuse ;  /* 0x0000642004087816 */ /* 0x142fe40000000005 */
[----:B------:R-:W-:Y:S02]  /*284c0*/  PRMT R9, R4, 0x7531, R5 ;  /* 0x0000753104097816 */ /* 0x000fe40000000005 */
[C-C-:B------:R-:W-:Y:S02]  /*284d0*/  PRMT R10, R6.reuse, 0x6420, R7.reuse ;  /* 0x00006420060a7816 */ /* 0x140fe40000000007 */
[----:B------:R-:W-:-:S02]  /*284e0*/  PRMT R11, R6, 0x7531, R7 ;  /* 0x00007531060b7816 */ /* 0x000fc40000000007 */
[----:B------:R-:W0:Y:S01]  /*284f0*/  LDSM.16.MT88.4 R4, [R0+0x10400] ;  /* 0x010400000004783b */ /* 0x000e220000004200 */
[----:B------:R-:W-:-:S05]  /*28500*/  IADD3 R20, R22, R20, RZ ;  /* 0x0000001416147210 */ /* 0x000fca0007ffe0ff */
[----:B------:R-:W-:Y:S01]  /*28510*/  STSM.16.M88.4 [R20+0x400], R8 ;  /* 0x0004000814007844 */ /* 0x000fe20000000200 */
[C-C-:B0-----:R-:W-:Y:S02]  /*28520*/  PRMT R12, R4.reuse, 0x6420, R5.reuse ;  /* 0x00006420040c7816 */ /* 0x141fe40000000005 */
        /* <DEDUP_REMOVED lines=21> */
[----:B------:R-:W0:Y:S01]  /*28680*/  LDSM.16.MT88.4 R8, [R0+0x11400] ;  /* 0x011400000008783b */ /* 0x000e220000004200 */
[----:B------:R-:W-:-:S05]  /*28690*/  IADD3 R3, R35, 0x400, R20 ;  /* 0x0000040023037810 */ /* 0x000fca0007ffe014 */
[----:B------:R-:W-:Y:S01]  /*286a0*/  STSM.16.M88.4 [R3], R4 ;  /* 0x0000000403007844 */ /* 0x000fe20000000200 */
        /* <DEDUP_REMOVED lines=75> */
.L_x_3260:
[----:B0-----:R0:W-:Y:S01]  /*28b60*/  SYNCS.ARRIVE.TRANS64.A1T0 RZ, [R17+URZ+0x38850], RZ ;  /* 0x038850ff11ff79a7 */ /* 0x0011e2000810003f */
[----:B------:R-:W-:Y:S06]  /*28b70*/  BAR.SYNC.DEFER_BLOCKING 0x2, 0x80 ;  /* 0x0082000000007b1d */ /* 0x000fec0000010000 */
[----:B------:R-:W-:Y:S05]  /*28b80*/  @!P0 BRA `(.L_x_3261) ;  /* 0x0000000000048947 */ /* 0x000fea0003800000 */
[----:B------:R-:W-:Y:S01]  /*28b90*/  BPT.TRAP 0x1 ;  /* 0x000000040000795c */ /* 0x000fe20000300000 */
.L_x_3261:
[----:B------:R-:W2:Y:S01]  /*28ba0*/  LDL R0, [R1+0x8] ;  /* 0x0000080001007983 */ /* 0x000ea20000100800 */
[----:B0-----:R-:W-:Y:S02]  /*28bb0*/  VIADD R17, R17, 0x38880 ;  /* 0x0003888011117836 */ /* 0x001fe40000000000 */
[----:B-1----:R-:W-:Y:S02]  /*28bc0*/  IMAD.MOV.U32 R9, RZ, RZ, R23 ;  /* 0x000000ffff097224 */ /* 0x002fe400078e0017 */
[----:B------:R-:W-:Y:S01]  /*28bd0*/  IMAD.MOV.U32 R10, RZ, RZ, R31 ;  /* 0x000000ffff0a7224 */ /* 0x000fe200078e001f */
[----:B--2---:R-:W-:-:S04]  /*28be0*/  PRMT R17, R0, 0x654, R17 ;  /* 0x0000065400117816 */ /* 0x004fc80000000011 */
[----:B------:R1:W-:Y:S01]  /*28bf0*/  SYNCS.ARRIVE.TRANS64.RED.A1T0 RZ, [R17+URZ], RZ ;  /* 0x000000ff11ff79a7 */ /* 0x0003e2000810043f */
[----:B------:R-:W-:Y:S05]  /*28c00*/  @P1 BRA `(.L_x_3262) ;  /* 0xffffffe800141947 */ /* 0x000fea000383ffff */
.L_x_3242:
[----:B------:R-:W2:Y:S01]  /*28c10*/  S2R R0, SR_TID.X ;  /* 0x0000000000007919 */ /* 0x000ea20000002100 */
[----:B------:R-:W-:Y:S01]  /*28c20*/  BSSY B0, `(.L_x_3263) ;  /* 0x0000012000007945 */ /* 0x000fe20003800000 */
[----:B--2---:R-:W-:Y:S01]  /*28c30*/  LOP3.LUT R2, R0, 0x7f, RZ, 0xc0, !PT ;  /* 0x0000007f00027812 */ /* 0x004fe200078ec0ff */
[----:B------:R-:W-:-:S03]  /*28c40*/  IMAD.U32 R0, RZ, RZ, UR38 ;  /* 0x00000026ff007e24 */ /* 0x000fc6000f8e00ff */
[----:B------:R-:W-:Y:S02]  /*28c50*/  ISETP.NE.AND P1, PT, R2, RZ, PT ;  /* 0x000000ff0200720c */ /* 0x000fe40003f25270 */
[----:B------:R-:W-:-:S11]  /*28c60*/  ISETP.NE.AND P0, PT, R0, 0x3, PT ;  /* 0x000000030000780c */ /* 0x000fd60003f05270 */
[----:B------:R-:W-:Y:S05]  /*28c70*/  @P1 BRA `(.L_x_3264) ;  /* 0x0000000000301947 */ /* 0x000fea0003800000 */
[----:B------:R-:W2:Y:S01]  /*28c80*/  S2R R5, SR_LANEID ;  /* 0x0000000000057919 */ /* 0x000ea20000000000 */
[----:B------:R-:W-:Y:S01]  /*28c90*/  VOTEU.ANY UR4, UPT, PT ;  /* 0x0000000000047886 */ /* 0x000fe200038e0100 */
[----:B0-----:R-:W0:Y:S01]  /*28ca0*/  LDC.64 R2, c[0x0][0xc60] ;  /* 0x00031800ff027b82 */ /* 0x001e220000000a00 */
[----:B------:R-:W2:Y:S02]  /*28cb0*/  FLO.U32 R0, UR4 ;  /* 0x0000000400007d00 */ /* 0x000ea400080e0000 */
[----:B--2---:R-:W-:-:S06]  /*28cc0*/  ISETP.EQ.U32.AND P1, PT, R0, R5, PT ;  /* 0x000000050000720c */ /* 0x004fcc0003f22070 */
[----:B------:R-:W0:Y:S07]  /*28cd0*/  POPC R5, UR4 ;  /* 0x0000000400057d09 */ /* 0x000e2e0008000000 */
[----:B0-----:R-:W2:Y:S01]  /*28ce0*/  @P1 ATOMG.E.ADD.STRONG.GPU PT, R3, desc[UR36][R2.64], R5 ;  /* 0x00000005020319a8 */ /* 0x001ea200081ee1e4 */
[----:B------:R-:W0:Y:S02]  /*28cf0*/  S2R R4, SR_LTMASK ;  /* 0x0000000000047919 */ /* 0x000e240000003900 */
[----:B0-----:R-:W-:-:S04]  /*28d00*/  LOP3.LUT R4, R4, UR4, RZ, 0xc0, !PT ;  /* 0x0000000404047c12 */ /* 0x001fc8000f8ec0ff */
[----:B------:R-:W0:Y:S01]  /*28d10*/  POPC R7, R4 ;  /* 0x0000000400077309 */ /* 0x000e220000000000 */
[----:B--2---:R-:W0:Y:S02]  /*28d20*/  SHFL.IDX PT, R0, R3, R0, 0x1f ;  /* 0x00001f0003007589 */ /* 0x004e2400000e0000 */
[----:B0-----:R-:W-:-:S07]  /*28d30*/  IADD3 R16, R0, UR39, R7 ;  /* 0x0000002700107c10 */ /* 0x001fce000fffe007 */
.L_x_3264:
[----:B------:R-:W-:Y:S05]  /*28d40*/  BSYNC B0 ;  /* 0x0000000000007941 */ /* 0x000fea0003800000 */
.L_x_3263:
[----:B------:R-:W-:Y:S05]  /*28d50*/  @!P0 BRA `(.L_x_3265) ;  /* 0x0000000000048947 */ /* 0x000fea0003800000 */
[----:B------:R-:W-:Y:S01]  /*28d60*/  BPT.TRAP 0x1 ;  /* 0x000000040000795c */ /* 0x000fe20000300000 */
.L_x_3265:
[----:B0-----:R-:W-:Y:S01]  /*28d70*/  LOP3.LUT R3, R31, 0x1, RZ, 0x3c, !PT ;  /* 0x000000011f037812 */ /* 0x001fe200078e3cff */
[----:B------:R-:W-:Y:S01]  /*28d80*/  BSSY B0, `(.L_x_3266) ;  /* 0x0000005000007945 */ /* 0x000fe20003800000 */
[----:B------:R-:W-:Y:S02]  /*28d90*/  LEA R18, R23, R22, 0x3 ;  /* 0x0000001617127211 */ /* 0x000fe400078e18ff */
[----:B------:R-:W-:-:S04]  /*28da0*/  SHF.L.U32 R3, R3, 0x1f, RZ ;  /* 0x0000001f03037819 */ /* 0x000fc800000006ff */
[----:B------:R-:W0:Y:S02]  /*28db0*/  SYNCS.PHASECHK.TRANS64.TRYWAIT P1, [R18+URZ+0x38870], R3 ;  /* 0x03887003120075a7 */ /* 0x000e24000802017f */
[----:B0-----:R-:W-:Y:S05]  /*28dc0*/  @!P1 BRA `(.L_x_3267) ;  /* 0x0000009800209947 */ /* 0x001fea0003800000 */
.L_x_3591:
[----:B------:R-:W-:Y:S05]  /*28dd0*/  BSYNC B0 ;  /* 0x0000000000007941 */ /* 0x000fea0003800000 */
.L_x_3266:
[----:B------:R-:W2:Y:S02]  /*28de0*/  LDL R0, [R1] ;  /* 0x0000000001007983 */ /* 0x000ea40000100800 */
[----:B--2---:R-:W-:-:S13]  /*28df0*/  LOP3.LUT P1, RZ, R0, 0x4, RZ, 0xc0, !PT ;  /* 0x0000000400ff7812 */ /* 0x004fda000782c0ff */
[----:B------:R-:W-:Y:S05]  /*28e00*/  @!P1 BRA `(.L_x_3268) ;  /* 0x0000000000049947 */ /* 0x000fea0003800000 */
[----:B------:R-:W-:Y:S01]  /*28e10*/  BPT.TRAP 0x1 ;  /* 0x000000040000795c */ /* 0x000fe20000300000 */
.L_x_3268:
[----:B0-----:R-:W-:-:S04]  /*28e20*/  SHF.L.U32 R3, R31, 0x1f, RZ ;  /* 0x0000001f1f037819 */ /* 0x001fc800000006ff */
[----:B------:R-:W0:Y:S02]  /*28e30*/  SYNCS.PHASECHK.TRANS64.TRYWAIT P1, [R18+URZ+0x38860], R3 ;  /* 0x03886003120075a7 */ /* 0x000e24000802017f */
[----:B0-----:R-:W-:Y:S05]  /*28e40*/  @!P1 BRA `(.L_x_3269) ;  /* 0x0000009800149947 */ /* 0x001fea0003800000 */
.L_x_3592:
[----:B------:R-:W2:Y:S04]  /*28e50*/  LDL R0, [R1+0x14] ;  /* 0x0000140001007983 */ /* 0x000ea80000100800 */
[----:B------:R-:W3:Y:S04]  /*28e60*/  LDL R2, [R1] ;  /* 0x0000000001027983 */ /* 0x000ee80000100800 */
[----:B------:R-:W4:Y:S01]  /*28e70*/  LDL R12, [R1+0x10] ;  /* 0x00001000010c7983 */ /* 0x000f220000100800 */
[----:B0-----:R-:W-:Y:S01]  /*28e80*/  IMAD.SHL.U32 R3, R23, 0x8000, RZ ;  /* 0x0000800017037824 */ /* 0x001fe200078e00ff */
[----:B------:R-:W-:Y:S05]  /*28e90*/  WARPSYNC.ALL ;  /* 0x0000000000007948 */ /* 0x000fea0003800000 */
[----:B--2---:R-:W-:-:S05]  /*28ea0*/  LOP3.LUT R5, R3, R0, RZ, 0xfc, !PT ;  /* 0x0000000003057212 */ /* 0x004fca00078efcff */
[----:B------:R-:W-:-:S05]  /*28eb0*/  IMAD.IADD R0, R22, 0x1, R5 ;  /* 0x0000000116007824 */ /* 0x000fca00078e0205 */
[----:B------:R-:W0:Y:S01]  /*28ec0*/  LDSM.16.MT88.4 R4, [R0+0x10400] ;  /* 0x010400000004783b */ /* 0x000e220000004200 */
[----:B---3--:R-:W-:Y:S01]  /*28ed0*/  LOP3.LUT P1, RZ, R2, 0x4, RZ, 0xc0, !PT ;  /* 0x0000000402ff7812 */ /* 0x008fe2000782c0ff */
[----:B------:R-:W-:Y:S01]  /*28ee0*/  IMAD.IADD R2, R36, 0x1, R0 ;  /* 0x0000000124027824 */ /* 0x000fe200078e0200 */
[----:B----4-:R-:W-:Y:S02]  /*28ef0*/  LOP3.LUT R3, R3, R12, RZ, 0xfc, !PT ;  /* 0x0000000c03037212 */ /* 0x010fe400078efcff */
[C-C-:B0-----:R-:W-:Y:S02]  /*28f00*/  PRMT R8, R4.reuse, 0x6420, R5.reuse ;  /* 0x0000642004087816 */ /* 0x141fe40000000005 */
[----:B------:R-:W-:Y:S02]  /*28f10*/  PRMT R9, R4, 0x7531, R5 ;  /* 0x0000753104097816 */ /* 0x000fe40000000005 */
[C-C-:B------:R-:W-:Y:S02]  /*28f20*/  PRMT R10, R6.reuse, 0x6420, R7.reuse ;  /* 0x00006420060a7816 */ /* 0x140fe40000000007 */
[----:B------:R-:W-:-:S02]  /*28f30*/  PRMT R11, R6, 0x7531, R7 ;  /* 0x00007531060b7816 */ /* 0x000fc40000000007 */
[----:B------:R-:W0:Y:S01]  /*28f40*/  LDSM.16.MT88.4 R4, [R2+0x10400] ;  /* 0x010400000204783b */ /* 0x000e220000004200 */
[----:B------:R-:W-:-:S05]  /*28f50*/  IMAD.IADD R3, R22, 0x1, R3 ;  /* 0x0000000116037824 */ /* 0x000fca00078e0203 */
[----:B------:R0:W-:Y:S02]  /*28f60*/  STSM.16.M88.4 [R3+0x400], R8 ;  /* 0x0004000803007844 */ /* 0x0001e40000000200 */
        /* <DEDUP_REMOVED lines=23> */
[----:B-1----:R-:W-:-:S05]  /*290e0*/  IADD3 R17, R35, 0x400, R3 ;  /* 0x0000040023117810 */ /* 0x002fca0007ffe003 */
        /* <DEDUP_REMOVED lines=49> */
[----:B------:R-:W-:-:S05]  /*29400*/  IMAD.IADD R3, R35, 0x1, R3 ;  /* 0x0000000123037824 */ /* 0x000fca00078e0203 */
[----:B------:R-:W-:Y:S01]  /*29410*/  STSM.16.M88.4 [R3], R24 ;  /* 0x0000001803007844 */ /* 0x000fe20000000200 */
[C-C-:B0-----:R-:W-:Y:S02]  /*29420*/  PRMT R8, R4.reuse, 0x6420, R5.reuse ;  /* 0x0000642004087816 */ /* 0x141fe40000000005 */
        /* <DEDUP_REMOVED lines=24> */
.L_x_3270:
[----:B-1----:R1:W-:Y:S01]  /*295b0*/  SYNCS.ARRIVE.TRANS64.A1T0 RZ, [R18+URZ+0x38850], RZ ;  /* 0x038850ff12ff79a7 */ /* 0x0023e2000810003f */
[----:B------:R-:W-:Y:S06]  /*295c0*/  BAR.SYNC.DEFER_BLOCKING 0x2, 0x80 ;  /* 0x0082000000007b1d */ /* 0x000fec0000010000 */
[----:B------:R-:W-:Y:S05]  /*295d0*/  @!P0 BRA `(.L_x_3271) ;  /* 0x0000000000048947 */ /* 0x000fea0003800000 */
[----:B------:R-:W-:Y:S01]  /*295e0*/  BPT.TRAP 0x1 ;  /* 0x000000040000795c */ /* 0x000fe20000300000 */
.L_x_3271:
[----:B------:R-:W2:Y:S01]  /*295f0*/  LDL R0, [R1+0x8] ;  /* 0x0000080001007983 */ /* 0x000ea20000100800 */
[----:B-1----:R-:W-:Y:S01]  /*29600*/  IADD3 R18, R18, 0x38880, RZ ;  /* 0x0003888012127810 */ /* 0x002fe20007ffe0ff */
[----:B------:R-:W-:-:S05]  /*29610*/  VIADD R23, R23, 0x1 ;  /* 0x0000000117177836 */ /* 0x000fca0000000000 */
[----:B------:R-:W-:-:S04]  /*29620*/  ISETP.NE.AND P0, PT, R23, 0x2, PT ;  /* 0x000000021700780c */ /* 0x000fc80003f05270 */
[----:B------:R-:W-:Y:S02]  /*29630*/  SEL R23, R23, RZ, P0 ;  /* 0x000000ff17177207 */ /* 0x000fe40000000000 */
[----:B--2---:R-:W-:Y:S02]  /*29640*/  PRMT R18, R0, 0x654, R18 ;  /* 0x0000065400127816 */ /* 0x004fe40000000012 */
[----:B------:R-:W-:Y:S02]  /*29650*/  SEL R0, RZ, 0x1, P0 ;  /* 0x00000001ff007807 */ /* 0x000fe40000000000 */
[----:B------:R1:W-:Y:S02]  /*29660*/  SYNCS.ARRIVE.TRANS64.RED.A1T0 RZ, [R18+URZ], RZ ;  /* 0x000000ff12ff79a7 */ /* 0x0003e4000810043f */
[----:B------:R-:W-:-:S07]  /*29670*/  LOP3.LUT R31, R31, R0, RZ, 0x3c, !PT ;  /* 0x000000001f1f7212 */ /* 0x000fce00078e3cff */
.L_x_3212:
[----:B------:R-:W2:Y:S02]  /*29680*/  LDL R0, [R1] ;  /* 0x0000000001007983 */ /* 0x000ea40000100800 */
[----:B--2---:R-:W-:-:S13]  /*29690*/  LOP3.LUT P0, RZ, R0, 0x80, RZ, 0xc0, !PT ;  /* 0x0000008000ff7812 */ /* 0x004fda000780c0ff */
[----:B------:R-:W-:Y:S05]  /*296a0*/  @!P0 BRA `(.L_x_3272) ;  /* 0x0000000000288947 */ /* 0x000fea0003800000 */
[----:B------:R-:W-:Y:S05]  /*296b0*/  WARPSYNC.ALL ;  /* 0x0000000000007948 */ /* 0x000fea0003800000 */
[----:B------:R-:W2:Y:S08]  /*296c0*/  S2UR UR4, SR_CgaCtaId ;  /* 0x00000000000479c3 */ /* 0x000eb00000008800 */
[----:B------:R-:W-:Y:S01]  /*296d0*/  BAR.SYNC.DEFER_BLOCKING 0x5, 0x180 ;  /* 0x0146000000007b1d */ /* 0x000fe20000010000 */
[----:B------:R-:W-:Y:S01]  /*296e0*/  MOV R22, 0x400 ;  /* 0x0000040000167802 */ /* 0x000fe20000000f00 */
[----:B--2---:R-:W-:-:S05]  /*296f0*/  IMAD.U32 R0, RZ, RZ, UR4 ;  /* 0x00000004ff007e24 */ /* 0x004fca000f8e00ff */
[----:B------:R-:W-:Y:S01]  /*29700*/  LEA R22, R0, R22, 0x18 ;  /* 0x0000001600167211 */ /* 0x000fe200078ec0ff */
[----:B------:R2:W-:Y:S04]  /*29710*/  STL [R1+0x8], R0 ;  /* 0x0000080001007387 */ /* 0x0005e80000100800 */
[----:B-1----:R2:W3:Y:S01]  /*29720*/  LDS.128 R16, [R22+0x388d0] ;  /* 0x0388d00016107984 */ /* 0x0024e20000000c00 */
[----:B------:R-:W-:Y:S06]  /*29730*/  BAR.ARV 0x4, 0x180 ;  /* 0x0106000000007b1d */ /* 0x000fec0000002000 */
[----:B------:R-:W-:Y:S05]  /*29740*/  BRA `(.L_x_3273) ;  /* 0x0000000800d47947 */ /* 0x000fea0003800000 */
.L_x_3272:
[----:B------:R-:W0:Y:S01]  /*29750*/  S2R R0, SR_TID.X ;  /* 0x0000000000007919 */ /* 0x000e220000002100 */
[----:B------:R-:W-:Y:S01]  /*29760*/  UMOV UR4, 0xffffffff ;  /* 0xffffffff00047882 */ /* 0x000fe20000000000 */
[----:B0-----:R-:W-:-:S04]  /*29770*/  LOP3.LUT R8, R0, 0x1f, RZ, 0xc0, !PT ;  /* 0x0000001f00087812 */ /* 0x001fc800078ec0ff */
[----:B------:R-:W-:Y:S01]  /*29780*/  ISETP.NE.AND P0, PT, R8, 0x1f, PT ;  /* 0x0000001f0800780c */ /* 0x000fe20003f05270 */
[----:B------:R-:W-:-:S12]  /*29790*/  BRA.DIV UR4, `(.L_x_3274) ;  /* 0x0000008e04d47947 */ /* 0x000fd8000b800000 */
[----:B------:R-:W-:Y:S01]  /*297a0*/  IMAD.IADD R5, R19, 0x1, R8 ;  /* 0x0000000113057824 */ /* 0x000fe200078e0208 */
        /* <DEDUP_REMOVED lines=11> */
[----:B--2---:R-:W-:Y:S01]  /*29860*/  @!P1 IMAD.MOV.U32 R17, RZ, RZ, R2 ;  /* 0x000000ffff119224 */ /* 0x004fe200078e0002 */
[----:B------:R-:W-:-:S04]  /*29870*/  ISETP.NE.AND P1, PT, R8, RZ, PT ;  /* 0x000000ff0800720c */ /* 0x000fc80003f25270 */
[----:B------:R-:W0:Y:S02]  /*29880*/  SHFL.UP PT, R14, R17, 0x1, RZ ;  /* 0x04200000110e7989 */ /* 0x000e2400000e00ff */
[----:B0-----:R-:W-:-:S04]  /*29890*/  SEL R4, R14, RZ, P1 ;  /* 0x000000ff0e047207 */ /* 0x001fc80000800000 */
[----:B------:R-:W-:-:S05]  /*298a0*/  IADD3 R4, R17, R4, RZ ;  /* 0x0000000411047210 */ /* 0x000fca0007ffe0ff */
        /* <DEDUP_REMOVED lines=13> */
[----:B------:R0:W2:Y:S02]  /*29980*/  SHFL.IDX PT, R14, R3, 0x1f, 0x1f ;  /* 0x03e01f00030e7f89 */ /* 0x0000a400000e0000 */
.L_x_3602:
[----:B------:R-:W-:Y:S02]  /*29990*/  ULDC UR4, c[0x0][0xc38] ;  /* 0x00030e0000047ab9 */ /* 0x000fe40000000800 */
[----:B------:R-:W-:-:S04]  /*299a0*/  IMAD.U32 R4, RZ, RZ, UR4 ;  /* 0x00000004ff047e24 */ /* 0x000fc8000f8e00ff */
[----:B--2---:R-:W-:-:S05]  /*299b0*/  IMAD R14, R14, R4, RZ ;  /* 0x000000040e0e7224 */ /* 0x004fca00078e02ff */
[----:B------:R-:W-:-:S04]  /*299c0*/  IADD3 R5, R5, R14, RZ ;  /* 0x0000000e05057210 */ /* 0x000fc80007ffe0ff */
[----:B------:R-:W-:-:S13]  /*299d0*/  ISETP.GT.AND P6, PT, R5, R0, PT ;  /* 0x000000000500720c */ /* 0x000fda0003fc4270 */
[----:B------:R-:W-:Y:S05]  /*299e0*/  @P6 BRA `(.L_x_3275) ;  /* 0x00000000009c6947 */ /* 0x000fea0003800000 */
.L_x_3280:
[----:B------:R-:W2:Y:S01]  /*299f0*/  LDC R2, c[0x0][0xc3c] ;  /* 0x00030f00ff027b82 */ /* 0x000ea20000000800 */
[----:B------:R-:W-:-:S05]  /*29a00*/  VIADD R19, R19, 0x1f ;  /* 0x0000001f13137836 */ /* 0x000fca0000000000 */
[----:B--2---:R-:W-:-:S13]  /*29a10*/  ISETP.GE.AND P6, PT, R19, R2, PT ;  /* 0x000000021300720c */ /* 0x004fda0003fc6270 */
        /* <DEDUP_REMOVED lines=11> */
.L_x_3278:
[----:B------:R-:W-:Y:S05]  /*29ad0*/  BSYNC B0 ;  /* 0x0000000000007941 */ /* 0x000fea0003800000 */
.L_x_3277:
[----:B------:R-:W-:-:S03]  /*29ae0*/  UMOV UR4, 0xffffffff ;  /* 0xffffffff00047882 */ /* 0x000fc60000000000 */
[----:B------:R-:W-:Y:S05]  /*29af0*/  BRA.DIV UR4, `(.L_x_3279) ;  /* 0x0000009204207947 */ /* 0x000fea000b800000 */
[----:B-----5:R-:W2:Y:S02]  /*29b00*/  SHFL.UP PT, R14, R17, 0x1, RZ ;  /* 0x04200000110e7989 */ /* 0x020ea400000e00ff */
[----:B--2---:R-:W-:-:S05]  /*29b10*/  SEL R14, R14, RZ, P1 ;  /* 0x000000ff0e0e7207 */ /* 0x004fca0000800000 */
        /* <DEDUP_REMOVED lines=13> */
[----:B------:R0:W2:Y:S02]  /*29bf0*/  SHFL.IDX PT, R14, R3, 0x1f, 0x1f ;  /* 0x03e01f00030e7f89 */ /* 0x0000a400000e0000 */
.L_x_3610:
[----:B------:R-:W-:Y:S02]  /*29c00*/  ULDC UR4, c[0x0][0xc38] ;  /* 0x00030e0000047ab9 */ /* 0x000fe40000000800 */
[----:B------:R-:W-:-:S04]  /*29c10*/  IMAD.U32 R4, RZ, RZ, UR4 ;  /* 0x00000004ff047e24 */ /* 0x000fc8000f8e00ff */
[----:B--2---:R-:W-:-:S04]  /*29c20*/  IMAD R14, R14, R4, RZ ;  /* 0x000000040e0e7224 */ /* 0x004fc800078e02ff */
[----:B------:R-:W-:-:S05]  /*29c30*/  IMAD.IADD R5, R14, 0x1, R5 ;  /* 0x000000010e057824 */ /* 0x000fca00078e0205 */
[----:B------:R-:W-:-:S13]  /*29c40*/  ISETP.GT.AND P6, PT, R5, R0, PT ;  /* 0x000000000500720c */ /* 0x000fda0003fc4270 */
[----:B------:R-:W-:Y:S05]  /*29c50*/  @!P6 BRA `(.L_x_3280) ;  /* 0xfffffffc0064e947 */ /* 0x000fea000383ffff */
.L_x_3275:
[----:B------:R-:W-:Y:S01]  /*29c60*/  IMAD.IADD R16, R5, 0x1, -R14 ;  /* 0x0000000105107824 */ /* 0x000fe200078e0a0e */
[----:B------:R-:W-:-:S03]  /*29c70*/  UMOV UR4, 0xffffffff ;  /* 0xffffffff00047882 */ /* 0x000fc60000000000 */
[----:B------:R-:W-:-:S05]  /*29c80*/  IMAD R5, R3, R4, R16 ;  /* 0x0000000403057224 */ /* 0x000fca00078e0210 */
[----:B------:R-:W-:Y:S01]  /*29c90*/  ISETP.GT.AND P6, PT, R5, R0, PT ;  /* 0x000000000500720c */ /* 0x000fe20003fc4270 */
[----:B------:R-:W-:-:S12]  /*29ca0*/  BRA.DIV UR4, `(.L_x_3281) ;  /* 0x0000009204707947 */ /* 0x000fd8000b800000 */
[----:B------:R-:W-:-:S04]  /*29cb0*/  VOTE.ANY R2, PT, !P6 ;  /* 0x0000000000027806 */ /* 0x000fc800070e0100 */
[----:B------:R-:W2:Y:S02]  /*29cc0*/  POPC R6, R2 ;  /* 0x0000000200067309 */ /* 0x000ea40000000000 */
[----:B--2---:R2:W3:Y:S02]  /*29cd0*/  SHFL.IDX PT, R17, R17, R6, 0x1f ;  /* 0x00001f0611117589 */ /* 0x0044e400000e0000 */
.L_x_3614:
[----:B------:R-:W-:Y:S02]  /*29ce0*/  ISETP.NE.AND P0, PT, R2, RZ, PT ;  /* 0x000000ff0200720c */ /* 0x000fe40003f05270 */
[----:B------:R-:W-:-:S11]  /*29cf0*/  MOV R14, RZ ;  /* 0x000000ff000e7202 */ /* 0x000fd60000000f00 */
[----:B------:R-:W-:Y:S05]  /*29d00*/  @!P0 BRA `(.L_x_3282) ;  /* 0x0000000000108947 */ /* 0x000fea0003800000 */
[----:B------:R-:W-:Y:S01]  /*29d10*/  UMOV UR4, 0xffffffff ;  /* 0xffffffff00047882 */ /* 0x000fe20000000000 */
[----:B------:R-:W-:Y:S02]  /*29d20*/  VIADD R12, R6, 0xffffffff ;  /* 0xffffffff060c7836 */ /* 0x000fe40000000000 */
[----:B------:R-:W-:Y:S05]  /*29d30*/  BRA.DIV UR4, `(.L_x_3283) ;  /* 0x0000009204947947 */ /* 0x000fea000b800000 */
[----:B------:R4:W0:Y:S02]  /*29d40*/  SHFL.IDX PT, R14, R3, R12, 0x1f ;  /* 0x00001f0c030e7589 */ /* 0x00082400000e0000 */
.L_x_3282:
[----:B0---4-:R-:W0:Y:S01]  /*29d50*/  LDC.64 R2, c[0x0][0xc90] ;  /* 0x00032400ff027b82 */ /* 0x011e220000000a00 */
[----:B------:R-:W-:-:S04]  /*29d60*/  IMAD.IADD R19, R6, 0x1, R19 ;  /* 0x0000000106137824 */ /* 0x000fc800078e0213 */
[----:B0-----:R-:W-:-:S05]  /*29d70*/  IMAD.WIDE R2, R19, 0x4, R2 ;  /* 0x0000000413027825 */ /* 0x001fca00078e0202 */
[----:B--2---:R0:W3:Y:S01]  /*29d80*/  LDG.E R6, desc[UR36][R2.64] ;  /* 0x0000002402067981 */ /* 0x0040e2000c1e1900 */
[----:B------:R-:W-:-:S05]  /*29d90*/  IMAD R16, R14, R4, R16 ;  /* 0x000000040e107224 */ /* 0x000fca00078e0210 */
[----:B------:R-:W-:Y:S01]  /*29da0*/  IADD3 R0, R0, -R16, RZ ;  /* 0x8000001000007210 */ /* 0x000fe20007ffe0ff */
[----:B0-----:R-:W-:Y:S02]  /*29db0*/  IMAD.MOV.U32 R2, RZ, RZ, RZ ;  /* 0x000000ffff027224 */ /* 0x001fe400078e00ff */
[----:B---3--:R-:W-:-:S05]  /*29dc0*/  IMAD R5, R17, R6, RZ ;  /* 0x0000000611057224 */ /* 0x008fca00078e02ff */
[----:B------:R-:W-:-:S04]  /*29dd0*/  IABS R7, R5 ;  /* 0x0000000500077213 */ /* 0x000fc80000000000 */
[----:B------:R-:W0:Y:S08]  /*29de0*/  I2F.RP R8, R7 ;  /* 0x0000000700087306 */ /* 0x000e300000209400 */
[----:B0-----:R-:W1:Y:S02]  /*29df0*/  MUFU.RCP R8, R8 ;  /* 0x0000000800087308 */ /* 0x001e640000001000 */
[----:B-1----:R-:W-:Y:S01]  /*29e00*/  VIADD R9, R8, 0xffffffe ;  /* 0x0ffffffe08097836 */ /* 0x002fe20000000000 */
[----:B------:R-:W-:-:S05]  /*29e10*/  IABS R8, R5 ;  /* 0x0000000500087213 */ /* 0x000fca0000000000 */
[----:B------:R-:W0:Y:S01]  /*29e20*/  F2I.FTZ.U32.TRUNC.NTZ R3, R9 ;  /* 0x0000000900037305 */ /* 0x000e22000021f000 */
[----:B------:R-:W-:Y:S02]  /*29e30*/  IMAD.MOV R8, RZ, RZ, -R8 ;  /* 0x000000ffff087224 */ /* 0x000fe400078e0a08 */
        /* <DEDUP_REMOVED lines=17> */
[----:B------:R-:W-:-:S03]  /*29f50*/  IMAD.MOV R9, RZ, RZ, -R9 ;  /* 0x000000ffff097224 */ /* 0x000fc600078e0a09 */
[----:B------:R-:W-:Y:S01]  /*29f60*/  IADD3 R3, -R7, RZ, RZ ;  /* 0x000000ff07037210 */ /* 0x000fe20007ffe1ff */
        /* <DEDUP_REMOVED lines=8> */
[----:B0-----:R-:W-:Y:S02]  /*29ff0*/  IMAD.MOV.U32 R2, RZ, RZ, RZ ;  /* 0x000000ffff027224 */ /* 0x001fe400078e00ff */
        /* <DEDUP_REMOVED lines=11> */
[-C--:B------:R-:W-:Y:S01]  /*2a0b0*/  @!P1 IADD3 R5, R5, -R6.reuse, RZ ;  /* 0x8000000605059210 */ /* 0x080fe20007ffe0ff */
        /* <DEDUP_REMOVED lines=8> */
[----:B------:R-:W-:-:S04]  /*2a140*/  LOP3.LUT R0, RZ, R3, RZ, 0x33, !PT ;  /* 0x00000003ff007212 */ /* 0x000fc800078e33ff */
[----:B------:R-:W-:Y:S01]  /*2a150*/  IADD3 R17, R17, R0, RZ ;  /* 0x0000000011117210 */ /* 0x000fe20007ffe0ff */
[----:B------:R-:W-:Y:S06]  /*2a160*/  BRA `(.L_x_3284) ;  /* 0x00000000001c7947 */ /* 0x000fec0003800000 */
.L_x_3276:
[----:B------:R-:W-:Y:S01]  /*2a170*/  UMOV UR4, URZ ;  /* 0x0000003f00047c82 */ /* 0x000fe20008000000 */
[----:B------:R-:W-:Y:S01]  /*2a180*/  UMOV UR5, URZ ;  /* 0x0000003f00057c82 */ /* 0x000fe20008000000 */
[----:B------:R-:W-:Y:S01]  /*2a190*/  ULDC UR6, c[0x0][0xc3c] ;  /* 0x00030f0000067ab9 */ /* 0x000fe20000000800 */
[----:B------:R-:W-:Y:S02]  /*2a1a0*/  IMAD.MOV.U32 R16, RZ, RZ, R0 ;  /* 0x000000ffff107224 */ /* 0x000fe400078e0000 */
[----:B------:R-:W-:Y:S02]  /*2a1b0*/  IMAD.U32 R17, RZ, RZ, UR4 ;  /* 0x00000004ff117e24 */ /* 0x000fe4000f8e00ff */
[----:B-1----:R-:W-:Y:S02]  /*2a1c0*/  IMAD.U32 R18, RZ, RZ, UR5 ;  /* 0x00000005ff127e24 */ /* 0x002fe4000f8e00ff */
[----:B------:R-:W-:-:S07]  /*2a1d0*/  IMAD.U32 R19, RZ, RZ, UR6 ;  /* 0x00000006ff137e24 */ /* 0x000fce000f8e00ff */
.L_x_3284:
        /* <DEDUP_REMOVED lines=12> */
.L_x_3273:
[----:B------:R-:W-:Y:S02]  /*2a2a0*/  ULDC UR4, c[0x0][0xc3c] ;  /* 0x00030f0000047ab9 */ /* 0x000fe40000000800 */
[----:B---3--:R-:W-:-:S13]  /*2a2b0*/  ISETP.GE.AND P0, PT, R19, UR4, PT ;  /* 0x0000000413007c0c */ /* 0x008fda000bf06270 */
[----:B------:R-:W-:Y:S05]  /*2a2c0*/  @!P0 BRA `(.L_x_3285) ;  /* 0xffffff9000748947 */ /* 0x000fea000383ffff */
[----:B------:R-:W-:Y:S05]  /*2a2d0*/  BSYNC B7 ;  /* 0x0000000000077941 */ /* 0x000fea0003800000 */
.L_x_3171:
[----:B--2---:R-:W2:Y:S01]  /*2a2e0*/  LDL.LU R0, [R1+0x28] ;  /* 0x0000280001007983 */ /* 0x004ea20000300800 */
[----:B------:R-:W-:Y:S01]  /*2a2f0*/  BSSY B0, `(.L_x_3286) ;  /* 0x000000b000007945 */ /* 0x000fe20003800000 */
[----:B------:R-:W3:Y:S01]  /*2a300*/  S2R R5, SR_CgaCtaId ;  /* 0x0000000000057919 */ /* 0x000ee20000008800 */
[----:B--2---:R-:W-:-:S05]  /*2a310*/  VIADD R0, R0, 0x1 ;  /* 0x0000000100007836 */ /* 0x004fca0000000000 */
[----:B01----:R-:W-:-:S04]  /*2a320*/  LEA.HI R2, R0, R0, RZ, 0x1 ;  /* 0x0000000000027211 */ /* 0x003fc800078f08ff */
[----:B------:R-:W-:Y:S02]  /*2a330*/  LOP3.LUT R3, R2, 0xfffffffe, RZ, 0xc0, !PT ;  /* 0xfffffffe02037812 */ /* 0x000fe400078ec0ff */
[----:B------:R-:W-:Y:S02]  /*2a340*/  MOV R2, 0x400 ;  /* 0x0000040000027802 */ /* 0x000fe40000000f00 */
[----:B------:R-:W-:Y:S02]  /*2a350*/  IADD3 R0, R0, -R3, RZ ;  /* 0x8000000300007210 */ /* 0x000fe40007ffe0ff */
[----:B---3--:R-:W-:Y:S02]  /*2a360*/  LEA R5, R5, R2, 0x18 ;  /* 0x0000000205057211 */ /* 0x008fe400078ec0ff */
[----:B------:R-:W-:-:S04]  /*2a370*/  SHF.L.U32 R0, R0, 0x1f, RZ ;  /* 0x0000001f00007819 */ /* 0x000fc800000006ff */
[----:B------:R-:W0:Y:S02]  /*2a380*/  SYNCS.PHASECHK.TRANS64.TRYWAIT P0, [R5+URZ+0x38820], R0 ;  /* 0x03882000050075a7 */ /* 0x000e24000800017f */
[----:B0-----:R-:W-:Y:S05]  /*2a390*/  @!P0 BRA `(.L_x_3287) ;  /* 0x0000008c00208947 */ /* 0x001fea0003800000 */
.L_x_3617:
[----:B------:R-:W-:Y:S05]  /*2a3a0*/  BSYNC B0 ;  /* 0x0000000000007941 */ /* 0x000fea0003800000 */
.L_x_3286:
[----:B------:R-:W-:-:S03]  /*2a3b0*/  UMOV UR4, 0xffffffff ;  /* 0xffffffff00047882 */ /* 0x000fc60000000000 */
[----:B------:R-:W-:Y:S05]  /*2a3c0*/  BRA.DIV UR4, `(.L_x_3288) ;  /* 0x0000008e04287947 */ /* 0x000fea000b800000 */
[----:B0-----:R-:W0:Y:S02]  /*2a3d0*/  S2R R0, SR_TID.X ;  /* 0x0000000000007919 */ /* 0x001e240000002100 */
[----:B0-----:R-:W-:-:S04]  /*2a3e0*/  SHF.R.U32.HI R0, RZ, 0x5, R0 ;  /* 0x00000005ff007819 */ /* 0x001fc80000011600 */
[----:B------:R-:W-:-:S05]  /*2a3f0*/  LOP3.LUT R0, R0, 0x3, RZ, 0xc0, !PT ;  /* 0x0000000300007812 */ /* 0x000fca00078ec0ff */
[----:B------:R0:W1:Y:S02]  /*2a400*/  SHFL.IDX PT, R14, R0, RZ, 0x1f ;  /* 0x00001fff000e7589 */ /* 0x00006400000e0000 */
.L_x_3620:
[----:B-1----:R-:W-:-:S13]  /*2a410*/  ISETP.NE.AND P0, PT, R14, RZ, PT ;  /* 0x000000ff0e00720c */ /* 0x002fda0003f05270 */
[----:B------:R-:W-:Y:S05]  /*2a420*/  @P0 BRA `(.L_x_2941) ;  /* 0x0000000000b00947 */ /* 0x000fea0003800000 */
[----:B------:R-:W-:-:S03]  /*2a430*/  UMOV UR4, 0xffffffff ;  /* 0xffffffff00047882 */ /* 0x000fc60000000000 */
[----:B------:R-:W-:Y:S05]  /*2a440*/  BRA.DIV UR4, `(.L_x_3289) ;  /* 0x0000008e043c7947 */ /* 0x000fea000b800000 */
[----:B------:R-:W-:-:S13]  /*2a450*/  ELECT P6, URZ, PT ;  /* 0x00000000003f782f */ /* 0x000fda00038c0000 */
.L_x_3623:
        /* <DEDUP_REMOVED lines=8> */
.L_x_3290:
[----:B------:R-:W-:Y:S01]  /*2a4e0*/  IMAD R3, R23, 0x8, R5 ;  /* 0x0000000817037824 */ /* 0x000fe200078e0205 */
[----:B------:R-:W-:Y:S01]  /*2a4f0*/  SHF.L.U32 R2, R31, 0x1f, RZ ;  /* 0x0000001f1f027819 */ /* 0x000fe200000006ff */
[----:B------:R-:W-:-:S03]  /*2a500*/  VIADD R23, R23, 0x1 ;  /* 0x0000000117177836 */ /* 0x000fc60000000000 */
[----:B------:R-:W0:Y:S02]  /*2a510*/  SYNCS.PHASECHK.TRANS64.TRYWAIT P1, [R3+URZ+0x38840], R2 ;  /* 0x03884002030075a7 */ /* 0x000e24000802017f */
[----:B------:R-:W-:-:S04]  /*2a520*/  ISETP.NE.AND P2, PT, R23, 0x2, PT ;  /* 0x000000021700780c */ /* 0x000fc80003f45270 */
[----:B------:R-:W-:Y:S01]  /*2a530*/  SEL R0, RZ, 0x1, P2 ;  /* 0x00000001ff007807 */ /* 0x000fe20001000000 */
[----:B0-----:R-:W-:Y:S08]  /*2a540*/  @!P1 BRA `(.L_x_3291) ;  /* 0x0000008c001c9947 */ /* 0x001ff00003800000 */
.L_x_3624:
[----:B------:R-:W-:Y:S02]  /*2a550*/  SEL R23, R23, RZ, P2 ;  /* 0x000000ff17177207 */ /* 0x000fe40001000000 */
[----:B------:R-:W-:Y:S01]  /*2a560*/  LOP3.LUT R0, R31, R0, RZ, 0x3c, !PT ;  /* 0x000000001f007212 */ /* 0x000fe200078e3cff */
[----:B------:R-:W-:Y:S06]  /*2a570*/  @!P0 BRA `(.L_x_3292) ;  /* 0x0000000000048947 */ /* 0x000fec0003800000 */
[----:B------:R-:W-:Y:S01]  /*2a580*/  BPT.TRAP 0x1 ;  /* 0x000000040000795c */ /* 0x000fe20000300000 */
.L_x_3292:
[----:B------:R-:W-:Y:S01]  /*2a590*/  IMAD R23, R23, 0x8, R5 ;  /* 0x0000000817177824 */ /* 0x000fe200078e0205 */
[----:B------:R-:W-:-:S04]  /*2a5a0*/  SHF.L.U32 R0, R0, 0x1f, RZ ;  /* 0x0000001f00007819 */ /* 0x000fc800000006ff */
[----:B------:R-:W1:Y:S02]  /*2a5b0*/  SYNCS.PHASECHK.TRANS64.TRYWAIT P1, [R23+URZ+0x38840], R0 ;  /* 0x03884000170075a7 */ /* 0x000e64000802017f */
[----:B-1----:R-:W-:Y:S05]  /*2a5c0*/  @!P1 BRA `(.L_x_3293) ;  /* 0x0000008c00109947 */ /* 0x002fea0003800000 */
.L_x_3625:
[----:B------:R-:W-:Y:S05]  /*2a5d0*/  @!P0 BRA `(.L_x_3294) ;  /* 0x0000000000048947 */ /* 0x000fea0003800000 */
[----:B------:R-:W-:Y:S01]  /*2a5e0*/  BPT.TRAP 0x1 ;  /* 0x000000040000795c */ /* 0x000fe20000300000 */
.L_x_3294:
[----:B------:R-:W2:Y:S02]  /*2a5f0*/  SYNCS.PHASECHK.TRANS64.TRYWAIT P1, [R3+URZ+0x38860], R2 ;  /* 0x03886002030075a7 */ /* 0x000ea4000802017f */
[----:B--2---:R-:W-:Y:S05]  /*2a600*/  @!P1 BRA `(.L_x_3295) ;  /* 0x0000008c00149947 */ /* 0x004fea0003800000 */
.L_x_3626:
[----:B------:R-:W-:Y:S05]  /*2a610*/  @!P0 BRA `(.L_x_3296) ;  /* 0x0000000000048947 */ /* 0x000fea0003800000 */
[----:B------:R-:W-:Y:S01]  /*2a620*/  BPT.TRAP 0x1 ;  /* 0x000000040000795c */ /* 0x000fe20000300000 */
.L_x_3296:
[----:B------:R-:W3:Y:S02]  /*2a630*/  SYNCS.PHASECHK.TRANS64.TRYWAIT P1, [R23+URZ+0x38860], R0 ;  /* 0x03886000170075a7 */ /* 0x000ee4000802017f */
[----:B---3--:R-:W-:Y:S05]  /*2a640*/  @!P1 BRA `(.L_x_3297) ;  /* 0x0000008c00189947 */ /* 0x008fea0003800000 */
.L_x_3627:
[----:B------:R-:W-:Y:S05]  /*2a650*/  @!P0 BRA `(.L_x_3298) ;  /* 0x0000000000048947 */ /* 0x000fea0003800000 */
[----:B------:R-:W-:Y:S01]  /*2a660*/  BPT.TRAP 0x1 ;  /* 0x000000040000795c */ /* 0x000fe20000300000 */
.L_x_3298:
[----:B------:R-:W4:Y:S02]  /*2a670*/  SYNCS.PHASECHK.TRANS64.TRYWAIT P1, [R3+URZ+0x38880], R2 ;  /* 0x03888002030075a7 */ /* 0x000f24000802017f */
[----:B----4-:R-:W-:Y:S05]  /*2a680*/  @!P1 BRA `(.L_x_3299) ;  /* 0x0000008c001c9947 */ /* 0x010fea0003800000 */
.L_x_3628:
[----:B------:R-:W-:Y:S05]  /*2a690*/  @!P0 BRA `(.L_x_3300) ;  /* 0x0000000000048947 */ /* 0x000fea0003800000 */
[----:B------:R-:W-:Y:S01]  /*2a6a0*/  BPT.TRAP 0x1 ;  /* 0x000000040000795c */ /* 0x000fe20000300000 */
.L_x_3300:
[----:B------:R0:W0:Y:S02]  /*2a6b0*/  SYNCS.PHASECHK.TRANS64.TRYWAIT P0, [R23+URZ+0x38880], R0 ;  /* 0x03888000170075a7 */ /* 0x000024000800017f */
[----:B0-----:R-:W-:Y:S05]  /*2a6c0*/  @!P0 NANOSLEEP.SYNCS 0x989680 ;  /* 0x009896800000895d */ /* 0x001fea0003900000 */
[----:B------:R-:W0:Y:S02]  /*2a6d0*/  @!P0 SYNCS.PHASECHK.TRANS64 P0, [R23+URZ+0x38880], R0 ;  /* 0x03888000170085a7 */ /* 0x000e24000800007f */
[----:B0-----:R-:W-:Y:S05]  /*2a6e0*/  @!P0 BRA `(.L_x_3300) ;  /* 0xfffffffc00f08947 */ /* 0x001fea000383ffff */
.L_x_2941:
[----:B------:R-:W-:Y:S05]  /*2a6f0*/  BSYNC B8 ;  /* 0x0000000000087941 */ /* 0x000fea0003800000 */
.L_x_2938:
[----:B------:R-:W-:Y:S05]  /*2a700*/  EXIT ;  /* 0x000000000000794d */ /* 0x000fea0003800000 */
.L_x_2963:
[----:B0-----:R0:W1:Y:S02]  /*2a710*/  SYNCS.PHASECHK.TRANS64.TRYWAIT P6, [R80+URZ+0x38890], R112 ;  /* 0x03889070500075a7 */ /* 0x00106400080c017f */
[----:B-1----:R-:W-:Y:S05]  /*2a720*/  @!P6 NANOSLEEP.SYNCS 0x989680 ;  /* 0x009896800000e95d */ /* 0x002fea0003900000 */
[----:B------:R-:W1:Y:S02]  /*2a730*/  @!P6 SYNCS.PHASECHK.TRANS64 P6, [R80+URZ+0x38890], R112 ;  /* 0x038890705000e5a7 */ /* 0x000e6400080c007f */
[----:B-1----:R-:W-:Y:S05]  /*2a740*/  @!P6 BRA `(.L_x_2963) ;  /* 0xfffffffc00f0e947 */ /* 0x002fea000383ffff */
[----:B------:R-:W-:Y:S05]  /*2a750*/  BRA `(.L_x_3301) ;  /* 0xfffffd8800647947 */ /* 0x000fea000383ffff */
.L_x_2964:
[----:B------:R-:W-:Y:S01]  /*2a760*/  BSSY B1, `(.L_x_3302) ;  /* 0x0000008000017945 */ /* 0x000fe20003800000 */
[----:B--2---:R-:W-:Y:S01]  /*2a770*/  IMAD.MOV.U32 R13, RZ, RZ, R117 ;  /* 0x000000ffff0d7224 */ /* 0x004fe200078e0075 */
[----:B------:R-:W-:Y:S01]  /*2a780*/  MOV R12, RZ ;  /* 0x000000ff000c7202 */ /* 0x000fe20000000f00 */
[----:B------:R-:W-:Y:S02]  /*2a790*/  IMAD.MOV.U32 R11, RZ, RZ, 0x181f ;  /* 0x0000181fff0b7424 */ /* 0x000fe400078e00ff */
[----:B------:R-:W-:-:S07]  /*2a7a0*/  IMAD.MOV.U32 R15, RZ, RZ, -0x1 ;  /* 0xffffffffff0f7424 */ /* 0x000fce00078e00ff */
[----:B0-----:R-:W-:Y:S05]  /*2a7b0*/  WARPSYNC.COLLECTIVE R15, `(.L_x_3303) ;  /* 0x000000000f087348 */ /* 0x001fea0003c00000 */
[----:B------:R1:W2:Y:S02]  /*2a7c0*/  SHFL.IDX P6, R14, R13, R12, R11 ;  /* 0x0000000c0d0e7389 */ /* 0x0002a400000c000b */
[----:B012---:R-:W-:Y:S01]  /*2a7d0*/  ENDCOLLECTIVE ;  /* 0x000000000000791b */ /* 0x007fe20003800000 */
.L_x_3303:
[----:B------:R-:W-:Y:S05]  /*2a7e0*/  BSYNC B1 ;  /* 0x0000000000017941 */ /* 0x000fea0003800000 */
.L_x_3302:
        /* <DEDUP_REMOVED lines=8> */
.L_x_3304:
[----:B------:R-:W-:Y:S01]  /*2a870*/  IMAD.MOV.U32 R115, RZ, RZ, R14 ;  /* 0x000000ffff737224 */ /* 0x000fe200078e000e */
[----:B------:R-:W-:Y:S06]  /*2a880*/  BRA `(.L_x_3305) ;  /* 0xfffffd88002c7947 */ /* 0x000fec000383ffff */
.L_x_2973:
[----:B------:R-:W-:Y:S01]  /*2a890*/  BSSY B1, `(.L_x_3306) ;  /* 0x0000008000017945 */ /* 0x000fe20003800000 */
[----:B0-2---:R-:W-:Y:S01]  /*2a8a0*/  IMAD.MOV.U32 R13, RZ, RZ, R117 ;  /* 0x000000ffff0d7224 */ /* 0x005fe200078e0075 */
[----:B------:R-:W-:Y:S01]  /*2a8b0*/  MOV R15, 0xffffffff ;  /* 0xffffffff000f7802 */ /* 0x000fe20000000f00 */
[----:B------:R-:W-:Y:S02]  /*2a8c0*/  IMAD.MOV.U32 R12, RZ, RZ, 0x1 ;  /* 0x00000001ff0c7424 */ /* 0x000fe400078e00ff */
[----:B------:R-:W-:-:S07]  /*2a8d0*/  IMAD.MOV.U32 R11, RZ, RZ, 0x181f ;  /* 0x0000181fff0b7424 */ /* 0x000fce00078e00ff */
[----:B-1-34-:R-:W-:Y:S05]  /*2a8e0*/  WARPSYNC.COLLECTIVE R15, `(.L_x_3307) ;  /* 0x000000000f087348 */ /* 0x01afea0003c00000 */
[----:B------:R0:W2:Y:S02]  /*2a8f0*/  SHFL.IDX P6, R14, R13, R12, R11 ;  /* 0x0000000c0d0e7389 */ /* 0x0000a400000c000b */
[----:B01234-:R-:W-:Y:S01]  /*2a900*/  ENDCOLLECTIVE ;  /* 0x000000000000791b */ /* 0x01ffe20003800000 */
.L_x_3307:
[----:B------:R-:W-:Y:S05]  /*2a910*/  BSYNC B1 ;  /* 0x0000000000017941 */ /* 0x000fea0003800000 */
.L_x_3306:
        /* <DEDUP_REMOVED lines=8> */
.L_x_3308:
[----:B------:R-:W-:Y:S01]  /*2a9a0*/  MOV R73, R14 ;  /* 0x0000000e00497202 */ /* 0x000fe20000000f00 */
[----:B------:R-:W-:Y:S06]  /*2a9b0*/  BRA `(.L_x_3309) ;  /* 0xfffffd9400887947 */ /* 0x000fec000383ffff */
.L_x_2982:
[----:B------:R-:W-:Y:S01]  /*2a9c0*/  BSSY B1, `(.L_x_3310) ;  /* 0x0000008000017945 */ /* 0x000fe20003800000 */
[----:B0-2---:R-:W-:Y:S02]  /*2a9d0*/  IMAD.MOV.U32 R13, RZ, RZ, R117 ;  /* 0x000000ffff0d7224 */ /* 0x005fe400078e0075 */
[----:B------:R-:W-:Y:S02]  /*2a9e0*/  IMAD.MOV.U32 R12, RZ, RZ, 0x2 ;  /* 0x00000002ff0c7424 */ /* 0x000fe400078e00ff */
[----:B------:R-:W-:Y:S02]  /*2a9f0*/  IMAD.MOV.U32 R11, RZ, RZ, 0x181f ;  /* 0x0000181fff0b7424 */ /* 0x000fe400078e00ff */
[----:B------:R-:W-:-:S07]  /*2aa00*/  IMAD.MOV.U32 R15, RZ, RZ, -0x1 ;  /* 0xffffffffff0f7424 */ /* 0x000fce00078e00ff */
[----:B-1-34-:R-:W-:Y:S05]  /*2aa10*/  WARPSYNC.COLLECTIVE R15, `(.L_x_3311) ;  /* 0x000000000f087348 */ /* 0x01afea0003c00000 */
[----:B------:R0:W2:Y:S02]  /*2aa20*/  SHFL.IDX P6, R14, R13, R12, R11 ;  /* 0x0000000c0d0e7389 */ /* 0x0000a400000c000b */
[----:B01234-:R-:W-:Y:S01]  /*2aa30*/  ENDCOLLECTIVE ;  /* 0x000000000000791b */ /* 0x01ffe20003800000 */
.L_x_3311:
[----:B------:R-:W-:Y:S05]  /*2aa40*/  BSYNC B1 ;  /* 0x0000000000017941 */ /* 0x000fea0003800000 */
.L_x_3310:
        /* <DEDUP_REMOVED lines=8> */
.L_x_3312:
[----:B------:R-:W-:Y:S01]  /*2aad0*/  IMAD.MOV.U32 R65, RZ, RZ, R14 ;  /* 0x000000ffff417224 */ /* 0x000fe200078e000e */
[----:B------:R-:W-:Y:S06]  /*2aae0*/  BRA `(.L_x_3313) ;  /* 0xfffffda000e87947 */ /* 0x000fec000383ffff */
.L_x_2991:
        /* <DEDUP_REMOVED lines=8> */
.L_x_3315:
[----:B------:R-:W-:Y:S05]  /*2ab70*/  BSYNC B1 ;  /* 0x0000000000017941 */ /* 0x000fea0003800000 */
.L_x_3314:
        /* <DEDUP_REMOVED lines=8> */
.L_x_3316:
[----:B------:R-:W-:Y:S01]  /*2ac00*/  IMAD.MOV.U32 R53, RZ, RZ, R14 ;  /* 0x000000ffff357224 */ /* 0x000fe200078e000e */
[----:B------:R-:W-:Y:S06]  /*2ac10*/  BRA `(.L_x_3317) ;  /* 0xfffffdb000547947 */ /* 0x000fec000383ffff */
.L_x_3001:
[----:B-1----:R1:W2:Y:S02]  /*2ac20*/  SYNCS.PHASECHK.TRANS64.TRYWAIT P3, [R80+URZ+0x38890], R112 ;  /* 0x03889070500075a7 */ /* 0x0022a4000806017f */
[----:B--2---:R-:W-:Y:S05]  /*2ac30*/  @!P3 NANOSLEEP.SYNCS 0x989680 ;  /* 0x009896800000b95d */ /* 0x004fea0003900000 */
[----:B------:R-:W2:Y:S02]  /*2ac40*/  @!P3 SYNCS.PHASECHK.TRANS64 P3, [R80+URZ+0x38890], R112 ;  /* 0x038890705000b5a7 */ /* 0x000ea4000806007f */
[----:B--2---:R-:W-:Y:S05]  /*2ac50*/  @!P3 BRA `(.L_x_3001) ;  /* 0xfffffffc00f0b947 */ /* 0x004fea000383ffff */
[----:B------:R-:W-:Y:S05]  /*2ac60*/  BRA `(.L_x_3318) ;  /* 0xfffffdc400807947 */ /* 0x000fea000383ffff */
.L_x_3002:
[----:B------:R-:W-:Y:S01]  /*2ac70*/  BSSY B1, `(.L_x_3319) ;  /* 0x0000008000017945 */ /* 0x000fe20003800000 */
[----:B------:R-:W-:Y:S01]  /*2ac80*/  IMAD.MOV.U32 R13, RZ, RZ, R117 ;  /* 0x000000ffff0d7224 */ /* 0x000fe200078e0075 */
[----:B------:R-:W-:Y:S01]  /*2ac90*/  MOV R15, 0xffffffff ;  /* 0xffffffff000f7802 */ /* 0x000fe20000000f00 */
[----:B------:R-:W-:Y:S02]  /*2aca0*/  IMAD.MOV.U32 R12, RZ, RZ, RZ ;  /* 0x000000ffff0c7224 */ /* 0x000fe400078e00ff */
[----:B------:R-:W-:-:S07]  /*2acb0*/  IMAD.MOV.U32 R11, RZ, RZ, 0x181f ;  /* 0x0000181fff0b7424 */ /* 0x000fce00078e00ff */
[----:B-1----:R-:W-:Y:S05]  /*2acc0*/  WARPSYNC.COLLECTIVE R15, `(.L_x_3320) ;  /* 0x000000000f087348 */ /* 0x002fea0003c00000 */
[----:B------:R0:W2:Y:S02]  /*2acd0*/  SHFL.IDX P6, R14, R13, R12, R11 ;  /* 0x0000000c0d0e7389 */ /* 0x0000a400000c000b */
[----:B012---:R-:W-:Y:S01]  /*2ace0*/  ENDCOLLECTIVE ;  /* 0x000000000000791b */ /* 0x007fe20003800000 */
.L_x_3320:
[----:B------:R-:W-:Y:S05]  /*2acf0*/  BSYNC B1 ;  /* 0x0000000000017941 */ /* 0x000fea0003800000 */
.L_x_3319:
        /* <DEDUP_REMOVED lines=8> */
.L_x_3321:
[----:B------:R-:W-:Y:S01]  /*2ad80*/  MOV R120, R14 ;  /* 0x0000000e00787202 */ /* 0x000fe20000000f00 */
[----:B------:R-:W-:Y:S06]  /*2ad90*/  BRA `(.L_x_3322) ;  /* 0xfffffdc4004c7947 */ /* 0x000fec000383ffff */
.L_x_3007:
        /* <DEDUP_REMOVED lines=8> */
.L_x_3324:
[----:B------:R-:W-:Y:S05]  /*2ae20*/  BSYNC B1 ;  /* 0x0000000000017941 */ /* 0x000fea0003800000 */
.L_x_3323:
        /* <DEDUP_REMOVED lines=8> */
.L_x_3325:
[----:B------:R-:W-:Y:S01]  /*2aeb0*/  IMAD.MOV.U32 R50, RZ, RZ, R14 ;  /* 0x000000ffff327224 */ /* 0x000fe200078e000e */
[----:B------:R-:W-:Y:S06]  /*2aec0*/  BRA `(.L_x_3326) ;  /* 0xfffffdd000ec7947 */ /* 0x000fec000383ffff */
.L_x_3012:
        /* <DEDUP_REMOVED lines=8> */
.L_x_3328:
[----:B------:R-:W-:Y:S05]  /*2af50*/  BSYNC B1 ;  /* 0x0000000000017941 */ /* 0x000fea0003800000 */
.L_x_3327:
        /* <DEDUP_REMOVED lines=8> */
.L_x_3329:
[----:B------:R-:W-:Y:S01]  /*2afe0*/  IMAD.MOV.U32 R52, RZ, RZ, R14 ;  /* 0x000000ffff347224 */ /* 0x000fe200078e000e */
[----:B------:R-:W-:Y:S06]  /*2aff0*/  BRA `(.L_x_3330) ;  /* 0xfffffde000887947 */ /* 0x000fec000383ffff */
.L_x_3017:
[----:B------:R-:W-:Y:S01]  /*2b000*/  BSSY B1, `(.L_x_3331) ;  /* 0x0000008000017945 */ /* 0x000fe20003800000 */
[----:B0-----:R-:W-:Y:S01]  /*2b010*/  IMAD.MOV.U32 R13, RZ, RZ, R117 ;  /* 0x000000ffff0d7224 */ /* 0x001fe200078e0075 */
[----:B------:R-:W-:Y:S01]  /*2b020*/  MOV R15, 0xffffffff ;  /* 0xffffffff000f7802 */ /* 0x000fe20000000f00 */
[----:B------:R-:W-:Y:S02]  /*2b030*/  IMAD.MOV.U32 R12, RZ, RZ, 0x3 ;  /* 0x00000003ff0c7424 */ /* 0x000fe400078e00ff */
[----:B------:R-:W-:-:S07]  /*2b040*/  IMAD.MOV.U32 R11, RZ, RZ, 0x181f ;  /* 0x0000181fff0b7424 */ /* 0x000fce00078e00ff */
[----:B-1234-:R-:W-:Y:S05]  /*2b050*/  WARPSYNC.COLLECTIVE R15, `(.L_x_3332) ;  /* 0x000000000f087348 */ /* 0x01efea0003c00000 */
[----:B------:R0:W0:Y:S02]  /*2b060*/  SHFL.IDX P6, R14, R13, R12, R11 ;  /* 0x0000000c0d0e7389 */ /* 0x00002400000c000b */
[----:B01234-:R-:W-:Y:S01]  /*2b070*/  ENDCOLLECTIVE ;  /* 0x000000000000791b */ /* 0x01ffe20003800000 */
.L_x_3332:
[----:B------:R-:W-:Y:S05]  /*2b080*/  BSYNC B1 ;  /* 0x0000000000017941 */ /* 0x000fea0003800000 */
.L_x_3331:
        /* <DEDUP_REMOVED lines=8> */
.L_x_3333:
[----:B------:R-:W-:Y:S01]  /*2b110*/  MOV R116, R14 ;  /* 0x0000000e00747202 */ /* 0x000fe20000000f00 */
[----:B------:R-:W-:Y:S06]  /*2b120*/  BRA `(.L_x_3334) ;  /* 0xfffffdf000207947 */ /* 0x000fec000383ffff */
.L_x_3022:
[----:B0-----:R0:W1:Y:S02]  /*2b130*/  SYNCS.PHASECHK.TRANS64.TRYWAIT P2, [R80+URZ+0x38890], R112 ;  /* 0x03889070500075a7 */ /* 0x001064000804017f */
[----:B-1----:R-:W-:Y:S05]  /*2b140*/  @!P2 NANOSLEEP.SYNCS 0x989680 ;  /* 0x009896800000a95d */ /* 0x002fea0003900000 */
[----:B------:R-:W1:Y:S02]  /*2b150*/  @!P2 SYNCS.PHASECHK.TRANS64 P2, [R80+URZ+0x38890], R112 ;  /* 0x038890705000a5a7 */ /* 0x000e64000804007f */
[----:B-1----:R-:W-:Y:S05]  /*2b160*/  @!P2 BRA `(.L_x_3022) ;  /* 0xfffffffc00f0a947 */ /* 0x002fea000383ffff */
[----:B------:R-:W-:Y:S05]  /*2b170*/  BRA `(.L_x_3335) ;  /* 0xfffffe0000087947 */ /* 0x000fea000383ffff */
.L_x_3023:
        /* <DEDUP_REMOVED lines=8> */
.L_x_3337:
[----:B------:R-:W-:Y:S05]  /*2b200*/  BSYNC B1 ;  /* 0x0000000000017941 */ /* 0x000fea0003800000 */
.L_x_3336:
[----:B------:R-:W-:Y:S01]  /*2b210*/  MOV R13, R44 ;  /* 0x0000002c000d7202 */ /* 0x000fe20000000f00 */
[----:B------:R-:W-:Y:S02]  /*2b220*/  IMAD.MOV.U32 R12, RZ, RZ, RZ ;  /* 0x000000ffff0c7224 */ /* 0x000fe400078e00ff */
[----:B------:R-:W-:Y:S02]  /*2b230*/  IMAD.MOV.U32 R11, RZ, RZ, 0x181f ;  /* 0x0000181fff0b7424 */ /* 0x000fe400078e00ff */
[----:B------:R-:W-:Y:S02]  /*2b240*/  IMAD.MOV.U32 R15, RZ, RZ, -0x1 ;  /* 0xffffffffff0f7424 */ /* 0x000fe400078e00ff */
[----:B------:R-:W-:-:S07]  /*2b250*/  IMAD.MOV.U32 R45, RZ, RZ, R14 ;  /* 0x000000ffff2d7224 */ /* 0x000fce00078e000e */
[----:B------:R-:W-:Y:S05]  /*2b260*/  WARPSYNC.COLLECTIVE R15, `(.L_x_3338) ;  /* 0x000000000f087348 */ /* 0x000fea0003c00000 */
[----:B------:R0:W1:Y:S02]  /*2b270*/  SHFL.IDX P6, R14, R13, R12, R11 ;  /* 0x0000000c0d0e7389 */ /* 0x00006400000c000b */
[----:B01----:R-:W-:Y:S01]  /*2b280*/  ENDCOLLECTIVE ;  /* 0x000000000000791b */ /* 0x003fe20003800000 */
.L_x_3338:
[----:B------:R-:W-:Y:S05]  /*2b290*/  BRA `(.L_x_3339) ;  /* 0xfffffe00002c7947 */ /* 0x000fea000383ffff */
.L_x_3026:
        /* <DEDUP_REMOVED lines=8> */
.L_x_3341:
[----:B------:R-:W-:Y:S05]  /*2b320*/  BSYNC B1 ;  /* 0x0000000000017941 */ /* 0x000fea0003800000 */
.L_x_3340:
        /* <DEDUP_REMOVED lines=8> */
.L_x_3342:
[----:B------:R-:W-:Y:S05]  /*2b3b0*/  BRA `(.L_x_3343) ;  /* 0xfffffe00002c7947 */ /* 0x000fea000383ffff */
.L_x_3029:
[----:B------:R-:W-:Y:S01]  /*2b3c0*/  BSSY B1, `(.L_x_3344) ;  /* 0x0000008000017945 */ /* 0x000fe20003800000 */
[----:B----4-:R-:W-:Y:S02]  /*2b3d0*/  IMAD.MOV.U32 R13, RZ, RZ, R46 ;  /* 0x000000ffff0d7224 */ /* 0x010fe400078e002e */
[----:B------:R-:W-:Y:S02]  /*2b3e0*/  IMAD.MOV.U32 R12, RZ, RZ, 0x2 ;  /* 0x00000002ff0c7424 */ /* 0x000fe400078e00ff */
[----:B------:R-:W-:Y:S02]  /*2b3f0*/  IMAD.MOV.U32 R11, RZ, RZ, 0x181f ;  /* 0x0000181fff0b7424 */ /* 0x000fe400078e00ff */
[----:B------:R-:W-:-:S07]  /*2b400*/  IMAD.MOV.U32 R15, RZ, RZ, -0x1 ;  /* 0xffffffffff0f7424 */ /* 0x000fce00078e00ff */
[----:B0123--:R-:W-:Y:S05]  /*2b410*/  WARPSYNC.COLLECTIVE R15, `(.L_x_3345) ;  /* 0x000000000f087348 */ /* 0x00ffea0003c00000 */
[----:B---3--:R3:W4:Y:S02]  /*2b420*/  SHFL.IDX P6, R14, R13, R12, R11 ;  /* 0x0000000c0d0e7389 */ /* 0x00872400000c000b */
[----:B01234-:R-:W-:Y:S01]  /*2b430*/  ENDCOLLECTIVE ;  /* 0x000000000000791b */ /* 0x01ffe20003800000 */
.L_x_3345:
[----:B------:R-:W-:Y:S05]  /*2b440*/  BSYNC B1 ;  /* 0x0000000000017941 */ /* 0x000fea0003800000 */
.L_x_3344:
        /* <DEDUP_REMOVED lines=8> */
.L_x_3346:
[----:B------:R-:W-:Y:S05]  /*2b4d0*/  BRA `(.L_x_3347) ;  /* 0xfffffe0000307947 */ /* 0x000fea000383ffff */
.L_x_3032:
        /* <DEDUP_REMOVED lines=8> */
.L_x_3349:
[----:B------:R-:W-:Y:S05]  /*2b560*/  BSYNC B1 ;  /* 0x0000000000017941 */ /* 0x000fea0003800000 */
.L_x_3348:
        /* <DEDUP_REMOVED lines=8> */
.L_x_3350:
[----:B------:R-:W-:Y:S05]  /*2b5f0*/  BRA `(.L_x_3351) ;  /* 0xfffffe0000347947 */ /* 0x000fea000383ffff */
.L_x_3036:
[----:B------:R0:W0:Y:S02]  /*2b600*/  SYNCS.PHASECHK.TRANS64.TRYWAIT P3, [R80+URZ+0x388b0], R112 ;  /* 0x0388b070500075a7 */ /* 0x000024000806017f */
[----:B0-----:R-:W-:Y:S05]  /*2b610*/  @!P3 NANOSLEEP.SYNCS 0x989680 ;  /* 0x009896800000b95d */ /* 0x001fea0003900000 */
[----:B------:R-:W0:Y:S02]  /*2b620*/  @!P3 SYNCS.PHASECHK.TRANS64 P3, [R80+URZ+0x388b0], R112 ;  /* 0x0388b0705000b5a7 */ /* 0x000e24000806007f */
[----:B0-----:R-:W-:Y:S05]  /*2b630*/  @!P3 BRA `(.L_x_3036) ;  /* 0xfffffffc00f0b947 */ /* 0x001fea000383ffff */
[----:B------:R-:W-:Y:S05]  /*2b640*/  BRA `(.L_x_3352) ;  /* 0xfffffe0000ac7947 */ /* 0x000fea000383ffff */
.L_x_3048:
[----:B------:R-:W-:Y:S01]  /*2b650*/  BSSY B0, `(.L_x_3353) ;  /* 0x0000007000007945 */ /* 0x000fe20003800000 */
[----:B------:R-:W-:Y:S02]  /*2b660*/  IMAD.MOV.U32 R12, RZ, RZ, RZ ;  /* 0x000000ffff0c7224 */ /* 0x000fe400078e00ff */
[----:B------:R-:W-:Y:S02]  /*2b670*/  IMAD.MOV.U32 R11, RZ, RZ, 0x1f ;  /* 0x0000001fff0b7424 */ /* 0x000fe400078e00ff */
[----:B------:R-:W-:-:S07]  /*2b680*/  IMAD.MOV.U32 R15, RZ, RZ, -0x1 ;  /* 0xffffffffff0f7424 */ /* 0x000fce00078e00ff */
[----:B-----5:R-:W-:Y:S05]  /*2b690*/  WARPSYNC.COLLECTIVE R15, `(.L_x_3354) ;  /* 0x000000000f087348 */ /* 0x020fea0003c00000 */
[----:B------:R0:W1:Y:S02]  /*2b6a0*/  SHFL.IDX P6, R14, R13, R12, R11 ;  /* 0x0000000c0d0e7389 */ /* 0x00006400000c000b */
[----:B01---5:R-:W-:Y:S01]  /*2b6b0*/  ENDCOLLECTIVE ;  /* 0x000000000000791b */ /* 0x023fe20003800000 */
.L_x_3354:
[----:B------:R-:W-:Y:S05]  /*2b6c0*/  BSYNC B0 ;  /* 0x0000000000007941 */ /* 0x000fea0003800000 */
.L_x_3353:
[----:B------:R-:W-:Y:S05]  /*2b6d0*/  BRA `(.L_x_3355) ;  /* 0xfffffe10004c7947 */ /* 0x000fea000383ffff */
.L_x_3058:
        /* <DEDUP_REMOVED lines=8> */
.L_x_3357:
[----:B------:R-:W-:Y:S05]  /*2b760*/  BSYNC B1 ;  /* 0x0000000000017941 */ /* 0x000fea0003800000 */
.L_x_3356:
        /* <DEDUP_REMOVED lines=8> */
.L_x_3358:
[----:B------:R-:W-:Y:S02]  /*2b7f0*/  IMAD.MOV.U32 R13, RZ, RZ, R8 ;  /* 0x000000ffff0d7224 */ /* 0x000fe400078e0008 */
[----:B------:R-:W-:-:S07]  /*2b800*/  IMAD.MOV.U32 R4, RZ, RZ, R14 ;  /* 0x000000ffff047224 */ /* 0x000fce00078e000e */
[----:B------:R-:W-:Y:S05]  /*2b810*/  WARPSYNC.COLLECTIVE R15, `(.L_x_3359) ;  /* 0x000000000f087348 */ /* 0x000fea0003c00000 */
[----:B------:R0:W1:Y:S02]  /*2b820*/  SHFL.IDX P6, R14, R13, R12, R11 ;  /* 0x0000000c0d0e7389 */ /* 0x00006400000c000b */
[----:B01----:R-:W-:Y:S01]  /*2b830*/  ENDCOLLECTIVE ;  /* 0x000000000000791b */ /* 0x003fe20003800000 */
.L_x_3359:
[----:B------:R-:W-:Y:S02]  /*2b840*/  IMAD.MOV.U32 R13, RZ, RZ, R7 ;  /* 0x000000ffff0d7224 */ /* 0x000fe400078e0007 */
[----:B------:R-:W-:-:S07]  /*2b850*/  IMAD.MOV.U32 R3, RZ, RZ, R14 ;  /* 0x000000ffff037224 */ /* 0x000fce00078e000e */
[----:B------:R-:W-:Y:S05]  /*2b860*/  WARPSYNC.COLLECTIVE R15, `(.L_x_3360) ;  /* 0x000000000f087348 */ /* 0x000fea0003c00000 */
[----:B------:R0:W1:Y:S02]  /*2b870*/  SHFL.IDX P6, R14, R13, R12, R11 ;  /* 0x0000000c0d0e7389 */ /* 0x00006400000c000b */
[----:B01----:R-:W-:Y:S01]  /*2b880*/  ENDCOLLECTIVE ;  /* 0x000000000000791b */ /* 0x003fe20003800000 */
.L_x_3360:
[----:B------:R-:W-:Y:S05]  /*2b890*/  BRA `(.L_x_3361) ;  /* 0xfffffe1400cc7947 */ /* 0x000fea000383ffff */
.L_x_3061:
[----:B------:R-:W-:Y:S01]  /*2b8a0*/  BSSY B1, `(.L_x_3362) ;  /* 0x0000008000017945 */ /* 0x000fe20003800000 */
[----:B------:R-:W-:Y:S01]  /*2b8b0*/  IMAD.MOV.U32 R13, RZ, RZ, R6 ;  /* 0x000000ffff0d7224 */ /* 0x000fe200078e0006 */
[----:B------:R-:W-:Y:S01]  /*2b8c0*/  MOV R12, 0x1 ;  /* 0x00000001000c7802 */ /* 0x000fe20000000f00 */
[----:B------:R-:W-:Y:S02]  /*2b8d0*/  IMAD.MOV.U32 R11, RZ, RZ, 0x181f ;  /* 0x0000181fff0b7424 */ /* 0x000fe400078e00ff */
[----:B------:R-:W-:-:S07]  /*2b8e0*/  IMAD.MOV.U32 R15, RZ, RZ, -0x1 ;  /* 0xffffffffff0f7424 */ /* 0x000fce00078e00ff */
[----:B0-2345:R-:W-:Y:S05]  /*2b8f0*/  WARPSYNC.COLLECTIVE R15, `(.L_x_3363) ;  /* 0x000000000f087348 */ /* 0x03dfea0003c00000 */
[----:B----4-:R1:W4:Y:S02]  /*2b900*/  SHFL.IDX P6, R14, R13, R12, R11 ;  /* 0x0000000c0d0e7389 */ /* 0x01032400000c000b */
[----:B012345:R-:W-:Y:S01]  /*2b910*/  ENDCOLLECTIVE ;  /* 0x000000000000791b */ /* 0x03ffe20003800000 */
.L_x_3363:
[----:B------:R-:W-:Y:S05]  /*2b920*/  BSYNC B1 ;  /* 0x0000000000017941 */ /* 0x000fea0003800000 */
.L_x_3362:
        /* <DEDUP_REMOVED lines=8> */
.L_x_3364:
[----:B------:R-:W-:Y:S02]  /*2b9b0*/  IMAD.MOV.U32 R13, RZ, RZ, R8 ;  /* 0x000000ffff0d7224 */ /* 0x000fe400078e0008 */
[----:B------:R-:W-:-:S07]  /*2b9c0*/  IMAD.MOV.U32 R4, RZ, RZ, R14 ;  /* 0x000000ffff047224 */ /* 0x000fce00078e000e */
[----:B------:R-:W-:Y:S05]  /*2b9d0*/  WARPSYNC.COLLECTIVE R15, `(.L_x_3365) ;  /* 0x000000000f087348 */ /* 0x000fea0003c00000 */
[----:B------:R0:W1:Y:S02]  /*2b9e0*/  SHFL.IDX P6, R14, R13, R12, R11 ;  /* 0x0000000c0d0e7389 */ /* 0x00006400000c000b */
[----:B01----:R-:W-:Y:S01]  /*2b9f0*/  ENDCOLLECTIVE ;  /* 0x000000000000791b */ /* 0x003fe20003800000 */
.L_x_3365:
[----:B------:R-:W-:Y:S02]  /*2ba00*/  IMAD.MOV.U32 R13, RZ, RZ, R7 ;  /* 0x000000ffff0d7224 */ /* 0x000fe400078e0007 */
[----:B------:R-:W-:-:S07]  /*2ba10*/  IMAD.MOV.U32 R3, RZ, RZ, R14 ;  /* 0x000000ffff037224 */ /* 0x000fce00078e000e */
[----:B------:R-:W-:Y:S05]  /*2ba20*/  WARPSYNC.COLLECTIVE R15, `(.L_x_3366) ;  /* 0x000000000f087348 */ /* 0x000fea0003c00000 */
[----:B------:R0:W1:Y:S02]  /*2ba30*/  SHFL.IDX P6, R14, R13, R12, R11 ;  /* 0x0000000c0d0e7389 */ /* 0x00006400000c000b */
[----:B01----:R-:W-:Y:S01]  /*2ba40*/  ENDCOLLECTIVE ;  /* 0x000000000000791b */ /* 0x003fe20003800000 */
.L_x_3366:
[----:B------:R-:W-:Y:S05]  /*2ba50*/  BRA `(.L_x_3367) ;  /* 0xfffffe1400e87947 */ /* 0x000fea000383ffff */
.L_x_3064:
[----:B------:R-:W-:Y:S01]  /*2ba60*/  BSSY B1, `(.L_x_3368) ;  /* 0x0000008000017945 */ /* 0x000fe20003800000 */
[----:B0-----:R-:W-:Y:S01]  /*2ba70*/  MOV R13, R6 ;  /* 0x00000006000d7202 */ /* 0x001fe20000000f00 */
[----:B------:R-:W-:Y:S02]  /*2ba80*/  IMAD.MOV.U32 R12, RZ, RZ, 0x2 ;  /* 0x00000002ff0c7424 */ /* 0x000fe400078e00ff */
[----:B------:R-:W-:Y:S02]  /*2ba90*/  IMAD.MOV.U32 R11, RZ, RZ, 0x181f ;  /* 0x0000181fff0b7424 */ /* 0x000fe400078e00ff */
[----:B------:R-:W-:-:S07]  /*2baa0*/  IMAD.MOV.U32 R15, RZ, RZ, -0x1 ;  /* 0xffffffffff0f7424 */ /* 0x000fce00078e00ff */
[----:B-12345:R-:W-:Y:S05]  /*2bab0*/  WARPSYNC.COLLECTIVE R15, `(.L_x_3369) ;  /* 0x000000000f087348 */ /* 0x03efea0003c00000 */
[----:B----4-:R0:W4:Y:S02]  /*2bac0*/  SHFL.IDX P6, R14, R13, R12, R11 ;  /* 0x0000000c0d0e7389 */ /* 0x01012400000c000b */
[----:B012345:R-:W-:Y:S01]  /*2bad0*/  ENDCOLLECTIVE ;  /* 0x000000000000791b */ /* 0x03ffe20003800000 */
.L_x_3369:
[----:B------:R-:W-:Y:S05]  /*2bae0*/  BSYNC B1 ;  /* 0x0000000000017941 */ /* 0x000fea0003800000 */
.L_x_3368:
        /* <DEDUP_REMOVED lines=8> */
.L_x_3370:
[----:B------:R-:W-:Y:S02]  /*2bb70*/  IMAD.MOV.U32 R13, RZ, RZ, R8 ;  /* 0x000000ffff0d7224 */ /* 0x000fe400078e0008 */
[----:B------:R-:W-:-:S07]  /*2bb80*/  IMAD.MOV.U32 R4, RZ, RZ, R14 ;  /* 0x000000ffff047224 */ /* 0x000fce00078e000e */
[----:B------:R-:W-:Y:S05]  /*2bb90*/  WARPSYNC.COLLECTIVE R15, `(.L_x_3371) ;  /* 0x000000000f087348 */ /* 0x000fea0003c00000 */
[----:B------:R0:W1:Y:S02]  /*2bba0*/  SHFL.IDX P6, R14, R13, R12, R11 ;  /* 0x0000000c0d0e7389 */ /* 0x00006400000c000b */
[----:B01----:R-:W-:Y:S01]  /*2bbb0*/  ENDCOLLECTIVE ;  /* 0x000000000000791b */ /* 0x003fe20003800000 */
.L_x_3371:
[----:B------:R-:W-:Y:S01]  /*2bbc0*/  MOV R13, R7 ;  /* 0x00000007000d7202 */ /* 0x000fe20000000f00 */
[----:B------:R-:W-:-:S07]  /*2bbd0*/  IMAD.MOV.U32 R3, RZ, RZ, R14 ;  /* 0x000000ffff037224 */ /* 0x000fce00078e000e */
[----:B------:R-:W-:Y:S05]  /*2bbe0*/  WARPSYNC.COLLECTIVE R15, `(.L_x_3372) ;  /* 0x000000000f087348 */ /* 0x000fea0003c00000 */
[----:B------:R0:W1:Y:S02]  /*2bbf0*/  SHFL.IDX P6, R14, R13, R12, R11 ;  /* 0x0000000c0d0e7389 */ /* 0x00006400000c000b */
[----:B01----:R-:W-:Y:S01]  /*2bc00*/  ENDCOLLECTIVE ;  /* 0x000000000000791b */ /* 0x003fe20003800000 */
.L_x_3372:
[----:B------:R-:W-:Y:S05]  /*2bc10*/  BRA `(.L_x_3373) ;  /* 0xfffffe1400fc7947 */ /* 0x000fea000383ffff */
.L_x_3067:
        /* <DEDUP_REMOVED lines=8> */
.L_x_3375:
[----:B------:R-:W-:Y:S05]  /*2bca0*/  BSYNC B1 ;  /* 0x0000000000017941 */ /* 0x000fea0003800000 */
.L_x_3374:
        /* <DEDUP_REMOVED lines=8> */
.L_x_3376:
[----:B------:R-:W-:Y:S02]  /*2bd30*/  IMAD.MOV.U32 R13, RZ, RZ, R8 ;  /* 0x000000ffff0d7224 */ /* 0x000fe400078e0008 */
[----:B------:R-:W-:-:S07]  /*2bd40*/  IMAD.MOV.U32 R4, RZ, RZ, R14 ;  /* 0x000000ffff047224 */ /* 0x000fce00078e000e */
[----:B------:R-:W-:Y:S05]  /*2bd50*/  WARPSYNC.COLLECTIVE R15, `(.L_x_3377) ;  /* 0x000000000f087348 */ /* 0x000fea0003c00000 */
[----:B------:R0:W1:Y:S02]  /*2bd60*/  SHFL.IDX P6, R14, R13, R12, R11 ;  /* 0x0000000c0d0e7389 */ /* 0x00006400000c000b */
[----:B01----:R-:W-:Y:S01]  /*2bd70*/  ENDCOLLECTIVE ;  /* 0x000000000000791b */ /* 0x003fe20003800000 */
.L_x_3377:
[----:B------:R-:W-:Y:S01]  /*2bd80*/  IMAD.MOV.U32 R13, RZ, RZ, R7 ;  /* 0x000000ffff0d7224 */ /* 0x000fe200078e0007 */
[----:B------:R-:W-:-:S07]  /*2bd90*/  MOV R3, R14 ;  /* 0x0000000e00037202 */ /* 0x000fce0000000f00 */
[----:B------:R-:W-:Y:S05]  /*2bda0*/  WARPSYNC.COLLECTIVE R15, `(.L_x_3378) ;  /* 0x000000000f087348 */ /* 0x000fea0003c00000 */
[----:B------:R0:W1:Y:S02]  /*2bdb0*/  SHFL.IDX P6, R14, R13, R12, R11 ;  /* 0x0000000c0d0e7389 */ /* 0x00006400000c000b */
[----:B01----:R-:W-:Y:S01]  /*2bdc0*/  ENDCOLLECTIVE ;  /* 0x000000000000791b */ /* 0x003fe20003800000 */
.L_x_3378:
[----:B------:R-:W-:Y:S05]  /*2bdd0*/  BRA `(.L_x_3379) ;  /* 0xfffffe1800187947 */ /* 0x000fea000383ffff */
.L_x_3071:
[----:B-1----:R1:W2:Y:S02]  /*2bde0*/  SYNCS.PHASECHK.TRANS64.TRYWAIT P0, [R22+URZ+0x38800], R55 ;  /* 0x03880037160075a7 */ /* 0x0022a4000800017f */
[----:B--2---:R-:W-:Y:S05]  /*2bdf0*/  @!P0 NANOSLEEP.SYNCS 0x989680 ;  /* 0x009896800000895d */ /* 0x004fea0003900000 */
[----:B------:R-:W2:Y:S02]  /*2be00*/  @!P0 SYNCS.PHASECHK.TRANS64 P0, [R22+URZ+0x38800], R55 ;  /* 0x03880037160085a7 */ /* 0x000ea4000800007f */
[----:B--2---:R-:W-:Y:S05]  /*2be10*/  @!P0 BRA `(.L_x_3071) ;  /* 0xfffffffc00f08947 */ /* 0x004fea000383ffff */
[----:B------:R-:W-:Y:S05]  /*2be20*/  BRA `(.L_x_3380) ;  /* 0xfffffe1800987947 */ /* 0x000fea000383ffff */
.L_x_3087:
[----:B------:R-:W1:Y:S01]  /*2be30*/  LDC R59, c[0x0][0x3f4] ;  /* 0x0000fd00ff3b7b82 */ /* 0x000e620000000800 */
[----:B------:R-:W-:Y:S01]  /*2be40*/  BSSY B1, `(.L_x_3381) ;  /* 0x0000008000017945 */ /* 0x000fe20003800000 */
[----:B0-----:R-:W-:Y:S02]  /*2be50*/  IMAD.MOV.U32 R13, RZ, RZ, R10 ;  /* 0x000000ffff0d7224 */ /* 0x001fe400078e000a */
[----:B------:R-:W-:Y:S02]  /*2be60*/  IMAD.MOV.U32 R12, RZ, RZ, RZ ;  /* 0x000000ffff0c7224 */ /* 0x000fe400078e00ff */
[----:B------:R-:W-:Y:S02]  /*2be70*/  IMAD.MOV.U32 R11, RZ, RZ, 0x181f ;  /* 0x0000181fff0b7424 */ /* 0x000fe400078e00ff */
[----:B------:R-:W-:-:S07]  /*2be80*/  IMAD.MOV.U32 R15, RZ, RZ, -0x1 ;  /* 0xffffffffff0f7424 */ /* 0x000fce00078e00ff */
[----:B-1----:R-:W-:Y:S05]  /*2be90*/  WARPSYNC.COLLECTIVE R15, `(.L_x_3382) ;  /* 0x000000000f087348 */ /* 0x002fea0003c00000 */
[----:B------:R0:W2:Y:S02]  /*2bea0*/  SHFL.IDX P6, R14, R13, R12, R11 ;  /* 0x0000000c0d0e7389 */ /* 0x0000a400000c000b */
[----:B012---:R-:W-:Y:S01]  /*2beb0*/  ENDCOLLECTIVE ;  /* 0x000000000000791b */ /* 0x007fe20003800000 */
.L_x_3382:
[----:B------:R-:W-:Y:S05]  /*2bec0*/  BSYNC B1 ;  /* 0x0000000000017941 */ /* 0x000fea0003800000 */
.L_x_3381:
        /* <DEDUP_REMOVED lines=10> */
.L_x_3383:
[----:B------:R-:W-:Y:S02]  /*2bf70*/  ISETP.GE.OR P1, PT, R61, R48, P0 ;  /* 0x000000303d00720c */ /* 0x000fe40000726670 */
[----:B------:R-:W-:Y:S01]  /*2bf80*/  MOV R13, R49 ;  /* 0x00000031000d7202 */ /* 0x000fe20000000f00 */
[----:B------:R-:W-:-:S10]  /*2bf90*/  IMAD.MOV.U32 R5, RZ, RZ, R14 ;  /* 0x000000ffff057224 */ /* 0x000fd400078e000e */
[----:B------:R-:W-:Y:S05]  /*2bfa0*/  WARPSYNC.COLLECTIVE R15, `(.L_x_3384) ;  /* 0x000000000f087348 */ /* 0x000fea0003c00000 */
[----:B------:R0:W1:Y:S02]  /*2bfb0*/  SHFL.IDX P6, R14, R13, R12, R11 ;  /* 0x0000000c0d0e7389 */ /* 0x00006400000c000b */
[----:B01----:R-:W-:Y:S01]  /*2bfc0*/  ENDCOLLECTIVE ;  /* 0x000000000000791b */ /* 0x003fe20003800000 */
.L_x_3384:
        /* <DEDUP_REMOVED lines=8> */
.L_x_3385:
[----:B------:R-:W-:-:S05]  /*2c050*/  @!P1 IADD3 R14, P3, R16, R14, RZ ;  /* 0x0000000e100e9210 */ /* 0x000fca0007f7e0ff */
[----:B------:R-:W-:Y:S01]  /*2c060*/  @!P1 IMAD.X R3, R7, 0x1, R17, P3 ;  /* 0x0000000107039824 */ /* 0x000fe200018e0611 */
[----:B------:R-:W-:Y:S01]  /*2c070*/  @!P1 MOV R26, R14 ;  /* 0x0000000e001a9202 */ /* 0x000fe20000000f00 */
[----:B------:R-:W5:Y:S02]  /*2c080*/  @!P1 LD.E.128 R4, desc[UR36][R4.64] ;  /* 0x0000002404049980 */ /* 0x000f64000c101d00 */
[----:B------:R-:W-:-:S05]  /*2c090*/  @!P1 IMAD.MOV.U32 R27, RZ, RZ, R3 ;  /* 0x000000ffff1b9224 */ /* 0x000fca00078e0003 */
[----:B------:R0:W5:Y:S01]  /*2c0a0*/  @!P1 LD.E.128 R36, desc[UR36][R26.64] ;  /* 0x000000241a249980 */ /* 0x000162000c101d00 */
[----:B------:R-:W-:Y:S01]  /*2c0b0*/  IMAD.MOV.U32 R13, RZ, RZ, R10 ;  /* 0x000000ffff0d7224 */ /* 0x000fe200078e000a */
[----:B------:R-:W-:Y:S01]  /*2c0c0*/  CS2R R32, SRZ ;  /* 0x0000000000207805 */ /* 0x000fe2000001ff00 */
[----:B------:R-:W-:Y:S01]  /*2c0d0*/  IMAD.MOV.U32 R12, RZ, RZ, 0x1 ;  /* 0x00000001ff0c7424 */ /* 0x000fe200078e00ff */
[----:B------:R-:W-:Y:S02]  /*2c0e0*/  CS2R R28, SRZ ;  /* 0x00000000001c7805 */ /* 0x000fe4000001ff00 */
[----:B------:R-:W-:Y:S02]  /*2c0f0*/  CS2R R30, SRZ ;  /* 0x00000000001e7805 */ /* 0x000fe4000001ff00 */
[----:B------:R-:W-:-:S07]  /*2c100*/  CS2R R20, SRZ ;  /* 0x0000000000147805 */ /* 0x000fce000001ff00 */
[----:B0----5:R-:W-:Y:S05]  /*2c110*/  WARPSYNC.COLLECTIVE R15, `(.L_x_3386) ;  /* 0x000000000f087348 */ /* 0x021fea0003c00000 */
[----:B------:R1:W2:Y:S02]  /*2c120*/  SHFL.IDX P6, R14, R13, R12, R11 ;  /* 0x0000000c0d0e7389 */ /* 0x0002a400000c000b */
[----:B012--5:R-:W-:Y:S01]  /*2c130*/  ENDCOLLECTIVE ;  /* 0x000000000000791b */ /* 0x027fe20003800000 */
.L_x_3386:
[----:B------:R-:W-:Y:S02]  /*2c140*/  IMAD.MOV.U32 R13, RZ, RZ, R43 ;  /* 0x000000ffff0d7224 */ /* 0x000fe400078e002b */
[----:B------:R-:W-:-:S07]  /*2c150*/  IMAD.MOV.U32 R3, RZ, RZ, R14 ;  /* 0x000000ffff037224 */ /* 0x000fce00078e000e */
[----:B------:R-:W-:Y:S05]  /*2c160*/  WARPSYNC.COLLECTIVE R15, `(.L_x_3387) ;  /* 0x000000000f087348 */ /* 0x000fea0003c00000 */
[----:B------:R0:W1:Y:S02]  /*2c170*/  SHFL.IDX P6, R14, R13, R12, R11 ;  /* 0x0000000c0d0e7389 */ /* 0x00006400000c000b */
[----:B01----:R-:W-:Y:S01]  /*2c180*/  ENDCOLLECTIVE ;  /* 0x000000000000791b */ /* 0x003fe20003800000 */
.L_x_3387:
[----:B------:R-:W-:Y:S01]  /*2c190*/  IMAD.MOV.U32 R13, RZ, RZ, R49 ;  /* 0x000000ffff0d7224 */ /* 0x000fe200078e0031 */
[----:B------:R-:W-:-:S07]  /*2c1a0*/  MOV R9, R14 ;  /* 0x0000000e00097202 */ /* 0x000fce0000000f00 */
[----:B------:R-:W-:Y:S05]  /*2c1b0*/  WARPSYNC.COLLECTIVE R15, `(.L_x_3388) ;  /* 0x000000000f087348 */ /* 0x000fea0003c00000 */
[----:B------:R0:W1:Y:S02]  /*2c1c0*/  SHFL.IDX P6, R14, R13, R12, R11 ;  /* 0x0000000c0d0e7389 */ /* 0x00006400000c000b */
[----:B01----:R-:W-:Y:S01]  /*2c1d0*/  ENDCOLLECTIVE ;  /* 0x000000000000791b */ /* 0x003fe20003800000 */
.L_x_3388:
[----:B------:R-:W-:Y:S02]  /*2c1e0*/  IMAD.MOV.U32 R13, RZ, RZ, R42 ;  /* 0x000000ffff0d7224 */ /* 0x000fe400078e002a */
[----:B------:R-:W-:-:S07]  /*2c1f0*/  IMAD.MOV.U32 R25, RZ, RZ, R14 ;  /* 0x000000ffff197224 */ /* 0x000fce00078e000e */
[----:B------:R-:W-:Y:S05]  /*2c200*/  WARPSYNC.COLLECTIVE R15, `(.L_x_3389) ;  /* 0x000000000f087348 */ /* 0x000fea0003c00000 */
[----:B------:R0:W1:Y:S02]  /*2c210*/  SHFL.IDX P6, R14, R13, R12, R11 ;  /* 0x0000000c0d0e7389 */ /* 0x00006400000c000b */
[----:B01----:R-:W-:Y:S01]  /*2c220*/  ENDCOLLECTIVE ;  /* 0x000000000000791b */ /* 0x003fe20003800000 */
.L_x_3389:
[----:B------:R-:W-:Y:S01]  /*2c230*/  @!P1 IMAD.MOV.U32 R32, RZ, RZ, R4 ;  /* 0x000000ffff209224 */ /* 0x000fe200078e0004 */
[----:B------:R-:W-:Y:S01]  /*2c240*/  @!P1 MOV R28, R6 ;  /* 0x00000006001c9202 */ /* 0x000fe20000000f00 */
[----:B------:R-:W-:Y:S01]  /*2c250*/  @!P1 IMAD.MOV.U32 R33, RZ, RZ, R5 ;  /* 0x000000ffff219224 */ /* 0x000fe200078e0005 */
[----:B------:R-:W-:Y:S01]  /*2c260*/  CS2R R4, SRZ ;  /* 0x0000000000047805 */ /* 0x000fe2000001ff00 */
[----:B------:R-:W-:Y:S02]  /*2c270*/  @!P1 IMAD.MOV.U32 R29, RZ, RZ, R7 ;  /* 0x000000ffff1d9224 */ /* 0x000fe400078e0007 */
[----:B------:R-:W-:Y:S02]  /*2c280*/  @!P1 IMAD.MOV.U32 R30, RZ, RZ, R36 ;  /* 0x000000ffff1e9224 */ /* 0x000fe400078e0024 */
[----:B------:R-:W-:Y:S02]  /*2c290*/  @!P1 IMAD.MOV.U32 R31, RZ, RZ, R37 ;  /* 0x000000ffff1f9224 */ /* 0x000fe400078e0025 */
[----:B------:R-:W-:-:S02]  /*2c2a0*/  @!P1 IMAD.MOV.U32 R20, RZ, RZ, R38 ;  /* 0x000000ffff149224 */ /* 0x000fc400078e0026 */
[----:B------:R-:W-:Y:S01]  /*2c2b0*/  @!P1 IMAD.MOV.U32 R21, RZ, RZ, R39 ;  /* 0x000000ffff159224 */ /* 0x000fe200078e0027 */
[----:B------:R-:W-:Y:S06]  /*2c2c0*/  BRA `(.L_x_3390) ;  /* 0xfffffe5800187947 */ /* 0x000fec000383ffff */
.L_x_3090:
[----:B------:R-:W-:Y:S01]  /*2c2d0*/  BSSY B1, `(.L_x_3391) ;  /* 0x0000008000017945 */ /* 0x000fe20003800000 */
[----:B------:R-:W-:Y:S01]  /*2c2e0*/  MOV R13, R10 ;  /* 0x0000000a000d7202 */ /* 0x000fe20000000f00 */
[----:B------:R-:W-:Y:S02]  /*2c2f0*/  IMAD.MOV.U32 R12, RZ, RZ, 0x2 ;  /* 0x00000002ff0c7424 */ /* 0x000fe400078e00ff */
[----:B------:R-:W-:Y:S02]  /*2c300*/  IMAD.MOV.U32 R11, RZ, RZ, 0x181f ;  /* 0x0000181fff0b7424 */ /* 0x000fe400078e00ff */
[----:B------:R-:W-:-:S07]  /*2c310*/  IMAD.MOV.U32 R15, RZ, RZ, -0x1 ;  /* 0xffffffffff0f7424 */ /* 0x000fce00078e00ff */
[----:B-----5:R-:W-:Y:S05]  /*2c320*/  WARPSYNC.COLLECTIVE R15, `(.L_x_3392) ;  /* 0x000000000f087348 */ /* 0x020fea0003c00000 */
[----:B------:R0:W1:Y:S02]  /*2c330*/  SHFL.IDX P6, R14, R13, R12, R11 ;  /* 0x0000000c0d0e7389 */ /* 0x00006400000c000b */
[----:B01---5:R-:W-:Y:S01]  /*2c340*/  ENDCOLLECTIVE ;  /* 0x000000000000791b */ /* 0x023fe20003800000 */
.L_x_3392:
[----:B------:R-:W-:Y:S05]  /*2c350*/  BSYNC B1 ;  /* 0x0000000000017941 */ /* 0x000fea0003800000 */
.L_x_3391:
        /* <DEDUP_REMOVED lines=9> */
.L_x_3393:
[----:B------:R-:W-:Y:S01]  /*2c3f0*/  ISETP.GE.OR P1, PT, R27, R48, P0 ;  /* 0x000000301b00720c */ /* 0x000fe20000726670 */
[----:B------:R-:W-:Y:S02]  /*2c400*/  IMAD.MOV.U32 R13, RZ, RZ, R49 ;  /* 0x000000ffff0d7224 */ /* 0x000fe400078e0031 */
[----:B------:R-:W-:-:S10]  /*2c410*/  IMAD.MOV.U32 R9, RZ, RZ, R14 ;  /* 0x000000ffff097224 */ /* 0x000fd400078e000e */
[----:B------:R-:W-:Y:S05]  /*2c420*/  WARPSYNC.COLLECTIVE R15, `(.L_x_3394) ;  /* 0x000000000f087348 */ /* 0x000fea0003c00000 */
[----:B------:R0:W1:Y:S02]  /*2c430*/  SHFL.IDX P6, R14, R13, R12, R11 ;  /* 0x0000000c0d0e7389 */ /* 0x00006400000c000b */
[----:B01----:R-:W-:Y:S01]  /*2c440*/  ENDCOLLECTIVE ;  /* 0x000000000000791b */ /* 0x003fe20003800000 */
.L_x_3394:
[----:B------:R-:W-:-:S05]  /*2c450*/  @!P1 IADD3 R0, P2, R16, R9, RZ ;  /* 0x0000000910009210 */ /* 0x000fca0007f5e0ff */
[----:B------:R-:W-:Y:S02]  /*2c460*/  @!P1 IMAD.X R9, R3, 0x1, R17, P2 ;  /* 0x0000000103099824 */ /* 0x000fe400010e0611 */
[----:B------:R-:W-:Y:S01]  /*2c470*/  @!P1 IMAD.MOV.U32 R8, RZ, RZ, R0 ;  /* 0x000000ffff089224 */ /* 0x000fe200078e0000 */
[----:B------:R-:W-:Y:S01]  /*2c480*/  MOV R13, R42 ;  /* 0x0000002a000d7202 */ /* 0x000fe20000000f00 */
[----:B------:R-:W-:-:S07]  /*2c490*/  IMAD.MOV.U32 R25, RZ, RZ, R14 ;  /* 0x000000ffff197224 */ /* 0x000fce00078e000e */
[----:B------:R-:W-:Y:S05]  /*2c4a0*/  WARPSYNC.COLLECTIVE R15, `(.L_x_3395) ;  /* 0x000000000f087348 */ /* 0x000fea0003c00000 */
[----:B------:R0:W1:Y:S02]  /*2c4b0*/  SHFL.IDX P6, R14, R13, R12, R11 ;  /* 0x0000000c0d0e7389 */ /* 0x00006400000c000b */
[----:B01----:R-:W-:Y:S01]  /*2c4c0*/  ENDCOLLECTIVE ;  /* 0x000000000000791b */ /* 0x003fe20003800000 */
.L_x_3395:
[----:B------:R-:W-:-:S05]  /*2c4d0*/  @!P1 IADD3 R14, P3, R16, R14, RZ ;  /* 0x0000000e100e9210 */ /* 0x000fca0007f7e0ff */
[----:B------:R-:W-:Y:S02]  /*2c4e0*/  @!P1 IMAD.X R3, R25, 0x1, R17, P3 ;  /* 0x0000000119039824 */ /* 0x000fe400018e0611 */
[----:B------:R0:W5:Y:S02]  /*2c4f0*/  @!P1 LD.E.128 R24, desc[UR36][R8.64] ;  /* 0x0000002408189980 */ /* 0x000164000c101d00 */
[----:B0-----:R-:W-:Y:S01]  /*2c500*/  @!P1 IMAD.MOV.U32 R8, RZ, RZ, R14 ;  /* 0x000000ffff089224 */ /* 0x001fe200078e000e */
[----:B------:R-:W-:-:S05]  /*2c510*/  @!P1 MOV R9, R3 ;  /* 0x0000000300099202 */ /* 0x000fca0000000f00 */
        /* <DEDUP_REMOVED lines=10> */
.L_x_3396:
[----:B------:R-:W-:Y:S01]  /*2c5c0*/  CS2R R8, SRZ ;  /* 0x0000000000087805 */ /* 0x000fe2000001ff00 */
[----:B------:R-:W-:Y:S02]  /*2c5d0*/  IMAD.MOV.U32 R13, RZ, RZ, R43 ;  /* 0x000000ffff0d7224 */ /* 0x000fe400078e002b */
[----:B------:R-:W-:-:S07]  /*2c5e0*/  IMAD.MOV.U32 R3, RZ, RZ, R14 ;  /* 0x000000ffff037224 */ /* 0x000fce00078e000e */
[----:B------:R-:W-:Y:S05]  /*2c5f0*/  WARPSYNC.COLLECTIVE R15, `(.L_x_3397) ;  /* 0x000000000f087348 */ /* 0x000fea0003c00000 */
[----:B------:R0:W1:Y:S02]  /*2c600*/  SHFL.IDX P6, R14, R13, R12, R11 ;  /* 0x0000000c0d0e7389 */ /* 0x00006400000c000b */
[----:B01----:R-:W-:Y:S01]  /*2c610*/  ENDCOLLECTIVE ;  /* 0x000000000000791b */ /* 0x003fe20003800000 */
.L_x_3397:
[----:B------:R-:W-:Y:S01]  /*2c620*/  MOV R13, R49 ;  /* 0x00000031000d7202 */ /* 0x000fe20000000f00 */
[----:B------:R-:W-:-:S07]  /*2c630*/  IMAD.MOV.U32 R43, RZ, RZ, R14 ;  /* 0x000000ffff2b7224 */ /* 0x000fce00078e000e */
[----:B------:R-:W-:Y:S05]  /*2c640*/  WARPSYNC.COLLECTIVE R15, `(.L_x_3398) ;  /* 0x000000000f087348 */ /* 0x000fea0003c00000 */
[----:B------:R0:W1:Y:S02]  /*2c650*/  SHFL.IDX P6, R14, R13, R12, R11 ;  /* 0x0000000c0d0e7389 */ /* 0x00006400000c000b */
[----:B01----:R-:W-:Y:S01]  /*2c660*/  ENDCOLLECTIVE ;  /* 0x000000000000791b */ /* 0x003fe20003800000 */
.L_x_3398:
[----:B------:R-:W-:Y:S02]  /*2c670*/  IMAD.MOV.U32 R13, RZ, RZ, R42 ;  /* 0x000000ffff0d7224 */ /* 0x000fe400078e002a */
[----:B------:R-:W-:-:S07]  /*2c680*/  IMAD.MOV.U32 R49, RZ, RZ, R14 ;  /* 0x000000ffff317224 */ /* 0x000fce00078e000e */
[----:B------:R-:W-:Y:S05]  /*2c690*/  WARPSYNC.COLLECTIVE R15, `(.L_x_3399) ;  /* 0x000000000f087348 */ /* 0x000fea0003c00000 */
[----:B------:R0:W1:Y:S02]  /*2c6a0*/  SHFL.IDX P6, R14, R13, R12, R11 ;  /* 0x0000000c0d0e7389 */ /* 0x00006400000c000b */
[----:B01----:R-:W-:Y:S01]  /*2c6b0*/  ENDCOLLECTIVE ;  /* 0x000000000000791b */ /* 0x003fe20003800000 */
.L_x_3399:
[----:B------:R-:W-:Y:S01]  /*2c6c0*/  @!P1 IMAD.MOV.U32 R34, RZ, RZ, R24 ;  /* 0x000000ffff229224 */ /* 0x000fe200078e0018 */
[----:B------:R-:W-:Y:S01]  /*2c6d0*/  @!P1 MOV R37, R27 ;  /* 0x0000001b00259202 */ /* 0x000fe20000000f00 */
[----:B------:R-:W-:Y:S02]  /*2c6e0*/  @!P1 IMAD.MOV.U32 R35, RZ, RZ, R25 ;  /* 0x000000ffff239224 */ /* 0x000fe400078e0019 */
[----:B------:R-:W-:Y:S02]  /*2c6f0*/  @!P1 IMAD.MOV.U32 R36, RZ, RZ, R26 ;  /* 0x000000ffff249224 */ /* 0x000fe400078e001a */
[----:B------:R-:W-:Y:S02]  /*2c700*/  @!P1 IMAD.MOV.U32 R38, RZ, RZ, R52 ;  /* 0x000000ffff269224 */ /* 0x000fe400078e0034 */
[----:B------:R-:W-:Y:S02]  /*2c710*/  @!P1 IMAD.MOV.U32 R39, RZ, RZ, R53 ;  /* 0x000000ffff279224 */ /* 0x000fe400078e0035 */
[----:B------:R-:W-:-:S02]  /*2c720*/  @!P1 IMAD.MOV.U32 R40, RZ, RZ, R54 ;  /* 0x000000ffff289224 */ /* 0x000fc400078e0036 */
[----:B------:R-:W-:Y:S01]  /*2c730*/  @!P1 IMAD.MOV.U32 R41, RZ, RZ, R55 ;  /* 0x000000ffff299224 */ /* 0x000fe200078e0037 */
[----:B------:R-:W-:Y:S06]  /*2c740*/  BRA `(.L_x_3400) ;  /* 0xfffffe5400c87947 */ /* 0x000fec000383ffff */
.L_x_3094:
[----:B0-----:R0:W1:Y:S02]  /*2c750*/  SYNCS.PHASECHK.TRANS64.TRYWAIT P4, [R22+URZ+0x38800], R13 ;  /* 0x0388000d160075a7 */ /* 0x001064000808017f */
[----:B-1----:R-:W-:Y:S05]  /*2c760*/  @!P4 NANOSLEEP.SYNCS 0x989680 ;  /* 0x009896800000c95d */ /* 0x002fea0003900000 */
[----:B------:R-:W1:Y:S02]  /*2c770*/  @!P4 SYNCS.PHASECHK.TRANS64 P4, [R22+URZ+0x38800], R13 ;  /* 0x0388000d1600c5a7 */ /* 0x000e64000808007f */
[----:B-1----:R-:W-:Y:S05]  /*2c780*/  @!P4 BRA `(.L_x_3094) ;  /* 0xfffffffc00f0c947 */ /* 0x002fea000383ffff */
[----:B------:R-:W-:Y:S05]  /*2c790*/  BRA `(.L_x_3401) ;  /* 0xfffffe5800307947 */ /* 0x000fea000383ffff */
.L_x_3104:
[----:B--2---:R2:W3:Y:S02]  /*2c7a0*/  SYNCS.PHASECHK.TRANS64.TRYWAIT P1, [R6+URZ+0x38830], R9 ;  /* 0x03883009060075a7 */ /* 0x0044e4000802017f */
[----:B---3--:R-:W-:Y:S05]  /*2c7b0*/  @!P1 NANOSLEEP.SYNCS 0x989680 ;  /* 0x009896800000995d */ /* 0x008fea0003900000 */
[----:B------:R-:W3:Y:S02]  /*2c7c0*/  @!P1 SYNCS.PHASECHK.TRANS64 P1, [R6+URZ+0x38830], R9 ;  /* 0x03883009060095a7 */ /* 0x000ee4000802007f */
[----:B---3--:R-:W-:Y:S05]  /*2c7d0*/  @!P1 BRA `(.L_x_3104) ;  /* 0xfffffffc00f09947 */ /* 0x008fea000383ffff */
[----:B------:R-:W-:Y:S05]  /*2c7e0*/  BRA `(.L_x_3103) ;  /* 0xfffffe9800b47947 */ /* 0x000fea000383ffff */
.L_x_3110:
[----:B-1----:R1:W2:Y:S02]  /*2c7f0*/  SYNCS.PHASECHK.TRANS64.TRYWAIT P1, [R6+URZ+0x38850], R9 ;  /* 0x03885009060075a7 */ /* 0x0022a4000802017f */
[----:B--2---:R-:W-:Y:S05]  /*2c800*/  @!P1 NANOSLEEP.SYNCS 0x989680 ;  /* 0x009896800000995d */ /* 0x004fea0003900000 */
[----:B------:R-:W2:Y:S02]  /*2c810*/  @!P1 SYNCS.PHASECHK.TRANS64 P1, [R6+URZ+0x38850], R9 ;  /* 0x03885009060095a7 */ /* 0x000ea4000802007f */
[----:B--2---:R-:W-:Y:S05]  /*2c820*/  @!P1 BRA `(.L_x_3110) ;  /* 0xfffffffc00f09947 */ /* 0x004fea000383ffff */
[----:B------:R-:W-:Y:S05]  /*2c830*/  BRA `(.L_x_3109) ;  /* 0xfffffebc00507947 */ /* 0x000fea000383ffff */
.L_x_3116:
[----:B-1----:R1:W2:Y:S02]  /*2c840*/  SYNCS.PHASECHK.TRANS64.TRYWAIT P1, [R7+URZ+0x38830], R8 ;  /* 0x03883008070075a7 */ /* 0x0022a4000802017f */
[----:B--2---:R-:W-:Y:S05]  /*2c850*/  @!P1 NANOSLEEP.SYNCS 0x989680 ;  /* 0x009896800000995d */ /* 0x004fea0003900000 */
[----:B------:R-:W2:Y:S02]  /*2c860*/  @!P1 SYNCS.PHASECHK.TRANS64 P1, [R7+URZ+0x38830], R8 ;  /* 0x03883008070095a7 */ /* 0x000ea4000802007f */
[----:B--2---:R-:W-:Y:S05]  /*2c870*/  @!P1 BRA `(.L_x_3116) ;  /* 0xfffffffc00f09947 */ /* 0x004fea000383ffff */
[----:B------:R-:W-:Y:S05]  /*2c880*/  BRA `(.L_x_3115) ;  /* 0xfffffec000847947 */ /* 0x000fea000383ffff */
.L_x_3122:
[----:B-1----:R1:W3:Y:S02]  /*2c890*/  SYNCS.PHASECHK.TRANS64.TRYWAIT P1, [R7+URZ+0x38850], R8 ;  /* 0x03885008070075a7 */ /* 0x0022e4000802017f */
[----:B---3--:R-:W-:Y:S05]  /*2c8a0*/  @!P1 NANOSLEEP.SYNCS 0x989680 ;  /* 0x009896800000995d */ /* 0x008fea0003900000 */
[----:B------:R-:W3:Y:S02]  /*2c8b0*/  @!P1 SYNCS.PHASECHK.TRANS64 P1, [R7+URZ+0x38850], R8 ;  /* 0x03885008070095a7 */ /* 0x000ee4000802007f */
[----:B---3--:R-:W-:Y:S05]  /*2c8c0*/  @!P1 BRA `(.L_x_3122) ;  /* 0xfffffffc00f09947 */ /* 0x008fea000383ffff */
[----:B------:R-:W-:Y:S05]  /*2c8d0*/  BRA `(.L_x_3121) ;  /* 0xfffffeec000c7947 */ /* 0x000fea000383ffff */
.L_x_3129:
[----:B-1----:R1:W3:Y:S02]  /*2c8e0*/  SYNCS.PHASECHK.TRANS64.TRYWAIT P1, [R7+URZ+0x38830], R8 ;  /* 0x03883008070075a7 */ /* 0x0022e4000802017f */
[----:B---3--:R-:W-:Y:S05]  /*2c8f0*/  @!P1 NANOSLEEP.SYNCS 0x989680 ;  /* 0x009896800000995d */ /* 0x008fea0003900000 */
[----:B------:R-:W3:Y:S02]  /*2c900*/  @!P1 SYNCS.PHASECHK.TRANS64 P1, [R7+URZ+0x38830], R8 ;  /* 0x03883008070095a7 */ /* 0x000ee4000802007f */
[----:B---3--:R-:W-:Y:S05]  /*2c910*/  @!P1 BRA `(.L_x_3129) ;  /* 0xfffffffc00f09947 */ /* 0x008fea000383ffff */
[----:B------:R-:W-:Y:S05]  /*2c920*/  BRA `(.L_x_3128) ;  /* 0xfffffef000147947 */ /* 0x000fea000383ffff */
.L_x_3135:
[----:B----4-:R4:W0:Y:S02]  /*2c930*/  SYNCS.PHASECHK.TRANS64.TRYWAIT P1, [R7+URZ+0x38850], R8 ;  /* 0x03885008070075a7 */ /* 0x010824000802017f */
[----:B0-----:R-:W-:Y:S05]  /*2c940*/  @!P1 NANOSLEEP.SYNCS 0x989680 ;  /* 0x009896800000995d */ /* 0x001fea0003900000 */
[----:B------:R-:W0:Y:S02]  /*2c950*/  @!P1 SYNCS.PHASECHK.TRANS64 P1, [R7+URZ+0x38850], R8 ;  /* 0x03885008070095a7 */ /* 0x000e24000802007f */
[----:B0-----:R-:W-:Y:S05]  /*2c960*/  @!P1 BRA `(.L_x_3135) ;  /* 0xfffffffc00f09947 */ /* 0x001fea000383ffff */
[----:B------:R-:W-:Y:S05]  /*2c970*/  BRA `(.L_x_3134) ;  /* 0xffffff1000247947 */ /* 0x000fea000383ffff */
.L_x_3140:
[----:B------:R-:W-:Y:S01]  /*2c980*/  SEL R55, R62, R63, P0 ;  /* 0x0000003f3e377207 */ /* 0x000fe20000000000 */
[----:B------:R-:W-:Y:S01]  /*2c990*/  IMAD.MOV.U32 R15, RZ, RZ, -0x1 ;  /* 0xffffffffff0f7424 */ /* 0x000fe200078e00ff */
[----:B------:R-:W-:Y:S02]  /*2c9a0*/  SEL R62, R63, R62, P0 ;  /* 0x0000003e3f3e7207 */ /* 0x000fe40000000000 */
[----:B------:R-:W-:Y:S02]  /*2c9b0*/  SEL R39, R12, R143, P0 ;  /* 0x0000008f0c277207 */ /* 0x000fe40000000000 */
[----:B------:R-:W-:Y:S01]  /*2c9c0*/  SEL R46, R143, R12, P0 ;  /* 0x0000000c8f2e7207 */ /* 0x000fe20000000000 */
[----:B-----5:R-:W-:Y:S01]  /*2c9d0*/  IMAD.MOV.U32 R12, RZ, RZ, R2 ;  /* 0x000000ffff0c7224 */ /* 0x020fe200078e0002 */
[----:B------:R-:W-:Y:S02]  /*2c9e0*/  SEL R63, R10, R11, P0 ;  /* 0x0000000b0a3f7207 */ /* 0x000fe40000000000 */
[----:B------:R-:W-:-:S02]  /*2c9f0*/  SEL R70, R11, R10, P0 ;  /* 0x0000000a0b467207 */ /* 0x000fc40000000000 */
[----:B------:R-:W-:Y:S02]  /*2ca00*/  MOV R11, 0x1c1f ;  /* 0x00001c1f000b7802 */ /* 0x000fe40000000f00 */
[----:B------:R-:W-:Y:S02]  /*2ca10*/  SEL R59, R0, R7, P0 ;  /* 0x00000007003b7207 */ /* 0x000fe40000000000 */
[----:B------:R-:W-:-:S07]  /*2ca20*/  SEL R66, R7, R0, P0 ;  /* 0x0000000007427207 */ /* 0x000fce0000000000 */
[----:B-1----:R-:W-:Y:S05]  /*2ca30*/  WARPSYNC.COLLECTIVE R15, `(.L_x_3402) ;  /* 0x000000000f087348 */ /* 0x002fea0003c00000 */
[----:B------:R0:W2:Y:S02]  /*2ca40*/  SHFL.IDX P6, R14, R13, R12, R11 ;  /* 0x0000000c0d0e7389 */ /* 0x0000a400000c000b */
[----:B012---:R-:W-:Y:S01]  /*2ca50*/  ENDCOLLECTIVE ;  /* 0x000000000000791b */ /* 0x007fe20003800000 */
.L_x_3402:
[----:B------:R-:W-:Y:S02]  /*2ca60*/  LOP3.LUT R7, R2, 0x2, RZ, 0x3c, !PT ;  /* 0x0000000202077812 */ /* 0x000fe400078e3cff */
        /* <DEDUP_REMOVED lines=18> */
.L_x_3403:
        /* <DEDUP_REMOVED lines=18> */
.L_x_3404:
        /* <DEDUP_REMOVED lines=19> */
.L_x_3405:
        /* <DEDUP_REMOVED lines=18> */
.L_x_3406:
        /* <DEDUP_REMOVED lines=10> */
[----:B------:R-:W-:Y:S01]  /*2cfa0*/  SEL R10, R21, R10, P0 ;  /* 0x0000000a150a7207 */ /* 0x000fe20000000000 */
[----:B------:R-:W-:-:S07]  /*2cfb0*/  IMAD.MOV.U32 R26, RZ, RZ, R14 ;  /* 0x000000ffff1a7224 */ /* 0x000fce00078e000e */
[----:B------:R-:W-:Y:S05]  /*2cfc0*/  WARPSYNC.COLLECTIVE R15, `(.L_x_3407) ;  /* 0x000000000f087348 */ /* 0x000fea0003c00000 */
[----:B------:R0:W1:Y:S02]  /*2cfd0*/  SHFL.IDX P6, R14, R13, R12, R11 ;  /* 0x0000000c0d0e7389 */ /* 0x00006400000c000b */
[----:B01----:R-:W-:Y:S01]  /*2cfe0*/  ENDCOLLECTIVE ;  /* 0x000000000000791b */ /* 0x003fe20003800000 */
.L_x_3407:
[----:B------:R-:W-:Y:S01]  /*2cff0*/  MOV R13, R27 ;  /* 0x0000001b000d7202 */ /* 0x000fe20000000f00 */
[----:B------:R-:W-:Y:S02]  /*2d000*/  IMAD.MOV.U32 R12, RZ, RZ, R2 ;  /* 0x000000ffff0c7224 */ /* 0x000fe400078e0002 */
[----:B------:R-:W-:-:S07]  /*2d010*/  IMAD.MOV.U32 R25, RZ, RZ, R14 ;  /* 0x000000ffff197224 */ /* 0x000fce00078e000e */
[----:B------:R-:W-:Y:S05]  /*2d020*/  WARPSYNC.COLLECTIVE R15, `(.L_x_3408) ;  /* 0x000000000f087348 */ /* 0x000fea0003c00000 */
[----:B------:R0:W1:Y:S02]  /*2d030*/  SHFL.IDX P6, R14, R13, R12, R11 ;  /* 0x0000000c0d0e7389 */ /* 0x00006400000c000b */
[----:B01----:R-:W-:Y:S01]  /*2d040*/  ENDCOLLECTIVE ;  /* 0x000000000000791b */ /* 0x003fe20003800000 */
.L_x_3408:
        /* <DEDUP_REMOVED lines=8> */
.L_x_3409:
[----:B------:R-:W-:Y:S01]  /*2d0d0*/  MOV R13, R29 ;  /* 0x0000001d000d7202 */ /* 0x000fe20000000f00 */
[----:B------:R-:W-:Y:S02]  /*2d0e0*/  IMAD.MOV.U32 R12, RZ, RZ, R2 ;  /* 0x000000ffff0c7224 */ /* 0x000fe400078e0002 */
[----:B------:R-:W-:-:S07]  /*2d0f0*/  IMAD.MOV.U32 R27, RZ, RZ, R14 ;  /* 0x000000ffff1b7224 */ /* 0x000fce00078e000e */
[----:B------:R-:W-:Y:S05]  /*2d100*/  WARPSYNC.COLLECTIVE R15, `(.L_x_3410) ;  /* 0x000000000f087348 */ /* 0x000fea0003c00000 */
[----:B------:R0:W1:Y:S02]  /*2d110*/  SHFL.IDX P6, R14, R13, R12, R11 ;  /* 0x0000000c0d0e7389 */ /* 0x00006400000c000b */
[----:B01----:R-:W-:Y:S01]  /*2d120*/  ENDCOLLECTIVE ;  /* 0x000000000000791b */ /* 0x003fe20003800000 */
.L_x_3410:
        /* <DEDUP_REMOVED lines=8> */
.L_x_3411:
[----:B------:R-:W-:Y:S01]  /*2d1b0*/  MOV R13, R31 ;  /* 0x0000001f000d7202 */ /* 0x000fe20000000f00 */
[----:B------:R-:W-:Y:S02]  /*2d1c0*/  IMAD.MOV.U32 R12, RZ, RZ, R2 ;  /* 0x000000ffff0c7224 */ /* 0x000fe400078e0002 */
[----:B------:R-:W-:-:S07]  /*2d1d0*/  IMAD.MOV.U32 R29, RZ, RZ, R14 ;  /* 0x000000ffff1d7224 */ /* 0x000fce00078e000e */
[----:B------:R-:W-:Y:S05]  /*2d1e0*/  WARPSYNC.COLLECTIVE R15, `(.L_x_3412) ;  /* 0x000000000f087348 */ /* 0x000fea0003c00000 */
[----:B------:R0:W1:Y:S02]  /*2d1f0*/  SHFL.IDX P6, R14, R13, R12, R11 ;  /* 0x0000000c0d0e7389 */ /* 0x00006400000c000b */
[----:B01----:R-:W-:Y:S01]  /*2d200*/  ENDCOLLECTIVE ;  /* 0x000000000000791b */ /* 0x003fe20003800000 */
.L_x_3412:
        /* <DEDUP_REMOVED lines=8> */
.L_x_3413:
[----:B------:R-:W-:Y:S01]  /*2d290*/  MOV R13, R33 ;  /* 0x00000021000d7202 */ /* 0x000fe20000000f00 */
[----:B------:R-:W-:Y:S02]  /*2d2a0*/  IMAD.MOV.U32 R12, RZ, RZ, R2 ;  /* 0x000000ffff0c7224 */ /* 0x000fe400078e0002 */
[----:B------:R-:W-:-:S07]  /*2d2b0*/  IMAD.MOV.U32 R31, RZ, RZ, R14 ;  /* 0x000000ffff1f7224 */ /* 0x000fce00078e000e */
[----:B------:R-:W-:Y:S05]  /*2d2c0*/  WARPSYNC.COLLECTIVE R15, `(.L_x_3414) ;  /* 0x000000000f087348 */ /* 0x000fea0003c00000 */
[----:B------:R0:W1:Y:S02]  /*2d2d0*/  SHFL.IDX P6, R14, R13, R12, R11 ;  /* 0x0000000c0d0e7389 */ /* 0x00006400000c000b */
[----:B01----:R-:W-:Y:S01]  /*2d2e0*/  ENDCOLLECTIVE ;  /* 0x000000000000791b */ /* 0x003fe20003800000 */
.L_x_3414:
        /* <DEDUP_REMOVED lines=8> */
.L_x_3415:
[----:B------:R-:W-:Y:S01]  /*2d370*/  MOV R13, R35 ;  /* 0x00000023000d7202 */ /* 0x000fe20000000f00 */
[----:B------:R-:W-:Y:S02]  /*2d380*/  IMAD.MOV.U32 R12, RZ, RZ, R2 ;  /* 0x000000ffff0c7224 */ /* 0x000fe400078e0002 */
[----:B------:R-:W-:-:S07]  /*2d390*/  IMAD.MOV.U32 R40, RZ, RZ, R14 ;  /* 0x000000ffff287224 */ /* 0x000fce00078e000e */
[----:B------:R-:W-:Y:S05]  /*2d3a0*/  WARPSYNC.COLLECTIVE R15, `(.L_x_3416) ;  /* 0x000000000f087348 */ /* 0x000fea0003c00000 */
[----:B------:R0:W1:Y:S02]  /*2d3b0*/  SHFL.IDX P6, R14, R13, R12, R11 ;  /* 0x0000000c0d0e7389 */ /* 0x00006400000c000b */
[----:B01----:R-:W-:Y:S01]  /*2d3c0*/  ENDCOLLECTIVE ;  /* 0x000000000000791b */ /* 0x003fe20003800000 */
.L_x_3416:
[----:B------:R-:W-:Y:S02]  /*2d3d0*/  IMAD.MOV.U32 R13, RZ, RZ, R42 ;  /* 0x000000ffff0d7224 */ /* 0x000fe400078e002a */
[----:B------:R-:W-:Y:S02]  /*2d3e0*/  IMAD.MOV.U32 R12, RZ, RZ, R7 ;  /* 0x000000ffff0c7224 */ /* 0x000fe400078e0007 */
[----:B------:R-:W-:-:S07]  /*2d3f0*/  IMAD.MOV.U32 R35, RZ, RZ, R14 ;  /* 0x000000ffff237224 */ /* 0x000fce00078e000e */
[----:B------:R-:W-:Y:S05]  /*2d400*/  WARPSYNC.COLLECTIVE R15, `(.L_x_3417) ;  /* 0x000000000f087348 */ /* 0x000fea0003c00000 */
[----:B------:R0:W1:Y:S02]  /*2d410*/  SHFL.IDX P6, R14, R13, R12, R11 ;  /* 0x0000000c0d0e7389 */ /* 0x00006400000c000b */
[----:B01----:R-:W-:Y:S01]  /*2d420*/  ENDCOLLECTIVE ;  /* 0x000000000000791b */ /* 0x003fe20003800000 */
.L_x_3417:
[----:B------:R-:W-:Y:S01]  /*2d430*/  MOV R13, R37 ;  /* 0x00000025000d7202 */ /* 0x000fe20000000f00 */
[----:B------:R-:W-:Y:S02]  /*2d440*/  IMAD.MOV.U32 R12, RZ, RZ, R2 ;  /* 0x000000ffff0c7224 */ /* 0x000fe400078e0002 */
[----:B------:R-:W-:-:S07]  /*2d450*/  IMAD.MOV.U32 R42, RZ, RZ, R14 ;  /* 0x000000ffff2a7224 */ /* 0x000fce00078e000e */
[----:B------:R-:W-:Y:S05]  /*2d460*/  WARPSYNC.COLLECTIVE R15, `(.L_x_3418) ;  /* 0x000000000f087348 */ /* 0x000fea0003c00000 */
[----:B------:R0:W1:Y:S02]  /*2d470*/  SHFL.IDX P6, R14, R13, R12, R11 ;  /* 0x0000000c0d0e7389 */ /* 0x00006400000c000b */
[----:B01----:R-:W-:Y:S01]  /*2d480*/  ENDCOLLECTIVE ;  /* 0x000000000000791b */ /* 0x003fe20003800000 */
.L_x_3418:
[----:B------:R-:W-:Y:S02]  /*2d490*/  IMAD.MOV.U32 R13, RZ, RZ, R44 ;  /* 0x000000ffff0d7224 */ /* 0x000fe400078e002c */
[----:B------:R-:W-:Y:S02]  /*2d4a0*/  IMAD.MOV.U32 R12, RZ, RZ, R7 ;  /* 0x000000ffff0c7224 */ /* 0x000fe400078e0007 */
[----:B------:R-:W-:-:S07]  /*2d4b0*/  IMAD.MOV.U32 R37, RZ, RZ, R14 ;  /* 0x000000ffff257224 */ /* 0x000fce00078e000e */
[----:B------:R-:W-:Y:S05]  /*2d4c0*/  WARPSYNC.COLLECTIVE R15, `(.L_x_3419) ;  /* 0x000000000f087348 */ /* 0x000fea0003c00000 */
[----:B------:R0:W1:Y:S02]  /*2d4d0*/  SHFL.IDX P6, R14, R13, R12, R11 ;  /* 0x0000000c0d0e7389 */ /* 0x00006400000c000b */
[----:B01----:R-:W-:Y:S01]  /*2d4e0*/  ENDCOLLECTIVE ;  /* 0x000000000000791b */ /* 0x003fe20003800000 */
.L_x_3419:
[----:B------:R-:W-:Y:S01]  /*2d4f0*/  MOV R13, R39 ;  /* 0x00000027000d7202 */ /* 0x000fe20000000f00 */
[----:B------:R-:W-:Y:S02]  /*2d500*/  IMAD.MOV.U32 R12, RZ, RZ, R2 ;  /* 0x000000ffff0c7224 */ /* 0x000fe400078e0002 */
[----:B------:R-:W-:-:S07]  /*2d510*/  IMAD.MOV.U32 R44, RZ, RZ, R14 ;  /* 0x000000ffff2c7224 */ /* 0x000fce00078e000e */
[----:B------:R-:W-:Y:S05]  /*2d520*/  WARPSYNC.COLLECTIVE R15, `(.L_x_3420) ;  /* 0x000000000f087348 */ /* 0x000fea0003c00000 */
[----:B------:R0:W1:Y:S02]  /*2d530*/  SHFL.IDX P6, R14, R13, R12, R11 ;  /* 0x0000000c0d0e7389 */ /* 0x00006400000c000b */
[----:B01----:R-:W-:Y:S01]  /*2d540*/  ENDCOLLECTIVE ;  /* 0x000000000000791b */ /* 0x003fe20003800000 */
.L_x_3420:
[----:B------:R-:W-:Y:S02]  /*2d550*/  IMAD.MOV.U32 R13, RZ, RZ, R46 ;  /* 0x000000ffff0d7224 */ /* 0x000fe400078e002e */
[----:B------:R-:W-:Y:S02]  /*2d560*/  IMAD.MOV.U32 R12, RZ, RZ, R7 ;  /* 0x000000ffff0c7224 */ /* 0x000fe400078e0007 */
[----:B------:R-:W-:-:S07]  /*2d570*/  IMAD.MOV.U32 R39, RZ, RZ, R14 ;  /* 0x000000ffff277224 */ /* 0x000fce00078e000e */
[----:B------:R-:W-:Y:S05]  /*2d580*/  WARPSYNC.COLLECTIVE R15, `(.L_x_3421) ;  /* 0x000000000f087348 */ /* 0x000fea0003c00000 */
[----:B------:R0:W1:Y:S02]  /*2d590*/  SHFL.IDX P6, R14, R13, R12, R11 ;  /* 0x0000000c0d0e7389 */ /* 0x00006400000c000b */
[----:B01----:R-:W-:Y:S01]  /*2d5a0*/  ENDCOLLECTIVE ;  /* 0x000000000000791b */ /* 0x003fe20003800000 */
.L_x_3421:
[----:B------:R-:W-:Y:S01]  /*2d5b0*/  MOV R13, R41 ;  /* 0x00000029000d7202 */ /* 0x000fe20000000f00 */
[----:B------:R-:W-:Y:S02]  /*2d5c0*/  IMAD.MOV.U32 R12, RZ, RZ, R2 ;  /* 0x000000ffff0c7224 */ /* 0x000fe400078e0002 */
[----:B------:R-:W-:-:S07]  /*2d5d0*/  IMAD.MOV.U32 R46, RZ, RZ, R14 ;  /* 0x000000ffff2e7224 */ /* 0x000fce00078e000e */
[----:B------:R-:W-:Y:S05]  /*2d5e0*/  WARPSYNC.COLLECTIVE R15, `(.L_x_3422) ;  /* 0x000000000f087348 */ /* 0x000fea0003c00000 */
[----:B------:R0:W1:Y:S02]  /*2d5f0*/  SHFL.IDX P6, R14, R13, R12, R11 ;  /* 0x0000000c0d0e7389 */ /* 0x00006400000c000b */
[----:B01----:R-:W-:Y:S01]  /*2d600*/  ENDCOLLECTIVE ;  /* 0x000000000000791b */ /* 0x003fe20003800000 */
.L_x_3422:
[----:B------:R-:W-:Y:S02]  /*2d610*/  IMAD.MOV.U32 R13, RZ, RZ, R48 ;  /* 0x000000ffff0d7224 */ /* 0x000fe400078e0030 */
[----:B------:R-:W-:Y:S02]  /*2d620*/  IMAD.MOV.U32 R12, RZ, RZ, R7 ;  /* 0x000000ffff0c7224 */ /* 0x000fe400078e0007 */
[----:B------:R-:W-:-:S07]  /*2d630*/  IMAD.MOV.U32 R41, RZ, RZ, R14 ;  /* 0x000000ffff297224 */ /* 0x000fce00078e000e */
[----:B------:R-:W-:Y:S05]  /*2d640*/  WARPSYNC.COLLECTIVE R15, `(.L_x_3423) ;  /* 0x000000000f087348 */ /* 0x000fea0003c00000 */
[----:B------:R0:W1:Y:S02]  /*2d650*/  SHFL.IDX P6, R14, R13, R12, R11 ;  /* 0x0000000c0d0e7389 */ /* 0x00006400000c000b */
[----:B01----:R-:W-:Y:S01]  /*2d660*/  ENDCOLLECTIVE ;  /* 0x000000000000791b */ /* 0x003fe20003800000 */
.L_x_3423:
[----:B------:R-:W-:Y:S01]  /*2d670*/  MOV R13, R43 ;  /* 0x0000002b000d7202 */ /* 0x000fe20000000f00 */
[----:B------:R-:W-:Y:S02]  /*2d680*/  IMAD.MOV.U32 R12, RZ, RZ, R2 ;  /* 0x000000ffff0c7224 */ /* 0x000fe400078e0002 */
[----:B------:R-:W-:-:S07]  /*2d690*/  IMAD.MOV.U32 R48, RZ, RZ, R14 ;  /* 0x000000ffff307224 */ /* 0x000fce00078e000e */
[----:B------:R-:W-:Y:S05]  /*2d6a0*/  WARPSYNC.COLLECTIVE R15, `(.L_x_3424) ;  /* 0x000000000f087348 */ /* 0x000fea0003c00000 */
[----:B------:R0:W1:Y:S02]  /*2d6b0*/  SHFL.IDX P6, R14, R13, R12, R11 ;  /* 0x0000000c0d0e7389 */ /* 0x00006400000c000b */
[----:B01----:R-:W-:Y:S01]  /*2d6c0*/  ENDCOLLECTIVE ;  /* 0x000000000000791b */ /* 0x003fe20003800000 */
.L_x_3424:
[----:B------:R-:W-:Y:S02]  /*2d6d0*/  IMAD.MOV.U32 R13, RZ, RZ, R50 ;  /* 0x000000ffff0d7224 */ /* 0x000fe400078e0032 */
[----:B------:R-:W-:Y:S02]  /*2d6e0*/  IMAD.MOV.U32 R12, RZ, RZ, R7 ;  /* 0x000000ffff0c7224 */ /* 0x000fe400078e0007 */
[----:B------:R-:W-:-:S07]  /*2d6f0*/  IMAD.MOV.U32 R43, RZ, RZ, R14 ;  /* 0x000000ffff2b7224 */ /* 0x000fce00078e000e */
[----:B------:R-:W-:Y:S05]  /*2d700*/  WARPSYNC.COLLECTIVE R15, `(.L_x_3425) ;  /* 0x000000000f087348 */ /* 0x000fea0003c00000 */
[----:B------:R0:W1:Y:S02]  /*2d710*/  SHFL.IDX P6, R14, R13, R12, R11 ;  /* 0x0000000c0d0e7389 */ /* 0x00006400000c000b */
[----:B01----:R-:W-:Y:S01]  /*2d720*/  ENDCOLLECTIVE ;  /* 0x000000000000791b */ /* 0x003fe20003800000 */
.L_x_3425:
[----:B------:R-:W-:Y:S01]  /*2d730*/  MOV R13, R45 ;  /* 0x0000002d000d7202 */ /* 0x000fe20000000f00 */
[----:B------:R-:W-:Y:S02]  /*2d740*/  IMAD.MOV.U32 R12, RZ, RZ, R2 ;  /* 0x000000ffff0c7224 */ /* 0x000fe400078e0002 */
[----:B------:R-:W-:-:S07]  /*2d750*/  IMAD.MOV.U32 R50, RZ, RZ, R14 ;  /* 0x000000ffff327224 */ /* 0x000fce00078e000e */
[----:B------:R-:W-:Y:S05]  /*2d760*/  WARPSYNC.COLLECTIVE R15, `(.L_x_3426) ;  /* 0x000000000f087348 */ /* 0x000fea0003c00000 */
[----:B------:R0:W1:Y:S02]  /*2d770*/  SHFL.IDX P6, R14, R13, R12, R11 ;  /* 0x0000000c0d0e7389 */ /* 0x00006400000c000b */
[----:B01----:R-:W-:Y:S01]  /*2d780*/  ENDCOLLECTIVE ;  /* 0x000000000000791b */ /* 0x003fe20003800000 */
.L_x_3426:
[----:B------:R-:W-:Y:S02]  /*2d790*/  IMAD.MOV.U32 R13, RZ, RZ, R54 ;  /* 0x000000ffff0d7224 */ /* 0x000fe400078e0036 */
[----:B------:R-:W-:Y:S02]  /*2d7a0*/  IMAD.MOV.U32 R12, RZ, RZ, R7 ;  /* 0x000000ffff0c7224 */ /* 0x000fe400078e0007 */
[----:B------:R-:W-:-:S07]  /*2d7b0*/  IMAD.MOV.U32 R45, RZ, RZ, R14 ;  /* 0x000000ffff2d7224 */ /* 0x000fce00078e000e */
[----:B------:R-:W-:Y:S05]  /*2d7c0*/  WARPSYNC.COLLECTIVE R15, `(.L_x_3427) ;  /* 0x000000000f087348 */ /* 0x000fea0003c00000 */
[----:B------:R0:W1:Y:S02]  /*2d7d0*/  SHFL.IDX P6, R14, R13, R12, R11 ;  /* 0x0000000c0d0e7389 */ /* 0x00006400000c000b */
[----:B01----:R-:W-:Y:S01]  /*2d7e0*/  ENDCOLLECTIVE ;  /* 0x000000000000791b */ /* 0x003fe20003800000 */
.L_x_3427:
[----:B------:R-:W-:Y:S01]  /*2d7f0*/  MOV R13, R47 ;  /* 0x0000002f000d7202 */ /* 0x000fe20000000f00 */
[----:B------:R-:W-:Y:S02]  /*2d800*/  IMAD.MOV.U32 R12, RZ, RZ, R2 ;  /* 0x000000ffff0c7224 */ /* 0x000fe400078e0002 */
[----:B------:R-:W-:-:S07]  /*2d810*/  IMAD.MOV.U32 R54, RZ, RZ, R14 ;  /* 0x000000ffff367224 */ /* 0x000fce00078e000e */
[----:B------:R-:W-:Y:S05]  /*2d820*/  WARPSYNC.COLLECTIVE R15, `(.L_x_3428) ;  /* 0x000000000f087348 */ /* 0x000fea0003c00000 */
[----:B------:R0:W1:Y:S02]  /*2d830*/  SHFL.IDX P6, R14, R13, R12, R11 ;  /* 0x0000000c0d0e7389 */ /* 0x00006400000c000b */
[----:B01----:R-:W-:Y:S01]  /*2d840*/  ENDCOLLECTIVE ;  /* 0x000000000000791b */ /* 0x003fe20003800000 */
.L_x_3428:
[----:B------:R-:W-:Y:S01]  /*2d850*/  IMAD.MOV.U32 R13, RZ, RZ, R56 ;  /* 0x000000ffff0d7224 */ /* 0x000fe200078e0038 */
[----:B------:R-:W-:Y:S01]  /*2d860*/  SEL R56, R37, R44, P0 ;  /* 0x0000002c25387207 */ /* 0x000fe20000000000 */
[----:B------:R-:W-:Y:S02]  /*2d870*/  IMAD.MOV.U32 R12, RZ, RZ, R7 ;  /* 0x000000ffff0c7224 */ /* 0x000fe400078e0007 */
[----:B------:R-:W-:-:S07]  /*2d880*/  IMAD.MOV.U32 R47, RZ, RZ, R14 ;  /* 0x000000ffff2f7224 */ /* 0x000fce00078e000e */
[----:B------:R-:W-:Y:S05]  /*2d890*/  WARPSYNC.COLLECTIVE R15, `(.L_x_3429) ;  /* 0x000000000f087348 */ /* 0x000fea0003c00000 */
[----:B------:R0:W1:Y:S02]  /*2d8a0*/  SHFL.IDX P6, R14, R13, R12, R11 ;  /* 0x0000000c0d0e7389 */ /* 0x00006400000c000b */
[----:B01----:R-:W-:Y:S01]  /*2d8b0*/  ENDCOLLECTIVE ;  /* 0x000000000000791b */ /* 0x003fe20003800000 */
.L_x_3429:
[----:B------:R-:W-:Y:S01]  /*2d8c0*/  MOV R13, R49 ;  /* 0x00000031000d7202 */ /* 0x000fe20000000f00 */
[----:B------:R-:W-:Y:S02]  /*2d8d0*/  IMAD.MOV.U32 R12, RZ, RZ, R2 ;  /* 0x000000ffff0c7224 */ /* 0x000fe400078e0002 */
[----:B------:R-:W-:-:S07]  /*2d8e0*/  IMAD.MOV.U32 R20, RZ, RZ, R14 ;  /* 0x000000ffff147224 */ /* 0x000fce00078e000e */
[----:B------:R-:W-:Y:S05]  /*2d8f0*/  WARPSYNC.COLLECTIVE R15, `(.L_x_3430) ;  /* 0x000000000f087348 */ /* 0x000fea0003c00000 */
[----:B------:R0:W1:Y:S02]  /*2d900*/  SHFL.IDX P6, R14, R13, R12, R11 ;  /* 0x0000000c0d0e7389 */ /* 0x00006400000c000b */
[----:B01----:R-:W-:Y:S01]  /*2d910*/  ENDCOLLECTIVE ;  /* 0x000000000000791b */ /* 0x003fe20003800000 */
.L_x_3430:
        /* <DEDUP_REMOVED lines=9> */
.L_x_3431:
[----:B------:R-:W-:Y:S01]  /*2d9b0*/  MOV R13, R51 ;  /* 0x00000033000d7202 */ /* 0x000fe20000000f00 */
[----:B------:R-:W-:Y:S02]  /*2d9c0*/  IMAD.MOV.U32 R12, RZ, RZ, R2 ;  /* 0x000000ffff0c7224 */ /* 0x000fe400078e0002 */
[----:B------:R-:W-:-:S07]  /*2d9d0*/  IMAD.MOV.U32 R74, RZ, RZ, R14 ;  /* 0x000000ffff4a7224 */ /* 0x000fce00078e000e */
[----:B------:R-:W-:Y:S05]  /*2d9e0*/  WARPSYNC.COLLECTIVE R15, `(.L_x_3432) ;  /* 0x000000000f087348 */ /* 0x000fea0003c00000 */
[----:B------:R0:W1:Y:S02]  /*2d9f0*/  SHFL.IDX P6, R14, R13, R12, R11 ;  /* 0x0000000c0d0e7389 */ /* 0x00006400000c000b */
[----:B01----:R-:W-:Y:S01]  /*2da00*/  ENDCOLLECTIVE ;  /* 0x000000000000791b */ /* 0x003fe20003800000 */
.L_x_3432:
[----:B------:R-:W-:Y:S01]  /*2da10*/  IMAD.MOV.U32 R13, RZ, RZ, R60 ;  /* 0x000000ffff0d7224 */ /* 0x000fe200078e003c */
[----:B------:R-:W-:Y:S01]  /*2da20*/  SEL R60, R41, R48, P0 ;  /* 0x00000030293c7207 */ /* 0x000fe20000000000 */
[----:B------:R-:W-:Y:S02]  /*2da30*/  IMAD.MOV.U32 R12, RZ, RZ, R7 ;  /* 0x000000ffff0c7224 */ /* 0x000fe400078e0007 */
[----:B------:R-:W-:-:S07]  /*2da40*/  IMAD.MOV.U32 R78, RZ, RZ, R14 ;  /* 0x000000ffff4e7224 */ /* 0x000fce00078e000e */
[----:B------:R-:W-:Y:S05]  /*2da50*/  WARPSYNC.COLLECTIVE R15, `(.L_x_3433) ;  /* 0x000000000f087348 */ /* 0x000fea0003c00000 */
[----:B------:R0:W1:Y:S02]  /*2da60*/  SHFL.IDX P6, R14, R13, R12, R11 ;  /* 0x0000000c0d0e7389 */ /* 0x00006400000c000b */
[----:B01----:R-:W-:Y:S01]  /*2da70*/  ENDCOLLECTIVE ;  /* 0x000000000000791b */ /* 0x003fe20003800000 */
.L_x_3433:
[----:B------:R-:W-:Y:S01]  /*2da80*/  MOV R13, R55 ;  /* 0x00000037000d7202 */ /* 0x000fe20000000f00 */
[----:B------:R-:W-:Y:S02]  /*2da90*/  IMAD.MOV.U32 R12, RZ, RZ, R2 ;  /* 0x000000ffff0c7224 */ /* 0x000fe400078e0002 */
[----:B------:R-:W-:-:S07]  /*2daa0*/  IMAD.MOV.U32 R51, RZ, RZ, R14 ;  /* 0x000000ffff337224 */ /* 0x000fce00078e000e */
[----:B------:R-:W-:Y:S05]  /*2dab0*/  WARPSYNC.COLLECTIVE R15, `(.L_x_3434) ;  /* 0x000000000f087348 */ /* 0x000fea0003c00000 */
[----:B------:R0:W1:Y:S02]  /*2dac0*/  SHFL.IDX P6, R14, R13, R12, R11 ;  /* 0x0000000c0d0e7389 */ /* 0x00006400000c000b */
[----:B01----:R-:W-:Y:S01]  /*2dad0*/  ENDCOLLECTIVE ;  /* 0x000000000000791b */ /* 0x003fe20003800000 */
.L_x_3434:
        /* <DEDUP_REMOVED lines=9> */
.L_x_3435:
[----:B------:R-:W-:Y:S01]  /*2db70*/  MOV R13, R57 ;  /* 0x00000039000d7202 */ /* 0x000fe20000000f00 */
[----:B------:R-:W-:Y:S02]  /*2db80*/  IMAD.MOV.U32 R12, RZ, RZ, R2 ;  /* 0x000000ffff0c7224 */ /* 0x000fe400078e0002 */
[----:B------:R-:W-:-:S07]  /*2db90*/  IMAD.MOV.U32 R80, RZ, RZ, R14 ;  /* 0x000000ffff507224 */ /* 0x000fce00078e000e */
[----:B------:R-:W-:Y:S05]  /*2dba0*/  WARPSYNC.COLLECTIVE R15, `(.L_x_3436) ;  /* 0x000000000f087348 */ /* 0x000fea0003c00000 */
[----:B------:R0:W1:Y:S02]  /*2dbb0*/  SHFL.IDX P6, R14, R13, R12, R11 ;  /* 0x0000000c0d0e7389 */ /* 0x00006400000c000b */
[----:B01----:R-:W-:Y:S01]  /*2dbc0*/  ENDCOLLECTIVE ;  /* 0x000000000000791b */ /* 0x003fe20003800000 */
.L_x_3436:
[----:B------:R-:W-:Y:S01]  /*2dbd0*/  IMAD.MOV.U32 R13, RZ, RZ, R64 ;  /* 0x000000ffff0d7224 */ /* 0x000fe200078e0040 */
[----:B------:R-:W-:Y:S01]  /*2dbe0*/  SEL R64, R45, R54, P0 ;  /* 0x000000362d407207 */ /* 0x000fe20000000000 */
[----:B------:R-:W-:Y:S02]  /*2dbf0*/  IMAD.MOV.U32 R12, RZ, RZ, R7 ;  /* 0x000000ffff0c7224 */ /* 0x000fe400078e0007 */
[----:B------:R-:W-:-:S07]  /*2dc00*/  IMAD.MOV.U32 R57, RZ, RZ, R14 ;  /* 0x000000ffff397224 */ /* 0x000fce00078e000e */
[----:B------:R-:W-:Y:S05]  /*2dc10*/  WARPSYNC.COLLECTIVE R15, `(.L_x_3437) ;  /* 0x000000000f087348 */ /* 0x000fea0003c00000 */
[----:B------:R0:W1:Y:S02]  /*2dc20*/  SHFL.IDX P6, R14, R13, R12, R11 ;  /* 0x0000000c0d0e7389 */ /* 0x00006400000c000b */
[----:B01----:R-:W-:Y:S01]  /*2dc30*/  ENDCOLLECTIVE ;  /* 0x000000000000791b */ /* 0x003fe20003800000 */
.L_x_3437:
[----:B------:R-:W-:Y:S01]  /*2dc40*/  MOV R13, R59 ;  /* 0x0000003b000d7202 */ /* 0x000fe20000000f00 */
[----:B------:R-:W-:Y:S02]  /*2dc50*/  IMAD.MOV.U32 R12, RZ, RZ, R2 ;  /* 0x000000ffff0c7224 */ /* 0x000fe400078e0002 */
[----:B------:R-:W-:-:S07]  /*2dc60*/  IMAD.MOV.U32 R82, RZ, RZ, R14 ;  /* 0x000000ffff527224 */ /* 0x000fce00078e000e */
[----:B------:R-:W-:Y:S05]  /*2dc70*/  WARPSYNC.COLLECTIVE R15, `(.L_x_3438) ;  /* 0x000000000f087348 */ /* 0x000fea0003c00000 */
[----:B------:R0:W1:Y:S02]  /*2dc80*/  SHFL.IDX P6, R14, R13, R12, R11 ;  /* 0x0000000c0d0e7389 */ /* 0x00006400000c000b */
[----:B01----:R-:W-:Y:S01]  /*2dc90*/  ENDCOLLECTIVE ;  /* 0x000000000000791b */ /* 0x003fe20003800000 */
.L_x_3438:
        /* <DEDUP_REMOVED lines=8> */
.L_x_3439:
[----:B------:R-:W-:Y:S01]  /*2dd20*/  MOV R13, R61 ;  /* 0x0000003d000d7202 */ /* 0x000fe20000000f00 */
[----:B------:R-:W-:Y:S02]  /*2dd30*/  IMAD.MOV.U32 R12, RZ, RZ, R2 ;  /* 0x000000ffff0c7224 */ /* 0x000fe400078e0002 */
[----:B------:R-:W-:-:S07]  /*2dd40*/  IMAD.MOV.U32 R84, RZ, RZ, R14 ;  /* 0x000000ffff547224 */ /* 0x000fce00078e000e */
[----:B------:R-:W-:Y:S05]  /*2dd50*/  WARPSYNC.COLLECTIVE R15, `(.L_x_3440) ;  /* 0x000000000f087348 */ /* 0x000fea0003c00000 */
[----:B------:R0:W1:Y:S02]  /*2dd60*/  SHFL.IDX P6, R14, R13, R12, R11 ;  /* 0x0000000c0d0e7389 */ /* 0x00006400000c000b */
[----:B01----:R-:W-:Y:S01]  /*2dd70*/  ENDCOLLECTIVE ;  /* 0x000000000000791b */ /* 0x003fe20003800000 */
.L_x_3440:
[----:B------:R-:W-:Y:S02]  /*2dd80*/  SEL R25, R59, R84, P0 ;  /* 0x000000543b197207 */ /* 0x000fe40000000000 */
        /* <DEDUP_REMOVED lines=8> */
.L_x_3441:
[----:B------:R-:W-:Y:S01]  /*2de10*/  MOV R13, R63 ;  /* 0x0000003f000d7202 */ /* 0x000fe20000000f00 */
[----:B------:R-:W-:Y:S02]  /*2de20*/  IMAD.MOV.U32 R12, RZ, RZ, R2 ;  /* 0x000000ffff0c7224 */ /* 0x000fe400078e0002 */
[----:B------:R-:W-:-:S07]  /*2de30*/  IMAD.MOV.U32 R86, RZ, RZ, R14 ;  /* 0x000000ffff567224 */ /* 0x000fce00078e000e */
[----:B------:R-:W-:Y:S05]  /*2de40*/  WARPSYNC.COLLECTIVE R15, `(.L_x_3442) ;  /* 0x000000000f087348 */ /* 0x000fea0003c00000 */
[----:B------:R0:W1:Y:S02]  /*2de50*/  SHFL.IDX P6, R14, R13, R12, R11 ;  /* 0x0000000c0d0e7389 */ /* 0x00006400000c000b */
[----:B01----:R-:W-:Y:S01]  /*2de60*/  ENDCOLLECTIVE ;  /* 0x000000000000791b */ /* 0x003fe20003800000 */
.L_x_3442:
        /* <DEDUP_REMOVED lines=9> */
.L_x_3443:
[----:B------:R-:W-:Y:S01]  /*2df00*/  MOV R13, R65 ;  /* 0x00000041000d7202 */ /* 0x000fe20000000f00 */
[----:B------:R-:W-:Y:S02]  /*2df10*/  IMAD.MOV.U32 R12, RZ, RZ, R2 ;  /* 0x000000ffff0c7224 */ /* 0x000fe400078e0002 */
[----:B------:R-:W-:-:S07]  /*2df20*/  IMAD.MOV.U32 R88, RZ, RZ, R14 ;  /* 0x000000ffff587224 */ /* 0x000fce00078e000e */
[----:B------:R-:W-:Y:S05]  /*2df30*/  WARPSYNC.COLLECTIVE R15, `(.L_x_3444) ;  /* 0x000000000f087348 */ /* 0x000fea0003c00000 */
[----:B------:R0:W1:Y:S02]  /*2df40*/  SHFL.IDX P6, R14, R13, R12, R11 ;  /* 0x0000000c0d0e7389 */ /* 0x00006400000c000b */
[----:B01----:R-:W-:Y:S01]  /*2df50*/  ENDCOLLECTIVE ;  /* 0x000000000000791b */ /* 0x003fe20003800000 */
.L_x_3444:
        /* <DEDUP_REMOVED lines=8> */
.L_x_3445:
[----:B------:R-:W-:Y:S01]  /*2dfe0*/  MOV R13, R67 ;  /* 0x00000043000d7202 */ /* 0x000fe20000000f00 */
[----:B------:R-:W-:Y:S02]  /*2dff0*/  IMAD.MOV.U32 R12, RZ, RZ, R2 ;  /* 0x000000ffff0c7224 */ /* 0x000fe400078e0002 */
[----:B------:R-:W-:-:S07]  /*2e000*/  IMAD.MOV.U32 R90, RZ, RZ, R14 ;  /* 0x000000ffff5a7224 */ /* 0x000fce00078e000e */
[----:B------:R-:W-:Y:S05]  /*2e010*/  WARPSYNC.COLLECTIVE R15, `(.L_x_3446) ;  /* 0x000000000f087348 */ /* 0x000fea0003c00000 */
[----:B------:R0:W1:Y:S02]  /*2e020*/  SHFL.IDX P6, R14, R13, R12, R11 ;  /* 0x0000000c0d0e7389 */ /* 0x00006400000c000b */
[----:B01----:R-:W-:Y:S01]  /*2e030*/  ENDCOLLECTIVE ;  /* 0x000000000000791b */ /* 0x003fe20003800000 */
.L_x_3446:
[----:B------:R-:W-:Y:S02]  /*2e040*/  SEL R37, R65, R90, P0 ;  /* 0x0000005a41257207 */ /* 0x000fe40000000000 */
        /* <DEDUP_REMOVED lines=9> */
.L_x_3447:
[----:B------:R-:W-:Y:S01]  /*2e0e0*/  MOV R13, R69 ;  /* 0x00000045000d7202 */ /* 0x000fe20000000f00 */
[----:B------:R-:W-:Y:S02]  /*2e0f0*/  IMAD.MOV.U32 R12, RZ, RZ, R2 ;  /* 0x000000ffff0c7224 */ /* 0x000fe400078e0002 */
[----:B------:R-:W-:-:S07]  /*2e100*/  IMAD.MOV.U32 R92, RZ, RZ, R14 ;  /* 0x000000ffff5c7224 */ /* 0x000fce00078e000e */
[----:B------:R-:W-:Y:S05]  /*2e110*/  WARPSYNC.COLLECTIVE R15, `(.L_x_3448) ;  /* 0x000000000f087348 */ /* 0x000fea0003c00000 */
[----:B------:R0:W1:Y:S02]  /*2e120*/  SHFL.IDX P6, R14, R13, R12, R11 ;  /* 0x0000000c0d0e7389 */ /* 0x00006400000c000b */
[----:B01----:R-:W-:Y:S01]  /*2e130*/  ENDCOLLECTIVE ;  /* 0x000000000000791b */ /* 0x003fe20003800000 */
.L_x_3448:
[----:B------:R-:W-:Y:S02]  /*2e140*/  IMAD.MOV.U32 R13, RZ, RZ, R104 ;  /* 0x000000ffff0d7224 */ /* 0x000fe400078e0068 */
[----:B------:R-:W-:Y:S02]  /*2e150*/  IMAD.MOV.U32 R12, RZ, RZ, R7 ;  /* 0x000000ffff0c7224 */ /* 0x000fe400078e0007 */
[----:B------:R-:W-:-:S07]  /*2e160*/  IMAD.MOV.U32 R69, RZ, RZ, R14 ;  /* 0x000000ffff457224 */ /* 0x000fce00078e000e */
[----:B------:R-:W-:Y:S05]  /*2e170*/  WARPSYNC.COLLECTIVE R15, `(.L_x_3449) ;  /* 0x000000000f087348 */ /* 0x000fea0003c00000 */
[----:B------:R0:W1:Y:S02]  /*2e180*/  SHFL.IDX P6, R14, R13, R12, R11 ;  /* 0x0000000c0d0e7389 */ /* 0x00006400000c000b */
[----:B01----:R-:W-:Y:S01]  /*2e190*/  ENDCOLLECTIVE ;  /* 0x000000000000791b */ /* 0x003fe20003800000 */
.L_x_3449:
[----:B------:R-:W-:Y:S01]  /*2e1a0*/  MOV R13, R71 ;  /* 0x00000047000d7202 */ /* 0x000fe20000000f00 */
[----:B------:R-:W-:Y:S02]  /*2e1b0*/  IMAD.MOV.U32 R12, RZ, RZ, R2 ;  /* 0x000000ffff0c7224 */ /* 0x000fe400078e0002 */
[----:B------:R-:W-:-:S07]  /*2e1c0*/  IMAD.MOV.U32 R104, RZ, RZ, R14 ;  /* 0x000000ffff687224 */ /* 0x000fce00078e000e */
[----:B------:R-:W-:Y:S05]  /*2e1d0*/  WARPSYNC.COLLECTIVE R15, `(.L_x_3450) ;  /* 0x000000000f087348 */ /* 0x000fea0003c00000 */
[----:B------:R0:W1:Y:S02]  /*2e1e0*/  SHFL.IDX P6, R14, R13, R12, R11 ;  /* 0x0000000c0d0e7389 */ /* 0x00006400000c000b */
[----:B01----:R-:W-:Y:S01]  /*2e1f0*/  ENDCOLLECTIVE ;  /* 0x000000000000791b */ /* 0x003fe20003800000 */
.L_x_3450:
        /* <DEDUP_REMOVED lines=8> */
.L_x_3451:
[----:B------:R-:W-:Y:S01]  /*2e280*/  MOV R13, R73 ;  /* 0x00000049000d7202 */ /* 0x000fe20000000f00 */
[----:B------:R-:W-:Y:S02]  /*2e290*/  IMAD.MOV.U32 R12, RZ, RZ, R2 ;  /* 0x000000ffff0c7224 */ /* 0x000fe400078e0002 */
[----:B------:R-:W-:-:S07]  /*2e2a0*/  IMAD.MOV.U32 R106, RZ, RZ, R14 ;  /* 0x000000ffff6a7224 */ /* 0x000fce00078e000e */
[----:B------:R-:W-:Y:S05]  /*2e2b0*/  WARPSYNC.COLLECTIVE R15, `(.L_x_3452) ;  /* 0x000000000f087348 */ /* 0x000fea0003c00000 */
[----:B------:R0:W1:Y:S02]  /*2e2c0*/  SHFL.IDX P6, R14, R13, R12, R11 ;  /* 0x0000000c0d0e7389 */ /* 0x00006400000c000b */
[----:B01----:R-:W-:Y:S01]  /*2e2d0*/  ENDCOLLECTIVE ;  /* 0x000000000000791b */ /* 0x003fe20003800000 */
.L_x_3452:
[----:B------:R-:W-:Y:S01]  /*2e2e0*/  SEL R59, R106, R71, P0 ;  /* 0x000000476a3b7207 */ /* 0x000fe20000000000 */
[----:B------:R-:W-:Y:S02]  /*2e2f0*/  IMAD.MOV.U32 R13, RZ, RZ, R108 ;  /* 0x000000ffff0d7224 */ /* 0x000fe400078e006c */
[----:B------:R-:W-:Y:S02]  /*2e300*/  IMAD.MOV.U32 R12, RZ, RZ, R7 ;  /* 0x000000ffff0c7224 */ /* 0x000fe400078e0007 */
[----:B------:R-:W-:-:S07]  /*2e310*/  IMAD.MOV.U32 R73, RZ, RZ, R14 ;  /* 0x000000ffff497224 */ /* 0x000fce00078e000e */
[----:B------:R-:W-:Y:S05]  /*2e320*/  WARPSYNC.COLLECTIVE R15, `(.L_x_3453) ;  /* 0x000000000f087348 */ /* 0x000fea0003c00000 */
[----:B------:R0:W1:Y:S02]  /*2e330*/  SHFL.IDX P6, R14, R13, R12, R11 ;  /* 0x0000000c0d0e7389 */ /* 0x00006400000c000b */
[----:B01----:R-:W-:Y:S01]  /*2e340*/  ENDCOLLECTIVE ;  /* 0x000000000000791b */ /* 0x003fe20003800000 */
.L_x_3453:
[----:B------:R-:W-:Y:S01]  /*2e350*/  MOV R13, R75 ;  /* 0x0000004b000d7202 */ /* 0x000fe20000000f00 */
[----:B------:R-:W-:Y:S02]  /*2e360*/  IMAD.MOV.U32 R12, RZ, RZ, R2 ;  /* 0x000000ffff0c7224 */ /* 0x000fe400078e0002 */
[----:B------:R-:W-:-:S07]  /*2e370*/  IMAD.MOV.U32 R108, RZ, RZ, R14 ;  /* 0x000000ffff6c7224 */ /* 0x000fce00078e000e */
[----:B------:R-:W-:Y:S05]  /*2e380*/  WARPSYNC.COLLECTIVE R15, `(.L_x_3454) ;  /* 0x000000000f087348 */ /* 0x000fea0003c00000 */
[----:B------:R0:W1:Y:S02]  /*2e390*/  SHFL.IDX P6, R14, R13, R12, R11 ;  /* 0x0000000c0d0e7389 */ /* 0x00006400000c000b */
[----:B01----:R-:W-:Y:S01]  /*2e3a0*/  ENDCOLLECTIVE ;  /* 0x000000000000791b */ /* 0x003fe20003800000 */
.L_x_3454:
        /* <DEDUP_REMOVED lines=8> */
.L_x_3455:
[----:B------:R-:W-:Y:S01]  /*2e430*/  MOV R13, R103 ;  /* 0x00000067000d7202 */ /* 0x000fe20000000f00 */
[----:B------:R-:W-:Y:S02]  /*2e440*/  IMAD.MOV.U32 R12, RZ, RZ, R2 ;  /* 0x000000ffff0c7224 */ /* 0x000fe400078e0002 */
[----:B------:R-:W-:-:S07]  /*2e450*/  IMAD.MOV.U32 R110, RZ, RZ, R14 ;  /* 0x000000ffff6e7224 */ /* 0x000fce00078e000e */
[----:B------:R-:W-:Y:S05]  /*2e460*/  WARPSYNC.COLLECTIVE R15, `(.L_x_3456) ;  /* 0x000000000f087348 */ /* 0x000fea0003c00000 */
[----:B------:R0:W1:Y:S02]  /*2e470*/  SHFL.IDX P6, R14, R13, R12, R11 ;  /* 0x0000000c0d0e7389 */ /* 0x00006400000c000b */
[----:B01----:R-:W-:Y:S01]  /*2e480*/  ENDCOLLECTIVE ;  /* 0x000000000000791b */ /* 0x003fe20003800000 */
.L_x_3456:
[----:B------:R-:W-:Y:S01]  /*2e490*/  SEL R61, R75, R110, P0 ;  /* 0x0000006e4b3d7207 */ /* 0x000fe20000000000 */
[----:B------:R-:W-:Y:S02]  /*2e4a0*/  IMAD.MOV.U32 R13, RZ, RZ, R112 ;  /* 0x000000ffff0d7224 */ /* 0x000fe400078e0070 */
[----:B------:R-:W-:Y:S02]  /*2e4b0*/  IMAD.MOV.U32 R12, RZ, RZ, R7 ;  /* 0x000000ffff0c7224 */ /* 0x000fe400078e0007 */
[----:B------:R-:W-:-:S07]  /*2e4c0*/  IMAD.MOV.U32 R103, RZ, RZ, R14 ;  /* 0x000000ffff677224 */ /* 0x000fce00078e000e */
[----:B------:R-:W-:Y:S05]  /*2e4d0*/  WARPSYNC.COLLECTIVE R15, `(.L_x_3457) ;  /* 0x000000000f087348 */ /* 0x000fea0003c00000 */
[----:B------:R0:W1:Y:S02]  /*2e4e0*/  SHFL.IDX P6, R14, R13, R12, R11 ;  /* 0x0000000c0d0e7389 */ /* 0x00006400000c000b */
[----:B01----:R-:W-:Y:S01]  /*2e4f0*/  ENDCOLLECTIVE ;  /* 0x000000000000791b */ /* 0x003fe20003800000 */
.L_x_3457:
[----:B------:R-:W-:Y:S01]  /*2e500*/  MOV R13, R105 ;  /* 0x00000069000d7202 */ /* 0x000fe20000000f00 */
[----:B------:R-:W-:Y:S02]  /*2e510*/  IMAD.MOV.U32 R12, RZ, RZ, R2 ;  /* 0x000000ffff0c7224 */ /* 0x000fe400078e0002 */
[----:B------:R-:W-:-:S07]  /*2e520*/  IMAD.MOV.U32 R112, RZ, RZ, R14 ;  /* 0x000000ffff707224 */ /* 0x000fce00078e000e */
[----:B------:R-:W-:Y:S05]  /*2e530*/  WARPSYNC.COLLECTIVE R15, `(.L_x_3458) ;  /* 0x000000000f087348 */ /* 0x000fea0003c00000 */
[----:B------:R0:W1:Y:S02]  /*2e540*/  SHFL.IDX P6, R14, R13, R12, R11 ;  /* 0x0000000c0d0e7389 */ /* 0x00006400000c000b */
[----:B01----:R-:W-:Y:S01]  /*2e550*/  ENDCOLLECTIVE ;  /* 0x000000000000791b */ /* 0x003fe20003800000 */
.L_x_3458:
        /* <DEDUP_REMOVED lines=8> */
.L_x_3459:
[----:B------:R-:W-:Y:S01]  /*2e5e0*/  MOV R13, R107 ;  /* 0x0000006b000d7202 */ /* 0x000fe20000000f00 */
[----:B------:R-:W-:Y:S02]  /*2e5f0*/  IMAD.MOV.U32 R12, RZ, RZ, R2 ;  /* 0x000000ffff0c7224 */ /* 0x000fe400078e0002 */
[----:B------:R-:W-:-:S07]  /*2e600*/  IMAD.MOV.U32 R114, RZ, RZ, R14 ;  /* 0x000000ffff727224 */ /* 0x000fce00078e000e */
[----:B------:R-:W-:Y:S05]  /*2e610*/  WARPSYNC.COLLECTIVE R15, `(.L_x_3460) ;  /* 0x000000000f087348 */ /* 0x000fea0003c00000 */
[----:B------:R0:W1:Y:S02]  /*2e620*/  SHFL.IDX P6, R14, R13, R12, R11 ;  /* 0x0000000c0d0e7389 */ /* 0x00006400000c000b */
[----:B01----:R-:W-:Y:S01]  /*2e630*/  ENDCOLLECTIVE ;  /* 0x000000000000791b */ /* 0x003fe20003800000 */
.L_x_3460:
[----:B------:R-:W-:Y:S01]  /*2e640*/  SEL R65, R105, R114, P0 ;  /* 0x0000007269417207 */ /* 0x000fe20000000000 */
[----:B------:R-:W-:Y:S02]  /*2e650*/  IMAD.MOV.U32 R13, RZ, RZ, R116 ;  /* 0x000000ffff0d7224 */ /* 0x000fe400078e0074 */
[----:B------:R-:W-:Y:S02]  /*2e660*/  IMAD.MOV.U32 R12, RZ, RZ, R7 ;  /* 0x000000ffff0c7224 */ /* 0x000fe400078e0007 */
[----:B------:R-:W-:-:S07]  /*2e670*/  IMAD.MOV.U32 R107, RZ, RZ, R14 ;  /* 0x000000ffff6b7224 */ /* 0x000fce00078e000e */
[----:B------:R-:W-:Y:S05]  /*2e680*/  WARPSYNC.COLLECTIVE R15, `(.L_x_3461) ;  /* 0x000000000f087348 */ /* 0x000fea0003c00000 */
[----:B------:R0:W1:Y:S02]  /*2e690*/  SHFL.IDX P6, R14, R13, R12, R11 ;  /* 0x0000000c0d0e7389 */ /* 0x00006400000c000b */
[----:B01----:R-:W-:Y:S01]  /*2e6a0*/  ENDCOLLECTIVE ;  /* 0x000000000000791b */ /* 0x003fe20003800000 */
.L_x_3461:
[----:B------:R-:W-:Y:S01]  /*2e6b0*/  MOV R13, R109 ;  /* 0x0000006d000d7202 */ /* 0x000fe20000000f00 */
[----:B------:R-:W-:Y:S02]  /*2e6c0*/  IMAD.MOV.U32 R12, RZ, RZ, R2 ;  /* 0x000000ffff0c7224 */ /* 0x000fe400078e0002 */
[----:B------:R-:W-:-:S07]  /*2e6d0*/  IMAD.MOV.U32 R116, RZ, RZ, R14 ;  /* 0x000000ffff747224 */ /* 0x000fce00078e000e */
[----:B------:R-:W-:Y:S05]  /*2e6e0*/  WARPSYNC.COLLECTIVE R15, `(.L_x_3462) ;  /* 0x000000000f087348 */ /* 0x000fea0003c00000 */
[----:B------:R0:W1:Y:S02]  /*2e6f0*/  SHFL.IDX P6, R14, R13, R12, R11 ;  /* 0x0000000c0d0e7389 */ /* 0x00006400000c000b */
[----:B01----:R-:W-:Y:S01]  /*2e700*/  ENDCOLLECTIVE ;  /* 0x000000000000791b */ /* 0x003fe20003800000 */
.L_x_3462:
[----:B------:R-:W-:Y:S01]  /*2e710*/  SEL R69, R107, R116, P0 ;  /* 0x000000746b457207 */ /* 0x000fe20000000000 */
[----:B------:R-:W-:Y:S02]  /*2e720*/  IMAD.MOV.U32 R13, RZ, RZ, R118 ;  /* 0x000000ffff0d7224 */ /* 0x000fe400078e0076 */
[----:B------:R-:W-:Y:S02]  /*2e730*/  IMAD.MOV.U32 R12, RZ, RZ, R7 ;  /* 0x000000ffff0c7224 */ /* 0x000fe400078e0007 */
[----:B------:R-:W-:-:S07]  /*2e740*/  IMAD.MOV.U32 R109, RZ, RZ, R14 ;  /* 0x000000ffff6d7224 */ /* 0x000fce00078e000e */
[----:B------:R-:W-:Y:S05]  /*2e750*/  WARPSYNC.COLLECTIVE R15, `(.L_x_3463) ;  /* 0x000000000f087348 */ /* 0x000fea0003c00000 */
[----:B------:R0:W1:Y:S02]  /*2e760*/  SHFL.IDX P6, R14, R13, R12, R11 ;  /* 0x0000000c0d0e7389 */ /* 0x00006400000c000b */
[----:B01----:R-:W-:Y:S01]  /*2e770*/  ENDCOLLECTIVE ;  /* 0x000000000000791b */ /* 0x003fe20003800000 */
.L_x_3463:
[----:B------:R-:W-:Y:S01]  /*2e780*/  MOV R13, R5 ;  /* 0x00000005000d7202 */ /* 0x000fe20000000f00 */
[----:B------:R-:W-:Y:S01]  /*2e790*/  IMAD.MOV.U32 R12, RZ, RZ, R2 ;  /* 0x000000ffff0c7224 */ /* 0x000fe200078e0002 */
[----:B------:R-:W-:Y:S02]  /*2e7a0*/  SEL R5, R55, R80, P0 ;  /* 0x0000005037057207 */ /* 0x000fe40000000000 */
[----:B------:R-:W-:Y:S01]  /*2e7b0*/  MOV R2, RZ ;  /* 0x000000ff00027202 */ /* 0x000fe20000000f00 */
[----:B------:R-:W-:-:S07]  /*2e7c0*/  IMAD.MOV.U32 R118, RZ, RZ, R14 ;  /* 0x000000ffff767224 */ /* 0x000fce00078e000e */
[----:B------:R-:W-:Y:S05]  /*2e7d0*/  WARPSYNC.COLLECTIVE R15, `(.L_x_3464) ;  /* 0x000000000f087348 */ /* 0x000fea0003c00000 */
[----:B------:R0:W1:Y:S02]  /*2e7e0*/  SHFL.IDX P6, R14, R13, R12, R11 ;  /* 0x0000000c0d0e7389 */ /* 0x00006400000c000b */
[----:B01----:R-:W-:Y:S01]  /*2e7f0*/  ENDCOLLECTIVE ;  /* 0x000000000000791b */ /* 0x003fe20003800000 */
.L_x_3464:
[----:B------:R-:W-:Y:S01]  /*2e800*/  SEL R73, R109, R118, P0 ;  /* 0x000000766d497207 */ /* 0x000fe20000000000 */
[----:B------:R-:W-:Y:S02]  /*2e810*/  IMAD.MOV.U32 R13, RZ, RZ, R3 ;  /* 0x000000ffff0d7224 */ /* 0x000fe400078e0003 */
[----:B------:R-:W-:Y:S01]  /*2e820*/  IMAD.MOV.U32 R12, RZ, RZ, R7 ;  /* 0x000000ffff0c7224 */ /* 0x000fe200078e0007 */
[----:B------:R-:W-:Y:S01]  /*2e830*/  SEL R7, R80, R55, P0 ;  /* 0x0000003750077207 */ /* 0x000fe20000000000 */
[----:B------:R-:W-:-:S07]  /*2e840*/  IMAD.MOV.U32 R0, RZ, RZ, R14 ;  /* 0x000000ffff007224 */ /* 0x000fce00078e000e */
[----:B------:R-:W-:Y:S05]  /*2e850*/  WARPSYNC.COLLECTIVE R15, `(.L_x_3465) ;  /* 0x000000000f087348 */ /* 0x000fea0003c00000 */
[----:B------:R0:W1:Y:S02]  /*2e860*/  SHFL.IDX P6, R14, R13, R12, R11 ;  /* 0x0000000c0d0e7389 */ /* 0x00006400000c000b */
[----:B01----:R-:W-:Y:S01]  /*2e870*/  ENDCOLLECTIVE ;  /* 0x000000000000791b */ /* 0x003fe20003800000 */
.L_x_3465:
        /* <DEDUP_REMOVED lines=15> */
[----:B------:R-:W-:Y:S06]  /*2e970*/  BRA `(.L_x_3466) ;  /* 0xffffff1400cc7947 */ /* 0x000fec000383ffff */
.L_x_3152:
[----:B------:R-:W-:Y:S02]  /*2e980*/  IMAD.MOV.U32 R13, RZ, RZ, R3 ;  /* 0x000000ffff0d7224 */ /* 0x000fe400078e0003 */
[----:B------:R-:W-:Y:S02]  /*2e990*/  IMAD.MOV.U32 R12, RZ, RZ, RZ ;  /* 0x000000ffff0c7224 */ /* 0x000fe400078e00ff */
[----:B------:R-:W-:Y:S02]  /*2e9a0*/  IMAD.MOV.U32 R11, RZ, RZ, 0x181f ;  /* 0x0000181fff0b7424 */ /* 0x000fe400078e00ff */
[----:B------:R-:W-:-:S07]  /*2e9b0*/  IMAD.MOV.U32 R15, RZ, RZ, -0x1 ;  /* 0xffffffffff0f7424 */ /* 0x000fce00078e00ff */
[----:B01----:R-:W-:Y:S05]  /*2e9c0*/  WARPSYNC.COLLECTIVE R15, `(.L_x_3467) ;  /* 0x000000000f087348 */ /* 0x003fea0003c00000 */
[----:B------:R2:W3:Y:S02]  /*2e9d0*/  SHFL.IDX P6, R14, R13, R12, R11 ;  /* 0x0000000c0d0e7389 */ /* 0x0004e400000c000b */
[----:B0123--:R-:W-:Y:S01]  /*2e9e0*/  ENDCOLLECTIVE ;  /* 0x000000000000791b */ /* 0x00ffe20003800000 */
.L_x_3467:
[----:B------:R-:W-:Y:S01]  /*2e9f0*/  MOV R13, R2 ;  /* 0x00000002000d7202 */ /* 0x000fe20000000f00 */
[----:B------:R-:W-:-:S07]  /*2ea00*/  IMAD.MOV.U32 R0, RZ, RZ, R14 ;  /* 0x000000ffff007224 */ /* 0x000fce00078e000e */
[----:B------:R-:W-:Y:S05]  /*2ea10*/  WARPSYNC.COLLECTIVE R15, `(.L_x_3468) ;  /* 0x000000000f087348 */ /* 0x000fea0003c00000 */
[----:B------:R0:W1:Y:S02]  /*2ea20*/  SHFL.IDX P6, R14, R13, R12, R11 ;  /* 0x0000000c0d0e7389 */ /* 0x00006400000c000b */
[----:B01----:R-:W-:Y:S01]  /*2ea30*/  ENDCOLLECTIVE ;  /* 0x000000000000791b */ /* 0x003fe20003800000 */
.L_x_3468:
[----:B------:R-:W-:Y:S05]  /*2ea40*/  BRA `(.L_x_3469) ;  /* 0xffffff3400447947 */ /* 0x000fea000383ffff */
.L_x_3155:
[----:B------:R-:W-:Y:S01]  /*2ea50*/  BSSY B1, `(.L_x_3470) ;  /* 0x0000008000017945 */ /* 0x000fe20003800000 */
[----:B---3--:R-:W-:Y:S02]  /*2ea60*/  IMAD.MOV.U32 R13, RZ, RZ, R3 ;  /* 0x000000ffff0d7224 */ /* 0x008fe400078e0003 */
[----:B------:R-:W-:Y:S02]  /*2ea70*/  IMAD.MOV.U32 R12, RZ, RZ, 0x1 ;  /* 0x00000001ff0c7424 */ /* 0x000fe400078e00ff */
[----:B------:R-:W-:Y:S02]  /*2ea80*/  IMAD.MOV.U32 R11, RZ, RZ, 0x181f ;  /* 0x0000181fff0b7424 */ /* 0x000fe400078e00ff */
[----:B------:R-:W-:-:S07]  /*2ea90*/  IMAD.MOV.U32 R15, RZ, RZ, -0x1 ;  /* 0xffffffffff0f7424 */ /* 0x000fce00078e00ff */
[----:B012-4-:R-:W-:Y:S05]  /*2eaa0*/  WARPSYNC.COLLECTIVE R15, `(.L_x_3471) ;  /* 0x000000000f087348 */ /* 0x017fea0003c00000 */
[----:B----4-:R3:W4:Y:S02]  /*2eab0*/  SHFL.IDX P6, R14, R13, R12, R11 ;  /* 0x0000000c0d0e7389 */ /* 0x01072400000c000b */
[----:B01234-:R-:W-:Y:S01]  /*2eac0*/  ENDCOLLECTIVE ;  /* 0x000000000000791b */ /* 0x01ffe20003800000 */
.L_x_3471:
[----:B------:R-:W-:Y:S05]  /*2ead0*/  BSYNC B1 ;  /* 0x0000000000017941 */ /* 0x000fea0003800000 */
.L_x_3470:
        /* <DEDUP_REMOVED lines=8> */
.L_x_3472:
[----:B------:R-:W-:Y:S05]  /*2eb60*/  BRA `(.L_x_3473) ;  /* 0xffffff3400647947 */ /* 0x000fea000383ffff */
.L_x_3158:
        /* <DEDUP_REMOVED lines=8> */
.L_x_3475:
[----:B------:R-:W-:Y:S05]  /*2ebf0*/  BSYNC B1 ;  /* 0x0000000000017941 */ /* 0x000fea0003800000 */
.L_x_3474:
        /* <DEDUP_REMOVED lines=8> */
.L_x_3476:
[----:B------:R-:W-:Y:S05]  /*2ec80*/  BRA `(.L_x_3477) ;  /* 0xffffff3400847947 */ /* 0x000fea000383ffff */
.L_x_3161:
        /* <DEDUP_REMOVED lines=8> */
.L_x_3479:
[----:B------:R-:W-:Y:S05]  /*2ed10*/  BSYNC B1 ;  /* 0x0000000000017941 */ /* 0x000fea0003800000 */
.L_x_3478:
        /* <DEDUP_REMOVED lines=8> */
.L_x_3480:
[----:B------:R-:W-:Y:S05]  /*2eda0*/  BRA `(.L_x_3481) ;  /* 0xffffff3400a47947 */ /* 0x000fea000383ffff */
.L_x_3177:
[----:B0-----:R-:W0:Y:S01]  /*2edb0*/  S2R R8, SR_TID.X ;  /* 0x0000000000087919 */ /* 0x001e220000002100 */
[----:B------:R-:W-:Y:S01]  /*2edc0*/  BSSY B1, `(.L_x_3482) ;  /* 0x000000a000017945 */ /* 0x000fe20003800000 */
[----:B------:R-:W-:Y:S01]  /*2edd0*/  IMAD.MOV.U32 R12, RZ, RZ, RZ ;  /* 0x000000ffff0c7224 */ /* 0x000fe200078e00ff */
[----:B------:R-:W-:Y:S01]  /*2ede0*/  MOV R11, 0x1f ;  /* 0x0000001f000b7802 */ /* 0x000fe20000000f00 */
[----:B------:R-:W-:Y:S01]  /*2edf0*/  IMAD.MOV.U32 R15, RZ, RZ, -0x1 ;  /* 0xffffffffff0f7424 */ /* 0x000fe200078e00ff */
[----:B0-----:R-:W-:-:S04]  /*2ee00*/  SHF.R.U32.HI R8, RZ, 0x5, R8 ;  /* 0x00000005ff087819 */ /* 0x001fc80000011608 */
[----:B------:R-:W-:-:S05]  /*2ee10*/  LOP3.LUT R8, R8, 0x3, RZ, 0xc0, !PT ;  /* 0x0000000308087812 */ /* 0x000fca00078ec0ff */
[----:B------:R-:W-:-:S07]  /*2ee20*/  IMAD.MOV.U32 R13, RZ, RZ, R8 ;  /* 0x000000ffff0d7224 */ /* 0x000fce00078e0008 */
[----:B-1----:R-:W-:Y:S05]  /*2ee30*/  WARPSYNC.COLLECTIVE R15, `(.L_x_3483) ;  /* 0x000000000f087348 */ /* 0x002fea0003c00000 */
[----:B------:R0:W2:Y:S02]  /*2ee40*/  SHFL.IDX P6, R14, R13, R12, R11 ;  /* 0x0000000c0d0e7389 */ /* 0x0000a400000c000b */
[----:B012---:R-:W-:Y:S01]  /*2ee50*/  ENDCOLLECTIVE ;  /* 0x000000000000791b */ /* 0x007fe20003800000 */
.L_x_3483:
[----:B------:R-:W-:Y:S05]  /*2ee60*/  BSYNC B1 ;  /* 0x0000000000017941 */ /* 0x000fea0003800000 */
.L_x_3482:
[----:B------:R-:W-:Y:S05]  /*2ee70*/  BRA `(.L_x_3484) ;  /* 0xffffff4c00647947 */ /* 0x000fea000383ffff */
.L_x_3179:
[----:B------:R-:W-:Y:S01]  /*2ee80*/  BSSY B1, `(.L_x_3485) ;  /* 0x0000006000017945 */ /* 0x000fe20003800000 */
[----:B------:R-:W-:-:S07]  /*2ee90*/  IMAD.MOV.U32 R15, RZ, RZ, -0x1 ;  /* 0xffffffffff0f7424 */ /* 0x000fce00078e00ff */
[----:B012---:R-:W-:Y:S05]  /*2eea0*/  WARPSYNC.COLLECTIVE R15, `(.L_x_3486) ;  /* 0x000000000f0c7348 */ /* 0x007fea0003c00000 */
[----:B------:R-:W-:Y:S02]  /*2eeb0*/  ELECT P6, UR62, PT ;  /* 0x00000000003e782f */ /* 0x000fe400038c0000 */
[----:B------:R-:W-:Y:S01]  /*2eec0*/  MOV R14, UR62 ;  /* 0x0000003e000e7c02 */ /* 0x000fe20008000f00 */
[----:B012---:R-:W-:Y:S10]  /*2eed0*/  ENDCOLLECTIVE ;  /* 0x000000000000791b */ /* 0x007ff40003800000 */
.L_x_3486:
[----:B------:R-:W-:Y:S05]  /*2eee0*/  BSYNC B1 ;  /* 0x0000000000017941 */ /* 0x000fea0003800000 */
.L_x_3485:
[----:B------:R-:W-:Y:S05]  /*2eef0*/  BRA `(.L_x_3178) ;  /* 0xffffff4c005c7947 */ /* 0x000fea000383ffff */
.L_x_3181:
[----:B--2---:R2:W3:Y:S02]  /*2ef00*/  SYNCS.PHASECHK.TRANS64.TRYWAIT P0, [R22+URZ+0x38820], R6 ;  /* 0x03882006160075a7 */ /* 0x0044e4000800017f */
[----:B---3--:R-:W-:Y:S05]  /*2ef10*/  @!P0 NANOSLEEP.SYNCS 0x989680 ;  /* 0x009896800000895d */ /* 0x008fea0003900000 */
[----:B------:R-:W3:Y:S02]  /*2ef20*/  @!P0 SYNCS.PHASECHK.TRANS64 P0, [R22+URZ+0x38820], R6 ;  /* 0x03882006160085a7 */ /* 0x000ee4000800007f */
[----:B---3--:R-:W-:Y:S05]  /*2ef30*/  @!P0 BRA `(.L_x_3181) ;  /* 0xfffffffc00f08947 */ /* 0x008fea000383ffff */
[----:B------:R-:W-:Y:S05]  /*2ef40*/  BRA `(.L_x_3487) ;  /* 0xffffff4c006c7947 */ /* 0x000fea000383ffff */
.L_x_3185:
[----:B-1----:R1:W3:Y:S02]  /*2ef50*/  SYNCS.PHASECHK.TRANS64.TRYWAIT P0, [R10+URZ+0x388a0], R9 ;  /* 0x0388a0090a0075a7 */ /* 0x0022e4000800017f */
[----:B---3--:R-:W-:Y:S05]  /*2ef60*/  @!P0 NANOSLEEP.SYNCS 0x989680 ;  /* 0x009896800000895d */ /* 0x008fea0003900000 */
[----:B------:R-:W3:Y:S02]  /*2ef70*/  @!P0 SYNCS.PHASECHK.TRANS64 P0, [R10+URZ+0x388a0], R9 ;  /* 0x0388a0090a0085a7 */ /* 0x000ee4000800007f */
[----:B---3--:R-:W-:Y:S05]  /*2ef80*/  @!P0 BRA `(.L_x_3185) ;  /* 0xfffffffc00f08947 */ /* 0x008fea000383ffff */
[----:B------:R-:W-:Y:S05]  /*2ef90*/  BRA `(.L_x_3488) ;  /* 0xffffff4c00847947 */ /* 0x000fea000383ffff */
.L_x_3191:
[----:B0-----:R0:W2:Y:S02]  /*2efa0*/  SYNCS.PHASECHK.TRANS64.TRYWAIT P0, [R10+URZ+0x388c0], R9 ;  /* 0x0388c0090a0075a7 */ /* 0x0010a4000800017f */
[----:B--2---:R-:W-:Y:S05]  /*2efb0*/  @!P0 NANOSLEEP.SYNCS 0x989680 ;  /* 0x009896800000895d */ /* 0x004fea0003900000 */
[----:B------:R-:W2:Y:S02]  /*2efc0*/  @!P0 SYNCS.PHASECHK.TRANS64 P0, [R10+URZ+0x388c0], R9 ;  /* 0x0388c0090a0085a7 */ /* 0x000ea4000800007f */
[----:B--2---:R-:W-:Y:S05]  /*2efd0*/  @!P0 BRA `(.L_x_3191) ;  /* 0xfffffffc00f08947 */ /* 0x004fea000383ffff */
[----:B------:R-:W-:Y:S05]  /*2efe0*/  BRA `(.L_x_3489) ;  /* 0xffffff5000407947 */ /* 0x000fea000383ffff */
.L_x_3199:
[----:B0-----:R0:W1:Y:S02]  /*2eff0*/  SYNCS.PHASECHK.TRANS64.TRYWAIT P1, [R9+URZ+0x388a0], R8 ;  /* 0x0388a008090075a7 */ /* 0x001064000802017f */
[----:B-1----:R-:W-:Y:S05]  /*2f000*/  @!P1 NANOSLEEP.SYNCS 0x989680 ;  /* 0x009896800000995d */ /* 0x002fea0003900000 */
[----:B------:R-:W1:Y:S02]  /*2f010*/  @!P1 SYNCS.PHASECHK.TRANS64 P1, [R9+URZ+0x388a0], R8 ;  /* 0x0388a008090095a7 */ /* 0x000e64000802007f */
[----:B-1----:R-:W-:Y:S05]  /*2f020*/  @!P1 BRA `(.L_x_3199) ;  /* 0xfffffffc00f09947 */ /* 0x002fea000383ffff */
[----:B------:R-:W-:Y:S05]  /*2f030*/  BRA `(.L_x_3490) ;  /* 0xffffff5400387947 */ /* 0x000fea000383ffff */
.L_x_3205:
[----:B-1----:R1:W2:Y:S02]  /*2f040*/  SYNCS.PHASECHK.TRANS64.TRYWAIT P1, [R9+URZ+0x388c0], R8 ;  /* 0x0388c008090075a7 */ /* 0x0022a4000802017f */
[----:B--2---:R-:W-:Y:S05]  /*2f050*/  @!P1 NANOSLEEP.SYNCS 0x989680 ;  /* 0x009896800000995d */ /* 0x004fea0003900000 */
[----:B------:R-:W2:Y:S02]  /*2f060*/  @!P1 SYNCS.PHASECHK.TRANS64 P1, [R9+URZ+0x388c0], R8 ;  /* 0x0388c008090095a7 */ /* 0x000ea4000802007f */
[----:B--2---:R-:W-:Y:S05]  /*2f070*/  @!P1 BRA `(.L_x_3205) ;  /* 0xfffffffc00f09947 */ /* 0x004fea000383ffff */
[----:B------:R-:W-:Y:S05]  /*2f080*/  BRA `(.L_x_3491) ;  /* 0xffffff5400f07947 */ /* 0x000fea000383ffff */
.L_x_3221:
[----:B------:R-:W1:Y:S01]  /*2f090*/  S2R R20, SR_TID.X ;  /* 0x0000000000147919 */ /* 0x000e620000002100 */
[----:B------:R-:W-:Y:S01]  /*2f0a0*/  BSSY B0, `(.L_x_3492) ;  /* 0x000000a000007945 */ /* 0x000fe20003800000 */
[----:B------:R-:W-:Y:S01]  /*2f0b0*/  IMAD.MOV.U32 R12, RZ, RZ, RZ ;  /* 0x000000ffff0c7224 */ /* 0x000fe200078e00ff */
[----:B------:R-:W-:Y:S01]  /*2f0c0*/  MOV R15, 0xffffffff ;  /* 0xffffffff000f7802 */ /* 0x000fe20000000f00 */
[----:B------:R-:W-:Y:S01]  /*2f0d0*/  IMAD.MOV.U32 R11, RZ, RZ, 0x1f ;  /* 0x0000001fff0b7424 */ /* 0x000fe200078e00ff */
[----:B-1----:R-:W-:-:S04]  /*2f0e0*/  SHF.R.U32.HI R9, RZ, 0x5, R20 ;  /* 0x00000005ff097819 */ /* 0x002fc80000011614 */
[----:B------:R-:W-:-:S05]  /*2f0f0*/  LOP3.LUT R9, R9, 0x3, RZ, 0xc0, !PT ;  /* 0x0000000309097812 */ /* 0x000fca00078ec0ff */
[----:B------:R-:W-:-:S07]  /*2f100*/  IMAD.MOV.U32 R13, RZ, RZ, R9 ;  /* 0x000000ffff0d7224 */ /* 0x000fce00078e0009 */
[----:B0----5:R-:W-:Y:S05]  /*2f110*/  WARPSYNC.COLLECTIVE R15, `(.L_x_3493) ;  /* 0x000000000f087348 */ /* 0x021fea0003c00000 */
[----:B------:R1:W2:Y:S02]  /*2f120*/  SHFL.IDX P6, R14, R13, R12, R11 ;  /* 0x0000000c0d0e7389 */ /* 0x0002a400000c000b */
[----:B012--5:R-:W-:Y:S01]  /*2f130*/  ENDCOLLECTIVE ;  /* 0x000000000000791b */ /* 0x027fe20003800000 */
.L_x_3493:
[----:B------:R-:W-:Y:S05]  /*2f140*/  BSYNC B0 ;  /* 0x0000000000007941 */ /* 0x000fea0003800000 */
.L_x_3492:
[----:B------:R-:W-:Y:S05]  /*2f150*/  BRA `(.L_x_3494) ;  /* 0xffffff6400547947 */ /* 0x000fea000383ffff */
.L_x_3224:
[----:B0-----:R0:W1:Y:S02]  /*2f160*/  SYNCS.PHASECHK.TRANS64.TRYWAIT P0, [R6+URZ+0x38880], R20 ;  /* 0x03888014060075a7 */ /* 0x001064000800017f */
[----:B-1----:R-:W-:Y:S05]  /*2f170*/  @!P0 NANOSLEEP.SYNCS 0x989680 ;  /* 0x009896800000895d */ /* 0x002fea0003900000 */
[----:B------:R-:W1:Y:S02]  /*2f180*/  @!P0 SYNCS.PHASECHK.TRANS64 P0, [R6+URZ+0x38880], R20 ;  /* 0x03888014060085a7 */ /* 0x000e64000800007f */
[----:B-1----:R-:W-:Y:S05]  /*2f190*/  @!P0 BRA `(.L_x_3224) ;  /* 0xfffffffc00f08947 */ /* 0x002fea000383ffff */
[----:B------:R-:W-:Y:S05]  /*2f1a0*/  BRA `(.L_x_3495) ;  /* 0xffffff6400747947 */ /* 0x000fea000383ffff */
.L_x_3225:
[----:B------:R-:W-:Y:S01]  /*2f1b0*/  BSSY B0, `(.L_x_3496) ;  /* 0x0000008000007945 */ /* 0x000fe20003800000 */
[----:B------:R-:W-:Y:S02]  /*2f1c0*/  IMAD.MOV.U32 R13, RZ, RZ, R8 ;  /* 0x000000ffff0d7224 */ /* 0x000fe400078e0008 */
[----:B-1----:R-:W-:Y:S02]  /*2f1d0*/  IMAD.MOV.U32 R12, RZ, RZ, RZ ;  /* 0x000000ffff0c7224 */ /* 0x002fe400078e00ff */
[----:B------:R-:W-:Y:S02]  /*2f1e0*/  IMAD.MOV.U32 R11, RZ, RZ, 0x181f ;  /* 0x0000181fff0b7424 */ /* 0x000fe400078e00ff */
[----:B------:R-:W-:-:S07]  /*2f1f0*/  IMAD.MOV.U32 R15, RZ, RZ, -0x1 ;  /* 0xffffffffff0f7424 */ /* 0x000fce00078e00ff */
[----:B0-----:R-:W-:Y:S05]  /*2f200*/  WARPSYNC.COLLECTIVE R15, `(.L_x_3497) ;  /* 0x000000000f087348 */ /* 0x001fea0003c00000 */
[----:B------:R1:W2:Y:S02]  /*2f210*/  SHFL.IDX P6, R14, R13, R12, R11 ;  /* 0x0000000c0d0e7389 */ /* 0x0002a400000c000b */
[----:B012---:R-:W-:Y:S01]  /*2f220*/  ENDCOLLECTIVE ;  /* 0x000000000000791b */ /* 0x007fe20003800000 */
.L_x_3497:
[----:B------:R-:W-:Y:S05]  /*2f230*/  BSYNC B0 ;  /* 0x0000000000007941 */ /* 0x000fea0003800000 */
.L_x_3496:
[----:B------:R-:W-:Y:S01]  /*2f240*/  MOV R13, R7 ;  /* 0x00000007000d7202 */ /* 0x000fe20000000f00 */
[----:B------:R-:W-:Y:S01]  /*2f250*/  IMAD.MOV.U32 R12, RZ, RZ, RZ ;  /* 0x000000ffff0c7224 */ /* 0x000fe200078e00ff */
[----:B------:R-:W0:Y:S01]  /*2f260*/  LDC R25, c[0x0][0x2f4] ;  /* 0x0000bd00ff197b82 */ /* 0x000e220000000800 */
[----:B------:R-:W-:Y:S01]  /*2f270*/  IMAD.MOV.U32 R11, RZ, RZ, 0x181f ;  /* 0x0000181fff0b7424 */ /* 0x000fe200078e00ff */
[----:B------:R-:W-:Y:S01]  /*2f280*/  LOP3.LUT R21, R30, 0x80, RZ, 0xfc, !PT ;  /* 0x000000801e157812 */ /* 0x000fe200078efcff */
[----:B------:R-:W-:Y:S02]  /*2f290*/  IMAD.MOV.U32 R15, RZ, RZ, -0x1 ;  /* 0xffffffffff0f7424 */ /* 0x000fe400078e00ff */
[----:B------:R-:W-:-:S07]  /*2f2a0*/  IMAD.MOV.U32 R3, RZ, RZ, R14 ;  /* 0x000000ffff037224 */ /* 0x000fce00078e000e */
[----:B0-----:R-:W-:Y:S05]  /*2f2b0*/  WARPSYNC.COLLECTIVE R15, `(.L_x_3498) ;  /* 0x000000000f087348 */ /* 0x001fea0003c00000 */
[----:B------:R1:W2:Y:S02]  /*2f2c0*/  SHFL.IDX P6, R14, R13, R12, R11 ;  /* 0x0000000c0d0e7389 */ /* 0x0002a400000c000b */
[----:B012---:R-:W-:Y:S01]  /*2f2d0*/  ENDCOLLECTIVE ;  /* 0x000000000000791b */ /* 0x007fe20003800000 */
.L_x_3498:
[----:B------:R-:W-:Y:S02]  /*2f2e0*/  IADD3 R5, R22, R5, RZ ;  /* 0x0000000516057210 */ /* 0x000fe40007ffe0ff */
        /* <DEDUP_REMOVED lines=8> */
.L_x_3499:
[----:B------:R-:W-:-:S05]  /*2f370*/  IADD3 R2, P0, R30, R2, RZ ;  /* 0x000000021e027210 */ /* 0x000fca0007f1e0ff */
[----:B------:R-:W-:Y:S01]  /*2f380*/  IMAD.X R3, RZ, RZ, R3, P0 ;  /* 0x000000ffff037224 */ /* 0x000fe200000e0603 */
[----:B------:R-:W-:Y:S02]  /*2f390*/  ISETP.GE.AND P0, PT, R21, R25, PT ;  /* 0x000000191500720c */ /* 0x000fe40003f06270 */
[----:B------:R-:W5:Y:S01]  /*2f3a0*/  LDL.LU R21, [R1] ;  /* 0x0000000001157983 */ /* 0x000f620000300800 */
[C---:B------:R-:W-:Y:S01]  /*2f3b0*/  ISETP.GE.AND P3, PT, R27.reuse, 0x11, PT ;  /* 0x000000111b00780c */ /* 0x040fe20003f66270 */
[----:B------:R-:W-:Y:S02]  /*2f3c0*/  IMAD.MOV.U32 R13, RZ, RZ, R7 ;  /* 0x000000ffff0d7224 */ /* 0x000fe400078e0007 */
[----:B------:R-:W-:Y:S01]  /*2f3d0*/  @!PT LDS RZ, [RZ] ;  /* 0x00000000fffff984 */ /* 0x000fe20000000800 */
[----:B------:R-:W-:Y:S01]  /*2f3e0*/  @!PT LDS RZ, [RZ] ;  /* 0x00000000fffff984 */ /* 0x000fe20000000800 */
[----:B------:R-:W-:Y:S01]  /*2f3f0*/  @!PT LDS RZ, [RZ] ;  /* 0x00000000fffff984 */ /* 0x000fe20000000800 */
[----:B------:R-:W-:Y:S01]  /*2f400*/  LDGSTS.E.BYPASS.LTC128B.128 [R5+0x10400], desc[UR36][R2.64], !P2 ;  /* 0x1040000002057fae */ /* 0x000fe2000d101d64 */
[C---:B------:R-:W-:Y:S02]  /*2f410*/  ISETP.LT.OR P2, PT, R27.reuse, 0x1, P0 ;  /* 0x000000011b00780c */ /* 0x040fe40000741670 */
[----:B------:R-:W-:-:S02]  /*2f420*/  ISETP.GE.AND P5, PT, R27, 0x31, PT ;  /* 0x000000311b00780c */ /* 0x000fc40003fa6270 */
[----:B------:R-:W-:-:S09]  /*2f430*/  ISETP.GE.AND P4, PT, R27, 0x41, PT ;  /* 0x000000411b00780c */ /* 0x000fd20003f86270 */
[----:B------:R0:W-:Y:S02]  /*2f440*/  LDGSTS.E.BYPASS.LTC128B.128 [R5+0x14400], desc[UR36][R2.64+0x80], !P2 ;  /* 0x1440008002057fae */ /* 0x0001e4000d101d64 */
[----:B0-----:R-:W-:-:S07]  /*2f450*/  IMAD.MOV.U32 R3, RZ, RZ, R14 ;  /* 0x000000ffff037224 */ /* 0x001fce00078e000e */
[----:B-----5:R-:W-:Y:S05]  /*2f460*/  WARPSYNC.COLLECTIVE R15, `(.L_x_3500) ;  /* 0x000000000f087348 */ /* 0x020fea0003c00000 */
[----:B------:R0:W1:Y:S02]  /*2f470*/  SHFL.IDX P6, R14, R13, R12, R11 ;  /* 0x0000000c0d0e7389 */ /* 0x00006400000c000b */
[----:B01---5:R-:W-:Y:S01]  /*2f480*/  ENDCOLLECTIVE ;  /* 0x000000000000791b */ /* 0x023fe20003800000 */
.L_x_3500:
[----:B------:R-:W-:Y:S02]  /*2f490*/  IMAD.MOV.U32 R13, RZ, RZ, R8 ;  /* 0x000000ffff0d7224 */ /* 0x000fe400078e0008 */
[----:B------:R-:W-:Y:S02]  /*2f4a0*/  IMAD.MOV.U32 R12, RZ, RZ, 0x2 ;  /* 0x00000002ff0c7424 */ /* 0x000fe400078e00ff */
[----:B------:R-:W-:-:S07]  /*2f4b0*/  IMAD.MOV.U32 R2, RZ, RZ, R14 ;  /* 0x000000ffff027224 */ /* 0x000fce00078e000e */
[----:B------:R-:W-:Y:S05]  /*2f4c0*/  WARPSYNC.COLLECTIVE R15, `(.L_x_3501) ;  /* 0x000000000f087348 */ /* 0x000fea0003c00000 */
[----:B------:R0:W1:Y:S02]  /*2f4d0*/  SHFL.IDX P6, R14, R13, R12, R11 ;  /* 0x0000000c0d0e7389 */ /* 0x00006400000c000b */
[----:B01----:R-:W-:Y:S01]  /*2f4e0*/  ENDCOLLECTIVE ;  /* 0x000000000000791b */ /* 0x003fe20003800000 */
.L_x_3501:
[----:B------:R-:W-:-:S04]  /*2f4f0*/  IADD3 R2, P2, R30, R2, RZ ;  /* 0x000000021e027210 */ /* 0x000fc80007f5e0ff */
[----:B------:R-:W-:Y:S02]  /*2f500*/  IADD3.X R3, RZ, R3, RZ, P2, !PT ;  /* 0x00000003ff037210 */ /* 0x000fe400017fe4ff */
        /* <DEDUP_REMOVED lines=12> */
.L_x_3502:
[----:B------:R-:W-:Y:S02]  /*2f5d0*/  IMAD.MOV.U32 R13, RZ, RZ, R8 ;  /* 0x000000ffff0d7224 */ /* 0x000fe400078e0008 */
[----:B------:R-:W-:Y:S02]  /*2f5e0*/  IMAD.MOV.U32 R12, RZ, RZ, 0x3 ;  /* 0x00000003ff0c7424 */ /* 0x000fe400078e00ff */
[----:B------:R-:W-:-:S07]  /*2f5f0*/  IMAD.MOV.U32 R2, RZ, RZ, R14 ;  /* 0x000000ffff027224 */ /* 0x000fce00078e000e */
[----:B------:R-:W-:Y:S05]  /*2f600*/  WARPSYNC.COLLECTIVE R15, `(.L_x_3503) ;  /* 0x000000000f087348 */ /* 0x000fea0003c00000 */
[----:B------:R0:W1:Y:S02]  /*2f610*/  SHFL.IDX P6, R14, R13, R12, R11 ;  /* 0x0000000c0d0e7389 */ /* 0x00006400000c000b */
[----:B01----:R-:W-:Y:S01]  /*2f620*/  ENDCOLLECTIVE ;  /* 0x000000000000791b */ /* 0x003fe20003800000 */
.L_x_3503:
        /* <DEDUP_REMOVED lines=14> */
.L_x_3504:
[----:B------:R-:W-:Y:S02]  /*2f710*/  IMAD.MOV.U32 R13, RZ, RZ, R8 ;  /* 0x000000ffff0d7224 */ /* 0x000fe400078e0008 */
[----:B------:R-:W-:Y:S02]  /*2f720*/  IMAD.MOV.U32 R12, RZ, RZ, 0x4 ;  /* 0x00000004ff0c7424 */ /* 0x000fe400078e00ff */
[----:B------:R-:W-:-:S07]  /*2f730*/  IMAD.MOV.U32 R2, RZ, RZ, R14 ;  /* 0x000000ffff027224 */ /* 0x000fce00078e000e */
[----:B------:R-:W-:Y:S05]  /*2f740*/  WARPSYNC.COLLECTIVE R15, `(.L_x_3505) ;  /* 0x000000000f087348 */ /* 0x000fea0003c00000 */
[----:B------:R0:W1:Y:S02]  /*2f750*/  SHFL.IDX P6, R14, R13, R12, R11 ;  /* 0x0000000c0d0e7389 */ /* 0x00006400000c000b */
[----:B01----:R-:W-:Y:S01]  /*2f760*/  ENDCOLLECTIVE ;  /* 0x000000000000791b */ /* 0x003fe20003800000 */
.L_x_3505:
        /* <DEDUP_REMOVED lines=14> */
.L_x_3506:
[----:B------:R-:W-:Y:S02]  /*2f850*/  IMAD.MOV.U32 R13, RZ, RZ, R8 ;  /* 0x000000ffff0d7224 */ /* 0x000fe400078e0008 */
[----:B------:R-:W-:Y:S02]  /*2f860*/  IMAD.MOV.U32 R12, RZ, RZ, 0x5 ;  /* 0x00000005ff0c7424 */ /* 0x000fe400078e00ff */
[----:B------:R-:W-:-:S07]  /*2f870*/  IMAD.MOV.U32 R2, RZ, RZ, R14 ;  /* 0x000000ffff027224 */ /* 0x000fce00078e000e */
[----:B------:R-:W-:Y:S05]  /*2f880*/  WARPSYNC.COLLECTIVE R15, `(.L_x_3507) ;  /* 0x000000000f087348 */ /* 0x000fea0003c00000 */
[----:B------:R0:W1:Y:S02]  /*2f890*/  SHFL.IDX P6, R14, R13, R12, R11 ;  /* 0x0000000c0d0e7389 */ /* 0x00006400000c000b */
[----:B01----:R-:W-:Y:S01]  /*2f8a0*/  ENDCOLLECTIVE ;  /* 0x000000000000791b */ /* 0x003fe20003800000 */
.L_x_3507:
[----:B------:R-:W-:-:S04]  /*2f8b0*/  IADD3 R2, P2, R30, R2, RZ ;  /* 0x000000021e027210 */ /* 0x000fc80007f5e0ff */
[----:B------:R-:W-:Y:S02]  /*2f8c0*/  IADD3.X R3, RZ, R3, RZ, P2, !PT ;  /* 0x00000003ff037210 */ /* 0x000fe400017fe4ff */
[----:B------:R-:W-:Y:S01]  /*2f8d0*/  ISETP.LT.OR P2, PT, R27, 0x41, P1 ;  /* 0x000000411b00780c */ /* 0x000fe20000f41670 */
[----:B------:R-:W-:Y:S01]  /*2f8e0*/  IMAD.MOV.U32 R13, RZ, RZ, R7 ;  /* 0x000000ffff0d7224 */ /* 0x000fe200078e0007 */
[----:B------:R-:W-:-:S04]  /*2f8f0*/  LOP3.LUT R21, R21, 0xffffffef, RZ, 0xc0, !PT ;  /* 0xffffffef15157812 */ /* 0x000fc800078ec0ff */
[----:B------:R-:W-:Y:S02]  /*2f900*/  @P3 LOP3.LUT R21, R21, 0x10, RZ, 0xfc, !PT ;  /* 0x0000001015153812 */ /* 0x000fe400078efcff */
[----:B------:R-:W-:-:S05]  /*2f910*/  ISETP.GE.AND P3, PT, R27, 0x51, PT ;  /* 0x000000511b00780c */ /* 0x000fca0003f66270 */
[----:B------:R-:W-:Y:S01]  /*2f920*/  @!PT LDS RZ, [RZ] ;  /* 0x00000000fffff984 */ /* 0x000fe20000000800 */
[----:B------:R-:W-:Y:S01]  /*2f930*/  @!PT LDS RZ, [RZ] ;  /* 0x00000000fffff984 */ /* 0x000fe20000000800 */
[----:B------:R-:W-:Y:S01]  /*2f940*/  @!PT LDS RZ, [RZ] ;  /* 0x00000000fffff984 */ /* 0x000fe20000000800 */
[----:B------:R-:W-:Y:S01]  /*2f950*/  LDGSTS.E.BYPASS.LTC128B.128 [R5+0x12400], desc[UR36][R2.64], !P2 ;  /* 0x1240000002057fae */ /* 0x000fe2000d101d64 */
[----:B------:R-:W-:Y:S02]  /*2f960*/  ISETP.LT.OR P2, PT, R27, 0x41, P0 ;  /* 0x000000411b00780c */ /* 0x000fe40000741670 */
[----:B------:R-:W-:-:S11]  /*2f970*/  LOP3.LUT R21, R21, 0xfffffff7, RZ, 0xc0, !PT ;  /* 0xfffffff715157812 */ /* 0x000fd600078ec0ff */
[----:B------:R0:W-:Y:S02]  /*2f980*/  LDGSTS.E.BYPASS.LTC128B.128 [R5+0x16400], desc[UR36][R2.64+0x80], !P2 ;  /* 0x1640008002057fae */ /* 0x0001e4000d101d64 */
[----:B0-----:R-:W-:-:S07]  /*2f990*/  IMAD.MOV.U32 R3, RZ, RZ, R14 ;  /* 0x000000ffff037224 */ /* 0x001fce00078e000e */
[----:B------:R-:W-:Y:S05]  /*2f9a0*/  WARPSYNC.COLLECTIVE R15, `(.L_x_3508) ;  /* 0x000000000f087348 */ /* 0x000fea0003c00000 */
[----:B------:R0:W1:Y:S02]  /*2f9b0*/  SHFL.IDX P6, R14, R13, R12, R11 ;  /* 0x0000000c0d0e7389 */ /* 0x00006400000c000b */
[----:B01----:R-:W-:Y:S01]  /*2f9c0*/  ENDCOLLECTIVE ;  /* 0x000000000000791b */ /* 0x003fe20003800000 */
.L_x_3508:
[----:B------:R-:W-:Y:S02]  /*2f9d0*/  IMAD.MOV.U32 R13, RZ, RZ, R8 ;  /* 0x000000ffff0d7224 */ /* 0x000fe400078e0008 */
[----:B------:R-:W-:Y:S02]  /*2f9e0*/  IMAD.MOV.U32 R12, RZ, RZ, 0x6 ;  /* 0x00000006ff0c7424 */ /* 0x000fe400078e00ff */
[----:B------:R-:W-:-:S07]  /*2f9f0*/  IMAD.MOV.U32 R2, RZ, RZ, R14 ;  /* 0x000000ffff027224 */ /* 0x000fce00078e000e */
[----:B------:R-:W-:Y:S05]  /*2fa00*/  WARPSYNC.COLLECTIVE R15, `(.L_x_3509) ;  /* 0x000000000f087348 */ /* 0x000fea0003c00000 */
[----:B------:R0:W1:Y:S02]  /*2fa10*/  SHFL.IDX P6, R14, R13, R12, R11 ;  /* 0x0000000c0d0e7389 */ /* 0x00006400000c000b */
[----:B01----:R-:W-:Y:S01]  /*2fa20*/  ENDCOLLECTIVE ;  /* 0x000000000000791b */ /* 0x003fe20003800000 */
.L_x_3509:
        /* <DEDUP_REMOVED lines=14> */
.L_x_3510:
[----:B------:R-:W-:Y:S02]  /*2fb10*/  IMAD.MOV.U32 R13, RZ, RZ, R8 ;  /* 0x000000ffff0d7224 */ /* 0x000fe400078e0008 */
[----:B------:R-:W-:Y:S02]  /*2fb20*/  IMAD.MOV.U32 R12, RZ, RZ, 0x7 ;  /* 0x00000007ff0c7424 */ /* 0x000fe400078e00ff */
[----:B------:R-:W-:-:S07]  /*2fb30*/  IMAD.MOV.U32 R2, RZ, RZ, R14 ;  /* 0x000000ffff027224 */ /* 0x000fce00078e000e */
[----:B------:R-:W-:Y:S05]  /*2fb40*/  WARPSYNC.COLLECTIVE R15, `(.L_x_3511) ;  /* 0x000000000f087348 */ /* 0x000fea0003c00000 */
[----:B------:R0:W1:Y:S02]  /*2fb50*/  SHFL.IDX P6, R14, R13, R12, R11 ;  /* 0x0000000c0d0e7389 */ /* 0x00006400000c000b */
[----:B01----:R-:W-:Y:S01]  /*2fb60*/  ENDCOLLECTIVE ;  /* 0x000000000000791b */ /* 0x003fe20003800000 */
.L_x_3511:
[----:B------:R-:W-:-:S04]  /*2fb70*/  IADD3 R2, P2, R30, R2, RZ ;  /* 0x000000021e027210 */ /* 0x000fc80007f5e0ff */
[----:B------:R-:W-:Y:S02]  /*2fb80*/  IADD3.X R3, RZ, R3, RZ, P2, !PT ;  /* 0x00000003ff037210 */ /* 0x000fe400017fe4ff */
        /* <DEDUP_REMOVED lines=11> */
.L_x_3512:
        /* <DEDUP_REMOVED lines=10> */
[----:B------:R-:W-:-:S05]  /*2fce0*/  @P6 LOP3.LUT R21, R21, 0x40, RZ, 0xfc, !PT ;  /* 0x0000004015156812 */ /* 0x000fca00078efcff */
[----:B------:R3:W-:Y:S01]  /*2fcf0*/  STL [R1], R21 ;  /* 0x0000001501007387 */ /* 0x0007e20000100800 */
[----:B------:R-:W-:Y:S05]  /*2fd00*/  BRA `(.L_x_3513) ;  /* 0xffffff6000487947 */ /* 0x000fea000383ffff */
.L_x_3230:
[----:B----4-:R4:W0:Y:S02]  /*2fd10*/  SYNCS.PHASECHK.TRANS64.TRYWAIT P0, [R6+URZ+0x38840], R20 ;  /* 0x03884014060075a7 */ /* 0x010824000800017f */
[----:B0-----:R-:W-:Y:S05]  /*2fd20*/  @!P0 NANOSLEEP.SYNCS 0x989680 ;  /* 0x009896800000895d */ /* 0x001fea0003900000 */
[----:B------:R-:W0:Y:S02]  /*2fd30*/  @!P0 SYNCS.PHASECHK.TRANS64 P0, [R6+URZ+0x38840], R20 ;  /* 0x03884014060085a7 */ /* 0x000e24000800007f */
[----:B0-----:R-:W-:Y:S05]  /*2fd40*/  @!P0 BRA `(.L_x_3230) ;  /* 0xfffffffc00f08947 */ /* 0x001fea000383ffff */
[----:B------:R-:W-:Y:S05]  /*2fd50*/  BRA `(.L_x_3514) ;  /* 0xffffff6000a47947 */ /* 0x000fea000383ffff */
.L_x_3231:
[----:B------:R-:W-:Y:S01]  /*2fd60*/  BSSY B0, `(.L_x_3515) ;  /* 0x0000008000007945 */ /* 0x000fe20003800000 */
[----:B------:R-:W-:Y:S01]  /*2fd70*/  MOV R13, R0 ;  /* 0x00000000000d7202 */ /* 0x000fe20000000f00 */
[----:B------:R-:W-:Y:S02]  /*2fd80*/  IMAD.MOV.U32 R12, RZ, RZ, RZ ;  /* 0x000000ffff0c7224 */ /* 0x000fe400078e00ff */
[----:B------:R-:W-:Y:S02]  /*2fd90*/  IMAD.MOV.U32 R11, RZ, RZ, 0x181f ;  /* 0x0000181fff0b7424 */ /* 0x000fe400078e00ff */
[----:B------:R-:W-:-:S07]  /*2fda0*/  IMAD.MOV.U32 R15, RZ, RZ, -0x1 ;  /* 0xffffffffff0f7424 */ /* 0x000fce00078e00ff */
[----:B--2-45:R-:W-:Y:S05]  /*2fdb0*/  WARPSYNC.COLLECTIVE R15, `(.L_x_3516) ;  /* 0x000000000f087348 */ /* 0x034fea0003c00000 */
[----:B------:R0:W1:Y:S02]  /*2fdc0*/  SHFL.IDX P6, R14, R13, R12, R11 ;  /* 0x0000000c0d0e7389 */ /* 0x00006400000c000b */
[----:B012-45:R-:W-:Y:S01]  /*2fdd0*/  ENDCOLLECTIVE ;  /* 0x000000000000791b */ /* 0x037fe20003800000 */
.L_x_3516:
[----:B------:R-:W-:Y:S05]  /*2fde0*/  BSYNC B0 ;  /* 0x0000000000007941 */ /* 0x000fea0003800000 */
.L_x_3515:
        /* <DEDUP_REMOVED lines=8> */
.L_x_3517:
[----:B------:R-:W-:Y:S01]  /*2fe70*/  IMAD.MOV.U32 R13, RZ, RZ, R0 ;  /* 0x000000ffff0d7224 */ /* 0x000fe200078e0000 */
[----:B------:R-:W-:Y:S02]  /*2fe80*/  MOV R12, 0x1 ;  /* 0x00000001000c7802 */ /* 0x000fe40000000f00 */
        /* <DEDUP_REMOVED lines=16> */
.L_x_3518:
[----:B------:R-:W-:Y:S02]  /*2ff90*/  IMAD.MOV.U32 R13, RZ, RZ, R4 ;  /* 0x000000ffff0d7224 */ /* 0x000fe400078e0004 */
[----:B------:R-:W-:-:S07]  /*2ffa0*/  IMAD.MOV.U32 R2, RZ, RZ, R14 ;  /* 0x000000ffff027224 */ /* 0x000fce00078e000e */
[----:B------:R-:W-:Y:S05]  /*2ffb0*/  WARPSYNC.COLLECTIVE R15, `(.L_x_3519) ;  /* 0x000000000f087348 */ /* 0x000fea0003c00000 */
[----:B------:R0:W1:Y:S02]  /*2ffc0*/  SHFL.IDX P6, R14, R13, R12, R11 ;  /* 0x0000000c0d0e7389 */ /* 0x00006400000c000b */
[----:B01----:R-:W-:Y:S01]  /*2ffd0*/  ENDCOLLECTIVE ;  /* 0x000000000000791b */ /* 0x003fe20003800000 */
.L_x_3519:
        /* <DEDUP_REMOVED lines=18> */
.L_x_3520:
[----:B------:R-:W-:Y:S02]  /*30100*/  IMAD.MOV.U32 R13, RZ, RZ, R4 ;  /* 0x000000ffff0d7224 */ /* 0x000fe400078e0004 */
[----:B------:R-:W-:-:S07]  /*30110*/  IMAD.MOV.U32 R2, RZ, RZ, R14 ;  /* 0x000000ffff027224 */ /* 0x000fce00078e000e */
[----:B------:R-:W-:Y:S05]  /*30120*/  WARPSYNC.COLLECTIVE R15, `(.L_x_3521) ;  /* 0x000000000f087348 */ /* 0x000fea0003c00000 */
[----:B------:R0:W1:Y:S02]  /*30130*/  SHFL.IDX P6, R14, R13, R12, R11 ;  /* 0x0000000c0d0e7389 */ /* 0x00006400000c000b */
[----:B01----:R-:W-:Y:S01]  /*30140*/  ENDCOLLECTIVE ;  /* 0x000000000000791b */ /* 0x003fe20003800000 */
.L_x_3521:
        /* <DEDUP_REMOVED lines=18> */
.L_x_3522:
[----:B------:R-:W-:Y:S02]  /*30270*/  IMAD.MOV.U32 R13, RZ, RZ, R4 ;  /* 0x000000ffff0d7224 */ /* 0x000fe400078e0004 */
[----:B------:R-:W-:-:S07]  /*30280*/  IMAD.MOV.U32 R2, RZ, RZ, R14 ;  /* 0x000000ffff027224 */ /* 0x000fce00078e000e */
[----:B------:R-:W-:Y:S05]  /*30290*/  WARPSYNC.COLLECTIVE R15, `(.L_x_3523) ;  /* 0x000000000f087348 */ /* 0x000fea0003c00000 */
[----:B------:R0:W1:Y:S02]  /*302a0*/  SHFL.IDX P6, R14, R13, R12, R11 ;  /* 0x0000000c0d0e7389 */ /* 0x00006400000c000b */
[----:B01----:R-:W-:Y:S01]  /*302b0*/  ENDCOLLECTIVE ;  /* 0x000000000000791b */ /* 0x003fe20003800000 */
.L_x_3523:
[----:B------:R-:W-:Y:S01]  /*302c0*/  IMAD.MOV.U32 R13, RZ, RZ, R0 ;  /* 0x000000ffff0d7224 */ /* 0x000fe200078e0000 */
[----:B------:R-:W-:Y:S01]  /*302d0*/  MOV R12, 0x4 ;  /* 0x00000004000c7802 */ /* 0x000fe20000000f00 */
[----:B------:R-:W-:Y:S01]  /*302e0*/  IMAD.MOV.U32 R3, RZ, RZ, R14 ;  /* 0x000000ffff037224 */ /* 0x000fe200078e000e */
[----:B------:R-:W-:-:S04]  /*302f0*/  ISETP.GE.AND P6, PT, R30, R8, PT ;  /* 0x000000081e00720c */ /* 0x000fc80003fc6270 */
[----:B------:R-:W-:-:S05]  /*30300*/  @P5 IADD3 R3, P0, R30, R3, RZ ;  /* 0x000000031e035210 */ /* 0x000fca0007f1e0ff */
[----:B------:R-:W-:-:S05]  /*30310*/  @P5 IMAD.X R2, RZ, RZ, R2, P0 ;  /* 0x000000ffff025224 */ /* 0x000fca00000e0602 */
        /* <DEDUP_REMOVED lines=10> */
.L_x_3524:
        /* <DEDUP_REMOVED lines=10> */
.L_x_3525:
[----:B------:R-:W-:Y:S01]  /*30460*/  IMAD.MOV.U32 R13, RZ, RZ, R0 ;  /* 0x000000ffff0d7224 */ /* 0x000fe200078e0000 */
[----:B------:R-:W-:Y:S01]  /*30470*/  MOV R12, 0x5 ;  /* 0x00000005000c7802 */ /* 0x000fe20000000f00 */
[----:B------:R-:W-:-:S07]  /*30480*/  IMAD.MOV.U32 R3, RZ, RZ, R14 ;  /* 0x000000ffff037224 */ /* 0x000fce00078e000e */
[----:B------:R-:W-:Y:S05]  /*30490*/  WARPSYNC.COLLECTIVE R15, `(.L_x_3526) ;  /* 0x000000000f087348 */ /* 0x000fea0003c00000 */
[----:B------:R0:W1:Y:S02]  /*304a0*/  SHFL.IDX P6, R14, R13, R12, R11 ;  /* 0x0000000c0d0e7389 */ /* 0x00006400000c000b */
[----:B01----:R-:W-:Y:S01]  /*304b0*/  ENDCOLLECTIVE ;  /* 0x000000000000791b */ /* 0x003fe20003800000 */
.L_x_3526:
        /* <DEDUP_REMOVED lines=11> */
[----:B0-----:R-:W-:-:S07]  /*30570*/  IMAD.MOV.U32 R2, RZ, RZ, R14 ;  /* 0x000000ffff027224 */ /* 0x001fce00078e000e */
[----:B------:R-:W-:Y:S05]  /*30580*/  WARPSYNC.COLLECTIVE R15, `(.L_x_3527) ;  /* 0x000000000f087348 */ /* 0x000fea0003c00000 */
[----:B------:R0:W1:Y:S02]  /*30590*/  SHFL.IDX P6, R14, R13, R12, R11 ;  /* 0x0000000c0d0e7389 */ /* 0x00006400000c000b */
[----:B01----:R-:W-:Y:S01]  /*305a0*/  ENDCOLLECTIVE ;  /* 0x000000000000791b */ /* 0x003fe20003800000 */
.L_x_3527:
[----:B------:R-:W-:Y:S01]  /*305b0*/  IMAD.MOV.U32 R13, RZ, RZ, R0 ;  /* 0x000000ffff0d7224 */ /* 0x000fe200078e0000 */
[----:B------:R-:W-:Y:S01]  /*305c0*/  MOV R12, 0x6 ;  /* 0x00000006000c7802 */ /* 0x000fe20000000f00 */
[----:B------:R-:W-:-:S07]  /*305d0*/  IMAD.MOV.U32 R3, RZ, RZ, R14 ;  /* 0x000000ffff037224 */ /* 0x000fce00078e000e */
[----:B------:R-:W-:Y:S05]  /*305e0*/  WARPSYNC.COLLECTIVE R15, `(.L_x_3528) ;  /* 0x000000000f087348 */ /* 0x000fea0003c00000 */
[----:B------:R0:W1:Y:S02]  /*305f0*/  SHFL.IDX P6, R14, R13, R12, R11 ;  /* 0x0000000c0d0e7389 */ /* 0x00006400000c000b */
[----:B01----:R-:W-:Y:S01]  /*30600*/  ENDCOLLECTIVE ;  /* 0x000000000000791b */ /* 0x003fe20003800000 */
.L_x_3528:
        /* <DEDUP_REMOVED lines=15> */
.L_x_3529:
[----:B------:R-:W-:Y:S01]  /*30700*/  IMAD.MOV.U32 R13, RZ, RZ, R0 ;  /* 0x000000ffff0d7224 */ /* 0x000fe200078e0000 */
[----:B------:R-:W-:Y:S01]  /*30710*/  MOV R12, 0x7 ;  /* 0x00000007000c7802 */ /* 0x000fe20000000f00 */
[----:B------:R-:W-:-:S07]  /*30720*/  IMAD.MOV.U32 R3, RZ, RZ, R14 ;  /* 0x000000ffff037224 */ /* 0x000fce00078e000e */
[----:B------:R-:W-:Y:S05]  /*30730*/  WARPSYNC.COLLECTIVE R15, `(.L_x_3530) ;  /* 0x000000000f087348 */ /* 0x000fea0003c00000 */
[----:B------:R0:W1:Y:S02]  /*30740*/  SHFL.IDX P6, R14, R13, R12, R11 ;  /* 0x0000000c0d0e7389 */ /* 0x00006400000c000b */
[----:B01----:R-:W-:Y:S01]  /*30750*/  ENDCOLLECTIVE ;  /* 0x000000000000791b */ /* 0x003fe20003800000 */
.L_x_3530:
        /* <DEDUP_REMOVED lines=10> */
.L_x_3531:
[----:B------:R-:W-:Y:S01]  /*30800*/  @!PT LDS RZ, [RZ] ;  /* 0x00000000fffff984 */ /* 0x000fe20000000800 */
[----:B------:R-:W-:Y:S01]  /*30810*/  @!PT LDS RZ, [RZ] ;  /* 0x00000000fffff984 */ /* 0x000fe20000000800 */
[----:B------:R-:W-:Y:S01]  /*30820*/  @!PT LDS RZ, [RZ] ;  /* 0x00000000fffff984 */ /* 0x000fe20000000800 */
[----:B------:R0:W-:Y:S04]  /*30830*/  @P2 LDGSTS.E.BYPASS.LTC128B.128 [R5+0x2b400], desc[UR36][R2.64], !P5 ;  /* 0x2b40000002052fae */ /* 0x0001e8000e901d64 */
[----:B------:R0:W-:Y:S01]  /*30840*/  @P2 LDGSTS.E.BYPASS.LTC128B.128 [R5+0x2f400], desc[UR36][R2.64+0x80], !P1 ;  /* 0x2f40008002052fae */ /* 0x0001e2000c901d64 */
[----:B------:R-:W-:Y:S01]  /*30850*/  IMAD.MOV.U32 R4, RZ, RZ, R14 ;  /* 0x000000ffff047224 */ /* 0x000fe200078e000e */
[----:B------:R-:W-:Y:S06]  /*30860*/  BRA `(.L_x_3532) ;  /* 0xffffff5c00807947 */ /* 0x000fec000383ffff */
.L_x_3236:
[----:B------:R-:W-:Y:S01]  /*30870*/  IMAD.MOV.U32 R13, RZ, RZ, R4 ;  /* 0x000000ffff0d7224 */ /* 0x000fe200078e0004 */
[----:B------:R-:W-:Y:S01]  /*30880*/  MOV R11, 0x181f ;  /* 0x0000181f000b7802 */ /* 0x000fe20000000f00 */
[----:B------:R-:W-:Y:S02]  /*30890*/  IMAD.MOV.U32 R12, RZ, RZ, RZ ;  /* 0x000000ffff0c7224 */ /* 0x000fe400078e00ff */
[----:B------:R-:W-:Y:S02]  /*308a0*/  IMAD.MOV.U32 R15, RZ, RZ, -0x1 ;  /* 0xffffffffff0f7424 */ /* 0x000fe400078e00ff */
[----:B-----5:R-:W-:Y:S02]  /*308b0*/  IMAD R5, R20, R6, RZ ;  /* 0x0000000614057224 */ /* 0x020fe400078e02ff */
[----:B------:R-:W-:-:S07]  /*308c0*/  IMAD R17, R17, 0x80, R9 ;  /* 0x0000008011117824 */ /* 0x000fce00078e0209 */
[----:B------:R-:W-:Y:S05]  /*308d0*/  WARPSYNC.COLLECTIVE R15, `(.L_x_3533) ;  /* 0x000000000f087348 */ /* 0x000fea0003c00000 */
[----:B------:R0:W1:Y:S02]  /*308e0*/  SHFL.IDX P6, R14, R13, R12, R11 ;  /* 0x0000000c0d0e7389 */ /* 0x00006400000c000b */
[----:B01----:R-:W-:Y:S01]  /*308f0*/  ENDCOLLECTIVE ;  /* 0x000000000000791b */ /* 0x003fe20003800000 */
.L_x_3533:
[----:B------:R-:W-:Y:S01]  /*30900*/  ISETP.GE.AND P3, PT, R17, R5, PT ;  /* 0x000000051100720c */ /* 0x000fe20003f66270 */
[----:B------:R-:W-:Y:S02]  /*30910*/  IMAD.MOV.U32 R13, RZ, RZ, R0 ;  /* 0x000000ffff0d7224 */ /* 0x000fe400078e0000 */
[----:B------:R-:W-:-:S10]  /*30920*/  IMAD.MOV.U32 R2, RZ, RZ, R14 ;  /* 0x000000ffff027224 */ /* 0x000fd400078e000e */
[----:B------:R-:W-:Y:S05]  /*30930*/  WARPSYNC.COLLECTIVE R15, `(.L_x_3534) ;  /* 0x000000000f087348 */ /* 0x000fea0003c00000 */
[----:B------:R0:W1:Y:S02]  /*30940*/  SHFL.IDX P6, R14, R13, R12, R11 ;  /* 0x0000000c0d0e7389 */ /* 0x00006400000c000b */
[----:B01----:R-:W-:Y:S01]  /*30950*/  ENDCOLLECTIVE ;  /* 0x000000000000791b */ /* 0x003fe20003800000 */
.L_x_3534:
[----:B------:R-:W-:Y:S02]  /*30960*/  IMAD.MOV.U32 R13, RZ, RZ, R4 ;  /* 0x000000ffff0d7224 */ /* 0x000fe400078e0004 */
[----:B------:R-:W-:Y:S02]  /*30970*/  IMAD.MOV.U32 R12, RZ, RZ, 0x1 ;  /* 0x00000001ff0c7424 */ /* 0x000fe400078e00ff */
[----:B------:R-:W-:-:S07]  /*30980*/  IMAD.MOV.U32 R3, RZ, RZ, R14 ;  /* 0x000000ffff037224 */ /* 0x000fce00078e000e */
[----:B------:R-:W-:Y:S05]  /*30990*/  WARPSYNC.COLLECTIVE R15, `(.L_x_3535) ;  /* 0x000000000f087348 */ /* 0x000fea0003c00000 */
[----:B------:R0:W1:Y:S02]  /*309a0*/  SHFL.IDX P6, R14, R13, R12, R11 ;  /* 0x0000000c0d0e7389 */ /* 0x00006400000c000b */
[----:B01----:R-:W-:Y:S01]  /*309b0*/  ENDCOLLECTIVE ;  /* 0x000000000000791b */ /* 0x003fe20003800000 */
.L_x_3535:
[----:B------:R-:W-:-:S04]  /*309c0*/  @!P3 IADD3 R6, P2, R30, R3, RZ ;  /* 0x000000031e06b210 */ /* 0x000fc80007f5e0ff */
[----:B------:R-:W-:Y:S01]  /*309d0*/  @!P3 IADD3.X R3, RZ, R2, RZ, P2, !PT ;  /* 0x00000002ff03b210 */ /* 0x000fe200017fe4ff */
[----:B------:R-:W-:Y:S02]  /*309e0*/  @!P3 IMAD.MOV.U32 R2, RZ, RZ, R6 ;  /* 0x000000ffff02b224 */ /* 0x000fe400078e0006 */
[----:B------:R-:W-:-:S03]  /*309f0*/  VIADD R6, R17, 0x10 ;  /* 0x0000001011067836 */ /* 0x000fc60000000000 */
[----:B------:R-:W-:Y:S01]  /*30a00*/  @!PT LDS RZ, [RZ] ;  /* 0x00000000fffff984 */ /* 0x000fe20000000800 */
[----:B------:R-:W-:Y:S01]  /*30a10*/  @!PT LDS RZ, [RZ] ;  /* 0x00000000fffff984 */ /* 0x000fe20000000800 */
[----:B------:R-:W-:Y:S01]  /*30a20*/  @!PT LDS RZ, [RZ] ;  /* 0x00000000fffff984 */ /* 0x000fe20000000800 */
[----:B------:R-:W-:Y:S01]  /*30a30*/  @!P3 LDGSTS.E.BYPASS.LTC128B.128 [R8+0x20400], desc[UR36][R2.64], !P0 ;  /* 0x204000000208bfae */ /* 0x000fe2000c101d64 */
[----:B------:R-:W-:-:S03]  /*30a40*/  MOV R13, R0 ;  /* 0x00000000000d7202 */ /* 0x000fc60000000f00 */
[----:B------:R0:W-:Y:S01]  /*30a50*/  @!P3 LDGSTS.E.BYPASS.LTC128B.128 [R8+0x24400], desc[UR36][R2.64+0x80], !P1 ;  /* 0x244000800208bfae */ /* 0x0001e2000c901d64 */
[----:B------:R-:W-:Y:S01]  /*30a60*/  ISETP.GE.AND P3, PT, R6, R5, PT ;  /* 0x000000050600720c */ /* 0x000fe20003f66270 */
[----:B0-----:R-:W-:-:S12]  /*30a70*/  IMAD.MOV.U32 R2, RZ, RZ, R14 ;  /* 0x000000ffff027224 */ /* 0x001fd800078e000e */
[----:B------:R-:W-:Y:S05]  /*30a80*/  WARPSYNC.COLLECTIVE R15, `(.L_x_3536) ;  /* 0x000000000f087348 */ /* 0x000fea0003c00000 */
[----:B------:R0:W1:Y:S02]  /*30a90*/  SHFL.IDX P6, R14, R13, R12, R11 ;  /* 0x0000000c0d0e7389 */ /* 0x00006400000c000b */
[----:B01----:R-:W-:Y:S01]  /*30aa0*/  ENDCOLLECTIVE ;  /* 0x000000000000791b */ /* 0x003fe20003800000 */
.L_x_3536:
[----:B------:R-:W-:Y:S01]  /*30ab0*/  IMAD.MOV.U32 R13, RZ, RZ, R4 ;  /* 0x000000ffff0d7224 */ /* 0x000fe200078e0004 */
[----:B------:R-:W-:Y:S02]  /*30ac0*/  MOV R12, 0x2 ;  /* 0x00000002000c7802 */ /* 0x000fe40000000f00 */
[----:B------:R-:W-:-:S13]  /*30ad0*/  @!P3 IADD3 R6, P2, R30, R14, RZ ;  /* 0x0000000e1e06b210 */ /* 0x000fda0007f5e0ff */
[----:B------:R-:W-:Y:S05]  /*30ae0*/  WARPSYNC.COLLECTIVE R15, `(.L_x_3537) ;  /* 0x000000000f087348 */ /* 0x000fea0003c00000 */
[----:B------:R0:W1:Y:S02]  /*30af0*/  SHFL.IDX P6, R14, R13, R12, R11 ;  /* 0x0000000c0d0e7389 */ /* 0x00006400000c000b */
[----:B01----:R-:W-:Y:S01]  /*30b00*/  ENDCOLLECTIVE ;  /* 0x000000000000791b */ /* 0x003fe20003800000 */
.L_x_3537:
[----:B------:R-:W-:Y:S02]  /*30b10*/  @!P3 IMAD.X R7, RZ, RZ, R2, P2 ;  /* 0x000000ffff07b224 */ /* 0x000fe400010e0602 */
[----:B------:R-:W-:Y:S02]  /*30b20*/  @!P3 IMAD.MOV.U32 R2, RZ, RZ, R6 ;  /* 0x000000ffff02b224 */ /* 0x000fe400078e0006 */
[----:B------:R-:W-:Y:S02]  /*30b30*/  @!P3 IMAD.MOV.U32 R3, RZ, RZ, R7 ;  /* 0x000000ffff03b224 */ /* 0x000fe400078e0007 */
[----:B------:R-:W-:-:S03]  /*30b40*/  VIADD R6, R17, 0x20 ;  /* 0x0000002011067836 */ /* 0x000fc60000000000 */
[----:B------:R-:W-:Y:S01]  /*30b50*/  @!PT LDS RZ, [RZ] ;  /* 0x00000000fffff984 */ /* 0x000fe20000000800 */
[----:B------:R-:W-:Y:S01]  /*30b60*/  @!PT LDS RZ, [RZ] ;  /* 0x00000000fffff984 */ /* 0x000fe20000000800 */
[----:B------:R-:W-:Y:S01]  /*30b70*/  @!PT LDS RZ, [RZ] ;  /* 0x00000000fffff984 */ /* 0x000fe20000000800 */
[----:B------:R-:W-:Y:S01]  /*30b80*/  @!P3 LDGSTS.E.BYPASS.LTC128B.128 [R8+0x20c00], desc[UR36][R2.64], !P0 ;  /* 0x20c000000208bfae */ /* 0x000fe2000c101d64 */
[----:B------:R-:W-:-:S03]  /*30b90*/  IMAD.MOV.U32 R13, RZ, RZ, R0 ;  /* 0x000000ffff0d7224 */ /* 0x000fc600078e0000 */
[----:B------:R0:W-:Y:S01]  /*30ba0*/  @!P3 LDGSTS.E.BYPASS.LTC128B.128 [R8+0x24c00], desc[UR36][R2.64+0x80], !P1 ;  /* 0x24c000800208bfae */ /* 0x0001e2000c901d64 */
[----:B------:R-:W-:Y:S01]  /*30bb0*/  ISETP.GE.AND P3, PT, R6, R5, PT ;  /* 0x000000050600720c */ /* 0x000fe20003f66270 */
[----:B0-----:R-:W-:-:S12]  /*30bc0*/  IMAD.MOV.U32 R2, RZ, RZ, R14 ;  /* 0x000000ffff027224 */ /* 0x001fd800078e000e */
[----:B------:R-:W-:Y:S05]  /*30bd0*/  WARPSYNC.COLLECTIVE R15, `(.L_x_3538) ;  /* 0x000000000f087348 */ /* 0x000fea0003c00000 */
[----:B------:R0:W1:Y:S02]  /*30be0*/  SHFL.IDX P6, R14, R13, R12, R11 ;  /* 0x0000000c0d0e7389 */ /* 0x00006400000c000b */
[----:B01----:R-:W-:Y:S01]  /*30bf0*/  ENDCOLLECTIVE ;  /* 0x000000000000791b */ /* 0x003fe20003800000 */
.L_x_3538:
[----:B------:R-:W-:Y:S02]  /*30c00*/  IMAD.MOV.U32 R13, RZ, RZ, R4 ;  /* 0x000000ffff0d7224 */ /* 0x000fe400078e0004 */
[----:B------:R-:W-:Y:S01]  /*30c10*/  IMAD.MOV.U32 R12, RZ, RZ, 0x3 ;  /* 0x00000003ff0c7424 */ /* 0x000fe200078e00ff */
[----:B------:R-:W-:-:S13]  /*30c20*/  @!P3 IADD3 R6, P2, R30, R14, RZ ;  /* 0x0000000e1e06b210 */ /* 0x000fda0007f5e0ff */
[----:B------:R-:W-:Y:S05]  /*30c30*/  WARPSYNC.COLLECTIVE R15, `(.L_x_3539) ;  /* 0x000000000f087348 */ /* 0x000fea0003c00000 */
[----:B------:R0:W1:Y:S02]  /*30c40*/  SHFL.IDX P6, R14, R13, R12, R11 ;  /* 0x0000000c0d0e7389 */ /* 0x00006400000c000b */
[----:B01----:R-:W-:Y:S01]  /*30c50*/  ENDCOLLECTIVE ;  /* 0x000000000000791b */ /* 0x003fe20003800000 */
.L_x_3539:
[----:B------:R-:W-:Y:S02]  /*30c60*/  @!P3 IMAD.X R7, RZ, RZ, R2, P2 ;  /* 0x000000ffff07b224 */ /* 0x000fe400010e0602 */
[----:B------:R-:W-:Y:S01]  /*30c70*/  @!P3 IMAD.MOV.U32 R2, RZ, RZ, R6 ;  /* 0x000000ffff02b224 */ /* 0x000fe200078e0006 */
[----:B------:R-:W-:Y:S01]  /*30c80*/  IADD3 R6, R17, 0x30, RZ ;  /* 0x0000003011067810 */ /* 0x000fe20007ffe0ff */
[----:B------:R-:W-:-:S05]  /*30c90*/  @!P3 IMAD.MOV.U32 R3, RZ, RZ, R7 ;  /* 0x000000ffff03b224 */ /* 0x000fca00078e0007 */
        /* <DEDUP_REMOVED lines=11> */
.L_x_3540:
[----:B------:R-:W-:Y:S02]  /*30d50*/  IMAD.MOV.U32 R13, RZ, RZ, R4 ;  /* 0x000000ffff0d7224 */ /* 0x000fe400078e0004 */
[----:B------:R-:W-:Y:S01]  /*30d60*/  IMAD.MOV.U32 R12, RZ, RZ, 0x4 ;  /* 0x00000004ff0c7424 */ /* 0x000fe200078e00ff */
[----:B------:R-:W-:-:S13]  /*30d70*/  @!P3 IADD3 R6, P2, R30, R14, RZ ;  /* 0x0000000e1e06b210 */ /* 0x000fda0007f5e0ff */
[----:B------:R-:W-:Y:S05]  /*30d80*/  WARPSYNC.COLLECTIVE R15, `(.L_x_3541) ;  /* 0x000000000f087348 */ /* 0x000fea0003c00000 */
[----:B------:R0:W1:Y:S02]  /*30d90*/  SHFL.IDX P6, R14, R13, R12, R11 ;  /* 0x0000000c0d0e7389 */ /* 0x00006400000c000b */
[----:B01----:R-:W-:Y:S01]  /*30da0*/  ENDCOLLECTIVE ;  /* 0x000000000000791b */ /* 0x003fe20003800000 */
.L_x_3541:
[----:B------:R-:W-:Y:S01]  /*30db0*/  @!P3 IMAD.X R7, RZ, RZ, R2, P2 ;  /* 0x000000ffff07b224 */ /* 0x000fe200010e0602 */
[----:B------:R-:W-:Y:S01]  /*30dc0*/  @!P3 MOV R2, R6 ;  /* 0x000000060002b202 */ /* 0x000fe20000000f00 */
[----:B------:R-:W-:Y:S02]  /*30dd0*/  VIADD R6, R17, 0x40 ;  /* 0x0000004011067836 */ /* 0x000fe40000000000 */
[----:B------:R-:W-:-:S05]  /*30de0*/  @!P3 IMAD.MOV.U32 R3, RZ, RZ, R7 ;  /* 0x000000ffff03b224 */ /* 0x000fca00078e0007 */
        /* <DEDUP_REMOVED lines=11> */
.L_x_3542:
[----:B------:R-:W-:Y:S01]  /*30ea0*/  IMAD.MOV.U32 R13, RZ, RZ, R4 ;  /* 0x000000ffff0d7224 */ /* 0x000fe200078e0004 */
[----:B------:R-:W-:Y:S02]  /*30eb0*/  MOV R12, 0x5 ;  /* 0x00000005000c7802 */ /* 0x000fe40000000f00 */
[----:B------:R-:W-:-:S13]  /*30ec0*/  @!P3 IADD3 R6, P2, R30, R14, RZ ;  /* 0x0000000e1e06b210 */ /* 0x000fda0007f5e0ff */
[----:B------:R-:W-:Y:S05]  /*30ed0*/  WARPSYNC.COLLECTIVE R15, `(.L_x_3543) ;  /* 0x000000000f087348 */ /* 0x000fea0003c00000 */
[----:B------:R0:W1:Y:S02]  /*30ee0*/  SHFL.IDX P6, R14, R13, R12, R11 ;  /* 0x0000000c0d0e7389 */ /* 0x00006400000c000b */
[----:B01----:R-:W-:Y:S01]  /*30ef0*/  ENDCOLLECTIVE ;  /* 0x000000000000791b */ /* 0x003fe20003800000 */
.L_x_3543:
        /* <DEDUP_REMOVED lines=15> */
.L_x_3544:
[----:B------:R-:W-:Y:S01]  /*30ff0*/  MOV R13, R4 ;  /* 0x00000004000d7202 */ /* 0x000fe20000000f00 */
[----:B------:R-:W-:Y:S01]  /*31000*/  IMAD.MOV.U32 R12, RZ, RZ, 0x6 ;  /* 0x00000006ff0c7424 */ /* 0x000fe200078e00ff */
[----:B------:R-:W-:-:S13]  /*31010*/  @!P3 IADD3 R6, P2, R30, R14, RZ ;  /* 0x0000000e1e06b210 */ /* 0x000fda0007f5e0ff */
[----:B------:R-:W-:Y:S05]  /*31020*/  WARPSYNC.COLLECTIVE R15, `(.L_x_3545) ;  /* 0x000000000f087348 */ /* 0x000fea0003c00000 */
[----:B------:R0:W1:Y:S02]  /*31030*/  SHFL.IDX P6, R14, R13, R12, R11 ;  /* 0x0000000c0d0e7389 */ /* 0x00006400000c000b */
[----:B01----:R-:W-:Y:S01]  /*31040*/  ENDCOLLECTIVE ;  /* 0x000000000000791b */ /* 0x003fe20003800000 */
.L_x_3545:
        /* <DEDUP_REMOVED lines=15> */
.L_x_3546:
[----:B------:R-:W-:Y:S02]  /*31140*/  IMAD.MOV.U32 R13, RZ, RZ, R4 ;  /* 0x000000ffff0d7224 */ /* 0x000fe400078e0004 */
[----:B------:R-:W-:Y:S02]  /*31150*/  IMAD.MOV.U32 R12, RZ, RZ, 0x7 ;  /* 0x00000007ff0c7424 */ /* 0x000fe400078e00ff */
[----:B------:R-:W-:-:S07]  /*31160*/  IMAD.MOV.U32 R3, RZ, RZ, R14 ;  /* 0x000000ffff037224 */ /* 0x000fce00078e000e */
[----:B------:R-:W-:Y:S05]  /*31170*/  WARPSYNC.COLLECTIVE R15, `(.L_x_3547) ;  /* 0x000000000f087348 */ /* 0x000fea0003c00000 */
[----:B------:R0:W1:Y:S02]  /*31180*/  SHFL.IDX P6, R14, R13, R12, R11 ;  /* 0x0000000c0d0e7389 */ /* 0x00006400000c000b */
[----:B01----:R-:W-:Y:S01]  /*31190*/  ENDCOLLECTIVE ;  /* 0x000000000000791b */ /* 0x003fe20003800000 */
.L_x_3547:
[----:B------:R-:W-:-:S04]  /*311a0*/  @!P3 IADD3 R6, P2, R30, R3, RZ ;  /* 0x000000031e06b210 */ /* 0x000fc80007f5e0ff */
[----:B------:R-:W-:Y:S01]  /*311b0*/  @!P3 IADD3.X R7, RZ, R2, RZ, P2, !PT ;  /* 0x00000002ff07b210 */ /* 0x000fe200017fe4ff */
[----:B------:R-:W-:-:S04]  /*311c0*/  @!P3 IMAD.MOV.U32 R2, RZ, RZ, R6 ;  /* 0x000000ffff02b224 */ /* 0x000fc800078e0006 */
[----:B------:R-:W-:Y:S01]  /*311d0*/  @!P3 IMAD.MOV.U32 R3, RZ, RZ, R7 ;  /* 0x000000ffff03b224 */ /* 0x000fe200078e0007 */
[----:B------:R-:W-:-:S04]  /*311e0*/  MOV R13, R0 ;  /* 0x00000000000d7202 */ /* 0x000fc80000000f00 */
[----:B------:R-:W-:Y:S01]  /*311f0*/  @!PT LDS RZ, [RZ] ;  /* 0x00000000fffff984 */ /* 0x000fe20000000800 */
[----:B------:R-:W-:Y:S01]  /*31200*/  @!PT LDS RZ, [RZ] ;  /* 0x00000000fffff984 */ /* 0x000fe20000000800 */
[----:B------:R-:W-:Y:S01]  /*31210*/  @!PT LDS RZ, [RZ] ;  /* 0x00000000fffff984 */ /* 0x000fe20000000800 */
[----:B------:R0:W-:Y:S04]  /*31220*/  @!P3 LDGSTS.E.BYPASS.LTC128B.128 [R8+0x23400], desc[UR36][R2.64], !P0 ;  /* 0x234000000208bfae */ /* 0x0001e8000c101d64 */
[----:B------:R0:W-:Y:S01]  /*31230*/  @!P3 LDGSTS.E.BYPASS.LTC128B.128 [R8+0x27400], desc[UR36][R2.64+0x80], !P1 ;  /* 0x274000800208bfae */ /* 0x0001e2000c901d64 */
[----:B------:R-:W-:-:S07]  /*31240*/  IMAD.MOV.U32 R4, RZ, RZ, R14 ;  /* 0x000000ffff047224 */ /* 0x000fce00078e000e */
[----:B0-----:R-:W-:Y:S05]  /*31250*/  WARPSYNC.COLLECTIVE R15, `(.L_x_3548) ;  /* 0x000000000f087348 */ /* 0x001fea0003c00000 */
[----:B------:R1:W2:Y:S02]  /*31260*/  SHFL.IDX P6, R14, R13, R12, R11 ;  /* 0x0000000c0d0e7389 */ /* 0x0002a400000c000b */
[----:B012---:R-:W-:Y:S01]  /*31270*/  ENDCOLLECTIVE ;  /* 0x000000000000791b */ /* 0x007fe20003800000 */
.L_x_3548:
[----:B------:R-:W-:Y:S05]  /*31280*/  BRA `(.L_x_3549) ;  /* 0xffffff5c00d47947 */ /* 0x000fea000383ffff */
.L_x_3241:
[----:B0-----:R0:W1:Y:S02]  /*31290*/  SYNCS.PHASECHK.TRANS64.TRYWAIT P0, [R22+URZ+0x38820], R3 ;  /* 0x03882003160075a7 */ /* 0x001064000800017f */
[----:B-1----:R-:W-:Y:S05]  /*312a0*/  @!P0 NANOSLEEP.SYNCS 0x989680 ;  /* 0x009896800000895d */ /* 0x002fea0003900000 */
[----:B------:R-:W1:Y:S02]  /*312b0*/  @!P0 SYNCS.PHASECHK.TRANS64 P0, [R22+URZ+0x38820], R3 ;  /* 0x03882003160085a7 */ /* 0x000e64000800007f */
[----:B-1----:R-:W-:Y:S05]  /*312c0*/  @!P0 BRA `(.L_x_3241) ;  /* 0xfffffffc00f08947 */ /* 0x002fea000383ffff */
[----:B------:R-:W-:Y:S05]  /*312d0*/  BRA `(.L_x_3550) ;  /* 0xffffff6000487947 */ /* 0x000fea000383ffff */
.L_x_3245:
[----:B0-----:R0:W1:Y:S02]  /*312e0*/  SYNCS.PHASECHK.TRANS64.TRYWAIT P0, [R0+URZ+0x38880], R21 ;  /* 0x03888015000075a7 */ /* 0x001064000800017f */
[----:B-1----:R-:W-:Y:S05]  /*312f0*/  @!P0 NANOSLEEP.SYNCS 0x989680 ;  /* 0x009896800000895d */ /* 0x002fea0003900000 */
[----:B------:R-:W1:Y:S02]  /*31300*/  @!P0 SYNCS.PHASECHK.TRANS64 P0, [R0+URZ+0x38880], R21 ;  /* 0x03888015000085a7 */ /* 0x000e64000800007f */
[----:B-1----:R-:W-:Y:S05]  /*31310*/  @!P0 BRA `(.L_x_3245) ;  /* 0xfffffffc00f08947 */ /* 0x002fea000383ffff */
[----:B------:R-:W-:Y:S05]  /*31320*/  BRA `(.L_x_3551) ;  /* 0xffffff6000fc7947 */ /* 0x000fea000383ffff */
.L_x_3246:
        /* <DEDUP_REMOVED lines=8> */
.L_x_3553:
[----:B------:R-:W-:Y:S05]  /*313b0*/  BSYNC B0 ;  /* 0x0000000000007941 */ /* 0x000fea0003800000 */
.L_x_3552:
[----:B------:R-:W-:Y:S01]  /*313c0*/  MOV R13, R8 ;  /* 0x00000008000d7202 */ /* 0x000fe20000000f00 */
[----:B------:R-:W-:Y:S01]  /*313d0*/  IMAD.MOV.U32 R12, RZ, RZ, RZ ;  /* 0x000000ffff0c7224 */ /* 0x000fe200078e00ff */
[----:B------:R-:W-:Y:S01]  /*313e0*/  IADD3 R4, R22, R4, RZ ;  /* 0x0000000416047210 */ /* 0x000fe20007ffe0ff */
[----:B------:R-:W-:Y:S02]  /*313f0*/  IMAD.MOV.U32 R11, RZ, RZ, 0x181f ;  /* 0x0000181fff0b7424 */ /* 0x000fe400078e00ff */
[----:B------:R-:W-:Y:S02]  /*31400*/  IMAD.MOV.U32 R15, RZ, RZ, -0x1 ;  /* 0xffffffffff0f7424 */ /* 0x000fe400078e00ff */
[----:B------:R-:W-:-:S07]  /*31410*/  IMAD.MOV.U32 R3, RZ, RZ, R14 ;  /* 0x000000ffff037224 */ /* 0x000fce00078e000e */
[----:B------:R-:W-:Y:S05]  /*31420*/  WARPSYNC.COLLECTIVE R15, `(.L_x_3554) ;  /* 0x000000000f087348 */ /* 0x000fea0003c00000 */
[----:B------:R0:W1:Y:S02]  /*31430*/  SHFL.IDX P6, R14, R13, R12, R11 ;  /* 0x0000000c0d0e7389 */ /* 0x00006400000c000b */
[----:B01----:R-:W-:Y:S01]  /*31440*/  ENDCOLLECTIVE ;  /* 0x000000000000791b */ /* 0x003fe20003800000 */
.L_x_3554:
[----:B------:R-:W-:Y:S02]  /*31450*/  IMAD.MOV.U32 R13, RZ, RZ, R7 ;  /* 0x000000ffff0d7224 */ /* 0x000fe400078e0007 */
[----:B------:R-:W-:Y:S02]  /*31460*/  IMAD.MOV.U32 R12, RZ, RZ, 0x1 ;  /* 0x00000001ff0c7424 */ /* 0x000fe400078e00ff */
[----:B------:R-:W-:-:S07]  /*31470*/  IMAD.MOV.U32 R2, RZ, RZ, R14 ;  /* 0x000000ffff027224 */ /* 0x000fce00078e000e */
[----:B------:R-:W-:Y:S05]  /*31480*/  WARPSYNC.COLLECTIVE R15, `(.L_x_3555) ;  /* 0x000000000f087348 */ /* 0x000fea0003c00000 */
[----:B------:R0:W1:Y:S02]  /*31490*/  SHFL.IDX P6, R14, R13, R12, R11 ;  /* 0x0000000c0d0e7389 */ /* 0x00006400000c000b */
[----:B01----:R-:W-:Y:S01]  /*314a0*/  ENDCOLLECTIVE ;  /* 0x000000000000791b */ /* 0x003fe20003800000 */
.L_x_3555:
        /* <DEDUP_REMOVED lines=12> */
.L_x_3556:
[----:B------:R-:W-:Y:S02]  /*31570*/  IMAD.MOV.U32 R13, RZ, RZ, R7 ;  /* 0x000000ffff0d7224 */ /* 0x000fe400078e0007 */
[----:B------:R-:W-:Y:S02]  /*31580*/  IMAD.MOV.U32 R12, RZ, RZ, 0x2 ;  /* 0x00000002ff0c7424 */ /* 0x000fe400078e00ff */
[----:B------:R-:W-:-:S07]  /*31590*/  IMAD.MOV.U32 R2, RZ, RZ, R14 ;  /* 0x000000ffff027224 */ /* 0x000fce00078e000e */
[----:B------:R-:W-:Y:S05]  /*315a0*/  WARPSYNC.COLLECTIVE R15, `(.L_x_3557) ;  /* 0x000000000f087348 */ /* 0x000fea0003c00000 */
[----:B------:R0:W1:Y:S02]  /*315b0*/  SHFL.IDX P6, R14, R13, R12, R11 ;  /* 0x0000000c0d0e7389 */ /* 0x00006400000c000b */
[----:B01----:R-:W-:Y:S01]  /*315c0*/  ENDCOLLECTIVE ;  /* 0x000000000000791b */ /* 0x003fe20003800000 */
.L_x_3557:
        /* <DEDUP_REMOVED lines=12> */
.L_x_3558:
[----:B------:R-:W-:Y:S02]  /*31690*/  IMAD.MOV.U32 R13, RZ, RZ, R7 ;  /* 0x000000ffff0d7224 */ /* 0x000fe400078e0007 */
[----:B------:R-:W-:Y:S02]  /*316a0*/  IMAD.MOV.U32 R12, RZ, RZ, 0x3 ;  /* 0x00000003ff0c7424 */ /* 0x000fe400078e00ff */
[----:B------:R-:W-:-:S07]  /*316b0*/  IMAD.MOV.U32 R2, RZ, RZ, R14 ;  /* 0x000000ffff027224 */ /* 0x000fce00078e000e */
[----:B------:R-:W-:Y:S05]  /*316c0*/  WARPSYNC.COLLECTIVE R15, `(.L_x_3559) ;  /* 0x000000000f087348 */ /* 0x000fea0003c00000 */
[----:B------:R0:W1:Y:S02]  /*316d0*/  SHFL.IDX P6, R14, R13, R12, R11 ;  /* 0x0000000c0d0e7389 */ /* 0x00006400000c000b */
[----:B01----:R-:W-:Y:S01]  /*316e0*/  ENDCOLLECTIVE ;  /* 0x000000000000791b */ /* 0x003fe20003800000 */
.L_x_3559:
        /* <DEDUP_REMOVED lines=12> */
.L_x_3560:
[----:B------:R-:W-:Y:S02]  /*317b0*/  IMAD.MOV.U32 R13, RZ, RZ, R7 ;  /* 0x000000ffff0d7224 */ /* 0x000fe400078e0007 */
[----:B------:R-:W-:Y:S02]  /*317c0*/  IMAD.MOV.U32 R12, RZ, RZ, 0x4 ;  /* 0x00000004ff0c7424 */ /* 0x000fe400078e00ff */
[----:B------:R-:W-:-:S07]  /*317d0*/  IMAD.MOV.U32 R2, RZ, RZ, R14 ;  /* 0x000000ffff027224 */ /* 0x000fce00078e000e */
[----:B------:R-:W-:Y:S05]  /*317e0*/  WARPSYNC.COLLECTIVE R15, `(.L_x_3561) ;  /* 0x000000000f087348 */ /* 0x000fea0003c00000 */
[----:B------:R0:W1:Y:S02]  /*317f0*/  SHFL.IDX P6, R14, R13, R12, R11 ;  /* 0x0000000c0d0e7389 */ /* 0x00006400000c000b */
[----:B01----:R-:W-:Y:S01]  /*31800*/  ENDCOLLECTIVE ;  /* 0x000000000000791b */ /* 0x003fe20003800000 */
.L_x_3561:
        /* <DEDUP_REMOVED lines=12> */
.L_x_3562:
[----:B------:R-:W-:Y:S02]  /*318d0*/  IMAD.MOV.U32 R13, RZ, RZ, R7 ;  /* 0x000000ffff0d7224 */ /* 0x000fe400078e0007 */
[----:B------:R-:W-:Y:S02]  /*318e0*/  IMAD.MOV.U32 R12, RZ, RZ, 0x5 ;  /* 0x00000005ff0c7424 */ /* 0x000fe400078e00ff */
[----:B------:R-:W-:-:S07]  /*318f0*/  IMAD.MOV.U32 R2, RZ, RZ, R14 ;  /* 0x000000ffff027224 */ /* 0x000fce00078e000e */
[----:B------:R-:W-:Y:S05]  /*31900*/  WARPSYNC.COLLECTIVE R15, `(.L_x_3563) ;  /* 0x000000000f087348 */ /* 0x000fea0003c00000 */
[----:B------:R0:W1:Y:S02]  /*31910*/  SHFL.IDX P6, R14, R13, R12, R11 ;  /* 0x0000000c0d0e7389 */ /* 0x00006400000c000b */
[----:B01----:R-:W-:Y:S01]  /*31920*/  ENDCOLLECTIVE ;  /* 0x000000000000791b */ /* 0x003fe20003800000 */
.L_x_3563:
        /* <DEDUP_REMOVED lines=12> */
.L_x_3564:
[----:B------:R-:W-:Y:S02]  /*319f0*/  IMAD.MOV.U32 R13, RZ, RZ, R7 ;  /* 0x000000ffff0d7224 */ /* 0x000fe400078e0007 */
[----:B------:R-:W-:Y:S02]  /*31a00*/  IMAD.MOV.U32 R12, RZ, RZ, 0x6 ;  /* 0x00000006ff0c7424 */ /* 0x000fe400078e00ff */
[----:B------:R-:W-:-:S07]  /*31a10*/  IMAD.MOV.U32 R2, RZ, RZ, R14 ;  /* 0x000000ffff027224 */ /* 0x000fce00078e000e */
[----:B------:R-:W-:Y:S05]  /*31a20*/  WARPSYNC.COLLECTIVE R15, `(.L_x_3565) ;  /* 0x000000000f087348 */ /* 0x000fea0003c00000 */
[----:B------:R0:W1:Y:S02]  /*31a30*/  SHFL.IDX P6, R14, R13, R12, R11 ;  /* 0x0000000c0d0e7389 */ /* 0x00006400000c000b */
[----:B01----:R-:W-:Y:S01]  /*31a40*/  ENDCOLLECTIVE ;  /* 0x000000000000791b */ /* 0x003fe20003800000 */
.L_x_3565:
        /* <DEDUP_REMOVED lines=12> */
.L_x_3566:
[----:B------:R-:W-:Y:S02]  /*31b10*/  IMAD.MOV.U32 R13, RZ, RZ, R7 ;  /* 0x000000ffff0d7224 */ /* 0x000fe400078e0007 */
[----:B------:R-:W-:Y:S02]  /*31b20*/  IMAD.MOV.U32 R12, RZ, RZ, 0x7 ;  /* 0x00000007ff0c7424 */ /* 0x000fe400078e00ff */
[----:B------:R-:W-:-:S07]  /*31b30*/  IMAD.MOV.U32 R2, RZ, RZ, R14 ;  /* 0x000000ffff027224 */ /* 0x000fce00078e000e */
[----:B------:R-:W-:Y:S05]  /*31b40*/  WARPSYNC.COLLECTIVE R15, `(.L_x_3567) ;  /* 0x000000000f087348 */ /* 0x000fea0003c00000 */
[----:B------:R0:W1:Y:S02]  /*31b50*/  SHFL.IDX P6, R14, R13, R12, R11 ;  /* 0x0000000c0d0e7389 */ /* 0x00006400000c000b */
[----:B01----:R-:W-:Y:S01]  /*31b60*/  ENDCOLLECTIVE ;  /* 0x000000000000791b */ /* 0x003fe20003800000 */
.L_x_3567:
        /* <DEDUP_REMOVED lines=12> */
.L_x_3568:
[----:B------:R-:W-:Y:S01]  /*31c30*/  IMAD.MOV.U32 R2, RZ, RZ, R14 ;  /* 0x000000ffff027224 */ /* 0x000fe200078e000e */
[----:B------:R-:W-:Y:S06]  /*31c40*/  BRA `(.L_x_3569) ;  /* 0xffffff5c00d47947 */ /* 0x000fec000383ffff */
.L_x_3251:
[----:B---3--:R3:W4:Y:S02]  /*31c50*/  SYNCS.PHASECHK.TRANS64.TRYWAIT P0, [R0+URZ+0x38840], R21 ;  /* 0x03884015000075a7 */ /* 0x008724000800017f */
[----:B----4-:R-:W-:Y:S05]  /*31c60*/  @!P0 NANOSLEEP.SYNCS 0x989680 ;  /* 0x009896800000895d */ /* 0x010fea0003900000 */
[----:B------:R-:W4:Y:S02]  /*31c70*/  @!P0 SYNCS.PHASECHK.TRANS64 P0, [R0+URZ+0x38840], R21 ;  /* 0x03884015000085a7 */ /* 0x000f24000800007f */
[----:B----4-:R-:W-:Y:S05]  /*31c80*/  @!P0 BRA `(.L_x_3251) ;  /* 0xfffffffc00f08947 */ /* 0x010fea000383ffff */
[----:B------:R-:W-:Y:S05]  /*31c90*/  BRA `(.L_x_3570) ;  /* 0xffffff6000287947 */ /* 0x000fea000383ffff */
.L_x_3252:
[----:B------:R-:W-:Y:S01]  /*31ca0*/  BSSY B0, `(.L_x_3571) ;  /* 0x0000008000007945 */ /* 0x000fe20003800000 */
[----:B------:R-:W-:Y:S01]  /*31cb0*/  MOV R13, R5 ;  /* 0x00000005000d7202 */ /* 0x000fe20000000f00 */
[----:B------:R-:W-:Y:S02]  /*31cc0*/  IMAD.MOV.U32 R12, RZ, RZ, RZ ;  /* 0x000000ffff0c7224 */ /* 0x000fe400078e00ff */
[----:B------:R-:W-:Y:S02]  /*31cd0*/  IMAD.MOV.U32 R11, RZ, RZ, 0x181f ;  /* 0x0000181fff0b7424 */ /* 0x000fe400078e00ff */
[----:B------:R-:W-:-:S07]  /*31ce0*/  IMAD.MOV.U32 R15, RZ, RZ, -0x1 ;  /* 0xffffffffff0f7424 */ /* 0x000fce00078e00ff */
[----:B0-23--:R-:W-:Y:S05]  /*31cf0*/  WARPSYNC.COLLECTIVE R15, `(.L_x_3572) ;  /* 0x000000000f087348 */ /* 0x00dfea0003c00000 */
[----:B------:R1:W4:Y:S02]  /*31d00*/  SHFL.IDX P6, R14, R13, R12, R11 ;  /* 0x0000000c0d0e7389 */ /* 0x00032400000c000b */
[----:B01234-:R-:W-:Y:S01]  /*31d10*/  ENDCOLLECTIVE ;  /* 0x000000000000791b */ /* 0x01ffe20003800000 */
.L_x_3572:
[----:B------:R-:W-:Y:S05]  /*31d20*/  BSYNC B0 ;  /* 0x0000000000007941 */ /* 0x000fea0003800000 */
.L_x_3571:
        /* <DEDUP_REMOVED lines=8> */
.L_x_3573:
[----:B------:R-:W-:Y:S01]  /*31db0*/  IMAD.MOV.U32 R13, RZ, RZ, R5 ;  /* 0x000000ffff0d7224 */ /* 0x000fe200078e0005 */
[----:B------:R-:W-:Y:S01]  /*31dc0*/  MOV R12, 0x1 ;  /* 0x00000001000c7802 */ /* 0x000fe20000000f00 */
[----:B------:R-:W-:-:S07]  /*31dd0*/  IMAD.MOV.U32 R2, RZ, RZ, R14 ;  /* 0x000000ffff027224 */ /* 0x000fce00078e000e */
[----:B------:R-:W-:Y:S05]  /*31de0*/  WARPSYNC.COLLECTIVE R15, `(.L_x_3574) ;  /* 0x000000000f087348 */ /* 0x000fea0003c00000 */
[----:B------:R0:W1:Y:S02]  /*31df0*/  SHFL.IDX P6, R14, R13, R12, R11 ;  /* 0x0000000c0d0e7389 */ /* 0x00006400000c000b */
[----:B01----:R-:W-:Y:S01]  /*31e00*/  ENDCOLLECTIVE ;  /* 0x000000000000791b */ /* 0x003fe20003800000 */
.L_x_3574:
        /* <DEDUP_REMOVED lines=12> */
.L_x_3575:
[----:B------:R-:W-:Y:S01]  /*31ed0*/  IMAD.MOV.U32 R13, RZ, RZ, R5 ;  /* 0x000000ffff0d7224 */ /* 0x000fe200078e0005 */
[----:B------:R-:W-:Y:S01]  /*31ee0*/  MOV R12, 0x2 ;  /* 0x00000002000c7802 */ /* 0x000fe20000000f00 */
[----:B------:R-:W-:-:S07]  /*31ef0*/  IMAD.MOV.U32 R2, RZ, RZ, R14 ;  /* 0x000000ffff027224 */ /* 0x000fce00078e000e */
[----:B------:R-:W-:Y:S05]  /*31f00*/  WARPSYNC.COLLECTIVE R15, `(.L_x_3576) ;  /* 0x000000000f087348 */ /* 0x000fea0003c00000 */
[----:B------:R0:W1:Y:S02]  /*31f10*/  SHFL.IDX P6, R14, R13, R12, R11 ;  /* 0x0000000c0d0e7389 */ /* 0x00006400000c000b */
[----:B01----:R-:W-:Y:S01]  /*31f20*/  ENDCOLLECTIVE ;  /* 0x000000000000791b */ /* 0x003fe20003800000 */
.L_x_3576:
        /* <DEDUP_REMOVED lines=12> */
.L_x_3577:
[----:B------:R-:W-:Y:S01]  /*31ff0*/  IMAD.MOV.U32 R13, RZ, RZ, R5 ;  /* 0x000000ffff0d7224 */ /* 0x000fe200078e0005 */
[----:B------:R-:W-:Y:S01]  /*32000*/  MOV R12, 0x3 ;  /* 0x00000003000c7802 */ /* 0x000fe20000000f00 */
[----:B------:R-:W-:-:S07]  /*32010*/  IMAD.MOV.U32 R2, RZ, RZ, R14 ;  /* 0x000000ffff027224 */ /* 0x000fce00078e000e */
[----:B------:R-:W-:Y:S05]  /*32020*/  WARPSYNC.COLLECTIVE R15, `(.L_x_3578) ;  /* 0x000000000f087348 */ /* 0x000fea0003c00000 */
[----:B------:R0:W1:Y:S02]  /*32030*/  SHFL.IDX P6, R14, R13, R12, R11 ;  /* 0x0000000c0d0e7389 */ /* 0x00006400000c000b */
[----:B01----:R-:W-:Y:S01]  /*32040*/  ENDCOLLECTIVE ;  /* 0x000000000000791b */ /* 0x003fe20003800000 */
.L_x_3578:
        /* <DEDUP_REMOVED lines=12> */
.L_x_3579:
[----:B------:R-:W-:Y:S01]  /*32110*/  IMAD.MOV.U32 R13, RZ, RZ, R5 ;  /* 0x000000ffff0d7224 */ /* 0x000fe200078e0005 */
[----:B------:R-:W-:Y:S01]  /*32120*/  MOV R12, 0x4 ;  /* 0x00000004000c7802 */ /* 0x000fe20000000f00 */
[----:B------:R-:W-:-:S07]  /*32130*/  IMAD.MOV.U32 R2, RZ, RZ, R14 ;  /* 0x000000ffff027224 */ /* 0x000fce00078e000e */
[----:B------:R-:W-:Y:S05]  /*32140*/  WARPSYNC.COLLECTIVE R15, `(.L_x_3580) ;  /* 0x000000000f087348 */ /* 0x000fea0003c00000 */
[----:B------:R0:W1:Y:S02]  /*32150*/  SHFL.IDX P6, R14, R13, R12, R11 ;  /* 0x0000000c0d0e7389 */ /* 0x00006400000c000b */
[----:B01----:R-:W-:Y:S01]  /*32160*/  ENDCOLLECTIVE ;  /* 0x000000000000791b */ /* 0x003fe20003800000 */
.L_x_3580:
        /* <DEDUP_REMOVED lines=12> */
.L_x_3581:
[----:B------:R-:W-:Y:S01]  /*32230*/  IMAD.MOV.U32 R13, RZ, RZ, R5 ;  /* 0x000000ffff0d7224 */ /* 0x000fe200078e0005 */
[----:B------:R-:W-:Y:S01]  /*32240*/  MOV R12, 0x5 ;  /* 0x00000005000c7802 */ /* 0x000fe20000000f00 */
[----:B------:R-:W-:-:S07]  /*32250*/  IMAD.MOV.U32 R2, RZ, RZ, R14 ;  /* 0x000000ffff027224 */ /* 0x000fce00078e000e */
[----:B------:R-:W-:Y:S05]  /*32260*/  WARPSYNC.COLLECTIVE R15, `(.L_x_3582) ;  /* 0x000000000f087348 */ /* 0x000fea0003c00000 */
[----:B------:R0:W1:Y:S02]  /*32270*/  SHFL.IDX P6, R14, R13, R12, R11 ;  /* 0x0000000c0d0e7389 */ /* 0x00006400000c000b */
[----:B01----:R-:W-:Y:S01]  /*32280*/  ENDCOLLECTIVE ;  /* 0x000000000000791b */ /* 0x003fe20003800000 */
.L_x_3582:
        /* <DEDUP_REMOVED lines=12> */
.L_x_3583:
[----:B------:R-:W-:Y:S01]  /*32350*/  IMAD.MOV.U32 R13, RZ, RZ, R5 ;  /* 0x000000ffff0d7224 */ /* 0x000fe200078e0005 */
[----:B------:R-:W-:Y:S01]  /*32360*/  MOV R12, 0x6 ;  /* 0x00000006000c7802 */ /* 0x000fe20000000f00 */
[----:B------:R-:W-:-:S07]  /*32370*/  IMAD.MOV.U32 R2, RZ, RZ, R14 ;  /* 0x000000ffff027224 */ /* 0x000fce00078e000e */
[----:B------:R-:W-:Y:S05]  /*32380*/  WARPSYNC.COLLECTIVE R15, `(.L_x_3584) ;  /* 0x000000000f087348 */ /* 0x000fea0003c00000 */
[----:B------:R0:W1:Y:S02]  /*32390*/  SHFL.IDX P6, R14, R13, R12, R11 ;  /* 0x0000000c0d0e7389 */ /* 0x00006400000c000b */
[----:B01----:R-:W-:Y:S01]  /*323a0*/  ENDCOLLECTIVE ;  /* 0x000000000000791b */ /* 0x003fe20003800000 */
.L_x_3584:
        /* <DEDUP_REMOVED lines=12> */
.L_x_3585:
[----:B------:R-:W-:Y:S01]  /*32470*/  IMAD.MOV.U32 R13, RZ, RZ, R5 ;  /* 0x000000ffff0d7224 */ /* 0x000fe200078e0005 */
[----:B------:R-:W-:Y:S01]  /*32480*/  MOV R12, 0x7 ;  /* 0x00000007000c7802 */ /* 0x000fe20000000f00 */
[----:B------:R-:W-:-:S07]  /*32490*/  IMAD.MOV.U32 R2, RZ, RZ, R14 ;  /* 0x000000ffff027224 */ /* 0x000fce00078e000e */
[----:B------:R-:W-:Y:S05]  /*324a0*/  WARPSYNC.COLLECTIVE R15, `(.L_x_3586) ;  /* 0x000000000f087348 */ /* 0x000fea0003c00000 */
[----:B------:R0:W1:Y:S02]  /*324b0*/  SHFL.IDX P6, R14, R13, R12, R11 ;  /* 0x0000000c0d0e7389 */ /* 0x00006400000c000b */
[----:B01----:R-:W-:Y:S01]  /*324c0*/  ENDCOLLECTIVE ;  /* 0x000000000000791b */ /* 0x003fe20003800000 */
.L_x_3586:
        /* <DEDUP_REMOVED lines=12> */
.L_x_3587:
[----:B------:R-:W-:Y:S01]  /*32590*/  IMAD.MOV.U32 R2, RZ, RZ, R14 ;  /* 0x000000ffff027224 */ /* 0x000fe200078e000e */
[----:B------:R-:W-:Y:S06]  /*325a0*/  BRA `(.L_x_3588) ;  /* 0xffffff5800f87947 */ /* 0x000fec000383ffff */
.L_x_3257:
[----:B0-----:R0:W2:Y:S02]  /*325b0*/  SYNCS.PHASECHK.TRANS64.TRYWAIT P2, [R17+URZ+0x38870], R0 ;  /* 0x03887000110075a7 */ /* 0x0010a4000804017f */
[----:B--2---:R-:W-:Y:S05]  /*325c0*/  @!P2 NANOSLEEP.SYNCS 0x989680 ;  /* 0x009896800000a95d */ /* 0x004fea0003900000 */
[----:B------:R-:W2:Y:S02]  /*325d0*/  @!P2 SYNCS.PHASECHK.TRANS64 P2, [R17+URZ+0x38870], R0 ;  /* 0x038870001100a5a7 */ /* 0x000ea4000804007f */
[----:B--2---:R-:W-:Y:S05]  /*325e0*/  @!P2 BRA `(.L_x_3257) ;  /* 0xfffffffc00f0a947 */ /* 0x004fea000383ffff */
[----:B------:R-:W-:Y:S05]  /*325f0*/  BRA `(.L_x_3589) ;  /* 0xffffff5c00607947 */ /* 0x000fea000383ffff */
.L_x_3259:
[----:B0-----:R0:W2:Y:S02]  /*32600*/  SYNCS.PHASECHK.TRANS64.TRYWAIT P2, [R17+URZ+0x38860], R0 ;  /* 0x03886000110075a7 */ /* 0x0010a4000804017f */
[----:B--2---:R-:W-:Y:S05]  /*32610*/  @!P2 NANOSLEEP.SYNCS 0x989680 ;  /* 0x009896800000a95d */ /* 0x004fea0003900000 */
[----:B------:R-:W2:Y:S02]  /*32620*/  @!P2 SYNCS.PHASECHK.TRANS64 P2, [R17+URZ+0x38860], R0 ;  /* 0x038860001100a5a7 */ /* 0x000ea4000804007f */
[----:B--2---:R-:W-:Y:S05]  /*32630*/  @!P2 BRA `(.L_x_3259) ;  /* 0xfffffffc00f0a947 */ /* 0x004fea000383ffff */
[----:B------:R-:W-:Y:S05]  /*32640*/  BRA `(.L_x_3590) ;  /* 0xffffff5c00707947 */ /* 0x000fea000383ffff */
.L_x_3267:
[----:B0-----:R0:W2:Y:S02]  /*32650*/  SYNCS.PHASECHK.TRANS64.TRYWAIT P1, [R18+URZ+0x38870], R3 ;  /* 0x03887003120075a7 */ /* 0x0010a4000802017f */
[----:B--2---:R-:W-:Y:S05]  /*32660*/  @!P1 NANOSLEEP.SYNCS 0x989680 ;  /* 0x009896800000995d */ /* 0x004fea0003900000 */
[----:B------:R-:W2:Y:S02]  /*32670*/  @!P1 SYNCS.PHASECHK.TRANS64 P1, [R18+URZ+0x38870], R3 ;  /* 0x03887003120095a7 */ /* 0x000ea4000802007f */
[----:B--2---:R-:W-:Y:S05]  /*32680*/  @!P1 BRA `(.L_x_3267) ;  /* 0xfffffffc00f09947 */ /* 0x004fea000383ffff */
[----:B------:R-:W-:Y:S05]  /*32690*/  BRA `(.L_x_3591) ;  /* 0xffffff6400cc7947 */ /* 0x000fea000383ffff */
.L_x_3269:
[----:B0-----:R0:W2:Y:S02]  /*326a0*/  SYNCS.PHASECHK.TRANS64.TRYWAIT P1, [R18+URZ+0x38860], R3 ;  /* 0x03886003120075a7 */ /* 0x0010a4000802017f */
[----:B--2---:R-:W-:Y:S05]  /*326b0*/  @!P1 NANOSLEEP.SYNCS 0x989680 ;  /* 0x009896800000995d */ /* 0x004fea0003900000 */
[----:B------:R-:W2:Y:S02]  /*326c0*/  @!P1 SYNCS.PHASECHK.TRANS64 P1, [R18+URZ+0x38860], R3 ;  /* 0x03886003120095a7 */ /* 0x000ea4000802007f */
[----:B--2---:R-:W-:Y:S05]  /*326d0*/  @!P1 BRA `(.L_x_3269) ;  /* 0xfffffffc00f09947 */ /* 0x004fea000383ffff */
[----:B------:R-:W-:Y:S05]  /*326e0*/  BRA `(.L_x_3592) ;  /* 0xffffff6400d87947 */ /* 0x000fea000383ffff */
.L_x_3274:
        /* <DEDUP_REMOVED lines=8> */
.L_x_3594:
[----:B------:R-:W-:Y:S05]  /*32770*/  BSYNC B0 ;  /* 0x0000000000007941 */ /* 0x000fea0003800000 */
.L_x_3593:
[----:B------:R-:W-:Y:S01]  /*32780*/  IMAD.MOV.U32 R13, RZ, RZ, R16 ;  /* 0x000000ffff0d7224 */ /* 0x000fe200078e0010 */
[----:B------:R-:W-:Y:S01]  /*32790*/  MOV R15, 0xffffffff ;  /* 0xffffffff000f7802 */ /* 0x000fe20000000f00 */
[----:B------:R-:W-:Y:S02]  /*327a0*/  IMAD.MOV.U32 R12, RZ, RZ, 0x1 ;  /* 0x00000001ff0c7424 */ /* 0x000fe400078e00ff */
[----:B------:R-:W-:Y:S02]  /*327b0*/  IMAD.MOV.U32 R11, RZ, RZ, 0x1f ;  /* 0x0000001fff0b7424 */ /* 0x000fe400078e00ff */
[----:B------:R-:W-:Y:S02]  /*327c0*/  IMAD.IADD R7, R19, 0x1, R8 ;  /* 0x0000000113077824 */ /* 0x000fe400078e0208 */
[----:B------:R-:W-:-:S07]  /*327d0*/  IMAD.MOV.U32 R0, RZ, RZ, R14 ;  /* 0x000000ffff007224 */ /* 0x000fce00078e000e */
[----:B------:R-:W-:Y:S05]  /*327e0*/  WARPSYNC.COLLECTIVE R15, `(.L_x_3595) ;  /* 0x000000000f087348 */ /* 0x000fea0003c00000 */
[----:B------:R0:W1:Y:S02]  /*327f0*/  SHFL.IDX P6, R14, R13, R12, R11 ;  /* 0x0000000c0d0e7389 */ /* 0x00006400000c000b */
[----:B01----:R-:W-:Y:S01]  /*32800*/  ENDCOLLECTIVE ;  /* 0x000000000000791b */ /* 0x003fe20003800000 */
.L_x_3595:
        /* <DEDUP_REMOVED lines=18> */
.L_x_3596:
[----:B------:R-:W-:Y:S01]  /*32930*/  IMAD.MOV.U32 R12, RZ, RZ, 0x2 ;  /* 0x00000002ff0c7424 */ /* 0x000fe200078e00ff */
[----:B------:R-:W-:-:S05]  /*32940*/  SEL R4, R14, RZ, P1 ;  /* 0x000000ff0e047207 */ /* 0x000fca0000800000 */
[----:B------:R-:W-:-:S04]  /*32950*/  IMAD.IADD R4, R17, 0x1, R4 ;  /* 0x0000000111047824 */ /* 0x000fc800078e0204 */
[----:B------:R-:W-:-:S07]  /*32960*/  IMAD.MOV.U32 R13, RZ, RZ, R4 ;  /* 0x000000ffff0d7224 */ /* 0x000fce00078e0004 */
[----:B------:R-:W-:Y:S05]  /*32970*/  WARPSYNC.COLLECTIVE R15, `(.L_x_3597) ;  /* 0x000000000f087348 */ /* 0x000fea0003c00000 */
[----:B------:R0:W1:Y:S02]  /*32980*/  SHFL.UP P6, R14, R13, R12, R11 ;  /* 0x0400000c0d0e7389 */ /* 0x00006400000c000b */
[----:B01----:R-:W-:Y:S01]  /*32990*/  ENDCOLLECTIVE ;  /* 0x000000000000791b */ /* 0x003fe20003800000 */
.L_x_3597:
[----:B------:R-:W-:Y:S02]  /*329a0*/  MOV R12, 0x4 ;  /* 0x00000004000c7802 */ /* 0x000fe40000000f00 */
[----:B------:R-:W-:-:S05]  /*329b0*/  SEL R3, R14, RZ, P2 ;  /* 0x000000ff0e037207 */ /* 0x000fca0001000000 */
[----:B------:R-:W-:-:S04]  /*329c0*/  IMAD.IADD R6, R4, 0x1, R3 ;  /* 0x0000000104067824 */ /* 0x000fc800078e0203 */
[----:B------:R-:W-:-:S07]  /*329d0*/  IMAD.MOV.U32 R13, RZ, RZ, R6 ;  /* 0x000000ffff0d7224 */ /* 0x000fce00078e0006 */
[----:B------:R-:W-:Y:S05]  /*329e0*/  WARPSYNC.COLLECTIVE R15, `(.L_x_3598) ;  /* 0x000000000f087348 */ /* 0x000fea0003c00000 */
[----:B------:R0:W1:Y:S02]  /*329f0*/  SHFL.UP P6, R14, R13, R12, R11 ;  /* 0x0400000c0d0e7389 */ /* 0x00006400000c000b */
[----:B01----:R-:W-:Y:S01]  /*32a00*/  ENDCOLLECTIVE ;  /* 0x000000000000791b */ /* 0x003fe20003800000 */
.L_x_3598:
[----:B------:R-:W-:Y:S01]  /*32a10*/  IMAD.MOV.U32 R12, RZ, RZ, 0x8 ;  /* 0x00000008ff0c7424 */ /* 0x000fe200078e00ff */
[----:B------:R-:W-:-:S05]  /*32a20*/  SEL R3, R14, RZ, P3 ;  /* 0x000000ff0e037207 */ /* 0x000fca0001800000 */
[----:B------:R-:W-:-:S04]  /*32a30*/  IMAD.IADD R2, R6, 0x1, R3 ;  /* 0x0000000106027824 */ /* 0x000fc800078e0203 */
[----:B------:R-:W-:-:S07]  /*32a40*/  IMAD.MOV.U32 R13, RZ, RZ, R2 ;  /* 0x000000ffff0d7224 */ /* 0x000fce00078e0002 */
[----:B------:R-:W-:Y:S05]  /*32a50*/  WARPSYNC.COLLECTIVE R15, `(.L_x_3599) ;  /* 0x000000000f087348 */ /* 0x000fea0003c00000 */
[----:B------:R0:W1:Y:S02]  /*32a60*/  SHFL.UP P6, R14, R13, R12, R11 ;  /* 0x0400000c0d0e7389 */ /* 0x00006400000c000b */
[----:B01----:R-:W-:Y:S01]  /*32a70*/  ENDCOLLECTIVE ;  /* 0x000000000000791b */ /* 0x003fe20003800000 */
.L_x_3599:
[----:B------:R-:W-:Y:S02]  /*32a80*/  MOV R12, 0x10 ;  /* 0x00000010000c7802 */ /* 0x000fe40000000f00 */
[----:B------:R-:W-:-:S05]  /*32a90*/  SEL R3, R14, RZ, P4 ;  /* 0x000000ff0e037207 */ /* 0x000fca0002000000 */
[----:B------:R-:W-:-:S04]  /*32aa0*/  IMAD.IADD R3, R2, 0x1, R3 ;  /* 0x0000000102037824 */ /* 0x000fc800078e0203 */
[----:B------:R-:W-:-:S07]  /*32ab0*/  IMAD.MOV.U32 R13, RZ, RZ, R3 ;  /* 0x000000ffff0d7224 */ /* 0x000fce00078e0003 */
[----:B------:R-:W-:Y:S05]  /*32ac0*/  WARPSYNC.COLLECTIVE R15, `(.L_x_3600) ;  /* 0x000000000f087348 */ /* 0x000fea0003c00000 */
[----:B------:R0:W1:Y:S02]  /*32ad0*/  SHFL.UP P6, R14, R13, R12, R11 ;  /* 0x0400000c0d0e7389 */ /* 0x00006400000c000b */
[----:B01----:R-:W-:Y:S01]  /*32ae0*/  ENDCOLLECTIVE ;  /* 0x000000000000791b */ /* 0x003fe20003800000 */
.L_x_3600:
        /* <DEDUP_REMOVED lines=8> */
.L_x_3601:
[----:B------:R-:W-:Y:S05]  /*32b70*/  BRA `(.L_x_3602) ;  /* 0xffffff6c00847947 */ /* 0x000fea000383ffff */
.L_x_3279:
[----:B------:R-:W-:Y:S01]  /*32b80*/  BSSY B0, `(.L_x_3603) ;  /* 0x0000008000007945 */ /* 0x000fe20003800000 */
[----:B-----5:R-:W-:Y:S01]  /*32b90*/  IMAD.MOV.U32 R13, RZ, RZ, R17 ;  /* 0x000000ffff0d7224 */ /* 0x020fe200078e0011 */
[----:B------:R-:W-:Y:S01]  /*32ba0*/  MOV R12, 0x1 ;  /* 0x00000001000c7802 */ /* 0x000fe20000000f00 */
[----:B------:R-:W-:Y:S02]  /*32bb0*/  IMAD.MOV.U32 R11, RZ, RZ, RZ ;  /* 0x000000ffff0b7224 */ /* 0x000fe400078e00ff */
[----:B------:R-:W-:-:S07]  /*32bc0*/  IMAD.MOV.U32 R15, RZ, RZ, -0x1 ;  /* 0xffffffffff0f7424 */ /* 0x000fce00078e00ff */
[----:B01----:R-:W-:Y:S05]  /*32bd0*/  WARPSYNC.COLLECTIVE R15, `(.L_x_3604) ;  /* 0x000000000f087348 */ /* 0x003fea0003c00000 */
[----:B------:R2:W3:Y:S02]  /*32be0*/  SHFL.UP P6, R14, R13, R12, R11 ;  /* 0x0400000c0d0e7389 */ /* 0x0004e400000c000b */
[----:B0123--:R-:W-:Y:S01]  /*32bf0*/  ENDCOLLECTIVE ;  /* 0x000000000000791b */ /* 0x00ffe20003800000 */
.L_x_3604:
[----:B------:R-:W-:Y:S05]  /*32c00*/  BSYNC B0 ;  /* 0x0000000000007941 */ /* 0x000fea0003800000 */
.L_x_3603:
[----:B------:R-:W-:Y:S01]  /*32c10*/  SEL R14, R14, RZ, P1 ;  /* 0x000000ff0e0e7207 */ /* 0x000fe20000800000 */
[----:B------:R-:W-:Y:S01]  /*32c20*/  IMAD.MOV.U32 R12, RZ, RZ, 0x2 ;  /* 0x00000002ff0c7424 */ /* 0x000fe200078e00ff */
[----:B------:R-:W-:Y:S01]  /*32c30*/  MOV R15, 0xffffffff ;  /* 0xffffffff000f7802 */ /* 0x000fe20000000f00 */
[----:B------:R-:W-:Y:S02]  /*32c40*/  IMAD.MOV.U32 R11, RZ, RZ, RZ ;  /* 0x000000ffff0b7224 */ /* 0x000fe400078e00ff */
[----:B------:R-:W-:-:S07]  /*32c50*/  IMAD.IADD R13, R17, 0x1, R14 ;  /* 0x00000001110d7824 */ /* 0x000fce00078e020e */
[----:B------:R-:W-:Y:S05]  /*32c60*/  WARPSYNC.COLLECTIVE R15, `(.L_x_3605) ;  /* 0x000000000f087348 */ /* 0x000fea0003c00000 */
[----:B------:R0:W1:Y:S02]  /*32c70*/  SHFL.UP P6, R14, R13, R12, R11 ;  /* 0x0400000c0d0e7389 */ /* 0x00006400000c000b */
[----:B01----:R-:W-:Y:S01]  /*32c80*/  ENDCOLLECTIVE ;  /* 0x000000000000791b */ /* 0x003fe20003800000 */
.L_x_3605:
[----:B------:R-:W-:Y:S01]  /*32c90*/  IMAD.MOV.U32 R12, RZ, RZ, 0x4 ;  /* 0x00000004ff0c7424 */ /* 0x000fe200078e00ff */
[----:B------:R-:W-:-:S05]  /*32ca0*/  SEL R2, R14, RZ, P2 ;  /* 0x000000ff0e027207 */ /* 0x000fca0001000000 */
[----:B------:R-:W-:-:S04]  /*32cb0*/  IMAD.IADD R2, R13, 0x1, R2 ;  /* 0x000000010d027824 */ /* 0x000fc800078e0202 */
[----:B------:R-:W-:-:S07]  /*32cc0*/  IMAD.MOV.U32 R13, RZ, RZ, R2 ;  /* 0x000000ffff0d7224 */ /* 0x000fce00078e0002 */
[----:B------:R-:W-:Y:S05]  /*32cd0*/  WARPSYNC.COLLECTIVE R15, `(.L_x_3606) ;  /* 0x000000000f087348 */ /* 0x000fea0003c00000 */
[----:B------:R0:W1:Y:S02]  /*32ce0*/  SHFL.UP P6, R14, R13, R12, R11 ;  /* 0x0400000c0d0e7389 */ /* 0x00006400000c000b */
[----:B01----:R-:W-:Y:S01]  /*32cf0*/  ENDCOLLECTIVE ;  /* 0x000000000000791b */ /* 0x003fe20003800000 */
.L_x_3606:
[----:B------:R-:W-:Y:S02]  /*32d00*/  MOV R12, 0x8 ;  /* 0x00000008000c7802 */ /* 0x000fe40000000f00 */
[----:B------:R-:W-:-:S05]  /*32d10*/  SEL R3, R14, RZ, P3 ;  /* 0x000000ff0e037207 */ /* 0x000fca0001800000 */
[----:B------:R-:W-:-:S04]  /*32d20*/  IMAD.IADD R3, R2, 0x1, R3 ;  /* 0x0000000102037824 */ /* 0x000fc800078e0203 */
[----:B------:R-:W-:-:S07]  /*32d30*/  IMAD.MOV.U32 R13, RZ, RZ, R3 ;  /* 0x000000ffff0d7224 */ /* 0x000fce00078e0003 */
[----:B------:R-:W-:Y:S05]  /*32d40*/  WARPSYNC.COLLECTIVE R15, `(.L_x_3607) ;  /* 0x000000000f087348 */ /* 0x000fea0003c00000 */
[----:B------:R0:W1:Y:S02]  /*32d50*/  SHFL.UP P6, R14, R13, R12, R11 ;  /* 0x0400000c0d0e7389 */ /* 0x00006400000c000b */
[----:B01----:R-:W-:Y:S01]  /*32d60*/  ENDCOLLECTIVE ;  /* 0x000000000000791b */ /* 0x003fe20003800000 */
.L_x_3607:
[----:B------:R-:W-:Y:S01]  /*32d70*/  IMAD.MOV.U32 R12, RZ, RZ, 0x10 ;  /* 0x00000010ff0c7424 */ /* 0x000fe200078e00ff */
[----:B------:R-:W-:-:S05]  /*32d80*/  SEL R4, R14, RZ, P4 ;  /* 0x000000ff0e047207 */ /* 0x000fca0002000000 */
[----:B------:R-:W-:-:S04]  /*32d90*/  IMAD.IADD R4, R3, 0x1, R4 ;  /* 0x0000000103047824 */ /* 0x000fc800078e0204 */
[----:B------:R-:W-:-:S07]  /*32da0*/  IMAD.MOV.U32 R13, RZ, RZ, R4 ;  /* 0x000000ffff0d7224 */ /* 0x000fce00078e0004 */
[----:B------:R-:W-:Y:S05]  /*32db0*/  WARPSYNC.COLLECTIVE R15, `(.L_x_3608) ;  /* 0x000000000f087348 */ /* 0x000fea0003c00000 */
[----:B------:R0:W1:Y:S02]  /*32dc0*/  SHFL.UP P6, R14, R13, R12, R11 ;  /* 0x0400000c0d0e7389 */ /* 0x00006400000c000b */
[----:B01----:R-:W-:Y:S01]  /*32dd0*/  ENDCOLLECTIVE ;  /* 0x000000000000791b */ /* 0x003fe20003800000 */
.L_x_3608:
        /* <DEDUP_REMOVED lines=8> */
.L_x_3609:
[----:B------:R-:W-:Y:S05]  /*32e60*/  BRA `(.L_x_3610) ;  /* 0xffffff6c00647947 */ /* 0x000fea000383ffff */
.L_x_3281:
[----:B------:R-:W-:Y:S01]  /*32e70*/  BSSY B0, `(.L_x_3611) ;  /* 0x0000006000007945 */ /* 0x000fe20003800000 */
[----:B------:R-:W-:Y:S01]  /*32e80*/  PLOP3.LUT P6, PT, P6, PT, PT, 0x8, 0x0 ;  /* 0x000000000000781c */ /* 0x000fe200037ce170 */
[----:B------:R-:W-:-:S12]  /*32e90*/  IMAD.MOV.U32 R15, RZ, RZ, -0x1 ;  /* 0xffffffffff0f7424 */ /* 0x000fd800078e00ff */
[----:B01----:R-:W-:Y:S05]  /*32ea0*/  WARPSYNC.COLLECTIVE R15, `(.L_x_3612) ;  /* 0x000000000f087348 */ /* 0x003fea0003c00000 */
[----:B------:R-:W-:Y:S01]  /*32eb0*/  VOTE.ANY R14, PT, P6 ;  /* 0x00000000000e7806 */ /* 0x000fe200030e0100 */
[----:B01----:R-:W-:Y:S06]  /*32ec0*/  ENDCOLLECTIVE ;  /* 0x000000000000791b */ /* 0x003fec0003800000 */
.L_x_3612:
[----:B------:R-:W-:Y:S05]  /*32ed0*/  BSYNC B0 ;  /* 0x0000000000007941 */ /* 0x000fea0003800000 */
.L_x_3611:
[----:B------:R-:W-:Y:S01]  /*32ee0*/  IMAD.MOV.U32 R2, RZ, RZ, R14 ;  /* 0x000000ffff027224 */ /* 0x000fe200078e000e */
[----:B------:R-:W-:Y:S01]  /*32ef0*/  MOV R11, 0x1f ;  /* 0x0000001f000b7802 */ /* 0x000fe20000000f00 */
[----:B------:R-:W-:Y:S02]  /*32f00*/  IMAD.MOV.U32 R13, RZ, RZ, R17 ;  /* 0x000000ffff0d7224 */ /* 0x000fe400078e0011 */
[----:B------:R-:W0:Y:S01]  /*32f10*/  POPC R6, R2 ;  /* 0x0000000200067309 */ /* 0x000e220000000000 */
[----:B------:R-:W-:Y:S02]  /*32f20*/  IMAD.MOV.U32 R15, RZ, RZ, -0x1 ;  /* 0xffffffffff0f7424 */ /* 0x000fe400078e00ff */
[----:B0-----:R-:W-:-:S07]  /*32f30*/  IMAD.MOV.U32 R12, RZ, RZ, R6 ;  /* 0x000000ffff0c7224 */ /* 0x001fce00078e0006 */
[----:B------:R-:W-:Y:S05]  /*32f40*/  WARPSYNC.COLLECTIVE R15, `(.L_x_3613) ;  /* 0x000000000f087348 */ /* 0x000fea0003c00000 */
[----:B------:R0:W1:Y:S02]  /*32f50*/  SHFL.IDX P6, R14, R13, R12, R11 ;  /* 0x0000000c0d0e7389 */ /* 0x00006400000c000b */
[----:B01----:R-:W-:Y:S01]  /*32f60*/  ENDCOLLECTIVE ;  /* 0x000000000000791b */ /* 0x003fe20003800000 */
.L_x_3613:
[----:B------:R-:W-:Y:S01]  /*32f70*/  IMAD.MOV.U32 R17, RZ, RZ, R14 ;  /* 0x000000ffff117224 */ /* 0x000fe200078e000e */
[----:B------:R-:W-:Y:S06]  /*32f80*/  BRA `(.L_x_3614) ;  /* 0xffffff6c00547947 */ /* 0x000fec000383ffff */
.L_x_3283:
[----:B------:R-:W-:Y:S01]  /*32f90*/  BSSY B0, `(.L_x_3615) ;  /* 0x0000007000007945 */ /* 0x000fe20003800000 */
[----:B------:R-:W-:Y:S02]  /*32fa0*/  IMAD.MOV.U32 R13, RZ, RZ, R3 ;  /* 0x000000ffff0d7224 */ /* 0x000fe400078e0003 */
[----:B------:R-:W-:Y:S02]  /*32fb0*/  IMAD.MOV.U32 R11, RZ, RZ, 0x1f ;  /* 0x0000001fff0b7424 */ /* 0x000fe400078e00ff */
[----:B------:R-:W-:-:S07]  /*32fc0*/  IMAD.MOV.U32 R15, RZ, RZ, -0x1 ;  /* 0xffffffffff0f7424 */ /* 0x000fce00078e00ff */
[----:B0123--:R-:W-:Y:S05]  /*32fd0*/  WARPSYNC.COLLECTIVE R15, `(.L_x_3616) ;  /* 0x000000000f087348 */ /* 0x00ffea0003c00000 */
[----:B------:R4:W0:Y:S02]  /*32fe0*/  SHFL.IDX P6, R14, R13, R12, R11 ;  /* 0x0000000c0d0e7389 */ /* 0x00082400000c000b */
[----:B01234-:R-:W-:Y:S01]  /*32ff0*/  ENDCOLLECTIVE ;  /* 0x000000000000791b */ /* 0x01ffe20003800000 */
.L_x_3616:
[----:B------:R-:W-:Y:S05]  /*33000*/  BSYNC B0 ;  /* 0x0000000000007941 */ /* 0x000fea0003800000 */
.L_x_3615:
[----:B------:R-:W-:Y:S05]  /*33010*/  BRA `(.L_x_3282) ;  /* 0xffffff6c004c7947 */ /* 0x000fea000383ffff */
.L_x_3287:
[----:B0-----:R0:W1:Y:S02]  /*33020*/  SYNCS.PHASECHK.TRANS64.TRYWAIT P0, [R5+URZ+0x38820], R0 ;  /* 0x03882000050075a7 */ /* 0x001064000800017f */
[----:B-1----:R-:W-:Y:S05]  /*33030*/  @!P0 NANOSLEEP.SYNCS 0x989680 ;  /* 0x009896800000895d */ /* 0x002fea0003900000 */
[----:B------:R-:W1:Y:S02]  /*33040*/  @!P0 SYNCS.PHASECHK.TRANS64 P0, [R5+URZ+0x38820], R0 ;  /* 0x03882000050085a7 */ /* 0x000e64000800007f */
[----:B-1----:R-:W-:Y:S05]  /*33050*/  @!P0 BRA `(.L_x_3287) ;  /* 0xfffffffc00f08947 */ /* 0x002fea000383ffff */
[----:B------:R-:W-:Y:S05]  /*33060*/  BRA `(.L_x_3617) ;  /* 0xffffff7000cc7947 */ /* 0x000fea000383ffff */
.L_x_3288:
[----:B------:R-:W1:Y:S01]  /*33070*/  S2R R2, SR_TID.X ;  /* 0x0000000000027919 */ /* 0x000e620000002100 */
[----:B------:R-:W-:Y:S01]  /*33080*/  BSSY B0, `(.L_x_3618) ;  /* 0x000000a000007945 */ /* 0x000fe20003800000 */
[----:B------:R-:W-:Y:S02]  /*33090*/  IMAD.MOV.U32 R12, RZ, RZ, RZ ;  /* 0x000000ffff0c7224 */ /* 0x000fe400078e00ff */
[----:B------:R-:W-:Y:S02]  /*330a0*/  IMAD.MOV.U32 R11, RZ, RZ, 0x1f ;  /* 0x0000001fff0b7424 */ /* 0x000fe400078e00ff */
[----:B------:R-:W-:Y:S01]  /*330b0*/  IMAD.MOV.U32 R15, RZ, RZ, -0x1 ;  /* 0xffffffffff0f7424 */ /* 0x000fe200078e00ff */
[----:B-1----:R-:W-:-:S04]  /*330c0*/  SHF.R.U32.HI R2, RZ, 0x5, R2 ;  /* 0x00000005ff027819 */ /* 0x002fc80000011602 */
[----:B------:R-:W-:-:S04]  /*330d0*/  LOP3.LUT R2, R2, 0x3, RZ, 0xc0, !PT ;  /* 0x0000000302027812 */ /* 0x000fc800078ec0ff */
[----:B------:R-:W-:-:S07]  /*330e0*/  MOV R13, R2 ;  /* 0x00000002000d7202 */ /* 0x000fce0000000f00 */
[----:B0-----:R-:W-:Y:S05]  /*330f0*/  WARPSYNC.COLLECTIVE R15, `(.L_x_3619) ;  /* 0x000000000f087348 */ /* 0x001fea0003c00000 */
[----:B------:R1:W2:Y:S02]  /*33100*/  SHFL.IDX P6, R14, R13, R12, R11 ;  /* 0x0000000c0d0e7389 */ /* 0x0002a400000c000b */
[----:B012---:R-:W-:Y:S01]  /*33110*/  ENDCOLLECTIVE ;  /* 0x000000000000791b */ /* 0x007fe20003800000 */
.L_x_3619:
[----:B------:R-:W-:Y:S05]  /*33120*/  BSYNC B0 ;  /* 0x0000000000007941 */ /* 0x000fea0003800000 */
.L_x_3618:
[----:B------:R-:W-:Y:S05]  /*33130*/  BRA `(.L_x_3620) ;  /* 0xffffff7000b47947 */ /* 0x000fea000383ffff */
.L_x_3289:
[----:B------:R-:W-:Y:S01]  /*33140*/  BSSY B0, `(.L_x_3621) ;  /* 0x0000006000007945 */ /* 0x000fe20003800000 */
[----:B------:R-:W-:-:S07]  /*33150*/  IMAD.MOV.U32 R15, RZ, RZ, -0x1 ;  /* 0xffffffffff0f7424 */ /* 0x000fce00078e00ff */
[----:B0-----:R-:W-:Y:S05]  /*33160*/  WARPSYNC.COLLECTIVE R15, `(.L_x_3622) ;  /* 0x000000000f0c7348 */ /* 0x001fea0003c00000 */
[----:B------:R-:W-:Y:S02]  /*33170*/  ELECT P6, UR62, PT ;  /* 0x00000000003e782f */ /* 0x000fe400038c0000 */
[----:B------:R-:W-:Y:S01]  /*33180*/  MOV R14, UR62 ;  /* 0x0000003e000e7c02 */ /* 0x000fe20008000f00 */
[----:B0-----:R-:W-:Y:S10]  /*33190*/  ENDCOLLECTIVE ;  /* 0x000000000000791b */ /* 0x001ff40003800000 */
.L_x_3622:
[----:B------:R-:W-:Y:S05]  /*331a0*/  BSYNC B0 ;  /* 0x0000000000007941 */ /* 0x000fea0003800000 */
.L_x_3621:
[----:B------:R-:W-:Y:S05]  /*331b0*/  BRA `(.L_x_3623) ;  /* 0xffffff7000a87947 */ /* 0x000fea000383ffff */
.L_x_3291:
[----:B0-----:R0:W1:Y:S02]  /*331c0*/  SYNCS.PHASECHK.TRANS64.TRYWAIT P1, [R3+URZ+0x38840], R2 ;  /* 0x03884002030075a7 */ /* 0x001064000802017f */
[----:B-1----:R-:W-:Y:S05]  /*331d0*/  @!P1 NANOSLEEP.SYNCS 0x989680 ;  /* 0x009896800000995d */ /* 0x002fea0003900000 */
[----:B------:R-:W1:Y:S02]  /*331e0*/  @!P1 SYNCS.PHASECHK.TRANS64 P1, [R3+URZ+0x38840], R2 ;  /* 0x03884002030095a7 */ /* 0x000e64000802007f */
[----:B-1----:R-:W-:Y:S05]  /*331f0*/  @!P1 BRA `(.L_x_3291) ;  /* 0xfffffffc00f09947 */ /* 0x002fea000383ffff */
[----:B------:R-:W-:Y:S05]  /*33200*/  BRA `(.L_x_3624) ;  /* 0xffffff7000d07947 */ /* 0x000fea000383ffff */
.L_x_3293:
[----:B-1----:R1:W2:Y:S02]  /*33210*/  SYNCS.PHASECHK.TRANS64.TRYWAIT P1, [R23+URZ+0x38840], R0 ;  /* 0x03884000170075a7 */ /* 0x0022a4000802017f */
[----:B--2---:R-:W-:Y:S05]  /*33220*/  @!P1 NANOSLEEP.SYNCS 0x989680 ;  /* 0x009896800000995d */ /* 0x004fea0003900000 */
[----:B------:R-:W2:Y:S02]  /*33230*/  @!P1 SYNCS.PHASECHK.TRANS64 P1, [R23+URZ+0x38840], R0 ;  /* 0x03884000170095a7 */ /* 0x000ea4000802007f */
[----:B--2---:R-:W-:Y:S05]  /*33240*/  @!P1 BRA `(.L_x_3293) ;  /* 0xfffffffc00f09947 */ /* 0x004fea000383ffff */
[----:B------:R-:W-:Y:S05]  /*33250*/  BRA `(.L_x_3625) ;  /* 0xffffff7000dc7947 */ /* 0x000fea000383ffff */
.L_x_3295:
[----:B--2---:R2:W3:Y:S02]  /*33260*/  SYNCS.PHASECHK.TRANS64.TRYWAIT P1, [R3+URZ+0x38860], R2 ;  /* 0x03886002030075a7 */ /* 0x0044e4000802017f */
[----:B---3--:R-:W-:Y:S05]  /*33270*/  @!P1 NANOSLEEP.SYNCS 0x989680 ;  /* 0x009896800000995d */ /* 0x008fea0003900000 */
[----:B------:R-:W3:Y:S02]  /*33280*/  @!P1 SYNCS.PHASECHK.TRANS64 P1, [R3+URZ+0x38860], R2 ;  /* 0x03886002030095a7 */ /* 0x000ee4000802007f */
[----:B---3--:R-:W-:Y:S05]  /*33290*/  @!P1 BRA `(.L_x_3295) ;  /* 0xfffffffc00f09947 */ /* 0x008fea000383ffff */
[----:B------:R-:W-:Y:S05]  /*332a0*/  BRA `(.L_x_3626) ;  /* 0xffffff7000d87947 */ /* 0x000fea000383ffff */
.L_x_3297:
[----:B---3--:R3:W4:Y:S02]  /*332b0*/  SYNCS.PHASECHK.TRANS64.TRYWAIT P1, [R23+URZ+0x38860], R0 ;  /* 0x03886000170075a7 */ /* 0x008724000802017f */
[----:B----4-:R-:W-:Y:S05]  /*332c0*/  @!P1 NANOSLEEP.SYNCS 0x989680 ;  /* 0x009896800000995d */ /* 0x010fea0003900000 */
[----:B------:R-:W4:Y:S02]  /*332d0*/  @!P1 SYNCS.PHASECHK.TRANS64 P1, [R23+URZ+0x38860], R0 ;  /* 0x03886000170095a7 */ /* 0x000f24000802007f */
[----:B----4-:R-:W-:Y:S05]  /*332e0*/  @!P1 BRA `(.L_x_3297) ;  /* 0xfffffffc00f09947 */ /* 0x010fea000383ffff */
[----:B------:R-:W-:Y:S05]  /*332f0*/  BRA `(.L_x_3627) ;  /* 0xffffff7000d47947 */ /* 0x000fea000383ffff */
.L_x_3299:
[----:B----4-:R4:W0:Y:S02]  /*33300*/  SYNCS.PHASECHK.TRANS64.TRYWAIT P1, [R3+URZ+0x38880], R2 ;  /* 0x03888002030075a7 */ /* 0x010824000802017f */
[----:B0-----:R-:W-:Y:S05]  /*33310*/  @!P1 NANOSLEEP.SYNCS 0x989680 ;  /* 0x009896800000995d */ /* 0x001fea0003900000 */
[----:B------:R-:W0:Y:S02]  /*33320*/  @!P1 SYNCS.PHASECHK.TRANS64 P1, [R3+URZ+0x38880], R2 ;  /* 0x03888002030095a7 */ /* 0x000e24000802007f */
[----:B0-----:R-:W-:Y:S05]  /*33330*/  @!P1 BRA `(.L_x_3299) ;  /* 0xfffffffc00f09947 */ /* 0x001fea000383ffff */
[----:B------:R-:W-:Y:S05]  /*33340*/  BRA `(.L_x_3628) ;  /* 0xffffff7000d07947 */ /* 0x000fea000383ffff */
.L_x_3629:
        /* <DEDUP_REMOVED lines=11> */
.L_x_3638:


//--------------------- .nv.global.init           --------------------------
	.section	.nv.global.init,"aw",@progbits
	.align	4
.nv.global.init:
	.type		_ZZN5flash28permute_output_fp8_VcolmajorIN4cute6TensorINS1_11ArrayEngineIN7cutlass10bfloat16_tELm128EEENS1_6LayoutINS1_5tupleIJNS8_IJNS1_1CILi2EEESA_NS9_ILi32EEEEEENS9_ILi1EEESD_EEENS8_IJNS8_IJSD_SA_NS9_ILi4EEEEEENS9_ILi0EEESH_EEEEEEEEEvRT_E9upper_map,@object
	.size		_ZZN5flash28permute_output_fp8_VcolmajorIN4cute6TensorINS1_11ArrayEngineIN7cutlass10bfloat16_tELm128EEENS1_6LayoutINS1_5tupleIJNS8_IJNS1_1CILi2EEESA_NS9_ILi32EEEEEENS9_ILi1EEESD_EEENS8_IJNS8_IJSD_SA_NS9_ILi4EEEEEENS9_ILi0EEESH_EEEEEEEEEvRT_E9upper_map,($str$23 - _ZZN5flash28permute_output_fp8_VcolmajorIN4cute6TensorINS1_11ArrayEngineIN7cutlass10bfloat16_tELm128EEENS1_6LayoutINS1_5tupleIJNS8_IJNS1_1CILi2EEESA_NS9_ILi32EEEEEENS9_ILi1EEESD_EEENS8_IJNS8_IJSD_SA_NS9_ILi4EEEEEENS9_ILi0EEESH_EEEEEEEEEvRT_E9upper_map)
_ZZN5flash28permute_output_fp8_VcolmajorIN4cute6TensorINS1_11ArrayEngineIN7cutlass10bfloat16_tELm128EEENS1_6LayoutINS1_5tupleIJNS8_IJNS1_1CILi2EEESA_NS9_ILi32EEEEEENS9_ILi1EEESD_EEENS8_IJNS8_IJSD_SA_NS9_ILi4EEEEEENS9_ILi0EEESH_EEEEEEEEEvRT_E9upper_map:
        /*0000*/ 	.byte	0x00, 0x00, 0x00, 0x00, 0x02, 0x00, 0x00, 0x00, 0x03, 0x00, 0x00, 0x00, 0x01, 0x00, 0x00, 0x00
	.type		$str$23,@object
	.size		$str$23,($str$24 - $str$23)
$str$23:
        /*0010*/ 	.byte	0x28, 0x61, 0x64, 0x64, 0x72, 0x65, 0x73, 0x73, 0x20, 0x26, 0x20, 0x6d, 0x61, 0x73, 0x6b, 0x29
        /*0020*/ 	.byte	0x20, 0x3d, 0x3d, 0x20, 0x30, 0x00
	.type		$str$24,@object
	.size		$str$24,(__unnamed_11 - $str$24)
$str$24:
        /*0026*/ 	.byte	0x2f, 0x74, 0x6d, 0x70, 0x2f, 0x6f, 0x73, 0x73, 0x5f, 0x6b, 0x65, 0x72, 0x6e, 0x65, 0x6c, 0x73
        /*0036*/ 	.byte	0x5f, 0x73, 0x72, 0x63, 0x2f, 0x66, 0x6c, 0x61, 0x73, 0x68, 0x5f, 0x61, 0x74, 0x74, 0x65, 0x6e
        /*0046*/ 	.byte	0x74, 0x69, 0x6f, 0x6e, 0x2f, 0x63, 0x73, 0x72, 0x63, 0x2f, 0x63, 0x75, 0x74, 0x6c, 0x61, 0x73
        /*0056*/ 	.byte	0x73, 0x2f, 0x69, 0x6e, 0x63, 0x6c, 0x75, 0x64, 0x65, 0x2f, 0x63, 0x75, 0x74, 0x65, 0x2f, 0x70
        /*0066*/ 	.byte	0x6f, 0x69, 0x6e, 0x74, 0x65, 0x72, 0x5f, 0x66, 0x6c, 0x61, 0x67, 0x67, 0x65, 0x64, 0x2e, 0x68
        /*0076*/ 	.byte	0x70, 0x70, 0x00
	.type		__unnamed_11,@object
	.size		__unnamed_11,(__unnamed_6 - __unnamed_11)
__unnamed_11:
        /* <DEDUP_REMOVED lines=24> */
        /*01f9*/ 	.byte	0x26, 0x5d, 0x00
	.type		__unnamed_6,@object
	.size		__unnamed_6,(__unnamed_5 - __unnamed_6)
__unnamed_6:
        /* <DEDUP_REMOVED lines=24> */
        /*037c*/ 	.byte	0x3e, 0x3e, 0x20, 0x26, 0x5d, 0x00
	.type		__unnamed_5,@object
	.size		__unnamed_5,(__unnamed_9 - __unnamed_5)
__unnamed_5:
        /* <DEDUP_REMOVED lines=24> */
        /*0502*/ 	.byte	0x34, 0x3e, 0x3e, 0x3e, 0x3e, 0x3e, 0x20, 0x26, 0x5d, 0x00
	.type		__unnamed_9,@object
	.size		__unnamed_9,(__unnamed_3 - __unnamed_9)
__unnamed_9:
        /* <DEDUP_REMOVED lines=28> */
        /*06cc*/ 	.byte	0x3a, 0x43, 0x3c, 0x31, 0x36, 0x33, 0x38, 0x34, 0x3e, 0x3e, 0x3e, 0x3e, 0x3e, 0x5d, 0x00
	.type		__unnamed_3,@object
	.size		__unnamed_3,(__unnamed_8 - __unnamed_3)
__unnamed_3:
        /* <DEDUP_REMOVED lines=29> */
        /*08ab*/ 	.byte	0x5d, 0x00
	.type		__unnamed_8,@object
	.size		__unnamed_8,(__unnamed_10 - __unnamed_8)
__unnamed_8:
        /* <DEDUP_REMOVED lines=30> */
	.type		__unnamed_10,@object
	.size		__unnamed_10,(__unnamed_2 - __unnamed_10)
__unnamed_10:
        /* <DEDUP_REMOVED lines=30> */
	.type		__unnamed_2,@object
	.size		__unnamed_2,(__unnamed_4 - __unnamed_2)
__unnamed_2:
        /* <DEDUP_REMOVED lines=30> */
	.type		__unnamed_4,@object
	.size		__unnamed_4,(__unnamed_7 - __unnamed_4)
__unnamed_4:
        /* <DEDUP_REMOVED lines=30> */
	.type		__unnamed_7,@object
	.size		__unnamed_7,(__unnamed_1 - __unnamed_7)
__unnamed_7:
        /* <DEDUP_REMOVED lines=30> */
	.type		__unnamed_1,@object
	.size		__unnamed_1,(.L_0 - __unnamed_1)
__unnamed_1:
        /* <DEDUP_REMOVED lines=29> */
        /*13a7*/ 	.byte	0x3e, 0x3e, 0x3e, 0x3e, 0x20, 0x26, 0x5d, 0x00
.L_0:


//--------------------- .nv.shared._ZN7cutlass13device_kernelIN5flash11enable_sm90INS1_16FlashAttnFwdSm90INS1_25CollectiveMainloopFwdSm90ILi2EN4cute5tupleIJNS5_1CILi1EEES8_S8_EEENS6_IJNS7_ILi128EEESA_NS7_ILi256EEEEEELi256ENS_12float_e4m3_tEfNS_4arch4Sm90ELb0ELb0ELb0ELb0ELb1ELb0ELb0ELb1ELb0ELb1ELb0ELb0EEENS1_21CollectiveEpilogueFwdINS6_IJSA_SB_SA_EEES9_NS_10bfloat16_tESF_Li256ELb0ELb1ELb0ELb1EEENS1_29StaticPersistentTileSchedulerILb0EEEEEEEEEvNT_6ParamsE --------------------------
	.section	.nv.shared._ZN7cutlass13device_kernelIN5flash11enable_sm90INS1_16FlashAttnFwdSm90INS1_25CollectiveMainloopFwdSm90ILi2EN4cute5tupleIJNS5_1CILi1EEES8_S8_EEENS6_IJNS7_ILi128EEESA_NS7_ILi256EEEEEELi256ENS_12float_e4m3_tEfNS_4arch4Sm90ELb0ELb0ELb0ELb0ELb1ELb0ELb0ELb1ELb0ELb1ELb0ELb0EEENS1_21CollectiveEpilogueFwdINS6_IJSA_SB_SA_EEES9_NS_10bfloat16_tESF_Li256ELb0ELb1ELb0ELb1EEENS1_29StaticPersistentTileSchedulerILb0EEEEEEEEEvNT_6ParamsE,"aw",@nobits
	.sectionflags	@""
	.align	16
	.zero		1024


//--------------------- .nv.shared.reserved.0     --------------------------
	.section	.nv.shared.reserved.0,"aw",@nobits
	.weak		__nv_reservedSMEM_offset_0_alias
	.size		__nv_reservedSMEM_offset_0_alias, 0, 0
	.other		__nv_reservedSMEM_offset_0_alias,@"STO_CUDA_RESERVED_SHARED STV_DEFAULT"
__nv_reservedSMEM_offset_0_alias:
	.zero		0


//--------------------- .nv.global                --------------------------
	.section	.nv.global,"aw",@nobits
.nv.global:
	.type		_ZN72_INTERNAL_e4795dcf_36_flash_fwd_hdim256_e4m3_paged_sm90_cu_cb12e5b6_34654cute1_E,@object
	.size		_ZN72_INTERNAL_e4795dcf_36_flash_fwd_hdim256_e4m3_paged_sm90_cu_cb12e5b6_34654cute1_E,(_ZN72_INTERNAL_e4795dcf_36_flash_fwd_hdim256_e4m3_paged_sm90_cu_cb12e5b6_34654cuda3std3__45__cpo6cbeginE - _ZN72_INTERNAL_e4795dcf_36_flash_fwd_hdim256_e4m3_paged_sm90_cu_cb12e5b6_34654cute1_E)
_ZN72_INTERNAL_e4795dcf_36_flash_fwd_hdim256_e4m3_paged_sm90_cu_cb12e5b6_34654cute1_E:
	.zero		1
	.type		_ZN72_INTERNAL_e4795dcf_36_flash_fwd_hdim256_e4m3_paged_sm90_cu_cb12e5b6_34654cuda3std3__45__cpo6cbeginE,@object
	.size		_ZN72_INTERNAL_e4795dcf_36_flash_fwd_hdim256_e4m3_paged_sm90_cu_cb12e5b6_34654cuda3std3__45__cpo6cbeginE,(_ZN72_INTERNAL_e4795dcf_36_flash_fwd_hdim256_e4m3_paged_sm90_cu_cb12e5b6_34654cuda3std3__48in_placeE - _ZN72_INTERNAL_e4795dcf_36_flash_fwd_hdim256_e4m3_paged_sm90_cu_cb12e5b6_34654cuda3std3__45__cpo6cbeginE)
_ZN72_INTERNAL_e4795dcf_36_flash_fwd_hdim256_e4m3_paged_sm90_cu_cb12e5b6_34654cuda3std3__45__cpo6cbeginE:
	.zero		1
	.type		_ZN72_INTERNAL_e4795dcf_36_flash_fwd_hdim256_e4m3_paged_sm90_cu_cb12e5b6_34654cuda3std3__48in_placeE,@object
	.size		_ZN72_INTERNAL_e4795dcf_36_flash_fwd_hdim256_e4m3_paged_sm90_cu_cb12e5b6_34654cuda3std3__48in_placeE,(_ZN72_INTERNAL_e4795dcf_36_flash_fwd_hdim256_e4m3_paged_sm90_cu_cb12e5b6_34654cuda3std6ranges3__45__cpo9iter_moveE - _ZN72_INTERNAL_e4795dcf_36_flash_fwd_hdim256_e4m3_paged_sm90_cu_cb12e5b6_34654cuda3std3__48in_placeE)
_ZN72_INTERNAL_e4795dcf_36_flash_fwd_hdim256_e4m3_paged_sm90_cu_cb12e5b6_34654cuda3std3__48in_placeE:
	.zero		1
	.type		_ZN72_INTERNAL_e4795dcf_36_flash_fwd_hdim256_e4m3_paged_sm90_cu_cb12e5b6_34654cuda3std6ranges3__45__cpo9iter_moveE,@object
	.size		_ZN72_INTERNAL_e4795dcf_36_flash_fwd_hdim256_e4m3_paged_sm90_cu_cb12e5b6_34654cuda3std6ranges3__45__cpo9iter_moveE,(_ZN72_INTERNAL_e4795dcf_36_flash_fwd_hdim256_e4m3_paged_sm90_cu_cb12e5b6_34654cuda3std3__45__cpo5beginE - _ZN72_INTERNAL_e4795dcf_36_flash_fwd_hdim256_e4m3_paged_sm90_cu_cb12e5b6_34654cuda3std6ranges3__45__cpo9iter_moveE)
_ZN72_INTERNAL_e4795dcf_36_flash_fwd_hdim256_e4m3_paged_sm90_cu_cb12e5b6_34654cuda3std6ranges3__45__cpo9iter_moveE:
	.zero		1
	.type		_ZN72_INTERNAL_e4795dcf_36_flash_fwd_hdim256_e4m3_paged_sm90_cu_cb12e5b6_34654cuda3std3__45__cpo5beginE,@object
	.size		_ZN72_INTERNAL_e4795dcf_36_flash_fwd_hdim256_e4m3_paged_sm90_cu_cb12e5b6_34654cuda3std3__45__cpo5beginE,(_ZN72_INTERNAL_e4795dcf_36_flash_fwd_hdim256_e4m3_paged_sm90_cu_cb12e5b6_34654cuda3std3__474_GLOBAL__N__e4795dcf_36_flash_fwd_hdim256_e4m3_paged_sm90_cu_cb12e5b6_34656ignoreE - _ZN72_INTERNAL_e4795dcf_36_flash_fwd_hdim256_e4m3_paged_sm90_cu_cb12e5b6_34654cuda3std3__45__cpo5beginE)
_ZN72_INTERNAL_e4795dcf_36_flash_fwd_hdim256_e4m3_paged_sm90_cu_cb12e5b6_34654cuda3std3__45__cpo5beginE:
	.zero		1
	.type		_ZN72_INTERNAL_e4795dcf_36_flash_fwd_hdim256_e4m3_paged_sm90_cu_cb12e5b6_34654cuda3std3__474_GLOBAL__N__e4795dcf_36_flash_fwd_hdim256_e4m3_paged_sm90_cu_cb12e5b6_34656ignoreE,@object
	.size		_ZN72_INTERNAL_e4795dcf_36_flash_fwd_hdim256_e4m3_paged_sm90_cu_cb12e5b6_34654cuda3std3__474_GLOBAL__N__e4795dcf_36_flash_fwd_hdim256_e4m3_paged_sm90_cu_cb12e5b6_34656ignoreE,(_ZN72_INTERNAL_e4795dcf_36_flash_fwd_hdim256_e4m3_paged_sm90_cu_cb12e5b6_34654cute7productE - _ZN72_INTERNAL_e4795dcf_36_flash_fwd_hdim256_e4m3_paged_sm90_cu_cb12e5b6_34654cuda3std3__474_GLOBAL__N__e4795dcf_36_flash_fwd_hdim256_e4m3_paged_sm90_cu_cb12e5b6_34656ignoreE)
_ZN72_INTERNAL_e4795dcf_36_flash_fwd_hdim256_e4m3_paged_sm90_cu_cb12e5b6_34654cuda3std3__474_GLOBAL__N__e4795dcf_36_flash_fwd_hdim256_e4m3_paged_sm90_cu_cb12e5b6_34656ignoreE:
	.zero		1
	.type		_ZN72_INTERNAL_e4795dcf_36_flash_fwd_hdim256_e4m3_paged_sm90_cu_cb12e5b6_34654cute7productE,@object
	.size		_ZN72_INTERNAL_e4795dcf_36_flash_fwd_hdim256_e4m3_paged_sm90_cu_cb12e5b6_34654cute7productE,(_ZN72_INTERNAL_e4795dcf_36_flash_fwd_hdim256_e4m3_paged_sm90_cu_cb12e5b6_34654cuda3std3__45__cpo3endE - _ZN72_INTERNAL_e4795dcf_36_flash_fwd_hdim256_e4m3_paged_sm90_cu_cb12e5b6_34654cute7productE)
_ZN72_INTERNAL_e4795dcf_36_flash_fwd_hdim256_e4m3_paged_sm90_cu_cb12e5b6_34654cute7productE:
	.zero		1
	.type		_ZN72_INTERNAL_e4795dcf_36_flash_fwd_hdim256_e4m3_paged_sm90_cu_cb12e5b6_34654cuda3std3__45__cpo3endE,@object
	.size		_ZN72_INTERNAL_e4795dcf_36_flash_fwd_hdim256_e4m3_paged_sm90_cu_cb12e5b6_34654cuda3std3__45__cpo3endE,(_ZN72_INTERNAL_e4795dcf_36_flash_fwd_hdim256_e4m3_paged_sm90_cu_cb12e5b6_34654cuda3std3__419piecewise_constructE - _ZN72_INTERNAL_e4795dcf_36_flash_fwd_hdim256_e4m3_paged_sm90_cu_cb12e5b6_34654cuda3std3__45__cpo3endE)
_ZN72_INTERNAL_e4795dcf_36_flash_fwd_hdim256_e4m3_paged_sm90_cu_cb12e5b6_34654cuda3std3__45__cpo3endE:
	.zero		1
	.type		_ZN72_INTERNAL_e4795dcf_36_flash_fwd_hdim256_e4m3_paged_sm90_cu_cb12e5b6_34654cuda3std3__419piecewise_constructE,@object
	.size		_ZN72_INTERNAL_e4795dcf_36_flash_fwd_hdim256_e4m3_paged_sm90_cu_cb12e5b6_34654cuda3std3__419piecewise_constructE,(_ZN72_INTERNAL_e4795dcf_36_flash_fwd_hdim256_e4m3_paged_sm90_cu_cb12e5b6_34654cuda3std3__45__cpo4cendE - _ZN72_INTERNAL_e4795dcf_36_flash_fwd_hdim256_e4m3_paged_sm90_cu_cb12e5b6_34654cuda3std3__419piecewise_constructE)
_ZN72_INTERNAL_e4795dcf_36_flash_fwd_hdim256_e4m3_paged_sm90_cu_cb12e5b6_34654cuda3std3__419piecewise_constructE:
	.zero		1
	.type		_ZN72_INTERNAL_e4795dcf_36_flash_fwd_hdim256_e4m3_paged_sm90_cu_cb12e5b6_34654cuda3std3__45__cpo4cendE,@object
	.size		_ZN72_INTERNAL_e4795dcf_36_flash_fwd_hdim256_e4m3_paged_sm90_cu_cb12e5b6_34654cuda3std3__45__cpo4cendE,(_ZN72_INTERNAL_e4795dcf_36_flash_fwd_hdim256_e4m3_paged_sm90_cu_cb12e5b6_34654cuda3std6ranges3__45__cpo4swapE - _ZN72_INTERNAL_e4795dcf_36_flash_fwd_hdim256_e4m3_paged_sm90_cu_cb12e5b6_34654cuda3std3__45__cpo4cendE)
_ZN72_INTERNAL_e4795dcf_36_flash_fwd_hdim256_e4m3_paged_sm90_cu_cb12e5b6_34654cuda3std3__45__cpo4cendE:
	.zero		1
	.type		_ZN72_INTERNAL_e4795dcf_36_flash_fwd_hdim256_e4m3_paged_sm90_cu_cb12e5b6_34654cuda3std6ranges3__45__cpo4swapE,@object
	.size		_ZN72_INTERNAL_e4795dcf_36_flash_fwd_hdim256_e4m3_paged_sm90_cu_cb12e5b6_34654cuda3std6ranges3__45__cpo4swapE,(.L_19 - _ZN72_INTERNAL_e4795dcf_36_flash_fwd_hdim256_e4m3_paged_sm90_cu_cb12e5b6_34654cuda3std6ranges3__45__cpo4swapE)
_ZN72_INTERNAL_e4795dcf_36_flash_fwd_hdim256_e4m3_paged_sm90_cu_cb12e5b6_34654cuda3std6ranges3__45__cpo4swapE:
	.zero		1
.L_19:


//--------------------- .nv.shared._ZN7cutlass13device_kernelIN5flash11enable_sm90INS1_16FlashAttnFwdSm90INS1_25CollectiveMainloopFwdSm90ILi2EN4cute5tupleIJNS5_1CILi1EEES8_S8_EEENS6_IJNS7_ILi128EEESA_NS7_ILi256EEEEEELi256ENS_12float_e4m3_tEfNS_4arch4Sm90ELb0ELb0ELb0ELb1ELb1ELb0ELb0ELb1ELb0ELb1ELb0ELb0EEENS1_21CollectiveEpilogueFwdINS6_IJSA_SB_SA_EEES9_NS_10bfloat16_tESF_Li256ELb1ELb1ELb0ELb1EEENS1_36VarlenDynamicPersistentTileSchedulerILi128ELi128ELi256ELi128ELb0ELb1ELb1ELb0ELb1ELb1EEEEEEEEEvNT_6ParamsE --------------------------
	.section	.nv.shared._ZN7cutlass13device_kernelIN5flash11enable_sm90INS1_16FlashAttnFwdSm90INS1_25CollectiveMainloopFwdSm90ILi2EN4cute5tupleIJNS5_1CILi1EEES8_S8_EEENS6_IJNS7_ILi128EEESA_NS7_ILi256EEEEEELi256ENS_12float_e4m3_tEfNS_4arch4Sm90ELb0ELb0ELb0ELb1ELb1ELb0ELb0ELb1ELb0ELb1ELb0ELb0EEENS1_21CollectiveEpilogueFwdINS6_IJSA_SB_SA_EEES9_NS_10bfloat16_tESF_Li256ELb1ELb1ELb0ELb1EEENS1_36VarlenDynamicPersistentTileSchedulerILi128ELi128ELi256ELi128ELb0ELb1ELb1ELb0ELb1ELb1EEEEEEEEEvNT_6ParamsE,"aw",@nobits
	.sectionflags	@""
	.align	16
	.zero		1024


//--------------------- .nv.shared._ZN7cutlass13device_kernelIN5flash11enable_sm90INS1_16FlashAttnFwdSm90INS1_25CollectiveMainloopFwdSm90ILi2EN4cute5tupleIJNS5_1CILi1EEES8_S8_EEENS6_IJNS7_ILi128EEESA_NS7_ILi256EEEEEELi256ENS_12float_e4m3_tEfNS_4arch4Sm90ELb0ELb0ELb0ELb1ELb1ELb1ELb0ELb1ELb0ELb1ELb0ELb0EEENS1_21CollectiveEpilogueFwdINS6_IJSA_SB_SA_EEES9_NS_10bfloat16_tESF_Li256ELb1ELb1ELb0ELb1EEENS1_36VarlenDynamicPersistentTileSchedulerILi128ELi128ELi256ELi128ELb0ELb1ELb1ELb0ELb1ELb1EEEEEEEEEvNT_6ParamsE --------------------------
	.section	.nv.shared._ZN7cutlass13device_kernelIN5flash11enable_sm90INS1_16FlashAttnFwdSm90INS1_25CollectiveMainloopFwdSm90ILi2EN4cute5tupleIJNS5_1CILi1EEES8_S8_EEENS6_IJNS7_ILi128EEESA_NS7_ILi256EEEEEELi256ENS_12float_e4m3_tEfNS_4arch4Sm90ELb0ELb0ELb0ELb1ELb1ELb1ELb0ELb1ELb0ELb1ELb0ELb0EEENS1_21CollectiveEpilogueFwdINS6_IJSA_SB_SA_EEES9_NS_10bfloat16_tESF_Li256ELb1ELb1ELb0ELb1EEENS1_36VarlenDynamicPersistentTileSchedulerILi128ELi128ELi256ELi128ELb0ELb1ELb1ELb0ELb1ELb1EEEEEEEEEvNT_6ParamsE,"aw",@nobits
	.sectionflags	@""
	.align	16
	.zero		1024


//--------------------- .nv.shared._ZN7cutlass13device_kernelIN5flash11enable_sm90INS1_16FlashAttnFwdSm90INS1_25CollectiveMainloopFwdSm90ILi2EN4cute5tupleIJNS5_1CILi1EEES8_S8_EEENS6_IJNS7_ILi128EEENS7_ILi64EEENS7_ILi256EEEEEELi256ENS_12float_e4m3_tEfNS_4arch4Sm90ELb0ELb1ELb0ELb0ELb1ELb0ELb0ELb1ELb0ELb1ELb0ELb0EEENS1_21CollectiveEpilogueFwdINS6_IJSA_SC_SB_EEES9_NS_10bfloat16_tESG_Li256ELb0ELb1ELb0ELb1EEENS1_30DynamicPersistentTileSchedulerILi256ELi128ELb0ELb1ELb1EEEEEEEEEvNT_6ParamsE --------------------------
	.section	.nv.shared._ZN7cutlass13device_kernelIN5flash11enable_sm90INS1_16FlashAttnFwdSm90INS1_25CollectiveMainloopFwdSm90ILi2EN4cute5tupleIJNS5_1CILi1EEES8_S8_EEENS6_IJNS7_ILi128EEENS7_ILi64EEENS7_ILi256EEEEEELi256ENS_12float_e4m3_tEfNS_4arch4Sm90ELb0ELb1ELb0ELb0ELb1ELb0ELb0ELb1ELb0ELb1ELb0ELb0EEENS1_21CollectiveEpilogueFwdINS6_IJSA_SC_SB_EEES9_NS_10bfloat16_tESG_Li256ELb0ELb1ELb0ELb1EEENS1_30DynamicPersistentTileSchedulerILi256ELi128ELb0ELb1ELb1EEEEEEEEEvNT_6ParamsE,"aw",@nobits
	.sectionflags	@""
	.align	16
	.zero		1024


//--------------------- .nv.shared._ZN7cutlass13device_kernelIN5flash11enable_sm90INS1_16FlashAttnFwdSm90INS1_25CollectiveMainloopFwdSm90ILi2EN4cute5tupleIJNS5_1CILi1EEES8_S8_EEENS6_IJNS7_ILi128EEENS7_ILi64EEENS7_ILi256EEEEEELi256ENS_12float_e4m3_tEfNS_4arch4Sm90ELb0ELb1ELb0ELb1ELb1ELb0ELb0ELb1ELb0ELb1ELb0ELb0EEENS1_21CollectiveEpilogueFwdINS6_IJSA_SC_SB_EEES9_NS_10bfloat16_tESG_Li256ELb1ELb1ELb0ELb1EEENS1_36VarlenDynamicPersistentTileSchedulerILi128ELi64ELi256ELi128ELb0ELb1ELb1ELb1ELb0ELb1EEEEEEEEEvNT_6ParamsE --------------------------
	.section	.nv.shared._ZN7cutlass13device_kernelIN5flash11enable_sm90INS1_16FlashAttnFwdSm90INS1_25CollectiveMainloopFwdSm90ILi2EN4cute5tupleIJNS5_1CILi1EEES8_S8_EEENS6_IJNS7_ILi128EEENS7_ILi64EEENS7_ILi256EEEEEELi256ENS_12float_e4m3_tEfNS_4arch4Sm90ELb0ELb1ELb0ELb1ELb1ELb0ELb0ELb1ELb0ELb1ELb0ELb0EEENS1_21CollectiveEpilogueFwdINS6_IJSA_SC_SB_EEES9_NS_10bfloat16_tESG_Li256ELb1ELb1ELb0ELb1EEENS1_36VarlenDynamicPersistentTileSchedulerILi128ELi64ELi256ELi128ELb0ELb1ELb1ELb1ELb0ELb1EEEEEEEEEvNT_6ParamsE,"aw",@nobits
	.sectionflags	@""
	.align	16
	.zero		1024


//--------------------- .nv.shared._ZN7cutlass13device_kernelIN5flash11enable_sm90INS1_16FlashAttnFwdSm90INS1_25CollectiveMainloopFwdSm90ILi2EN4cute5tupleIJNS5_1CILi1EEES8_S8_EEENS6_IJNS7_ILi128EEENS7_ILi64EEENS7_ILi256EEEEEELi256ENS_12float_e4m3_tEfNS_4arch4Sm90ELb0ELb1ELb0ELb1ELb1ELb1ELb0ELb1ELb0ELb1ELb0ELb0EEENS1_21CollectiveEpilogueFwdINS6_IJSA_SC_SB_EEES9_NS_10bfloat16_tESG_Li256ELb1ELb1ELb0ELb1EEENS1_36VarlenDynamicPersistentTileSchedulerILi128ELi64ELi256ELi128ELb0ELb1ELb1ELb1ELb0ELb1EEEEEEEEEvNT_6ParamsE --------------------------
	.section	.nv.shared._ZN7cutlass13device_kernelIN5flash11enable_sm90INS1_16FlashAttnFwdSm90INS1_25CollectiveMainloopFwdSm90ILi2EN4cute5tupleIJNS5_1CILi1EEES8_S8_EEENS6_IJNS7_ILi128EEENS7_ILi64EEENS7_ILi256EEEEEELi256ENS_12float_e4m3_tEfNS_4arch4Sm90ELb0ELb1ELb0ELb1ELb1ELb1ELb0ELb1ELb0ELb1ELb0ELb0EEENS1_21CollectiveEpilogueFwdINS6_IJSA_SC_SB_EEES9_NS_10bfloat16_tESG_Li256ELb1ELb1ELb0ELb1EEENS1_36VarlenDynamicPersistentTileSchedulerILi128ELi64ELi256ELi128ELb0ELb1ELb1ELb1ELb0ELb1EEEEEEEEEvNT_6ParamsE,"aw",@nobits
	.sectionflags	@""
	.align	16
	.zero		1024


//--------------------- .nv.shared._ZN7cutlass13device_kernelIN5flash11enable_sm90INS1_16FlashAttnFwdSm90INS1_25CollectiveMainloopFwdSm90ILi2EN4cute5tupleIJNS5_1CILi1EEES8_S8_EEENS6_IJNS7_ILi128EEESA_NS7_ILi256EEEEEELi256ENS_12float_e4m3_tEfNS_4arch4Sm90ELb1ELb0ELb0ELb0ELb1ELb0ELb0ELb1ELb0ELb1ELb0ELb0EEENS1_21CollectiveEpilogueFwdINS6_IJSA_SB_SA_EEES9_NS_10bfloat16_tESF_Li256ELb0ELb1ELb0ELb1EEENS1_30DynamicPersistentTileSchedulerILi256ELi128ELb0ELb1ELb1EEEEEEEEEvNT_6ParamsE --------------------------
	.section	.nv.shared._ZN7cutlass13device_kernelIN5flash11enable_sm90INS1_16FlashAttnFwdSm90INS1_25CollectiveMainloopFwdSm90ILi2EN4cute5tupleIJNS5_1CILi1EEES8_S8_EEENS6_IJNS7_ILi128EEESA_NS7_ILi256EEEEEELi256ENS_12float_e4m3_tEfNS_4arch4Sm90ELb1ELb0ELb0ELb0ELb1ELb0ELb0ELb1ELb0ELb1ELb0ELb0EEENS1_21CollectiveEpilogueFwdINS6_IJSA_SB_SA_EEES9_NS_10bfloat16_tESF_Li256ELb0ELb1ELb0ELb1EEENS1_30DynamicPersistentTileSchedulerILi256ELi128ELb0ELb1ELb1EEEEEEEEEvNT_6ParamsE,"aw",@nobits
	.sectionflags	@""
	.align	16
	.zero		1024


//--------------------- .nv.shared._ZN7cutlass13device_kernelIN5flash11enable_sm90INS1_16FlashAttnFwdSm90INS1_25CollectiveMainloopFwdSm90ILi2EN4cute5tupleIJNS5_1CILi1EEES8_S8_EEENS6_IJNS7_ILi128EEESA_NS7_ILi256EEEEEELi256ENS_12float_e4m3_tEfNS_4arch4Sm90ELb1ELb0ELb0ELb1ELb1ELb0ELb0ELb1ELb0ELb1ELb0ELb0EEENS1_21CollectiveEpilogueFwdINS6_IJSA_SB_SA_EEES9_NS_10bfloat16_tESF_Li256ELb1ELb1ELb0ELb1EEENS1_36VarlenDynamicPersistentTileSchedulerILi128ELi128ELi256ELi128ELb0ELb1ELb1ELb1ELb1ELb1EEEEEEEEEvNT_6ParamsE --------------------------
	.section	.nv.shared._ZN7cutlass13device_kernelIN5flash11enable_sm90INS1_16FlashAttnFwdSm90INS1_25CollectiveMainloopFwdSm90ILi2EN4cute5tupleIJNS5_1CILi1EEES8_S8_EEENS6_IJNS7_ILi128EEESA_NS7_ILi256EEEEEELi256ENS_12float_e4m3_tEfNS_4arch4Sm90ELb1ELb0ELb0ELb1ELb1ELb0ELb0ELb1ELb0ELb1ELb0ELb0EEENS1_21CollectiveEpilogueFwdINS6_IJSA_SB_SA_EEES9_NS_10bfloat16_tESF_Li256ELb1ELb1ELb0ELb1EEENS1_36VarlenDynamicPersistentTileSchedulerILi128ELi128ELi256ELi128ELb0ELb1ELb1ELb1ELb1ELb1EEEEEEEEEvNT_6ParamsE,"aw",@nobits
	.sectionflags	@""
	.align	16
	.zero		1024


//--------------------- .nv.shared._ZN7cutlass13device_kernelIN5flash11enable_sm90INS1_16FlashAttnFwdSm90INS1_25CollectiveMainloopFwdSm90ILi2EN4cute5tupleIJNS5_1CILi1EEES8_S8_EEENS6_IJNS7_ILi128EEESA_NS7_ILi256EEEEEELi256ENS_12float_e4m3_tEfNS_4arch4Sm90ELb1ELb0ELb0ELb1ELb1ELb1ELb0ELb1ELb0ELb1ELb0ELb0EEENS1_21CollectiveEpilogueFwdINS6_IJSA_SB_SA_EEES9_NS_10bfloat16_tESF_Li256ELb1ELb1ELb0ELb1EEENS1_36VarlenDynamicPersistentTileSchedulerILi128ELi128ELi256ELi128ELb0ELb1ELb1ELb1ELb1ELb1EEEEEEEEEvNT_6ParamsE --------------------------
	.section	.nv.shared._ZN7cutlass13device_kernelIN5flash11enable_sm90INS1_16FlashAttnFwdSm90INS1_25CollectiveMainloopFwdSm90ILi2EN4cute5tupleIJNS5_1CILi1EEES8_S8_EEENS6_IJNS7_ILi128EEESA_NS7_ILi256EEEEEELi256ENS_12float_e4m3_tEfNS_4arch4Sm90ELb1ELb0ELb0ELb1ELb1ELb1ELb0ELb1ELb0ELb1ELb0ELb0EEENS1_21CollectiveEpilogueFwdINS6_IJSA_SB_SA_EEES9_NS_10bfloat16_tESF_Li256ELb1ELb1ELb0ELb1EEENS1_36VarlenDynamicPersistentTileSchedulerILi128ELi128ELi256ELi128ELb0ELb1ELb1ELb1ELb1ELb1EEEEEEEEEvNT_6ParamsE,"aw",@nobits
	.sectionflags	@""
	.align	16
	.zero		1024


//--------------------- .nv.constant0._ZN7cutlass13device_kernelIN5flash11enable_sm90INS1_16FlashAttnFwdSm90INS1_25CollectiveMainloopFwdSm90ILi2EN4cute5tupleIJNS5_1CILi1EEES8_S8_EEENS6_IJNS7_ILi128EEESA_NS7_ILi256EEEEEELi256ENS_12float_e4m3_tEfNS_4arch4Sm90ELb0ELb0ELb0ELb0ELb1ELb0ELb0ELb1ELb0ELb1ELb0ELb0EEENS1_21CollectiveEpilogueFwdINS6_IJSA_SB_SA_EEES9_NS_10bfloat16_tESF_Li256ELb0ELb1ELb0ELb1EEENS1_29StaticPersistentTileSchedulerILb0EEEEEEEEEvNT_6ParamsE --------------------------
	.section	.nv.constant0._ZN7cutlass13device_kernelIN5flash11enable_sm90INS1_16FlashAttnFwdSm90INS1_25CollectiveMainloopFwdSm90ILi2EN4cute5tupleIJNS5_1CILi1EEES8_S8_EEENS6_IJNS7_ILi128EEESA_NS7_ILi256EEEEEELi256ENS_12float_e4m3_tEfNS_4arch4Sm90ELb0ELb0ELb0ELb0ELb1ELb0ELb0ELb1ELb0ELb1ELb0ELb0EEENS1_21CollectiveEpilogueFwdINS6_IJSA_SB_SA_EEES9_NS_10bfloat16_tESF_Li256ELb0ELb1ELb0ELb1EEENS1_29StaticPersistentTileSchedulerILb0EEEEEEEEEvNT_6ParamsE,"a",@progbits
	.sectionflags	@""
	.align	4
.nv.constant0._ZN7cutlass13device_kernelIN5flash11enable_sm90INS1_16FlashAttnFwdSm90INS1_25CollectiveMainloopFwdSm90ILi2EN4cute5tupleIJNS5_1CILi1EEES8_S8_EEENS6_IJNS7_ILi128EEESA_NS7_ILi256EEEEEELi256ENS_12float_e4m3_tEfNS_4arch4Sm90ELb0ELb0ELb0ELb0ELb1ELb0ELb0ELb1ELb0ELb1ELb0ELb0EEENS1_21CollectiveEpilogueFwdINS6_IJSA_SB_SA_EEES9_NS_10bfloat16_tESF_Li256ELb0ELb1ELb0ELb1EEENS1_29StaticPersistentTileSchedulerILb0EEEEEEEEEvNT_6ParamsE:
	.zero		3200


//--------------------- .nv.constant0._ZN7cutlass13device_kernelIN5flash11enable_sm90INS1_16FlashAttnFwdSm90INS1_25CollectiveMainloopFwdSm90ILi2EN4cute5tupleIJNS5_1CILi1EEES8_S8_EEENS6_IJNS7_ILi128EEESA_NS7_ILi256EEEEEELi256ENS_12float_e4m3_tEfNS_4arch4Sm90ELb0ELb0ELb0ELb1ELb1ELb0ELb0ELb1ELb0ELb1ELb0ELb0EEENS1_21CollectiveEpilogueFwdINS6_IJSA_SB_SA_EEES9_NS_10bfloat16_tESF_Li256ELb1ELb1ELb0ELb1EEENS1_36VarlenDynamicPersistentTileSchedulerILi128ELi128ELi256ELi128ELb0ELb1ELb1ELb0ELb1ELb1EEEEEEEEEvNT_6ParamsE --------------------------
	.section	.nv.constant0._ZN7cutlass13device_kernelIN5flash11enable_sm90INS1_16FlashAttnFwdSm90INS1_25CollectiveMainloopFwdSm90ILi2EN4cute5tupleIJNS5_1CILi1EEES8_S8_EEENS6_IJNS7_ILi128EEESA_NS7_ILi256EEEEEELi256ENS_12float_e4m3_tEfNS_4arch4Sm90ELb0ELb0ELb0ELb1ELb1ELb0ELb0ELb1ELb0ELb1ELb0ELb0EEENS1_21CollectiveEpilogueFwdINS6_IJSA_SB_SA_EEES9_NS_10bfloat16_tESF_Li256ELb1ELb1ELb0ELb1EEENS1_36VarlenDynamicPersistentTileSchedulerILi128ELi128ELi256ELi128ELb0ELb1ELb1ELb0ELb1ELb1EEEEEEEEEvNT_6ParamsE,"a",@progbits
	.sectionflags	@""
	.align	4
.nv.constant0._ZN7cutlass13device_kernelIN5flash11enable_sm90INS1_16FlashAttnFwdSm90INS1_25CollectiveMainloopFwdSm90ILi2EN4cute5tupleIJNS5_1CILi1EEES8_S8_EEENS6_IJNS7_ILi128EEESA_NS7_ILi256EEEEEELi256ENS_12float_e4m3_tEfNS_4arch4Sm90ELb0ELb0ELb0ELb1ELb1ELb0ELb0ELb1ELb0ELb1ELb0ELb0EEENS1_21CollectiveEpilogueFwdINS6_IJSA_SB_SA_EEES9_NS_10bfloat16_tESF_Li256ELb1ELb1ELb0ELb1EEENS1_36VarlenDynamicPersistentTileSchedulerILi128ELi128ELi256ELi128ELb0ELb1ELb1ELb0ELb1ELb1EEEEEEEEEvNT_6ParamsE:
	.zero		3328


//--------------------- .nv.constant0._ZN7cutlass13device_kernelIN5flash11enable_sm90INS1_16FlashAttnFwdSm90INS1_25CollectiveMainloopFwdSm90ILi2EN4cute5tupleIJNS5_1CILi1EEES8_S8_EEENS6_IJNS7_ILi128EEESA_NS7_ILi256EEEEEELi256ENS_12float_e4m3_tEfNS_4arch4Sm90ELb0ELb0ELb0ELb1ELb1ELb1ELb0ELb1ELb0ELb1ELb0ELb0EEENS1_21CollectiveEpilogueFwdINS6_IJSA_SB_SA_EEES9_NS_10bfloat16_tESF_Li256ELb1ELb1ELb0ELb1EEENS1_36VarlenDynamicPersistentTileSchedulerILi128ELi128ELi256ELi128ELb0ELb1ELb1ELb0ELb1ELb1EEEEEEEEEvNT_6ParamsE --------------------------
	.section	.nv.constant0._ZN7cutlass13device_kernelIN5flash11enable_sm90INS1_16FlashAttnFwdSm90INS1_25CollectiveMainloopFwdSm90ILi2EN4cute5tupleIJNS5_1CILi1EEES8_S8_EEENS6_IJNS7_ILi128EEESA_NS7_ILi256EEEEEELi256ENS_12float_e4m3_tEfNS_4arch4Sm90ELb0ELb0ELb0ELb1ELb1ELb1ELb0ELb1ELb0ELb1ELb0ELb0EEENS1_21CollectiveEpilogueFwdINS6_IJSA_SB_SA_EEES9_NS_10bfloat16_tESF_Li256ELb1ELb1ELb0ELb1EEENS1_36VarlenDynamicPersistentTileSchedulerILi128ELi128ELi256ELi128ELb0ELb1ELb1ELb0ELb1ELb1EEEEEEEEEvNT_6ParamsE,"a",@progbits
	.sectionflags	@""
	.align	4
.nv.constant0._ZN7cutlass13device_kernelIN5flash11enable_sm90INS1_16FlashAttnFwdSm90INS1_25CollectiveMainloopFwdSm90ILi2EN4cute5tupleIJNS5_1CILi1EEES8_S8_EEENS6_IJNS7_ILi128EEESA_NS7_ILi256EEEEEELi256ENS_12float_e4m3_tEfNS_4arch4Sm90ELb0ELb0ELb0ELb1ELb1ELb1ELb0ELb1ELb0ELb1ELb0ELb0EEENS1_21CollectiveEpilogueFwdINS6_IJSA_SB_SA_EEES9_NS_10bfloat16_tESF_Li256ELb1ELb1ELb0ELb1EEENS1_36VarlenDynamicPersistentTileSchedulerILi128ELi128ELi256ELi128ELb0ELb1ELb1ELb0ELb1ELb1EEEEEEEEEvNT_6ParamsE:
	.zero		3328


//--------------------- .nv.constant0._ZN7cutlass13device_kernelIN5flash11enable_sm90INS1_16FlashAttnFwdSm90INS1_25CollectiveMainloopFwdSm90ILi2EN4cute5tupleIJNS5_1CILi1EEES8_S8_EEENS6_IJNS7_ILi128EEENS7_ILi64EEENS7_ILi256EEEEEELi256ENS_12float_e4m3_tEfNS_4arch4Sm90ELb0ELb1ELb0ELb0ELb1ELb0ELb0ELb1ELb0ELb1ELb0ELb0EEENS1_21CollectiveEpilogueFwdINS6_IJSA_SC_SB_EEES9_NS_10bfloat16_tESG_Li256ELb0ELb1ELb0ELb1EEENS1_30DynamicPersistentTileSchedulerILi256ELi128ELb0ELb1ELb1EEEEEEEEEvNT_6ParamsE --------------------------
	.section	.nv.constant0._ZN7cutlass13device_kernelIN5flash11enable_sm90INS1_16FlashAttnFwdSm90INS1_25CollectiveMainloopFwdSm90ILi2EN4cute5tupleIJNS5_1CILi1EEES8_S8_EEENS6_IJNS7_ILi128EEENS7_ILi64EEENS7_ILi256EEEEEELi256ENS_12float_e4m3_tEfNS_4arch4Sm90ELb0ELb1ELb0ELb0ELb1ELb0ELb0ELb1ELb0ELb1ELb0ELb0EEENS1_21CollectiveEpilogueFwdINS6_IJSA_SC_SB_EEES9_NS_10bfloat16_tESG_Li256ELb0ELb1ELb0ELb1EEENS1_30DynamicPersistentTileSchedulerILi256ELi128ELb0ELb1ELb1EEEEEEEEEvNT_6ParamsE,"a",@progbits
	.sectionflags	@""
	.align	4
.nv.constant0._ZN7cutlass13device_kernelIN5flash11enable_sm90INS1_16FlashAttnFwdSm90INS1_25CollectiveMainloopFwdSm90ILi2EN4cute5tupleIJNS5_1CILi1EEES8_S8_EEENS6_IJNS7_ILi128EEENS7_ILi64EEENS7_ILi256EEEEEELi256ENS_12float_e4m3_tEfNS_4arch4Sm90ELb0ELb1ELb0ELb0ELb1ELb0ELb0ELb1ELb0ELb1ELb0ELb0EEENS1_21CollectiveEpilogueFwdINS6_IJSA_SC_SB_EEES9_NS_10bfloat16_tESG_Li256ELb0ELb1ELb0ELb1EEENS1_30DynamicPersistentTileSchedulerILi256ELi128ELb0ELb1ELb1EEEEEEEEEvNT_6ParamsE:
	.zero		3328


//--------------------- .nv.constant0._ZN7cutlass13device_kernelIN5flash11enable_sm90INS1_16FlashAttnFwdSm90INS1_25CollectiveMainloopFwdSm90ILi2EN4cute5tupleIJNS5_1CILi1EEES8_S8_EEENS6_IJNS7_ILi128EEENS7_ILi64EEENS7_ILi256EEEEEELi256ENS_12float_e4m3_tEfNS_4arch4Sm90ELb0ELb1ELb0ELb1ELb1ELb0ELb0ELb1ELb0ELb1ELb0ELb0EEENS1_21CollectiveEpilogueFwdINS6_IJSA_SC_SB_EEES9_NS_10bfloat16_tESG_Li256ELb1ELb1ELb0ELb1EEENS1_36VarlenDynamicPersistentTileSchedulerILi128ELi64ELi256ELi128ELb0ELb1ELb1ELb1ELb0ELb1EEEEEEEEEvNT_6ParamsE --------------------------
	.section	.nv.constant0._ZN7cutlass13device_kernelIN5flash11enable_sm90INS1_16FlashAttnFwdSm90INS1_25CollectiveMainloopFwdSm90ILi2EN4cute5tupleIJNS5_1CILi1EEES8_S8_EEENS6_IJNS7_ILi128EEENS7_ILi64EEENS7_ILi256EEEEEELi256ENS_12float_e4m3_tEfNS_4arch4Sm90ELb0ELb1ELb0ELb1ELb1ELb0ELb0ELb1ELb0ELb1ELb0ELb0EEENS1_21CollectiveEpilogueFwdINS6_IJSA_SC_SB_EEES9_NS_10bfloat16_tESG_Li256ELb1ELb1ELb0ELb1EEENS1_36VarlenDynamicPersistentTileSchedulerILi128ELi64ELi256ELi128ELb0ELb1ELb1ELb1ELb0ELb1EEEEEEEEEvNT_6ParamsE,"a",@progbits
	.sectionflags	@""
	.align	4
.nv.constant0._ZN7cutlass13device_kernelIN5flash11enable_sm90INS1_16FlashAttnFwdSm90INS1_25CollectiveMainloopFwdSm90ILi2EN4cute5tupleIJNS5_1CILi1EEES8_S8_EEENS6_IJNS7_ILi128EEENS7_ILi64EEENS7_ILi256EEEEEELi256ENS_12float_e4m3_tEfNS_4arch4Sm90ELb0ELb1ELb0ELb1ELb1ELb0ELb0ELb1ELb0ELb1ELb0ELb0EEENS1_21CollectiveEpilogueFwdINS6_IJSA_SC_SB_EEES9_NS_10bfloat16_tESG_Li256ELb1ELb1ELb0ELb1EEENS1_36VarlenDynamicPersistentTileSchedulerILi128ELi64ELi256ELi128ELb0ELb1ELb1ELb1ELb0ELb1EEEEEEEEEvNT_6ParamsE:
	.zero		3328


//--------------------- .nv.constant0._ZN7cutlass13device_kernelIN5flash11enable_sm90INS1_16FlashAttnFwdSm90INS1_25CollectiveMainloopFwdSm90ILi2EN4cute5tupleIJNS5_1CILi1EEES8_S8_EEENS6_IJNS7_ILi128EEENS7_ILi64EEENS7_ILi256EEEEEELi256ENS_12float_e4m3_tEfNS_4arch4Sm90ELb0ELb1ELb0ELb1ELb1ELb1ELb0ELb1ELb0ELb1ELb0ELb0EEENS1_21CollectiveEpilogueFwdINS6_IJSA_SC_SB_EEES9_NS_10bfloat16_tESG_Li256ELb1ELb1ELb0ELb1EEENS1_36VarlenDynamicPersistentTileSchedulerILi128ELi64ELi256ELi128ELb0ELb1ELb1ELb1ELb0ELb1EEEEEEEEEvNT_6ParamsE --------------------------
	.section	.nv.constant0._ZN7cutlass13device_kernelIN5flash11enable_sm90INS1_16FlashAttnFwdSm90INS1_25CollectiveMainloopFwdSm90ILi2EN4cute5tupleIJNS5_1CILi1EEES8_S8_EEENS6_IJNS7_ILi128EEENS7_ILi64EEENS7_ILi256EEEEEELi256ENS_12float_e4m3_tEfNS_4arch4Sm90ELb0ELb1ELb0ELb1ELb1ELb1ELb0ELb1ELb0ELb1ELb0ELb0EEENS1_21CollectiveEpilogueFwdINS6_IJSA_SC_SB_EEES9_NS_10bfloat16_tESG_Li256ELb1ELb1ELb0ELb1EEENS1_36VarlenDynamicPersistentTileSchedulerILi128ELi64ELi256ELi128ELb0ELb1ELb1ELb1ELb0ELb1EEEEEEEEEvNT_6ParamsE,"a",@progbits
	.sectionflags	@""
	.align	4
.nv.constant0._ZN7cutlass13device_kernelIN5flash11enable_sm90INS1_16FlashAttnFwdSm90INS1_25CollectiveMainloopFwdSm90ILi2EN4cute5tupleIJNS5_1CILi1EEES8_S8_EEENS6_IJNS7_ILi128EEENS7_ILi64EEENS7_ILi256EEEEEELi256ENS_12float_e4m3_tEfNS_4arch4Sm90ELb0ELb1ELb0ELb1ELb1ELb1ELb0ELb1ELb0ELb1ELb0ELb0EEENS1_21CollectiveEpilogueFwdINS6_IJSA_SC_SB_EEES9_NS_10bfloat16_tESG_Li256ELb1ELb1ELb0ELb1EEENS1_36VarlenDynamicPersistentTileSchedulerILi128ELi64ELi256ELi128ELb0ELb1ELb1ELb1ELb0ELb1EEEEEEEEEvNT_6ParamsE:
	.zero		3328


//--------------------- .nv.constant0._ZN7cutlass13device_kernelIN5flash11enable_sm90INS1_16FlashAttnFwdSm90INS1_25CollectiveMainloopFwdSm90ILi2EN4cute5tupleIJNS5_1CILi1EEES8_S8_EEENS6_IJNS7_ILi128EEESA_NS7_ILi256EEEEEELi256ENS_12float_e4m3_tEfNS_4arch4Sm90ELb1ELb0ELb0ELb0ELb1ELb0ELb0ELb1ELb0ELb1ELb0ELb0EEENS1_21CollectiveEpilogueFwdINS6_IJSA_SB_SA_EEES9_NS_10bfloat16_tESF_Li256ELb0ELb1ELb0ELb1EEENS1_30DynamicPersistentTileSchedulerILi256ELi128ELb0ELb1ELb1EEEEEEEEEvNT_6ParamsE --------------------------
	.section	.nv.constant0._ZN7cutlass13device_kernelIN5flash11enable_sm90INS1_16FlashAttnFwdSm90INS1_25CollectiveMainloopFwdSm90ILi2EN4cute5tupleIJNS5_1CILi1EEES8_S8_EEENS6_IJNS7_ILi128EEESA_NS7_ILi256EEEEEELi256ENS_12float_e4m3_tEfNS_4arch4Sm90ELb1ELb0ELb0ELb0ELb1ELb0ELb0ELb1ELb0ELb1ELb0ELb0EEENS1_21CollectiveEpilogueFwdINS6_IJSA_SB_SA_EEES9_NS_10bfloat16_tESF_Li256ELb0ELb1ELb0ELb1EEENS1_30DynamicPersistentTileSchedulerILi256ELi128ELb0ELb1ELb1EEEEEEEEEvNT_6ParamsE,"a",@progbits
	.sectionflags	@""
	.align	4
.nv.constant0._ZN7cutlass13device_kernelIN5flash11enable_sm90INS1_16FlashAttnFwdSm90INS1_25CollectiveMainloopFwdSm90ILi2EN4cute5tupleIJNS5_1CILi1EEES8_S8_EEENS6_IJNS7_ILi128EEESA_NS7_ILi256EEEEEELi256ENS_12float_e4m3_tEfNS_4arch4Sm90ELb1ELb0ELb0ELb0ELb1ELb0ELb0ELb1ELb0ELb1ELb0ELb0EEENS1_21CollectiveEpilogueFwdINS6_IJSA_SB_SA_EEES9_NS_10bfloat16_tESF_Li256ELb0ELb1ELb0ELb1EEENS1_30DynamicPersistentTileSchedulerILi256ELi128ELb0ELb1ELb1EEEEEEEEEvNT_6ParamsE:
	.zero		3328


//--------------------- .nv.constant0._ZN7cutlass13device_kernelIN5flash11enable_sm90INS1_16FlashAttnFwdSm90INS1_25CollectiveMainloopFwdSm90ILi2EN4cute5tupleIJNS5_1CILi1EEES8_S8_EEENS6_IJNS7_ILi128EEESA_NS7_ILi256EEEEEELi256ENS_12float_e4m3_tEfNS_4arch4Sm90ELb1ELb0ELb0ELb1ELb1ELb0ELb0ELb1ELb0ELb1ELb0ELb0EEENS1_21CollectiveEpilogueFwdINS6_IJSA_SB_SA_EEES9_NS_10bfloat16_tESF_Li256ELb1ELb1ELb0ELb1EEENS1_36VarlenDynamicPersistentTileSchedulerILi128ELi128ELi256ELi128ELb0ELb1ELb1ELb1ELb1ELb1EEEEEEEEEvNT_6ParamsE --------------------------
	.section	.nv.constant0._ZN7cutlass13device_kernelIN5flash11enable_sm90INS1_16FlashAttnFwdSm90INS1_25CollectiveMainloopFwdSm90ILi2EN4cute5tupleIJNS5_1CILi1EEES8_S8_EEENS6_IJNS7_ILi128EEESA_NS7_ILi256EEEEEELi256ENS_12float_e4m3_tEfNS_4arch4Sm90ELb1ELb0ELb0ELb1ELb1ELb0ELb0ELb1ELb0ELb1ELb0ELb0EEENS1_21CollectiveEpilogueFwdINS6_IJSA_SB_SA_EEES9_NS_10bfloat16_tESF_Li256ELb1ELb1ELb0ELb1EEENS1_36VarlenDynamicPersistentTileSchedulerILi128ELi128ELi256ELi128ELb0ELb1ELb1ELb1ELb1ELb1EEEEEEEEEvNT_6ParamsE,"a",@progbits
	.sectionflags	@""
	.align	4
.nv.constant0._ZN7cutlass13device_kernelIN5flash11enable_sm90INS1_16FlashAttnFwdSm90INS1_25CollectiveMainloopFwdSm90ILi2EN4cute5tupleIJNS5_1CILi1EEES8_S8_EEENS6_IJNS7_ILi128EEESA_NS7_ILi256EEEEEELi256ENS_12float_e4m3_tEfNS_4arch4Sm90ELb1ELb0ELb0ELb1ELb1ELb0ELb0ELb1ELb0ELb1ELb0ELb0EEENS1_21CollectiveEpilogueFwdINS6_IJSA_SB_SA_EEES9_NS_10bfloat16_tESF_Li256ELb1ELb1ELb0ELb1EEENS1_36VarlenDynamicPersistentTileSchedulerILi128ELi128ELi256ELi128ELb0ELb1ELb1ELb1ELb1ELb1EEEEEEEEEvNT_6ParamsE:
	.zero		3328


//--------------------- .nv.constant0._ZN7cutlass13device_kernelIN5flash11enable_sm90INS1_16FlashAttnFwdSm90INS1_25CollectiveMainloopFwdSm90ILi2EN4cute5tupleIJNS5_1CILi1EEES8_S8_EEENS6_IJNS7_ILi128EEESA_NS7_ILi256EEEEEELi256ENS_12float_e4m3_tEfNS_4arch4Sm90ELb1ELb0ELb0ELb1ELb1ELb1ELb0ELb1ELb0ELb1ELb0ELb0EEENS1_21CollectiveEpilogueFwdINS6_IJSA_SB_SA_EEES9_NS_10bfloat16_tESF_Li256ELb1ELb1ELb0ELb1EEENS1_36VarlenDynamicPersistentTileSchedulerILi128ELi128ELi256ELi128ELb0ELb1ELb1ELb1ELb1ELb1EEEEEEEEEvNT_6ParamsE --------------------------
	.section	.nv.constant0._ZN7cutlass13device_kernelIN5flash11enable_sm90INS1_16FlashAttnFwdSm90INS1_25CollectiveMainloopFwdSm90ILi2EN4cute5tupleIJNS5_1CILi1EEES8_S8_EEENS6_IJNS7_ILi128EEESA_NS7_ILi256EEEEEELi256ENS_12float_e4m3_tEfNS_4arch4Sm90ELb1ELb0ELb0ELb1ELb1ELb1ELb0ELb1ELb0ELb1ELb0ELb0EEENS1_21CollectiveEpilogueFwdINS6_IJSA_SB_SA_EEES9_NS_10bfloat16_tESF_Li256ELb1ELb1ELb0ELb1EEENS1_36VarlenDynamicPersistentTileSchedulerILi128ELi128ELi256ELi128ELb0ELb1ELb1ELb1ELb1ELb1EEEEEEEEEvNT_6ParamsE,"a",@progbits
	.sectionflags	@""
	.align	4
.nv.constant0._ZN7cutlass13device_kernelIN5flash11enable_sm90INS1_16FlashAttnFwdSm90INS1_25CollectiveMainloopFwdSm90ILi2EN4cute5tupleIJNS5_1CILi1EEES8_S8_EEENS6_IJNS7_ILi128EEESA_NS7_ILi256EEEEEELi256ENS_12float_e4m3_tEfNS_4arch4Sm90ELb1ELb0ELb0ELb1ELb1ELb1ELb0ELb1ELb0ELb1ELb0ELb0EEENS1_21CollectiveEpilogueFwdINS6_IJSA_SB_SA_EEES9_NS_10bfloat16_tESF_Li256ELb1ELb1ELb0ELb1EEENS1_36VarlenDynamicPersistentTileSchedulerILi128ELi128ELi256ELi128ELb0ELb1ELb1ELb1ELb1ELb1EEEEEEEEEvNT_6ParamsE:
	.zero		3328


//--------------------- SYMBOLS --------------------------

	.type		.nv.reservedSmem.offset0,@object
	.size		.nv.reservedSmem.offset0,0x4
	.type		__assertfail,@function
